	.target	sm_90a

	.elftype	@"ET_EXEC"


//--------------------- .note.nv.tkinfo           --------------------------
	.section	.note.nv.tkinfo,"",@"SHT_NOTE"
	.sectionflags	@"SHF_NOTE_NV_TKINFO"
	.tkinfo
        /*0018*/ 	.word	0x00000002
        /*0030*/ 	.string	""
        /*0030*/ 	.string	"ptxas"
        /*0030*/ 	.string	"Cuda compilation tools, release 13.0, V13.0.88"
        /*0030*/ 	.string	"Build cuda_13.0.r13.0/compiler.36424714_0"
        /*0030*/ 	.string	"-arch sm_90a -m 64 "



//--------------------- .note.nv.cuinfo           --------------------------
	.section	.note.nv.cuinfo,"",@"SHT_NOTE"
	.sectionflags	@"SHF_NOTE_NV_CUINFO"
        /*0018*/ 	.short	0x0002
        /*001a*/ 	.short	0x005a
        /*001c*/ 	.short	0x0082
	.zero		2


//--------------------- .nv.info                  --------------------------
	.section	.nv.info,"",@"SHT_CUDA_INFO"
	.align	4


	//----- nvinfo : EIATTR_REGCOUNT
	.align		4
        /*0000*/ 	.byte	0x04, 0x2f
        /*0002*/ 	.short	(.L_19 - .L_18)
	.align		4
.L_18:
        /*0004*/ 	.word	index@(_ZN7cutlass13device_kernelIN5flash11enable_sm90INS1_16FlashAttnFwdSm90INS1_25CollectiveMainloopFwdSm90ILi2EN4cute5tupleIJNS5_1CILi1EEES8_S8_EEENS6_IJNS7_ILi192EEENS7_ILi128EEENS7_ILi96EEEEEELi96ENS_6half_tEfNS_4arch4Sm90ELb1ELb0ELb0ELb1ELb1ELb1ELb0ELb0ELb1ELb1ELb0ELb0EEENS1_21CollectiveEpilogueFwdINS6_IJSA_SC_SB_EEES9_SE_SG_Li384ELb1ELb1ELb0ELb0EEENS1_36VarlenDynamicPersistentTileSchedulerILi192ELi128ELi384ELi128ELb0ELb1ELb1ELb1ELb1ELb1EEEEEEEEEvNT_6ParamsE)
        /*0008*/ 	.word	0x00000080


	//----- nvinfo : EIATTR_FRAME_SIZE
	.align		4
.L_19:
        /*000c*/ 	.byte	0x04, 0x11
        /*000e*/ 	.short	(.L_21 - .L_20)
	.align		4
.L_20:
        /*0010*/ 	.word	index@(_ZN7cutlass13device_kernelIN5flash11enable_sm90INS1_16FlashAttnFwdSm90INS1_25CollectiveMainloopFwdSm90ILi2EN4cute5tupleIJNS5_1CILi1EEES8_S8_EEENS6_IJNS7_ILi192EEENS7_ILi128EEENS7_ILi96EEEEEELi96ENS_6half_tEfNS_4arch4Sm90ELb1ELb0ELb0ELb1ELb1ELb1ELb0ELb0ELb1ELb1ELb0ELb0EEENS1_21CollectiveEpilogueFwdINS6_IJSA_SC_SB_EEES9_SE_SG_Li384ELb1ELb1ELb0ELb0EEENS1_36VarlenDynamicPersistentTileSchedulerILi192ELi128ELi384ELi128ELb0ELb1ELb1ELb1ELb1ELb1EEEEEEEEEvNT_6ParamsE)
        /*0014*/ 	.word	0x00000088


	//----- nvinfo : EIATTR_REGCOUNT
	.align		4
.L_21:
        /*0018*/ 	.byte	0x04, 0x2f
        /*001a*/ 	.short	(.L_23 - .L_22)
	.align		4
.L_22:
        /*001c*/ 	.word	index@(_ZN7cutlass13device_kernelIN5flash11enable_sm90INS1_16FlashAttnFwdSm90INS1_25CollectiveMainloopFwdSm90ILi2EN4cute5tupleIJNS5_1CILi1EEES8_S8_EEENS6_IJNS7_ILi192EEENS7_ILi128EEENS7_ILi96EEEEEELi96ENS_6half_tEfNS_4arch4Sm90ELb1ELb0ELb0ELb1ELb1ELb0ELb0ELb0ELb1ELb1ELb0ELb0EEENS1_21CollectiveEpilogueFwdINS6_IJSA_SC_SB_EEES9_SE_SG_Li384ELb1ELb1ELb0ELb0EEENS1_36VarlenDynamicPersistentTileSchedulerILi192ELi128ELi384ELi128ELb0ELb1ELb1ELb1ELb1ELb1EEEEEEEEEvNT_6ParamsE)
        /*0020*/ 	.word	0x00000080


	//----- nvinfo : EIATTR_FRAME_SIZE
	.align		4
.L_23:
        /*0024*/ 	.byte	0x04, 0x11
        /*0026*/ 	.short	(.L_25 - .L_24)
	.align		4
.L_24:
        /*0028*/ 	.word	index@(_ZN7cutlass13device_kernelIN5flash11enable_sm90INS1_16FlashAttnFwdSm90INS1_25CollectiveMainloopFwdSm90ILi2EN4cute5tupleIJNS5_1CILi1EEES8_S8_EEENS6_IJNS7_ILi192EEENS7_ILi128EEENS7_ILi96EEEEEELi96ENS_6half_tEfNS_4arch4Sm90ELb1ELb0ELb0ELb1ELb1ELb0ELb0ELb0ELb1ELb1ELb0ELb0EEENS1_21CollectiveEpilogueFwdINS6_IJSA_SC_SB_EEES9_SE_SG_Li384ELb1ELb1ELb0ELb0EEENS1_36VarlenDynamicPersistentTileSchedulerILi192ELi128ELi384ELi128ELb0ELb1ELb1ELb1ELb1ELb1EEEEEEEEEvNT_6ParamsE)
        /*002c*/ 	.word	0x00000040


	//----- nvinfo : EIATTR_REGCOUNT
	.align		4
.L_25:
        /*0030*/ 	.byte	0x04, 0x2f
        /*0032*/ 	.short	(.L_27 - .L_26)
	.align		4
.L_26:
        /*0034*/ 	.word	index@(_ZN7cutlass13device_kernelIN5flash11enable_sm90INS1_16FlashAttnFwdSm90INS1_25CollectiveMainloopFwdSm90ILi2EN4cute5tupleIJNS5_1CILi1EEES8_S8_EEENS6_IJNS7_ILi192EEENS7_ILi128EEENS7_ILi96EEEEEELi96ENS_6half_tEfNS_4arch4Sm90ELb1ELb0ELb0ELb0ELb1ELb0ELb0ELb0ELb1ELb1ELb0ELb0EEENS1_21CollectiveEpilogueFwdINS6_IJSA_SC_SB_EEES9_SE_SG_Li384ELb0ELb1ELb0ELb0EEENS1_30DynamicPersistentTileSchedulerILi384ELi128ELb0ELb1ELb1EEEEEEEEEvNT_6ParamsE)
        /*0038*/ 	.word	0x00000080


	//----- nvinfo : EIATTR_FRAME_SIZE
	.align		4
.L_27:
        /*003c*/ 	.byte	0x04, 0x11
        /*003e*/ 	.short	(.L_29 - .L_28)
	.align		4
.L_28:
        /*0040*/ 	.word	index@(_ZN7cutlass13device_kernelIN5flash11enable_sm90INS1_16FlashAttnFwdSm90INS1_25CollectiveMainloopFwdSm90ILi2EN4cute5tupleIJNS5_1CILi1EEES8_S8_EEENS6_IJNS7_ILi192EEENS7_ILi128EEENS7_ILi96EEEEEELi96ENS_6half_tEfNS_4arch4Sm90ELb1ELb0ELb0ELb0ELb1ELb0ELb0ELb0ELb1ELb1ELb0ELb0EEENS1_21CollectiveEpilogueFwdINS6_IJSA_SC_SB_EEES9_SE_SG_Li384ELb0ELb1ELb0ELb0EEENS1_30DynamicPersistentTileSchedulerILi384ELi128ELb0ELb1ELb1EEEEEEEEEvNT_6ParamsE)
        /*0044*/ 	.word	0x00000018


	//----- nvinfo : EIATTR_REGCOUNT
	.align		4
.L_29:
        /*0048*/ 	.byte	0x04, 0x2f
        /*004a*/ 	.short	(.L_31 - .L_30)
	.align		4
.L_30:
        /*004c*/ 	.word	index@(_ZN7cutlass13device_kernelIN5flash11enable_sm90INS1_16FlashAttnFwdSm90INS1_25CollectiveMainloopFwdSm90ILi2EN4cute5tupleIJNS5_1CILi1EEES8_S8_EEENS6_IJNS7_ILi192EEENS7_ILi128EEENS7_ILi96EEEEEELi96ENS_6half_tEfNS_4arch4Sm90ELb0ELb1ELb0ELb1ELb1ELb1ELb0ELb0ELb1ELb1ELb0ELb0EEENS1_21CollectiveEpilogueFwdINS6_IJSA_SC_SB_EEES9_SE_SG_Li384ELb1ELb1ELb0ELb0EEENS1_36VarlenDynamicPersistentTileSchedulerILi192ELi128ELi384ELi128ELb0ELb1ELb1ELb1ELb0ELb1EEEEEEEEEvNT_6ParamsE)
        /*0050*/ 	.word	0x00000080


	//----- nvinfo : EIATTR_FRAME_SIZE
	.align		4
.L_31:
        /*0054*/ 	.byte	0x04, 0x11
        /*0056*/ 	.short	(.L_33 - .L_32)
	.align		4
.L_32:
        /*0058*/ 	.word	index@(_ZN7cutlass13device_kernelIN5flash11enable_sm90INS1_16FlashAttnFwdSm90INS1_25CollectiveMainloopFwdSm90ILi2EN4cute5tupleIJNS5_1CILi1EEES8_S8_EEENS6_IJNS7_ILi192EEENS7_ILi128EEENS7_ILi96EEEEEELi96ENS_6half_tEfNS_4arch4Sm90ELb0ELb1ELb0ELb1ELb1ELb1ELb0ELb0ELb1ELb1ELb0ELb0EEENS1_21CollectiveEpilogueFwdINS6_IJSA_SC_SB_EEES9_SE_SG_Li384ELb1ELb1ELb0ELb0EEENS1_36VarlenDynamicPersistentTileSchedulerILi192ELi128ELi384ELi128ELb0ELb1ELb1ELb1ELb0ELb1EEEEEEEEEvNT_6ParamsE)
        /*005c*/ 	.word	0x00000080


	//----- nvinfo : EIATTR_REGCOUNT
	.align		4
.L_33:
        /*0060*/ 	.byte	0x04, 0x2f
        /*0062*/ 	.short	(.L_35 - .L_34)
	.align		4
.L_34:
        /*0064*/ 	.word	index@(_ZN7cutlass13device_kernelIN5flash11enable_sm90INS1_16FlashAttnFwdSm90INS1_25CollectiveMainloopFwdSm90ILi2EN4cute5tupleIJNS5_1CILi1EEES8_S8_EEENS6_IJNS7_ILi192EEENS7_ILi128EEENS7_ILi96EEEEEELi96ENS_6half_tEfNS_4arch4Sm90ELb0ELb1ELb0ELb1ELb1ELb0ELb0ELb0ELb1ELb1ELb0ELb0EEENS1_21CollectiveEpilogueFwdINS6_IJSA_SC_SB_EEES9_SE_SG_Li384ELb1ELb1ELb0ELb0EEENS1_36VarlenDynamicPersistentTileSchedulerILi192ELi128ELi384ELi128ELb0ELb1ELb1ELb1ELb0ELb1EEEEEEEEEvNT_6ParamsE)
        /*0068*/ 	.word	0x00000080


	//----- nvinfo : EIATTR_FRAME_SIZE
	.align		4
.L_35:
        /*006c*/ 	.byte	0x04, 0x11
        /*006e*/ 	.short	(.L_37 - .L_36)
	.align		4
.L_36:
        /*0070*/ 	.word	index@(_ZN7cutlass13device_kernelIN5flash11enable_sm90INS1_16FlashAttnFwdSm90INS1_25CollectiveMainloopFwdSm90ILi2EN4cute5tupleIJNS5_1CILi1EEES8_S8_EEENS6_IJNS7_ILi192EEENS7_ILi128EEENS7_ILi96EEEEEELi96ENS_6half_tEfNS_4arch4Sm90ELb0ELb1ELb0ELb1ELb1ELb0ELb0ELb0ELb1ELb1ELb0ELb0EEENS1_21CollectiveEpilogueFwdINS6_IJSA_SC_SB_EEES9_SE_SG_Li384ELb1ELb1ELb0ELb0EEENS1_36VarlenDynamicPersistentTileSchedulerILi192ELi128ELi384ELi128ELb0ELb1ELb1ELb1ELb0ELb1EEEEEEEEEvNT_6ParamsE)
        /*0074*/ 	.word	0x00000030


	//----- nvinfo : EIATTR_REGCOUNT
	.align		4
.L_37:
        /*0078*/ 	.byte	0x04, 0x2f
        /*007a*/ 	.short	(.L_39 - .L_38)
	.align		4
.L_38:
        /*007c*/ 	.word	index@(_ZN7cutlass13device_kernelIN5flash11enable_sm90INS1_16FlashAttnFwdSm90INS1_25CollectiveMainloopFwdSm90ILi2EN4cute5tupleIJNS5_1CILi1EEES8_S8_EEENS6_IJNS7_ILi192EEENS7_ILi128EEENS7_ILi96EEEEEELi96ENS_6half_tEfNS_4arch4Sm90ELb0ELb1ELb0ELb0ELb1ELb0ELb0ELb0ELb1ELb1ELb0ELb0EEENS1_21CollectiveEpilogueFwdINS6_IJSA_SC_SB_EEES9_SE_SG_Li384ELb0ELb1ELb0ELb0EEENS1_30DynamicPersistentTileSchedulerILi384ELi128ELb0ELb1ELb1EEEEEEEEEvNT_6ParamsE)
        /*0080*/ 	.word	0x00000080


	//----- nvinfo : EIATTR_FRAME_SIZE
	.align		4
.L_39:
        /*0084*/ 	.byte	0x04, 0x11
        /*0086*/ 	.short	(.L_41 - .L_40)
	.align		4
.L_40:
        /*0088*/ 	.word	index@(_ZN7cutlass13device_kernelIN5flash11enable_sm90INS1_16FlashAttnFwdSm90INS1_25CollectiveMainloopFwdSm90ILi2EN4cute5tupleIJNS5_1CILi1EEES8_S8_EEENS6_IJNS7_ILi192EEENS7_ILi128EEENS7_ILi96EEEEEELi96ENS_6half_tEfNS_4arch4Sm90ELb0ELb1ELb0ELb0ELb1ELb0ELb0ELb0ELb1ELb1ELb0ELb0EEENS1_21CollectiveEpilogueFwdINS6_IJSA_SC_SB_EEES9_SE_SG_Li384ELb0ELb1ELb0ELb0EEENS1_30DynamicPersistentTileSchedulerILi384ELi128ELb0ELb1ELb1EEEEEEEEEvNT_6ParamsE)
        /*008c*/ 	.word	0x00000018


	//----- nvinfo : EIATTR_REGCOUNT
	.align		4
.L_41:
        /*0090*/ 	.byte	0x04, 0x2f
        /*0092*/ 	.short	(.L_43 - .L_42)
	.align		4
.L_42:
        /*0094*/ 	.word	index@(_ZN7cutlass13device_kernelIN5flash11enable_sm90INS1_16FlashAttnFwdSm90INS1_25CollectiveMainloopFwdSm90ILi2EN4cute5tupleIJNS5_1CILi1EEES8_S8_EEENS6_IJNS7_ILi192EEENS7_ILi128EEENS7_ILi96EEEEEELi96ENS_6half_tEfNS_4arch4Sm90ELb0ELb0ELb0ELb1ELb1ELb1ELb0ELb0ELb1ELb1ELb0ELb0EEENS1_21CollectiveEpilogueFwdINS6_IJSA_SC_SB_EEES9_SE_SG_Li384ELb1ELb1ELb0ELb0EEENS1_36VarlenDynamicPersistentTileSchedulerILi192ELi128ELi384ELi128ELb0ELb1ELb1ELb0ELb1ELb1EEEEEEEEEvNT_6ParamsE)
        /*0098*/ 	.word	0x00000080


	//----- nvinfo : EIATTR_FRAME_SIZE
	.align		4
.L_43:
        /*009c*/ 	.byte	0x04, 0x11
        /*009e*/ 	.short	(.L_45 - .L_44)
	.align		4
.L_44:
        /*00a0*/ 	.word	index@(_ZN7cutlass13device_kernelIN5flash11enable_sm90INS1_16FlashAttnFwdSm90INS1_25CollectiveMainloopFwdSm90ILi2EN4cute5tupleIJNS5_1CILi1EEES8_S8_EEENS6_IJNS7_ILi192EEENS7_ILi128EEENS7_ILi96EEEEEELi96ENS_6half_tEfNS_4arch4Sm90ELb0ELb0ELb0ELb1ELb1ELb1ELb0ELb0ELb1ELb1ELb0ELb0EEENS1_21CollectiveEpilogueFwdINS6_IJSA_SC_SB_EEES9_SE_SG_Li384ELb1ELb1ELb0ELb0EEENS1_36VarlenDynamicPersistentTileSchedulerILi192ELi128ELi384ELi128ELb0ELb1ELb1ELb0ELb1ELb1EEEEEEEEEvNT_6ParamsE)
        /*00a4*/ 	.word	0x00000098


	//----- nvinfo : EIATTR_REGCOUNT
	.align		4
.L_45:
        /*00a8*/ 	.byte	0x04, 0x2f
        /*00aa*/ 	.short	(.L_47 - .L_46)
	.align		4
.L_46:
        /*00ac*/ 	.word	index@(_ZN7cutlass13device_kernelIN5flash11enable_sm90INS1_16FlashAttnFwdSm90INS1_25CollectiveMainloopFwdSm90ILi2EN4cute5tupleIJNS5_1CILi1EEES8_S8_EEENS6_IJNS7_ILi192EEENS7_ILi128EEENS7_ILi96EEEEEELi96ENS_6half_tEfNS_4arch4Sm90ELb0ELb0ELb0ELb1ELb1ELb0ELb0ELb0ELb1ELb1ELb0ELb0EEENS1_21CollectiveEpilogueFwdINS6_IJSA_SC_SB_EEES9_SE_SG_Li384ELb1ELb1ELb0ELb0EEENS1_36VarlenDynamicPersistentTileSchedulerILi192ELi128ELi384ELi128ELb0ELb1ELb1ELb0ELb1ELb1EEEEEEEEEvNT_6ParamsE)
        /*00b0*/ 	.word	0x00000080


	//----- nvinfo : EIATTR_FRAME_SIZE
	.align		4
.L_47:
        /*00b4*/ 	.byte	0x04, 0x11
        /*00b6*/ 	.short	(.L_49 - .L_48)
	.align		4
.L_48:
        /*00b8*/ 	.word	index@(_ZN7cutlass13device_kernelIN5flash11enable_sm90INS1_16FlashAttnFwdSm90INS1_25CollectiveMainloopFwdSm90ILi2EN4cute5tupleIJNS5_1CILi1EEES8_S8_EEENS6_IJNS7_ILi192EEENS7_ILi128EEENS7_ILi96EEEEEELi96ENS_6half_tEfNS_4arch4Sm90ELb0ELb0ELb0ELb1ELb1ELb0ELb0ELb0ELb1ELb1ELb0ELb0EEENS1_21CollectiveEpilogueFwdINS6_IJSA_SC_SB_EEES9_SE_SG_Li384ELb1ELb1ELb0ELb0EEENS1_36VarlenDynamicPersistentTileSchedulerILi192ELi128ELi384ELi128ELb0ELb1ELb1ELb0ELb1ELb1EEEEEEEEEvNT_6ParamsE)
        /*00bc*/ 	.word	0x00000040


	//----- nvinfo : EIATTR_REGCOUNT
	.align		4
.L_49:
        /*00c0*/ 	.byte	0x04, 0x2f
        /*00c2*/ 	.short	(.L_51 - .L_50)
	.align		4
.L_50:
        /*00c4*/ 	.word	index@(_ZN7cutlass13device_kernelIN5flash11enable_sm90INS1_16FlashAttnFwdSm90INS1_25CollectiveMainloopFwdSm90ILi2EN4cute5tupleIJNS5_1CILi1EEES8_S8_EEENS6_IJNS7_ILi192EEENS7_ILi128EEENS7_ILi96EEEEEELi96ENS_6half_tEfNS_4arch4Sm90ELb0ELb0ELb0ELb0ELb1ELb0ELb0ELb0ELb1ELb1ELb0ELb0EEENS1_21CollectiveEpilogueFwdINS6_IJSA_SC_SB_EEES9_SE_SG_Li384ELb0ELb1ELb0ELb0EEENS1_29StaticPersistentTileSchedulerILb0EEEEEEEEEvNT_6ParamsE)
        /*00c8*/ 	.word	0x00000080


	//----- nvinfo : EIATTR_FRAME_SIZE
	.align		4
.L_51:
        /*00cc*/ 	.byte	0x04, 0x11
        /*00ce*/ 	.short	(.L_53 - .L_52)
	.align		4
.L_52:
        /*00d0*/ 	.word	index@(_ZN7cutlass13device_kernelIN5flash11enable_sm90INS1_16FlashAttnFwdSm90INS1_25CollectiveMainloopFwdSm90ILi2EN4cute5tupleIJNS5_1CILi1EEES8_S8_EEENS6_IJNS7_ILi192EEENS7_ILi128EEENS7_ILi96EEEEEELi96ENS_6half_tEfNS_4arch4Sm90ELb0ELb0ELb0ELb0ELb1ELb0ELb0ELb0ELb1ELb1ELb0ELb0EEENS1_21CollectiveEpilogueFwdINS6_IJSA_SC_SB_EEES9_SE_SG_Li384ELb0ELb1ELb0ELb0EEENS1_29StaticPersistentTileSchedulerILb0EEEEEEEEEvNT_6ParamsE)
        /*00d4*/ 	.word	0x00000018


	//----- nvinfo : EIATTR_MIN_STACK_SIZE
	.align		4
.L_53:
        /*00d8*/ 	.byte	0x04, 0x12
        /*00da*/ 	.short	(.L_55 - .L_54)
	.align		4
.L_54:
        /*00dc*/ 	.word	index@(_ZN7cutlass13device_kernelIN5flash11enable_sm90INS1_16FlashAttnFwdSm90INS1_25CollectiveMainloopFwdSm90ILi2EN4cute5tupleIJNS5_1CILi1EEES8_S8_EEENS6_IJNS7_ILi192EEENS7_ILi128EEENS7_ILi96EEEEEELi96ENS_6half_tEfNS_4arch4Sm90ELb0ELb0ELb0ELb0ELb1ELb0ELb0ELb0ELb1ELb1ELb0ELb0EEENS1_21CollectiveEpilogueFwdINS6_IJSA_SC_SB_EEES9_SE_SG_Li384ELb0ELb1ELb0ELb0EEENS1_29StaticPersistentTileSchedulerILb0EEEEEEEEEvNT_6ParamsE)
        /*00e0*/ 	.word	0x00000018


	//----- nvinfo : EIATTR_MIN_STACK_SIZE
	.align		4
.L_55:
        /*00e4*/ 	.byte	0x04, 0x12
        /*00e6*/ 	.short	(.L_57 - .L_56)
	.align		4
.L_56:
        /*00e8*/ 	.word	index@(_ZN7cutlass13device_kernelIN5flash11enable_sm90INS1_16FlashAttnFwdSm90INS1_25CollectiveMainloopFwdSm90ILi2EN4cute5tupleIJNS5_1CILi1EEES8_S8_EEENS6_IJNS7_ILi192EEENS7_ILi128EEENS7_ILi96EEEEEELi96ENS_6half_tEfNS_4arch4Sm90ELb0ELb0ELb0ELb1ELb1ELb0ELb0ELb0ELb1ELb1ELb0ELb0EEENS1_21CollectiveEpilogueFwdINS6_IJSA_SC_SB_EEES9_SE_SG_Li384ELb1ELb1ELb0ELb0EEENS1_36VarlenDynamicPersistentTileSchedulerILi192ELi128ELi384ELi128ELb0ELb1ELb1ELb0ELb1ELb1EEEEEEEEEvNT_6ParamsE)
        /*00ec*/ 	.word	0x00000040


	//----- nvinfo : EIATTR_MIN_STACK_SIZE
	.align		4
.L_57:
        /*00f0*/ 	.byte	0x04, 0x12
        /*00f2*/ 	.short	(.L_59 - .L_58)
	.align		4
.L_58:
        /*00f4*/ 	.word	index@(_ZN7cutlass13device_kernelIN5flash11enable_sm90INS1_16FlashAttnFwdSm90INS1_25CollectiveMainloopFwdSm90ILi2EN4cute5tupleIJNS5_1CILi1EEES8_S8_EEENS6_IJNS7_ILi192EEENS7_ILi128EEENS7_ILi96EEEEEELi96ENS_6half_tEfNS_4arch4Sm90ELb0ELb0ELb0ELb1ELb1ELb1ELb0ELb0ELb1ELb1ELb0ELb0EEENS1_21CollectiveEpilogueFwdINS6_IJSA_SC_SB_EEES9_SE_SG_Li384ELb1ELb1ELb0ELb0EEENS1_36VarlenDynamicPersistentTileSchedulerILi192ELi128ELi384ELi128ELb0ELb1ELb1ELb0ELb1ELb1EEEEEEEEEvNT_6ParamsE)
        /*00f8*/ 	.word	0x00000098


	//----- nvinfo : EIATTR_MIN_STACK_SIZE
	.align		4
.L_59:
        /*00fc*/ 	.byte	0x04, 0x12
        /*00fe*/ 	.short	(.L_61 - .L_60)
	.align		4
.L_60:
        /*0100*/ 	.word	index@(_ZN7cutlass13device_kernelIN5flash11enable_sm90INS1_16FlashAttnFwdSm90INS1_25CollectiveMainloopFwdSm90ILi2EN4cute5tupleIJNS5_1CILi1EEES8_S8_EEENS6_IJNS7_ILi192EEENS7_ILi128EEENS7_ILi96EEEEEELi96ENS_6half_tEfNS_4arch4Sm90ELb0ELb1ELb0ELb0ELb1ELb0ELb0ELb0ELb1ELb1ELb0ELb0EEENS1_21CollectiveEpilogueFwdINS6_IJSA_SC_SB_EEES9_SE_SG_Li384ELb0ELb1ELb0ELb0EEENS1_30DynamicPersistentTileSchedulerILi384ELi128ELb0ELb1ELb1EEEEEEEEEvNT_6ParamsE)
        /*0104*/ 	.word	0x00000018


	//----- nvinfo : EIATTR_MIN_STACK_SIZE
	.align		4
.L_61:
        /*0108*/ 	.byte	0x04, 0x12
        /*010a*/ 	.short	(.L_63 - .L_62)
	.align		4
.L_62:
        /*010c*/ 	.word	index@(_ZN7cutlass13device_kernelIN5flash11enable_sm90INS1_16FlashAttnFwdSm90INS1_25CollectiveMainloopFwdSm90ILi2EN4cute5tupleIJNS5_1CILi1EEES8_S8_EEENS6_IJNS7_ILi192EEENS7_ILi128EEENS7_ILi96EEEEEELi96ENS_6half_tEfNS_4arch4Sm90ELb0ELb1ELb0ELb1ELb1ELb0ELb0ELb0ELb1ELb1ELb0ELb0EEENS1_21CollectiveEpilogueFwdINS6_IJSA_SC_SB_EEES9_SE_SG_Li384ELb1ELb1ELb0ELb0EEENS1_36VarlenDynamicPersistentTileSchedulerILi192ELi128ELi384ELi128ELb0ELb1ELb1ELb1ELb0ELb1EEEEEEEEEvNT_6ParamsE)
        /*0110*/ 	.word	0x00000030


	//----- nvinfo : EIATTR_MIN_STACK_SIZE
	.align		4
.L_63:
        /*0114*/ 	.byte	0x04, 0x12
        /*0116*/ 	.short	(.L_65 - .L_64)
	.align		4
.L_64:
        /*0118*/ 	.word	index@(_ZN7cutlass13device_kernelIN5flash11enable_sm90INS1_16FlashAttnFwdSm90INS1_25CollectiveMainloopFwdSm90ILi2EN4cute5tupleIJNS5_1CILi1EEES8_S8_EEENS6_IJNS7_ILi192EEENS7_ILi128EEENS7_ILi96EEEEEELi96ENS_6half_tEfNS_4arch4Sm90ELb0ELb1ELb0ELb1ELb1ELb1ELb0ELb0ELb1ELb1ELb0ELb0EEENS1_21CollectiveEpilogueFwdINS6_IJSA_SC_SB_EEES9_SE_SG_Li384ELb1ELb1ELb0ELb0EEENS1_36VarlenDynamicPersistentTileSchedulerILi192ELi128ELi384ELi128ELb0ELb1ELb1ELb1ELb0ELb1EEEEEEEEEvNT_6ParamsE)
        /*011c*/ 	.word	0x00000080


	//----- nvinfo : EIATTR_MIN_STACK_SIZE
	.align		4
.L_65:
        /*0120*/ 	.byte	0x04, 0x12
        /*0122*/ 	.short	(.L_67 - .L_66)
	.align		4
.L_66:
        /*0124*/ 	.word	index@(_ZN7cutlass13device_kernelIN5flash11enable_sm90INS1_16FlashAttnFwdSm90INS1_25CollectiveMainloopFwdSm90ILi2EN4cute5tupleIJNS5_1CILi1EEES8_S8_EEENS6_IJNS7_ILi192EEENS7_ILi128EEENS7_ILi96EEEEEELi96ENS_6half_tEfNS_4arch4Sm90ELb1ELb0ELb0ELb0ELb1ELb0ELb0ELb0ELb1ELb1ELb0ELb0EEENS1_21CollectiveEpilogueFwdINS6_IJSA_SC_SB_EEES9_SE_SG_Li384ELb0ELb1ELb0ELb0EEENS1_30DynamicPersistentTileSchedulerILi384ELi128ELb0ELb1ELb1EEEEEEEEEvNT_6ParamsE)
        /*0128*/ 	.word	0x00000018


	//----- nvinfo : EIATTR_MIN_STACK_SIZE
	.align		4
.L_67:
        /*012c*/ 	.byte	0x04, 0x12
        /*012e*/ 	.short	(.L_69 - .L_68)
	.align		4
.L_68:
        /*0130*/ 	.word	index@(_ZN7cutlass13device_kernelIN5flash11enable_sm90INS1_16FlashAttnFwdSm90INS1_25CollectiveMainloopFwdSm90ILi2EN4cute5tupleIJNS5_1CILi1EEES8_S8_EEENS6_IJNS7_ILi192EEENS7_ILi128EEENS7_ILi96EEEEEELi96ENS_6half_tEfNS_4arch4Sm90ELb1ELb0ELb0ELb1ELb1ELb0ELb0ELb0ELb1ELb1ELb0ELb0EEENS1_21CollectiveEpilogueFwdINS6_IJSA_SC_SB_EEES9_SE_SG_Li384ELb1ELb1ELb0ELb0EEENS1_36VarlenDynamicPersistentTileSchedulerILi192ELi128ELi384ELi128ELb0ELb1ELb1ELb1ELb1ELb1EEEEEEEEEvNT_6ParamsE)
        /*0134*/ 	.word	0x00000040


	//----- nvinfo : EIATTR_MIN_STACK_SIZE
	.align		4
.L_69:
        /*0138*/ 	.byte	0x04, 0x12
        /*013a*/ 	.short	(.L_71 - .L_70)
	.align		4
.L_70:
        /*013c*/ 	.word	index@(_ZN7cutlass13device_kernelIN5flash11enable_sm90INS1_16FlashAttnFwdSm90INS1_25CollectiveMainloopFwdSm90ILi2EN4cute5tupleIJNS5_1CILi1EEES8_S8_EEENS6_IJNS7_ILi192EEENS7_ILi128EEENS7_ILi96EEEEEELi96ENS_6half_tEfNS_4arch4Sm90ELb1ELb0ELb0ELb1ELb1ELb1ELb0ELb0ELb1ELb1ELb0ELb0EEENS1_21CollectiveEpilogueFwdINS6_IJSA_SC_SB_EEES9_SE_SG_Li384ELb1ELb1ELb0ELb0EEENS1_36VarlenDynamicPersistentTileSchedulerILi192ELi128ELi384ELi128ELb0ELb1ELb1ELb1ELb1ELb1EEEEEEEEEvNT_6ParamsE)
        /*0140*/ 	.word	0x00000088
.L_71:


//--------------------- .nv.compat                --------------------------
	.section	.nv.compat,"",@"SHT_CUDA_COMPAT_INFO"
	.align	4
        /*0000*/ 	.byte	0x02, 0x09, 0x01, 0x00, 0x02, 0x02, 0x04, 0x00, 0x02, 0x05, 0x05, 0x00, 0x03, 0x07, 0x01, 0x01
        /*0010*/ 	.byte	0x02, 0x03, 0x01, 0x00, 0x02, 0x06, 0x01, 0x00, 0x04, 0x0b, 0x08, 0x00, 0x00, 0x00, 0x00, 0x00
        /*0020*/ 	.byte	0x00, 0x00, 0x00, 0x00


//--------------------- .nv.info._ZN7cutlass13device_kernelIN5flash11enable_sm90INS1_16FlashAttnFwdSm90INS1_25CollectiveMainloopFwdSm90ILi2EN4cute5tupleIJNS5_1CILi1EEES8_S8_EEENS6_IJNS7_ILi192EEENS7_ILi128EEENS7_ILi96EEEEEELi96ENS_6half_tEfNS_4arch4Sm90ELb0ELb0ELb0ELb0ELb1ELb0ELb0ELb0ELb1ELb1ELb0ELb0EEENS1_21CollectiveEpilogueFwdINS6_IJSA_SC_SB_EEES9_SE_SG_Li384ELb0ELb1ELb0ELb0EEENS1_29StaticPersistentTileSchedulerILb0EEEEEEEEEvNT_6ParamsE --------------------------
	.section	.nv.info._ZN7cutlass13device_kernelIN5flash11enable_sm90INS1_16FlashAttnFwdSm90INS1_25CollectiveMainloopFwdSm90ILi2EN4cute5tupleIJNS5_1CILi1EEES8_S8_EEENS6_IJNS7_ILi192EEENS7_ILi128EEENS7_ILi96EEEEEELi96ENS_6half_tEfNS_4arch4Sm90ELb0ELb0ELb0ELb0ELb1ELb0ELb0ELb0ELb1ELb1ELb0ELb0EEENS1_21CollectiveEpilogueFwdINS6_IJSA_SC_SB_EEES9_SE_SG_Li384ELb0ELb1ELb0ELb0EEENS1_29StaticPersistentTileSchedulerILb0EEEEEEEEEvNT_6ParamsE,"",@"SHT_CUDA_INFO"
	.sectionflags	@""
	.align	4


	//----- nvinfo : EIATTR_CUDA_API_VERSION
	.align		4
        /*0000*/ 	.byte	0x04, 0x37
        /*0002*/ 	.short	(.L_73 - .L_72)
.L_72:
        /*0004*/ 	.word	0x00000082


	//----- nvinfo : EIATTR_KPARAM_INFO
	.align		4
.L_73:
        /*0008*/ 	.byte	0x04, 0x17
        /*000a*/ 	.short	(.L_75 - .L_74)
.L_74:
        /*000c*/ 	.word	0x00000000
        /*0010*/ 	.short	0x0000
        /*0012*/ 	.short	0x0070
        /*0014*/ 	.byte	0x00, 0xf0, 0x01, 0x28


	//----- nvinfo : EIATTR_SPARSE_MMA_MASK
	.align		4
.L_75:
        /*0018*/ 	.byte	0x03, 0x50
        /*001a*/ 	.short	0x0000


	//----- nvinfo : EIATTR_MAXREG_COUNT
	.align		4
        /*001c*/ 	.byte	0x03, 0x1b
        /*001e*/ 	.short	0x0080


	//----- nvinfo : EIATTR_NUM_BARRIERS
	.align		4
        /*0020*/ 	.byte	0x02, 0x4c
        /*0022*/ 	.byte	0x10
	.zero		1


	//----- nvinfo : EIATTR_EXTERNS
	.align		4
        /*0024*/ 	.byte	0x04, 0x0f
        /*0026*/ 	.short	(.L_77 - .L_76)


	//   ....[0]....
	.align		4
.L_76:
        /*0028*/ 	.word	index@(__assertfail)


	//----- nvinfo : EIATTR_ANNOTATIONS
	.align		4
.L_77:
        /*002c*/ 	.byte	0x04, 0x55
        /*002e*/ 	.short	(.L_79 - .L_78)


	//   ....[0]....
.L_78:
        /*0030*/ 	.word	0x00000001
        /*0034*/ 	.byte	0xf0, 0x72, 0x00, 0x00, 0x01, 0x00, 0x00, 0x00, 0x20, 0x73, 0x00, 0x00, 0x01, 0x00, 0x00, 0x00
        /*0044*/ 	.byte	0x10, 0x75, 0x00, 0x00, 0x01, 0x00, 0x00, 0x00, 0xa0, 0x76, 0x00, 0x00, 0x01, 0x00, 0x00, 0x00
        /*0054*/ 	.byte	0xb0, 0x7a, 0x00, 0x00, 0x01, 0x00, 0x00, 0x00, 0x20, 0x7b, 0x00, 0x00, 0x01, 0x00, 0x00, 0x00
        /*0064*/ 	.byte	0x30, 0x86, 0x00, 0x00, 0x01, 0x00, 0x00, 0x00, 0xc0, 0x8e, 0x00, 0x00, 0x01, 0x00, 0x00, 0x00
        /*0074*/ 	.byte	0xb0, 0x90, 0x00, 0x00, 0x01, 0x00, 0x00, 0x00, 0xe0, 0x90, 0x00, 0x00, 0x01, 0x00, 0x00, 0x00
        /*0084*/ 	.byte	0xf0, 0x90, 0x00, 0x00, 0x01, 0x00, 0x00, 0x00, 0x10, 0xa4, 0x00, 0x00, 0x01, 0x00, 0x00, 0x00
        /*0094*/ 	.byte	0x50, 0xa4, 0x00, 0x00, 0x01, 0x00, 0x00, 0x00, 0xc0, 0xa4, 0x00, 0x00, 0x01, 0x00, 0x00, 0x00
        /*00a4*/ 	.byte	0xe0, 0xa4, 0x00, 0x00


	//----- nvinfo : EIATTR_MERCURY_ISA_VERSION
	.align		4
.L_79:
        /*00a8*/ 	.byte	0x03, 0x5f
        /*00aa*/ 	.short	0x0101


	//----- nvinfo : EIATTR_INT_WARP_WIDE_INSTR_OFFSETS
	.align		4
        /*00ac*/ 	.byte	0x04, 0x31
        /*00ae*/ 	.short	(.L_81 - .L_80)


	//   ....[0]....
.L_80:
        /*00b0*/ 	.word	0x000000c0


	//   ....[1]....
        /*00b4*/ 	.word	0x000000d0


	//   ....[2]....
        /*00b8*/ 	.word	0x00000170


	//----- nvinfo : EIATTR_COOP_GROUP_MASK_REGIDS
	.align		4
.L_81:
        /*00bc*/ 	.byte	0x04, 0x29
        /*00be*/ 	.short	(.L_83 - .L_82)


	//   ....[0]....
.L_82:
        /*00c0*/ 	.word	0xffffffff


	//   ....[1]....
        /*00c4*/ 	.word	0xffffffff


	//   ....[2]....
        /*00c8*/ 	.word	0xffffffff


	//   ....[3]....
        /*00cc*/ 	.word	0xffffffff


	//   ....[4]....
        /*00d0*/ 	.word	0xffffffff


	//   ....[5]....
        /*00d4*/ 	.word	0xffffffff


	//   ....[6]....
        /*00d8*/ 	.word	0xffffffff


	//   ....[7]....
        /*00dc*/ 	.word	0xffffffff


	//   ....[8]....
        /*00e0*/ 	.word	0xffffffff


	//   ....[9]....
        /*00e4*/ 	.word	0xffffffff


	//   ....[10]....
        /*00e8*/ 	.word	0xffffffff


	//   ....[11]....
        /*00ec*/ 	.word	0xffffffff


	//   ....[12]....
        /*00f0*/ 	.word	0xffffffff


	//   ....[13]....
        /*00f4*/ 	.word	0xffffffff


	//   ....[14]....
        /*00f8*/ 	.word	0xffffffff


	//   ....[15]....
        /*00fc*/ 	.word	0xffffffff


	//   ....[16]....
        /*0100*/ 	.word	0xffffffff


	//   ....[17]....
        /*0104*/ 	.word	0xffffffff


	//   ....[18]....
        /*0108*/ 	.word	0xffffffff


	//   ....[19]....
        /*010c*/ 	.word	0xffffffff


	//   ....[20]....
        /*0110*/ 	.word	0xffffffff


	//   ....[21]....
        /*0114*/ 	.word	0xffffffff


	//   ....[22]....
        /*0118*/ 	.word	0xffffffff


	//   ....[23]....
        /*011c*/ 	.word	0xffffffff


	//   ....[24]....
        /*0120*/ 	.word	0xffffffff


	//   ....[25]....
        /*0124*/ 	.word	0xffffffff


	//   ....[26]....
        /*0128*/ 	.word	0xffffffff


	//   ....[27]....
        /*012c*/ 	.word	0xffffffff


	//   ....[28]....
        /*0130*/ 	.word	0xffffffff


	//   ....[29]....
        /*0134*/ 	.word	0xffffffff


	//   ....[30]....
        /*0138*/ 	.word	0xffffffff


	//   ....[31]....
        /*013c*/ 	.word	0xffffffff


	//   ....[32]....
        /*0140*/ 	.word	0xffffffff


	//   ....[33]....
        /*0144*/ 	.word	0xffffffff


	//   ....[34]....
        /*0148*/ 	.word	0xffffffff


	//   ....[35]....
        /*014c*/ 	.word	0xffffffff


	//   ....[36]....
        /*0150*/ 	.word	0xffffffff


	//   ....[37]....
        /*0154*/ 	.word	0xffffffff


	//   ....[38]....
        /*0158*/ 	.word	0xffffffff


	//   ....[39]....
        /*015c*/ 	.word	0xffffffff


	//   ....[40]....
        /*0160*/ 	.word	0xffffffff


	//   ....[41]....
        /*0164*/ 	.word	0xffffffff


	//   ....[42]....
        /*0168*/ 	.word	0xffffffff


	//   ....[43]....
        /*016c*/ 	.word	0xffffffff


	//   ....[44]....
        /*0170*/ 	.word	0xffffffff


	//   ....[45]....
        /*0174*/ 	.word	0xffffffff


	//   ....[46]....
        /*0178*/ 	.word	0xffffffff


	//   ....[47]....
        /*017c*/ 	.word	0xffffffff


	//   ....[48]....
        /*0180*/ 	.word	0xffffffff


	//   ....[49]....
        /*0184*/ 	.word	0xffffffff


	//   ....[50]....
        /*0188*/ 	.word	0xffffffff


	//   ....[51]....
        /*018c*/ 	.word	0xffffffff


	//   ....[52]....
        /*0190*/ 	.word	0xffffffff


	//   ....[53]....
        /*0194*/ 	.word	0xffffffff


	//   ....[54]....
        /*0198*/ 	.word	0xffffffff


	//   ....[55]....
        /*019c*/ 	.word	0xffffffff


	//   ....[56]....
        /*01a0*/ 	.word	0xffffffff


	//   ....[57]....
        /*01a4*/ 	.word	0xffffffff


	//   ....[58]....
        /*01a8*/ 	.word	0xffffffff


	//   ....[59]....
        /*01ac*/ 	.word	0xffffffff


	//   ....[60]....
        /*01b0*/ 	.word	0xffffffff


	//   ....[61]....
        /*01b4*/ 	.word	0xffffffff


	//   ....[62]....
        /*01b8*/ 	.word	0xffffffff


	//   ....[63]....
        /*01bc*/ 	.word	0xffffffff


	//   ....[64]....
        /*01c0*/ 	.word	0xffffffff


	//   ....[65]....
        /*01c4*/ 	.word	0xffffffff


	//   ....[66]....
        /*01c8*/ 	.word	0xffffffff


	//   ....[67]....
        /*01cc*/ 	.word	0xffffffff


	//   ....[68]....
        /*01d0*/ 	.word	0xffffffff


	//   ....[69]....
        /*01d4*/ 	.word	0xffffffff


	//   ....[70]....
        /*01d8*/ 	.word	0xffffffff


	//   ....[71]....
        /*01dc*/ 	.word	0xffffffff


	//   ....[72]....
        /*01e0*/ 	.word	0xffffffff


	//   ....[73]....
        /*01e4*/ 	.word	0xffffffff


	//   ....[74]....
        /*01e8*/ 	.word	0x0500000f


	//   ....[75]....
        /*01ec*/ 	.word	0x0500000f


	//   ....[76]....
        /*01f0*/ 	.word	0x0500000f


	//   ....[77]....
        /*01f4*/ 	.word	0x0500000f


	//   ....[78]....
        /*01f8*/ 	.word	0x0500000f


	//   ....[79]....
        /*01fc*/ 	.word	0x0500000f


	//   ....[80]....
        /*0200*/ 	.word	0x0500000f


	//   ....[81]....
        /*0204*/ 	.word	0x0500000f


	//   ....[82]....
        /*0208*/ 	.word	0x0500000f


	//   ....[83]....
        /*020c*/ 	.word	0x0500000f


	//   ....[84]....
        /*0210*/ 	.word	0x0500000f


	//   ....[85]....
        /*0214*/ 	.word	0x0500000f


	//   ....[86]....
        /*0218*/ 	.word	0x0500000f


	//   ....[87]....
        /*021c*/ 	.word	0x0500000f


	//   ....[88]....
        /*0220*/ 	.word	0x0500000f


	//   ....[89]....
        /*0224*/ 	.word	0x0500000f


	//   ....[90]....
        /*0228*/ 	.word	0x0500000f


	//   ....[91]....
        /*022c*/ 	.word	0x0500000f


	//   ....[92]....
        /*0230*/ 	.word	0x0500000f


	//   ....[93]....
        /*0234*/ 	.word	0x0500000f


	//   ....[94]....
        /*0238*/ 	.word	0x0500000f


	//   ....[95]....
        /*023c*/ 	.word	0x0500000f


	//   ....[96]....
        /*0240*/ 	.word	0x0500000f


	//   ....[97]....
        /*0244*/ 	.word	0x0500000f


	//   ....[98]....
        /*0248*/ 	.word	0x0500000f


	//   ....[99]....
        /*024c*/ 	.word	0x0500000f


	//   ....[100]....
        /*0250*/ 	.word	0x0500000f


	//   ....[101]....
        /*0254*/ 	.word	0x0500000f


	//   ....[102]....
        /*0258*/ 	.word	0x0500000f


	//   ....[103]....
        /*025c*/ 	.word	0x0500000f


	//   ....[104]....
        /*0260*/ 	.word	0x0500000f


	//   ....[105]....
        /*0264*/ 	.word	0x0500000f


	//   ....[106]....
        /*0268*/ 	.word	0x0500000f


	//   ....[107]....
        /*026c*/ 	.word	0x0500000f


	//   ....[108]....
        /*0270*/ 	.word	0x0500000f


	//   ....[109]....
        /*0274*/ 	.word	0x0500000f


	//   ....[110]....
        /*0278*/ 	.word	0x0500000f


	//   ....[111]....
        /*027c*/ 	.word	0x0500000f


	//   ....[112]....
        /*0280*/ 	.word	0x0500000f


	//   ....[113]....
        /*0284*/ 	.word	0x0500000f


	//   ....[114]....
        /*0288*/ 	.word	0x0500000f


	//   ....[115]....
        /*028c*/ 	.word	0x0500000f


	//   ....[116]....
        /*0290*/ 	.word	0x0500000f


	//   ....[117]....
        /*0294*/ 	.word	0x0500000f


	//   ....[118]....
        /*0298*/ 	.word	0x0500000f


	//   ....[119]....
        /*029c*/ 	.word	0x0500000f


	//----- nvinfo : EIATTR_COOP_GROUP_INSTR_OFFSETS
	.align		4
.L_83:
        /*02a0*/ 	.byte	0x04, 0x28
        /*02a2*/ 	.short	(.L_85 - .L_84)


	//   ....[0]....
.L_84:
        /*02a4*/ 	.word	0x00000080


	//   ....[1]....
        /*02a8*/ 	.word	0x00000090


	//   ....[2]....
        /*02ac*/ 	.word	0x000002d0


	//   ....[3]....
        /*02b0*/ 	.word	0x00000430


	//   ....[4]....
        /*02b4*/ 	.word	0x00000550


	//   ....[5]....
        /*02b8*/ 	.word	0x000006b0


	//   ....[6]....
        /*02bc*/ 	.word	0x00000e60


	//   ....[7]....
        /*02c0*/ 	.word	0x00002130


	//   ....[8]....
        /*02c4*/ 	.word	0x00002230


	//   ....[9]....
        /*02c8*/ 	.word	0x00002780


	//   ....[10]....
        /*02cc*/ 	.word	0x000027e0


	//   ....[11]....
        /*02d0*/ 	.word	0x000033d0


	//   ....[12]....
        /*02d4*/ 	.word	0x000042b0


	//   ....[13]....
        /*02d8*/ 	.word	0x000042c0


	//   ....[14]....
        /*02dc*/ 	.word	0x000042f0


	//   ....[15]....
        /*02e0*/ 	.word	0x00004300


	//   ....[16]....
        /*02e4*/ 	.word	0x00005660


	//   ....[17]....
        /*02e8*/ 	.word	0x00005770


	//   ....[18]....
        /*02ec*/ 	.word	0x000057d0


	//   ....[19]....
        /*02f0*/ 	.word	0x000058c0


	//   ....[20]....
        /*02f4*/ 	.word	0x000058d0


	//   ....[21]....
        /*02f8*/ 	.word	0x00006780


	//   ....[22]....
        /*02fc*/ 	.word	0x000067d0


	//   ....[23]....
        /*0300*/ 	.word	0x00006800


	//   ....[24]....
        /*0304*/ 	.word	0x00006860


	//   ....[25]....
        /*0308*/ 	.word	0x00006d40


	//   ....[26]....
        /*030c*/ 	.word	0x00006d90


	//   ....[27]....
        /*0310*/ 	.word	0x00006ea0


	//   ....[28]....
        /*0314*/ 	.word	0x00006ee0


	//   ....[29]....
        /*0318*/ 	.word	0x000080f0


	//   ....[30]....
        /*031c*/ 	.word	0x00008110


	//   ....[31]....
        /*0320*/ 	.word	0x00008120


	//   ....[32]....
        /*0324*/ 	.word	0x000081d0


	//   ....[33]....
        /*0328*/ 	.word	0x000081f0


	//   ....[34]....
        /*032c*/ 	.word	0x00008290


	//   ....[35]....
        /*0330*/ 	.word	0x000082b0


	//   ....[36]....
        /*0334*/ 	.word	0x000082c0


	//   ....[37]....
        /*0338*/ 	.word	0x00008b00


	//   ....[38]....
        /*033c*/ 	.word	0x00008b20


	//   ....[39]....
        /*0340*/ 	.word	0x00008b50


	//   ....[40]....
        /*0344*/ 	.word	0x00008c00


	//   ....[41]....
        /*0348*/ 	.word	0x00008c10


	//   ....[42]....
        /*034c*/ 	.word	0x00008cc0


	//   ....[43]....
        /*0350*/ 	.word	0x00008cd0


	//   ....[44]....
        /*0354*/ 	.word	0x00008ce0


	//   ....[45]....
        /*0358*/ 	.word	0x00008cf0


	//   ....[46]....
        /*035c*/ 	.word	0x00008d00


	//   ....[47]....
        /*0360*/ 	.word	0x00008dd0


	//   ....[48]....
        /*0364*/ 	.word	0x00008e80


	//   ....[49]....
        /*0368*/ 	.word	0x00009560


	//   ....[50]....
        /*036c*/ 	.word	0x00009570


	//   ....[51]....
        /*0370*/ 	.word	0x00009590


	//   ....[52]....
        /*0374*/ 	.word	0x00009610


	//   ....[53]....
        /*0378*/ 	.word	0x00009620


	//   ....[54]....
        /*037c*/ 	.word	0x00009680


	//   ....[55]....
        /*0380*/ 	.word	0x000096b0


	//   ....[56]....
        /*0384*/ 	.word	0x000096f0


	//   ....[57]....
        /*0388*/ 	.word	0x000099a0


	//   ....[58]....
        /*038c*/ 	.word	0x000099c0


	//   ....[59]....
        /*0390*/ 	.word	0x00009a60


	//   ....[60]....
        /*0394*/ 	.word	0x00009a70


	//   ....[61]....
        /*0398*/ 	.word	0x00009b00


	//   ....[62]....
        /*039c*/ 	.word	0x00009b10


	//   ....[63]....
        /*03a0*/ 	.word	0x00009b20


	//   ....[64]....
        /*03a4*/ 	.word	0x00009bb0


	//   ....[65]....
        /*03a8*/ 	.word	0x0000a050


	//   ....[66]....
        /*03ac*/ 	.word	0x0000a060


	//   ....[67]....
        /*03b0*/ 	.word	0x0000a0b0


	//   ....[68]....
        /*03b4*/ 	.word	0x0000a0f0


	//   ....[69]....
        /*03b8*/ 	.word	0x0000a150


	//   ....[70]....
        /*03bc*/ 	.word	0x0000a170


	//   ....[71]....
        /*03c0*/ 	.word	0x0000a1f0


	//   ....[72]....
        /*03c4*/ 	.word	0x0000a210


	//   ....[73]....
        /*03c8*/ 	.word	0x0000a5e0


	//   ....[74]....
        /*03cc*/ 	.word	0x0000aac0


	//   ....[75]....
        /*03d0*/ 	.word	0x0000abb0


	//   ....[76]....
        /*03d4*/ 	.word	0x0000ac50


	//   ....[77]....
        /*03d8*/ 	.word	0x0000acc0


	//   ....[78]....
        /*03dc*/ 	.word	0x0000add0


	//   ....[79]....
        /*03e0*/ 	.word	0x0000ae40


	//   ....[80]....
        /*03e4*/ 	.word	0x0000af50


	//   ....[81]....
        /*03e8*/ 	.word	0x0000afc0


	//   ....[82]....
        /*03ec*/ 	.word	0x0000b0c0


	//   ....[83]....
        /*03f0*/ 	.word	0x0000b150


	//   ....[84]....
        /*03f4*/ 	.word	0x0000b1c0


	//   ....[85]....
        /*03f8*/ 	.word	0x0000b220


	//   ....[86]....
        /*03fc*/ 	.word	0x0000b340


	//   ....[87]....
        /*0400*/ 	.word	0x0000b3a0


	//   ....[88]....
        /*0404*/ 	.word	0x0000b4b0


	//   ....[89]....
        /*0408*/ 	.word	0x0000b510


	//   ....[90]....
        /*040c*/ 	.word	0x0000b5c0


	//   ....[91]....
        /*0410*/ 	.word	0x0000b6b0


	//   ....[92]....
        /*0414*/ 	.word	0x0000b790


	//   ....[93]....
        /*0418*/ 	.word	0x0000b800


	//   ....[94]....
        /*041c*/ 	.word	0x0000b8d0


	//   ....[95]....
        /*0420*/ 	.word	0x0000ba10


	//   ....[96]....
        /*0424*/ 	.word	0x0000bac0


	//   ....[97]....
        /*0428*/ 	.word	0x0000bb40


	//   ....[98]....
        /*042c*/ 	.word	0x0000bc20


	//   ....[99]....
        /*0430*/ 	.word	0x0000bc80


	//   ....[100]....
        /*0434*/ 	.word	0x0000bd50


	//   ....[101]....
        /*0438*/ 	.word	0x0000bdb0


	//   ....[102]....
        /*043c*/ 	.word	0x0000be80


	//   ....[103]....
        /*0440*/ 	.word	0x0000bf70


	//   ....[104]....
        /*0444*/ 	.word	0x0000c010


	//   ....[105]....
        /*0448*/ 	.word	0x0000c070


	//   ....[106]....
        /*044c*/ 	.word	0x0000c170


	//   ....[107]....
        /*0450*/ 	.word	0x0000c1d0


	//   ....[108]....
        /*0454*/ 	.word	0x0000c2d0


	//   ....[109]....
        /*0458*/ 	.word	0x0000c330


	//   ....[110]....
        /*045c*/ 	.word	0x0000c400


	//   ....[111]....
        /*0460*/ 	.word	0x0000c550


	//   ....[112]....
        /*0464*/ 	.word	0x0000c5f0


	//   ....[113]....
        /*0468*/ 	.word	0x0000c680


	//   ....[114]....
        /*046c*/ 	.word	0x0000c780


	//   ....[115]....
        /*0470*/ 	.word	0x0000c7e0


	//   ....[116]....
        /*0474*/ 	.word	0x0000c8d0


	//   ....[117]....
        /*0478*/ 	.word	0x0000c930


	//   ....[118]....
        /*047c*/ 	.word	0x0000c9f0


	//   ....[119]....
        /*0480*/ 	.word	0x0000cb60


	//----- nvinfo : EIATTR_REG_RECONFIG
	.align		4
.L_85:
        /*0484*/ 	.byte	0x01, 0x54
	.zero		2


	//----- nvinfo : EIATTR_SYSCALL_OFFSETS
	.align		4
        /*0488*/ 	.byte	0x04, 0x46
        /*048a*/ 	.short	(.L_87 - .L_86)


	//   ....[0]....
.L_86:
        /*048c*/ 	.word	0x00001190


	//   ....[1]....
        /*0490*/ 	.word	0x000077b0


	//   ....[2]....
        /*0494*/ 	.word	0x000078f0


	//   ....[3]....
        /*0498*/ 	.word	0x000079e0


	//   ....[4]....
        /*049c*/ 	.word	0x00008620


	//----- nvinfo : EIATTR_MBARRIER_INSTR_OFFSETS
	.align		4
.L_87:
        /*04a0*/ 	.byte	0x04, 0x39
        /*04a2*/ 	.short	(.L_89 - .L_88)


	//   ....[0]....
.L_88:
        /*04a4*/ 	.word	0x00000180
        /*04a8*/ 	.word	0x000000ff
        /*04ac*/ 	.word	0x0002d800
        /*04b0*/ 	.short	0x0100
        /*04b2*/ 	.byte	0x08
	.zero		1


	//   ....[1]....
        /*04b4*/ 	.word	0x00000190
        /*04b8*/ 	.word	0x000000ff
        /*04bc*/ 	.word	0x0002d820
        /*04c0*/ 	.short	0x0100
        /*04c2*/ 	.byte	0x08
	.zero		1


	//   ....[2]....
        /*04c4*/ 	.word	0x00000280
        /*04c8*/ 	.word	0x000000ff
        /*04cc*/ 	.word	0x0002d830
        /*04d0*/ 	.short	0x0100
        /*04d2*/ 	.byte	0x08
	.zero		1


	//   ....[3]....
        /*04d4*/ 	.word	0x00000290
        /*04d8*/ 	.word	0x000000ff
        /*04dc*/ 	.word	0x0002d840
        /*04e0*/ 	.short	0x0100
        /*04e2*/ 	.byte	0x08
	.zero		1


	//   ....[4]....
        /*04e4*/ 	.word	0x000002a0
        /*04e8*/ 	.word	0x000000ff
        /*04ec*/ 	.word	0x0002d838
        /*04f0*/ 	.short	0x0100
        /*04f2*/ 	.byte	0x08
	.zero		1


	//   ....[5]....
        /*04f4*/ 	.word	0x000002b0
        /*04f8*/ 	.word	0x000000ff
        /*04fc*/ 	.word	0x0002d848
        /*0500*/ 	.short	0x0100
        /*0502*/ 	.byte	0x08
	.zero		1


	//   ....[6]....
        /*0504*/ 	.word	0x000003e0
        /*0508*/ 	.word	0x000000ff
        /*050c*/ 	.word	0x0002d850
        /*0510*/ 	.short	0x0100
        /*0512*/ 	.byte	0x08
	.zero		1


	//   ....[7]....
        /*0514*/ 	.word	0x000003f0
        /*0518*/ 	.word	0x000000ff
        /*051c*/ 	.word	0x0002d860
        /*0520*/ 	.short	0x0100
        /*0522*/ 	.byte	0x08
	.zero		1


	//   ....[8]....
        /*0524*/ 	.word	0x00000400
        /*0528*/ 	.word	0x000000ff
        /*052c*/ 	.word	0x0002d858
        /*0530*/ 	.short	0x0100
        /*0532*/ 	.byte	0x08
	.zero		1


	//   ....[9]....
        /*0534*/ 	.word	0x00000410
        /*0538*/ 	.word	0x000000ff
        /*053c*/ 	.word	0x0002d868
        /*0540*/ 	.short	0x0100
        /*0542*/ 	.byte	0x08
	.zero		1


	//   ....[10]....
        /*0544*/ 	.word	0x00000500
        /*0548*/ 	.word	0x000000ff
        /*054c*/ 	.word	0x0002d870
        /*0550*/ 	.short	0x0100
        /*0552*/ 	.byte	0x06
	.zero		1


	//   ....[11]....
        /*0554*/ 	.word	0x00000510
        /*0558*/ 	.word	0x000000ff
        /*055c*/ 	.word	0x0002d880
        /*0560*/ 	.short	0x0100
        /*0562*/ 	.byte	0x06
	.zero		1


	//   ....[12]....
        /*0564*/ 	.word	0x00000520
        /*0568*/ 	.word	0x000000ff
        /*056c*/ 	.word	0x0002d878
        /*0570*/ 	.short	0x0100
        /*0572*/ 	.byte	0x06
	.zero		1


	//   ....[13]....
        /*0574*/ 	.word	0x00000530
        /*0578*/ 	.word	0x000000ff
        /*057c*/ 	.word	0x0002d888
        /*0580*/ 	.short	0x0100
        /*0582*/ 	.byte	0x06
	.zero		1


	//   ....[14]....
        /*0584*/ 	.word	0x00000660
        /*0588*/ 	.word	0x000000ff
        /*058c*/ 	.word	0x0002d890
        /*0590*/ 	.short	0x0100
        /*0592*/ 	.byte	0x08
	.zero		1


	//   ....[15]....
        /*0594*/ 	.word	0x00000670
        /*0598*/ 	.word	0x000000ff
        /*059c*/ 	.word	0x0002d8a0
        /*05a0*/ 	.short	0x0100
        /*05a2*/ 	.byte	0x08
	.zero		1


	//   ....[16]....
        /*05a4*/ 	.word	0x00000680
        /*05a8*/ 	.word	0x000000ff
        /*05ac*/ 	.word	0x0002d898
        /*05b0*/ 	.short	0x0100
        /*05b2*/ 	.byte	0x08
	.zero		1


	//   ....[17]....
        /*05b4*/ 	.word	0x00000690
        /*05b8*/ 	.word	0x000000ff
        /*05bc*/ 	.word	0x0002d8a8
        /*05c0*/ 	.short	0x0100
        /*05c2*/ 	.byte	0x08
	.zero		1


	//   ....[18]....
        /*05c4*/ 	.word	0x000007d0
        /*05c8*/ 	.word	0x000000ff
        /*05cc*/ 	.word	0x0002d8b0
        /*05d0*/ 	.short	0x0100
        /*05d2*/ 	.byte	0x08
	.zero		1


	//   ....[19]....
        /*05d4*/ 	.word	0x000007e0
        /*05d8*/ 	.word	0x000000ff
        /*05dc*/ 	.word	0x0002d8c0
        /*05e0*/ 	.short	0x0100
        /*05e2*/ 	.byte	0x08
	.zero		1


	//   ....[20]....
        /*05e4*/ 	.word	0x000007f0
        /*05e8*/ 	.word	0x000000ff
        /*05ec*/ 	.word	0x0002d8b8
        /*05f0*/ 	.short	0x0100
        /*05f2*/ 	.byte	0x08
	.zero		1


	//   ....[21]....
        /*05f4*/ 	.word	0x00000800
        /*05f8*/ 	.word	0x000000ff
        /*05fc*/ 	.word	0x0002d8c8
        /*0600*/ 	.short	0x0100
        /*0602*/ 	.byte	0x08
	.zero		1


	//   ....[22]....
        /*0604*/ 	.word	0x000011f0
        /*0608*/ 	.word	0x000000ff
        /*060c*/ 	.word	0x0002d800
        /*0610*/ 	.short	0x010a
        /*0612*/ 	.byte	0x28
	.zero		1


	//   ....[23]....
        /*0614*/ 	.word	0x00001270
        /*0618*/ 	.word	0x00000004
        /*061c*/ 	.word	0x0002d830
        /*0620*/ 	.short	0x010a
        /*0622*/ 	.byte	0x3f
	.zero		1


	//   ....[24]....
        /*0624*/ 	.word	0x000012c0
        /*0628*/ 	.word	0x00000004
        /*062c*/ 	.word	0x0002d830
        /*0630*/ 	.short	0x010a
        /*0632*/ 	.byte	0x3f
	.zero		1


	//   ....[25]....
        /*0634*/ 	.word	0x00001830
        /*0638*/ 	.word	0x000000ff
        /*063c*/ 	.word	0x00000000
        /*0640*/ 	.short	0x0101
        /*0642*/ 	.byte	0x06
	.zero		1


	//   ....[26]....
        /*0644*/ 	.word	0x000036a0
        /*0648*/ 	.word	0x000000ff
        /*064c*/ 	.word	0x0002d830
        /*0650*/ 	.short	0x010a
        /*0652*/ 	.byte	0x06
	.zero		1


	//   ....[27]....
        /*0654*/ 	.word	0x000036e0
        /*0658*/ 	.word	0x000000ff
        /*065c*/ 	.word	0x0002d830
        /*0660*/ 	.short	0x010a
        /*0662*/ 	.byte	0x06
	.zero		1


	//   ....[28]....
        /*0664*/ 	.word	0x000039b0
        /*0668*/ 	.word	0x000000ff
        /*066c*/ 	.word	0x0002d850
        /*0670*/ 	.short	0x010a
        /*0672*/ 	.byte	0x06
	.zero		1


	//   ....[29]....
        /*0674*/ 	.word	0x000039f0
        /*0678*/ 	.word	0x000000ff
        /*067c*/ 	.word	0x0002d850
        /*0680*/ 	.short	0x010a
        /*0682*/ 	.byte	0x06
	.zero		1


	//   ....[30]....
        /*0684*/ 	.word	0x00003f40
        /*0688*/ 	.word	0x000000ff
        /*068c*/ 	.word	0x00000000
        /*0690*/ 	.short	0x0101
        /*0692*/ 	.byte	0x06
	.zero		1


	//   ....[31]....
        /*0694*/ 	.word	0x000050e0
        /*0698*/ 	.word	0x000000ff
        /*069c*/ 	.word	0x00000000
        /*06a0*/ 	.short	0x0101
        /*06a2*/ 	.byte	0x06
	.zero		1


	//   ....[32]....
        /*06a4*/ 	.word	0x000056e0
        /*06a8*/ 	.word	0x000000ff
        /*06ac*/ 	.word	0x0002d850
        /*06b0*/ 	.short	0x010a
        /*06b2*/ 	.byte	0x08
	.zero		1


	//   ....[33]....
        /*06b4*/ 	.word	0x00005720
        /*06b8*/ 	.word	0x000000ff
        /*06bc*/ 	.word	0x0002d850
        /*06c0*/ 	.short	0x010a
        /*06c2*/ 	.byte	0x08
	.zero		1


	//   ....[34]....
        /*06c4*/ 	.word	0x000061e0
        /*06c8*/ 	.word	0x000000ff
        /*06cc*/ 	.word	0x00000000
        /*06d0*/ 	.short	0x0101
        /*06d2*/ 	.byte	0x08
	.zero		1


	//   ....[35]....
        /*06d4*/ 	.word	0x00006da0
        /*06d8*/ 	.word	0x000000ff
        /*06dc*/ 	.word	0x00000000
        /*06e0*/ 	.short	0x0101
        /*06e2*/ 	.byte	0x04
	.zero		1


	//   ....[36]....
        /*06e4*/ 	.word	0x00007ec0
        /*06e8*/ 	.word	0x00000000
        /*06ec*/ 	.word	0x0002d840
        /*06f0*/ 	.short	0x010a
        /*06f2*/ 	.byte	0x3f
	.zero		1


	//   ....[37]....
        /*06f4*/ 	.word	0x00008400
        /*06f8*/ 	.word	0x00000000
        /*06fc*/ 	.word	0x0002d830
        /*0700*/ 	.short	0x0107
        /*0702*/ 	.byte	0x3f
	.zero		1


	//   ....[38]....
        /*0704*/ 	.word	0x000084c0
        /*0708*/ 	.word	0x00000000
        /*070c*/ 	.word	0x0002d830
        /*0710*/ 	.short	0x0101
        /*0712*/ 	.byte	0x3f
	.zero		1


	//   ....[39]....
        /*0714*/ 	.word	0x00008f70
        /*0718*/ 	.word	0x000000ff
        /*071c*/ 	.word	0x0002d800
        /*0720*/ 	.short	0x0107
        /*0722*/ 	.byte	0x25
	.zero		1


	//   ....[40]....
        /*0724*/ 	.word	0x00008fd0
        /*0728*/ 	.word	0x000000ff
        /*072c*/ 	.word	0x0002d800
        /*0730*/ 	.short	0x0101
        /*0732*/ 	.byte	0x25
	.zero		1


	//   ....[41]....
        /*0734*/ 	.word	0x00008ff0
        /*0738*/ 	.word	0x000000ff
        /*073c*/ 	.word	0x0002d820
        /*0740*/ 	.short	0x010a
        /*0742*/ 	.byte	0x25
	.zero		1


	//   ....[42]....
        /*0744*/ 	.word	0x00009380
        /*0748*/ 	.word	0x00000006
        /*074c*/ 	.word	0x0002d840
        /*0750*/ 	.short	0x010a
        /*0752*/ 	.byte	0x3f
	.zero		1


	//   ....[43]....
        /*0754*/ 	.word	0x00009790
        /*0758*/ 	.word	0x00000006
        /*075c*/ 	.word	0x0002d830
        /*0760*/ 	.short	0x0107
        /*0762*/ 	.byte	0x3f
	.zero		1


	//   ....[44]....
        /*0764*/ 	.word	0x00009850
        /*0768*/ 	.word	0x00000006
        /*076c*/ 	.word	0x0002d830
        /*0770*/ 	.short	0x0101
        /*0772*/ 	.byte	0x3f
	.zero		1


	//   ....[45]....
        /*0774*/ 	.word	0x000098b0
        /*0778*/ 	.word	0x00000006
        /*077c*/ 	.word	0x0002d860
        /*0780*/ 	.short	0x010a
        /*0782*/ 	.byte	0x3f
	.zero		1


	//   ....[46]....
        /*0784*/ 	.word	0x00009ca0
        /*0788*/ 	.word	0x00000006
        /*078c*/ 	.word	0x0002d850
        /*0790*/ 	.short	0x0107
        /*0792*/ 	.byte	0x3f
	.zero		1


	//   ....[47]....
        /*0794*/ 	.word	0x00009e70
        /*0798*/ 	.word	0x00000006
        /*079c*/ 	.word	0x0002d850
        /*07a0*/ 	.short	0x0101
        /*07a2*/ 	.byte	0x3f
	.zero		1


	//   ....[48]....
        /*07a4*/ 	.word	0x00009f70
        /*07a8*/ 	.word	0x00000004
        /*07ac*/ 	.word	0x0002d860
        /*07b0*/ 	.short	0x010a
        /*07b2*/ 	.byte	0x3f
	.zero		1


	//   ....[49]....
        /*07b4*/ 	.word	0x0000a350
        /*07b8*/ 	.word	0x00000004
        /*07bc*/ 	.word	0x0002d850
        /*07c0*/ 	.short	0x0107
        /*07c2*/ 	.byte	0x3f
	.zero		1


	//   ....[50]....
        /*07c4*/ 	.word	0x0000a440
        /*07c8*/ 	.word	0x00000004
        /*07cc*/ 	.word	0x0002d850
        /*07d0*/ 	.short	0x0101
        /*07d2*/ 	.byte	0x3f
	.zero		1


	//   ....[51]....
        /*07d4*/ 	.word	0x0000a560
        /*07d8*/ 	.word	0x00000004
        /*07dc*/ 	.word	0x0002d820
        /*07e0*/ 	.short	0x010a
        /*07e2*/ 	.byte	0x3f
	.zero		1


	//   ....[52]....
        /*07e4*/ 	.word	0x0000a6e0
        /*07e8*/ 	.word	0x00000003
        /*07ec*/ 	.word	0x0002d840
        /*07f0*/ 	.short	0x010a
        /*07f2*/ 	.byte	0x3f
	.zero		1


	//   ....[53]....
        /*07f4*/ 	.word	0x0000a780
        /*07f8*/ 	.word	0x00000017
        /*07fc*/ 	.word	0x0002d840
        /*0800*/ 	.short	0x010a
        /*0802*/ 	.byte	0x3f
	.zero		1


	//   ....[54]....
        /*0804*/ 	.word	0x0000a7c0
        /*0808*/ 	.word	0x00000003
        /*080c*/ 	.word	0x0002d860
        /*0810*/ 	.short	0x010a
        /*0812*/ 	.byte	0x3f
	.zero		1


	//   ....[55]....
        /*0814*/ 	.word	0x0000a800
        /*0818*/ 	.word	0x00000017
        /*081c*/ 	.word	0x0002d860
        /*0820*/ 	.short	0x010a
        /*0822*/ 	.byte	0x3f
	.zero		1


	//   ....[56]....
        /*0824*/ 	.word	0x0000a870
        /*0828*/ 	.word	0x00000003
        /*082c*/ 	.word	0x0002d800
        /*0830*/ 	.short	0x010a
        /*0832*/ 	.byte	0x3f
	.zero		1


	//   ....[57]....
        /*0834*/ 	.word	0x0000a8c0
        /*0838*/ 	.word	0x00000004
        /*083c*/ 	.word	0x0002d830
        /*0840*/ 	.short	0x010a
        /*0842*/ 	.byte	0x3f
	.zero		1


	//   ....[58]....
        /*0844*/ 	.word	0x0000a920
        /*0848*/ 	.word	0x00000003
        /*084c*/ 	.word	0x0002d830
        /*0850*/ 	.short	0x010a
        /*0852*/ 	.byte	0x3f
	.zero		1


	//   ....[59]....
        /*0854*/ 	.word	0x0000a980
        /*0858*/ 	.word	0x00000003
        /*085c*/ 	.word	0x0002d850
        /*0860*/ 	.short	0x010a
        /*0862*/ 	.byte	0x3f
	.zero		1


	//   ....[60]....
        /*0864*/ 	.word	0x0000a9e0
        /*0868*/ 	.word	0x00000007
        /*086c*/ 	.word	0x0002d850
        /*0870*/ 	.short	0x010a
        /*0872*/ 	.byte	0x3f
	.zero		1


	//   ....[61]....
        /*0874*/ 	.word	0x0000ab00
        /*0878*/ 	.word	0x00000000
        /*087c*/ 	.word	0x0002d840
        /*0880*/ 	.short	0x010a
        /*0882*/ 	.byte	0x3f
	.zero		1


	//   ....[62]....
        /*0884*/ 	.word	0x0000b910
        /*0888*/ 	.word	0x00000003
        /*088c*/ 	.word	0x0002d820
        /*0890*/ 	.short	0x010a
        /*0892*/ 	.byte	0x3f
	.zero		1


	//   ....[63]....
        /*0894*/ 	.word	0x0000b960
        /*0898*/ 	.word	0x00000006
        /*089c*/ 	.word	0x0002d840
        /*08a0*/ 	.short	0x010a
        /*08a2*/ 	.byte	0x3f
	.zero		1


	//   ....[64]....
        /*08a4*/ 	.word	0x0000bec0
        /*08a8*/ 	.word	0x00000006
        /*08ac*/ 	.word	0x0002d860
        /*08b0*/ 	.short	0x010a
        /*08b2*/ 	.byte	0x3f
	.zero		1


	//   ....[65]....
        /*08b4*/ 	.word	0x0000c4a0
        /*08b8*/ 	.word	0x00000004
        /*08bc*/ 	.word	0x0002d860
        /*08c0*/ 	.short	0x010a
        /*08c2*/ 	.byte	0x3f
	.zero		1


	//   ....[66]....
        /*08c4*/ 	.word	0x0000ca80
        /*08c8*/ 	.word	0x00000004
        /*08cc*/ 	.word	0x0002d820
        /*08d0*/ 	.short	0x010a
        /*08d2*/ 	.byte	0x3f
	.zero		1


	//   ....[67]....
        /*08d4*/ 	.word	0x0000cc20
        /*08d8*/ 	.word	0x00000003
        /*08dc*/ 	.word	0x0002d840
        /*08e0*/ 	.short	0x010a
        /*08e2*/ 	.byte	0x3f
	.zero		1


	//   ....[68]....
        /*08e4*/ 	.word	0x0000cc70
        /*08e8*/ 	.word	0x00000017
        /*08ec*/ 	.word	0x0002d840
        /*08f0*/ 	.short	0x010a
        /*08f2*/ 	.byte	0x3f
	.zero		1


	//   ....[69]....
        /*08f4*/ 	.word	0x0000ccc0
        /*08f8*/ 	.word	0x00000003
        /*08fc*/ 	.word	0x0002d860
        /*0900*/ 	.short	0x010a
        /*0902*/ 	.byte	0x3f
	.zero		1


	//----- nvinfo : EIATTR_NUM_MBARRIERS
	.align		4
.L_89:
        /*0904*/ 	.byte	0x03, 0x38
        /*0906*/ 	.short	0x0016


	//----- nvinfo : EIATTR_EXIT_INSTR_OFFSETS
	.align		4
        /*0908*/ 	.byte	0x04, 0x1c
        /*090a*/ 	.short	(.L_91 - .L_90)


	//   ....[0]....
.L_90:
        /*090c*/ 	.word	0x00000960


	//   ....[1]....
        /*0910*/ 	.word	0x00007000


	//   ....[2]....
        /*0914*/ 	.word	0x0000a850


	//----- nvinfo : EIATTR_MAX_THREADS
	.align		4
.L_91:
        /*0918*/ 	.byte	0x04, 0x05
        /*091a*/ 	.short	(.L_93 - .L_92)
.L_92:
        /*091c*/ 	.word	0x00000200
        /*0920*/ 	.word	0x00000001
        /*0924*/ 	.word	0x00000001


	//----- nvinfo : EIATTR_CRS_STACK_SIZE
	.align		4
.L_93:
        /*0928*/ 	.byte	0x04, 0x1e
        /*092a*/ 	.short	(.L_95 - .L_94)
.L_94:
        /*092c*/ 	.word	0x00000000


	//----- nvinfo : EIATTR_CBANK_PARAM_SIZE
	.align		4
.L_95:
        /*0930*/ 	.byte	0x03, 0x19
        /*0932*/ 	.short	0x0a70


	//----- nvinfo : EIATTR_PARAM_CBANK
	.align		4
        /*0934*/ 	.byte	0x04, 0x0a
        /*0936*/ 	.short	(.L_97 - .L_96)
	.align		4
.L_96:
        /*0938*/ 	.word	index@(.nv.constant0._ZN7cutlass13device_kernelIN5flash11enable_sm90INS1_16FlashAttnFwdSm90INS1_25CollectiveMainloopFwdSm90ILi2EN4cute5tupleIJNS5_1CILi1EEES8_S8_EEENS6_IJNS7_ILi192EEENS7_ILi128EEENS7_ILi96EEEEEELi96ENS_6half_tEfNS_4arch4Sm90ELb0ELb0ELb0ELb0ELb1ELb0ELb0ELb0ELb1ELb1ELb0ELb0EEENS1_21CollectiveEpilogueFwdINS6_IJSA_SC_SB_EEES9_SE_SG_Li384ELb0ELb1ELb0ELb0EEENS1_29StaticPersistentTileSchedulerILb0EEEEEEEEEvNT_6ParamsE)
        /*093c*/ 	.short	0x0210
        /*093e*/ 	.short	0x0a70


	//----- nvinfo : EIATTR_SW_WAR
	.align		4
.L_97:
        /*0940*/ 	.byte	0x04, 0x36
        /*0942*/ 	.short	(.L_99 - .L_98)
.L_98:
        /*0944*/ 	.word	0x00000008
.L_99:


//--------------------- .nv.info._ZN7cutlass13device_kernelIN5flash11enable_sm90INS1_16FlashAttnFwdSm90INS1_25CollectiveMainloopFwdSm90ILi2EN4cute5tupleIJNS5_1CILi1EEES8_S8_EEENS6_IJNS7_ILi192EEENS7_ILi128EEENS7_ILi96EEEEEELi96ENS_6half_tEfNS_4arch4Sm90ELb0ELb0ELb0ELb1ELb1ELb0ELb0ELb0ELb1ELb1ELb0ELb0EEENS1_21CollectiveEpilogueFwdINS6_IJSA_SC_SB_EEES9_SE_SG_Li384ELb1ELb1ELb0ELb0EEENS1_36VarlenDynamicPersistentTileSchedulerILi192ELi128ELi384ELi128ELb0ELb1ELb1ELb0ELb1ELb1EEEEEEEEEvNT_6ParamsE --------------------------
	.section	.nv.info._ZN7cutlass13device_kernelIN5flash11enable_sm90INS1_16FlashAttnFwdSm90INS1_25CollectiveMainloopFwdSm90ILi2EN4cute5tupleIJNS5_1CILi1EEES8_S8_EEENS6_IJNS7_ILi192EEENS7_ILi128EEENS7_ILi96EEEEEELi96ENS_6half_tEfNS_4arch4Sm90ELb0ELb0ELb0ELb1ELb1ELb0ELb0ELb0ELb1ELb1ELb0ELb0EEENS1_21CollectiveEpilogueFwdINS6_IJSA_SC_SB_EEES9_SE_SG_Li384ELb1ELb1ELb0ELb0EEENS1_36VarlenDynamicPersistentTileSchedulerILi192ELi128ELi384ELi128ELb0ELb1ELb1ELb0ELb1ELb1EEEEEEEEEvNT_6ParamsE,"",@"SHT_CUDA_INFO"
	.sectionflags	@""
	.align	4


	//----- nvinfo : EIATTR_CUDA_API_VERSION
	.align		4
        /*0000*/ 	.byte	0x04, 0x37
        /*0002*/ 	.short	(.L_101 - .L_100)
.L_100:
        /*0004*/ 	.word	0x00000082


	//----- nvinfo : EIATTR_KPARAM_INFO
	.align		4
.L_101:
        /*0008*/ 	.byte	0x04, 0x17
        /*000a*/ 	.short	(.L_103 - .L_102)
.L_102:
        /*000c*/ 	.word	0x00000000
        /*0010*/ 	.short	0x0000
        /*0012*/ 	.short	0x0070
        /*0014*/ 	.byte	0x00, 0xf0, 0x01, 0x2a


	//----- nvinfo : EIATTR_SPARSE_MMA_MASK
	.align		4
.L_103:
        /*0018*/ 	.byte	0x03, 0x50
        /*001a*/ 	.short	0x0000


	//----- nvinfo : EIATTR_MAXREG_COUNT
	.align		4
        /*001c*/ 	.byte	0x03, 0x1b
        /*001e*/ 	.short	0x0080


	//----- nvinfo : EIATTR_NUM_BARRIERS
	.align		4
        /*0020*/ 	.byte	0x02, 0x4c
        /*0022*/ 	.byte	0x10
	.zero		1


	//----- nvinfo : EIATTR_EXTERNS
	.align		4
        /*0024*/ 	.byte	0x04, 0x0f
        /*0026*/ 	.short	(.L_105 - .L_104)


	//   ....[0]....
	.align		4
.L_104:
        /*0028*/ 	.word	index@(__assertfail)


	//----- nvinfo : EIATTR_ANNOTATIONS
	.align		4
.L_105:
        /*002c*/ 	.byte	0x04, 0x55
        /*002e*/ 	.short	(.L_107 - .L_106)


	//   ....[0]....
.L_106:
        /* <DEDUP_REMOVED lines=31> */
        /*0214*/ 	.byte	0x60, 0xd9, 0x00, 0x00, 0x01, 0x00, 0x00, 0x00, 0x70, 0xd9, 0x00, 0x00


	//----- nvinfo : EIATTR_MERCURY_ISA_VERSION
	.align		4
.L_107:
        /*0220*/ 	.byte	0x03, 0x5f
        /*0222*/ 	.short	0x0101


	//----- nvinfo : EIATTR_UNUSED_LOAD_BYTE_OFFSET
	.align		4
        /*0224*/ 	.byte	0x04, 0x44
        /*0226*/ 	.short	(.L_109 - .L_108)


	//   ....[0]....
.L_108:
        /*0228*/ 	.word	0x00000970
        /*022c*/ 	.word	0x0000fff0


	//   ....[1]....
        /*0230*/ 	.word	0x000063b0
        /*0234*/ 	.word	0x0000fff0


	//----- nvinfo : EIATTR_INT_WARP_WIDE_INSTR_OFFSETS
	.align		4
.L_109:
        /*0238*/ 	.byte	0x04, 0x31
        /*023a*/ 	.short	(.L_111 - .L_110)


	//   ....[0]....
.L_110:
        /*023c*/ 	.word	0x000000c0


	//   ....[1]....
        /*0240*/ 	.word	0x000000d0


	//   ....[2]....
        /*0244*/ 	.word	0x00000170


	//   ....[3]....
        /*0248*/ 	.word	0x00008e20


	//   ....[4]....
        /*024c*/ 	.word	0x00008eb0


	//   ....[5]....
        /*0250*/ 	.word	0x0000bc50


	//   ....[6]....
        /*0254*/ 	.word	0x0000bce0


	//----- nvinfo : EIATTR_COOP_GROUP_MASK_REGIDS
	.align		4
.L_111:
        /*0258*/ 	.byte	0x04, 0x29
        /*025a*/ 	.short	(.L_113 - .L_112)


	//   ....[0]....
.L_112:
        /*025c*/ 	.word	0xffffffff


	//   ....[1]....
        /*0260*/ 	.word	0xffffffff


	//   ....[2]....
        /*0264*/ 	.word	0xffffffff


	//   ....[3]....
        /*0268*/ 	.word	0xffffffff


	//   ....[4]....
        /*026c*/ 	.word	0xffffffff


	//   ....[5]....
        /*0270*/ 	.word	0xffffffff


	//   ....[6]....
        /*0274*/ 	.word	0xffffffff


	//   ....[7]....
        /*0278*/ 	.word	0xffffffff


	//   ....[8]....
        /*027c*/ 	.word	0xffffffff


	//   ....[9]....
        /*0280*/ 	.word	0xffffffff


	//   ....[10]....
        /*0284*/ 	.word	0xffffffff


	//   ....[11]....
        /*0288*/ 	.word	0xffffffff


	//   ....[12]....
        /*028c*/ 	.word	0xffffffff


	//   ....[13]....
        /*0290*/ 	.word	0xffffffff


	//   ....[14]....
        /*0294*/ 	.word	0xffffffff


	//   ....[15]....
        /*0298*/ 	.word	0xffffffff


	//   ....[16]....
        /*029c*/ 	.word	0xffffffff


	//   ....[17]....
        /*02a0*/ 	.word	0xffffffff


	//   ....[18]....
        /*02a4*/ 	.word	0xffffffff


	//   ....[19]....
        /*02a8*/ 	.word	0xffffffff


	//   ....[20]....
        /*02ac*/ 	.word	0xffffffff


	//   ....[21]....
        /*02b0*/ 	.word	0xffffffff


	//   ....[22]....
        /*02b4*/ 	.word	0xffffffff


	//   ....[23]....
        /*02b8*/ 	.word	0xffffffff


	//   ....[24]....
        /*02bc*/ 	.word	0xffffffff


	//   ....[25]....
        /*02c0*/ 	.word	0xffffffff


	//   ....[26]....
        /*02c4*/ 	.word	0xffffffff


	//   ....[27]....
        /*02c8*/ 	.word	0xffffffff


	//   ....[28]....
        /*02cc*/ 	.word	0xffffffff


	//   ....[29]....
        /*02d0*/ 	.word	0xffffffff


	//   ....[30]....
        /*02d4*/ 	.word	0xffffffff


	//   ....[31]....
        /*02d8*/ 	.word	0xffffffff


	//   ....[32]....
        /*02dc*/ 	.word	0xffffffff


	//   ....[33]....
        /*02e0*/ 	.word	0xffffffff


	//   ....[34]....
        /*02e4*/ 	.word	0xffffffff


	//   ....[35]....
        /*02e8*/ 	.word	0xffffffff


	//   ....[36]....
        /*02ec*/ 	.word	0xffffffff


	//   ....[37]....
        /*02f0*/ 	.word	0xffffffff


	//   ....[38]....
        /*02f4*/ 	.word	0xffffffff


	//   ....[39]....
        /*02f8*/ 	.word	0xffffffff


	//   ....[40]....
        /*02fc*/ 	.word	0xffffffff


	//   ....[41]....
        /*0300*/ 	.word	0xffffffff


	//   ....[42]....
        /*0304*/ 	.word	0xffffffff


	//   ....[43]....
        /*0308*/ 	.word	0xffffffff


	//   ....[44]....
        /*030c*/ 	.word	0xffffffff


	//   ....[45]....
        /*0310*/ 	.word	0xffffffff


	//   ....[46]....
        /*0314*/ 	.word	0xffffffff


	//   ....[47]....
        /*0318*/ 	.word	0xffffffff


	//   ....[48]....
        /*031c*/ 	.word	0xffffffff


	//   ....[49]....
        /*0320*/ 	.word	0xffffffff


	//   ....[50]....
        /*0324*/ 	.word	0xffffffff


	//   ....[51]....
        /*0328*/ 	.word	0xffffffff


	//   ....[52]....
        /*032c*/ 	.word	0xffffffff


	//   ....[53]....
        /*0330*/ 	.word	0xffffffff


	//   ....[54]....
        /*0334*/ 	.word	0xffffffff


	//   ....[55]....
        /*0338*/ 	.word	0xffffffff


	//   ....[56]....
        /*033c*/ 	.word	0xffffffff


	//   ....[57]....
        /*0340*/ 	.word	0xffffffff


	//   ....[58]....
        /*0344*/ 	.word	0xffffffff


	//   ....[59]....
        /*0348*/ 	.word	0xffffffff


	//   ....[60]....
        /*034c*/ 	.word	0xffffffff


	//   ....[61]....
        /*0350*/ 	.word	0xffffffff


	//   ....[62]....
        /*0354*/ 	.word	0xffffffff


	//   ....[63]....
        /*0358*/ 	.word	0xffffffff


	//   ....[64]....
        /*035c*/ 	.word	0xffffffff


	//   ....[65]....
        /*0360*/ 	.word	0xffffffff


	//   ....[66]....
        /*0364*/ 	.word	0xffffffff


	//   ....[67]....
        /*0368*/ 	.word	0xffffffff


	//   ....[68]....
        /*036c*/ 	.word	0xffffffff


	//   ....[69]....
        /*0370*/ 	.word	0xffffffff


	//   ....[70]....
        /*0374*/ 	.word	0xffffffff


	//   ....[71]....
        /*0378*/ 	.word	0xffffffff


	//   ....[72]....
        /*037c*/ 	.word	0xffffffff


	//   ....[73]....
        /*0380*/ 	.word	0xffffffff


	//   ....[74]....
        /*0384*/ 	.word	0xffffffff


	//   ....[75]....
        /*0388*/ 	.word	0xffffffff


	//   ....[76]....
        /*038c*/ 	.word	0xffffffff


	//   ....[77]....
        /*0390*/ 	.word	0xffffffff


	//   ....[78]....
        /*0394*/ 	.word	0xffffffff


	//   ....[79]....
        /*0398*/ 	.word	0xffffffff


	//   ....[80]....
        /*039c*/ 	.word	0xffffffff


	//   ....[81]....
        /*03a0*/ 	.word	0xffffffff


	//   ....[82]....
        /*03a4*/ 	.word	0xffffffff


	//   ....[83]....
        /*03a8*/ 	.word	0xffffffff


	//   ....[84]....
        /*03ac*/ 	.word	0xffffffff


	//   ....[85]....
        /*03b0*/ 	.word	0xffffffff


	//   ....[86]....
        /*03b4*/ 	.word	0xffffffff


	//   ....[87]....
        /*03b8*/ 	.word	0xffffffff


	//   ....[88]....
        /*03bc*/ 	.word	0xffffffff


	//   ....[89]....
        /*03c0*/ 	.word	0xffffffff


	//   ....[90]....
        /*03c4*/ 	.word	0xffffffff


	//   ....[91]....
        /*03c8*/ 	.word	0xffffffff


	//   ....[92]....
        /*03cc*/ 	.word	0xffffffff


	//   ....[93]....
        /*03d0*/ 	.word	0xffffffff


	//   ....[94]....
        /*03d4*/ 	.word	0xffffffff


	//   ....[95]....
        /*03d8*/ 	.word	0xffffffff


	//   ....[96]....
        /*03dc*/ 	.word	0xffffffff


	//   ....[97]....
        /*03e0*/ 	.word	0xffffffff


	//   ....[98]....
        /*03e4*/ 	.word	0xffffffff


	//   ....[99]....
        /*03e8*/ 	.word	0xffffffff


	//   ....[100]....
        /*03ec*/ 	.word	0xffffffff


	//   ....[101]....
        /*03f0*/ 	.word	0xffffffff


	//   ....[102]....
        /*03f4*/ 	.word	0xffffffff


	//   ....[103]....
        /*03f8*/ 	.word	0xffffffff


	//   ....[104]....
        /*03fc*/ 	.word	0xffffffff


	//   ....[105]....
        /*0400*/ 	.word	0xffffffff


	//   ....[106]....
        /*0404*/ 	.word	0xffffffff


	//   ....[107]....
        /*0408*/ 	.word	0xffffffff


	//   ....[108]....
        /*040c*/ 	.word	0xffffffff


	//   ....[109]....
        /*0410*/ 	.word	0xffffffff


	//   ....[110]....
        /*0414*/ 	.word	0xffffffff


	//   ....[111]....
        /*0418*/ 	.word	0x0500000f


	//   ....[112]....
        /*041c*/ 	.word	0x0500000f


	//   ....[113]....
        /*0420*/ 	.word	0x0500000f


	//   ....[114]....
        /*0424*/ 	.word	0x0500000f


	//   ....[115]....
        /*0428*/ 	.word	0x0500000f


	//   ....[116]....
        /*042c*/ 	.word	0x0500000f


	//   ....[117]....
        /*0430*/ 	.word	0x0500000f


	//   ....[118]....
        /*0434*/ 	.word	0x0500000f


	//   ....[119]....
        /*0438*/ 	.word	0x0500000f


	//   ....[120]....
        /*043c*/ 	.word	0x0500000f


	//   ....[121]....
        /*0440*/ 	.word	0x0500000f


	//   ....[122]....
        /*0444*/ 	.word	0x0500000f


	//   ....[123]....
        /*0448*/ 	.word	0x0500000f


	//   ....[124]....
        /*044c*/ 	.word	0x0500000f


	//   ....[125]....
        /*0450*/ 	.word	0x0500000f


	//   ....[126]....
        /*0454*/ 	.word	0x0500000f


	//   ....[127]....
        /*0458*/ 	.word	0x0500000f


	//   ....[128]....
        /*045c*/ 	.word	0x0500000f


	//   ....[129]....
        /*0460*/ 	.word	0x0500000f


	//   ....[130]....
        /*0464*/ 	.word	0x0500000f


	//   ....[131]....
        /*0468*/ 	.word	0x0500000f


	//   ....[132]....
        /*046c*/ 	.word	0x0500000f


	//   ....[133]....
        /*0470*/ 	.word	0x0500000f


	//   ....[134]....
        /*0474*/ 	.word	0x0500000f


	//   ....[135]....
        /*0478*/ 	.word	0x0500000f


	//   ....[136]....
        /*047c*/ 	.word	0x0500000f


	//   ....[137]....
        /*0480*/ 	.word	0x0500000f


	//   ....[138]....
        /*0484*/ 	.word	0x0500000f


	//   ....[139]....
        /*0488*/ 	.word	0x0500000f


	//   ....[140]....
        /*048c*/ 	.word	0x0500000f


	//   ....[141]....
        /*0490*/ 	.word	0x0500000f


	//   ....[142]....
        /*0494*/ 	.word	0x0500000f


	//   ....[143]....
        /*0498*/ 	.word	0x0500000f


	//   ....[144]....
        /*049c*/ 	.word	0x0500000f


	//   ....[145]....
        /*04a0*/ 	.word	0x0500000f


	//   ....[146]....
        /*04a4*/ 	.word	0x0500000f


	//   ....[147]....
        /*04a8*/ 	.word	0x0500000f


	//   ....[148]....
        /*04ac*/ 	.word	0x0500000f


	//   ....[149]....
        /*04b0*/ 	.word	0x0500000f


	//   ....[150]....
        /*04b4*/ 	.word	0x0500000f


	//   ....[151]....
        /*04b8*/ 	.word	0x0500000f


	//   ....[152]....
        /*04bc*/ 	.word	0x0500000f


	//   ....[153]....
        /*04c0*/ 	.word	0x0500000f


	//   ....[154]....
        /*04c4*/ 	.word	0x0500000f


	//   ....[155]....
        /*04c8*/ 	.word	0x0500000f


	//   ....[156]....
        /*04cc*/ 	.word	0x0500000f


	//   ....[157]....
        /*04d0*/ 	.word	0x0500000f


	//   ....[158]....
        /*04d4*/ 	.word	0x0500000f


	//   ....[159]....
        /*04d8*/ 	.word	0x0500000f


	//   ....[160]....
        /*04dc*/ 	.word	0x0500000f


	//   ....[161]....
        /*04e0*/ 	.word	0x0500000f


	//   ....[162]....
        /*04e4*/ 	.word	0x0500000f


	//   ....[163]....
        /*04e8*/ 	.word	0x0500000f


	//   ....[164]....
        /*04ec*/ 	.word	0x0500000f


	//   ....[165]....
        /*04f0*/ 	.word	0x0500000f


	//   ....[166]....
        /*04f4*/ 	.word	0x0500000f


	//   ....[167]....
        /*04f8*/ 	.word	0x0500000f


	//   ....[168]....
        /*04fc*/ 	.word	0x0500000f


	//   ....[169]....
        /*0500*/ 	.word	0x0500000f


	//   ....[170]....
        /*0504*/ 	.word	0x0500000f


	//   ....[171]....
        /*0508*/ 	.word	0x0500000f


	//   ....[172]....
        /*050c*/ 	.word	0x0500000f


	//   ....[173]....
        /*0510*/ 	.word	0x0500000f


	//----- nvinfo : EIATTR_COOP_GROUP_INSTR_OFFSETS
	.align		4
.L_113:
        /*0514*/ 	.byte	0x04, 0x28
        /*0516*/ 	.short	(.L_115 - .L_114)


	//   ....[0]....
.L_114:
        /*0518*/ 	.word	0x00000080


	//   ....[1]....
        /*051c*/ 	.word	0x000000b0


	//   ....[2]....
        /*0520*/ 	.word	0x000002d0


	//   ....[3]....
        /*0524*/ 	.word	0x00000430


	//   ....[4]....
        /*0528*/ 	.word	0x00000550


	//   ....[5]....
        /*052c*/ 	.word	0x000006b0


	//   ....[6]....
        /*0530*/ 	.word	0x00001310


	//   ....[7]....
        /*0534*/ 	.word	0x00002340


	//   ....[8]....
        /*0538*/ 	.word	0x00002450


	//   ....[9]....
        /*053c*/ 	.word	0x000027c0


	//   ....[10]....
        /*0540*/ 	.word	0x00002960


	//   ....[11]....
        /*0544*/ 	.word	0x000036f0


	//   ....[12]....
        /*0548*/ 	.word	0x000045c0


	//   ....[13]....
        /*054c*/ 	.word	0x000045d0


	//   ....[14]....
        /*0550*/ 	.word	0x00004600


	//   ....[15]....
        /*0554*/ 	.word	0x00004620


	//   ....[16]....
        /*0558*/ 	.word	0x00005970


	//   ....[17]....
        /*055c*/ 	.word	0x00005a70


	//   ....[18]....
        /*0560*/ 	.word	0x00005ad0


	//   ....[19]....
        /*0564*/ 	.word	0x00005bb0


	//   ....[20]....
        /*0568*/ 	.word	0x00005bc0


	//   ....[21]....
        /*056c*/ 	.word	0x00006d20


	//   ....[22]....
        /*0570*/ 	.word	0x00006d60


	//   ....[23]....
        /*0574*/ 	.word	0x00006d90


	//   ....[24]....
        /*0578*/ 	.word	0x00006dc0


	//   ....[25]....
        /*057c*/ 	.word	0x00007220


	//   ....[26]....
        /*0580*/ 	.word	0x00007250


	//   ....[27]....
        /*0584*/ 	.word	0x00007350


	//   ....[28]....
        /*0588*/ 	.word	0x00007370


	//   ....[29]....
        /*058c*/ 	.word	0x00007b80


	//   ....[30]....
        /*0590*/ 	.word	0x00007b90


	//   ....[31]....
        /*0594*/ 	.word	0x00007c90


	//   ....[32]....
        /*0598*/ 	.word	0x00007cb0


	//   ....[33]....
        /*059c*/ 	.word	0x00007e20


	//   ....[34]....
        /*05a0*/ 	.word	0x00007ff0


	//   ....[35]....
        /*05a4*/ 	.word	0x00008020


	//   ....[36]....
        /*05a8*/ 	.word	0x00008050


	//   ....[37]....
        /*05ac*/ 	.word	0x00008080


	//   ....[38]....
        /*05b0*/ 	.word	0x000080b0


	//   ....[39]....
        /*05b4*/ 	.word	0x000080e0


	//   ....[40]....
        /*05b8*/ 	.word	0x00008230


	//   ....[41]....
        /*05bc*/ 	.word	0x00008260


	//   ....[42]....
        /*05c0*/ 	.word	0x00008290


	//   ....[43]....
        /*05c4*/ 	.word	0x000082c0


	//   ....[44]....
        /*05c8*/ 	.word	0x000082f0


	//   ....[45]....
        /*05cc*/ 	.word	0x00008320


	//   ....[46]....
        /*05d0*/ 	.word	0x000083b0


	//   ....[47]....
        /*05d4*/ 	.word	0x000083e0


	//   ....[48]....
        /*05d8*/ 	.word	0x00008460


	//   ....[49]....
        /*05dc*/ 	.word	0x00009af0


	//   ....[50]....
        /*05e0*/ 	.word	0x00009b10


	//   ....[51]....
        /*05e4*/ 	.word	0x00009bc0


	//   ....[52]....
        /*05e8*/ 	.word	0x00009be0


	//   ....[53]....
        /*05ec*/ 	.word	0x00009c80


	//   ....[54]....
        /*05f0*/ 	.word	0x00009ca0


	//   ....[55]....
        /*05f4*/ 	.word	0x00009cb0


	//   ....[56]....
        /*05f8*/ 	.word	0x00009cc0


	//   ....[57]....
        /*05fc*/ 	.word	0x0000a680


	//   ....[58]....
        /*0600*/ 	.word	0x0000a6a0


	//   ....[59]....
        /*0604*/ 	.word	0x0000a700


	//   ....[60]....
        /*0608*/ 	.word	0x0000a740


	//   ....[61]....
        /*060c*/ 	.word	0x0000a7a0


	//   ....[62]....
        /*0610*/ 	.word	0x0000a7e0


	//   ....[63]....
        /*0614*/ 	.word	0x0000a7f0


	//   ....[64]....
        /*0618*/ 	.word	0x0000a810


	//   ....[65]....
        /*061c*/ 	.word	0x0000a8e0


	//   ....[66]....
        /*0620*/ 	.word	0x0000a920


	//   ....[67]....
        /*0624*/ 	.word	0x0000a930


	//   ....[68]....
        /*0628*/ 	.word	0x0000a950


	//   ....[69]....
        /*062c*/ 	.word	0x0000b210


	//   ....[70]....
        /*0630*/ 	.word	0x0000b220


	//   ....[71]....
        /*0634*/ 	.word	0x0000b240


	//   ....[72]....
        /*0638*/ 	.word	0x0000b2c0


	//   ....[73]....
        /*063c*/ 	.word	0x0000b2d0


	//   ....[74]....
        /*0640*/ 	.word	0x0000b330


	//   ....[75]....
        /*0644*/ 	.word	0x0000b360


	//   ....[76]....
        /*0648*/ 	.word	0x0000b3a0


	//   ....[77]....
        /*064c*/ 	.word	0x0000b690


	//   ....[78]....
        /*0650*/ 	.word	0x0000b6b0


	//   ....[79]....
        /*0654*/ 	.word	0x0000b750


	//   ....[80]....
        /*0658*/ 	.word	0x0000b760


	//   ....[81]....
        /*065c*/ 	.word	0x0000b7f0


	//   ....[82]....
        /*0660*/ 	.word	0x0000b800


	//   ....[83]....
        /*0664*/ 	.word	0x0000b810


	//   ....[84]....
        /*0668*/ 	.word	0x0000b8a0


	//   ....[85]....
        /*066c*/ 	.word	0x0000bed0


	//   ....[86]....
        /*0670*/ 	.word	0x0000bee0


	//   ....[87]....
        /*0674*/ 	.word	0x0000bf70


	//   ....[88]....
        /*0678*/ 	.word	0x0000c010


	//   ....[89]....
        /*067c*/ 	.word	0x0000c030


	//   ....[90]....
        /*0680*/ 	.word	0x0000c0b0


	//   ....[91]....
        /*0684*/ 	.word	0x0000c0d0


	//   ....[92]....
        /*0688*/ 	.word	0x0000c0e0


	//   ....[93]....
        /*068c*/ 	.word	0x0000c4c0


	//   ....[94]....
        /*0690*/ 	.word	0x0000c4f0


	//   ....[95]....
        /*0694*/ 	.word	0x0000c530


	//   ....[96]....
        /*0698*/ 	.word	0x0000c560


	//   ....[97]....
        /*069c*/ 	.word	0x0000c590


	//   ....[98]....
        /*06a0*/ 	.word	0x0000c5c0


	//   ....[99]....
        /*06a4*/ 	.word	0x0000c5f0


	//   ....[100]....
        /*06a8*/ 	.word	0x0000c620


	//   ....[101]....
        /*06ac*/ 	.word	0x0000c7a0


	//   ....[102]....
        /*06b0*/ 	.word	0x0000c7d0


	//   ....[103]....
        /*06b4*/ 	.word	0x0000c800


	//   ....[104]....
        /*06b8*/ 	.word	0x0000c830


	//   ....[105]....
        /*06bc*/ 	.word	0x0000c860


	//   ....[106]....
        /*06c0*/ 	.word	0x0000c890


	//   ....[107]....
        /*06c4*/ 	.word	0x0000c950


	//   ....[108]....
        /*06c8*/ 	.word	0x0000c970


	//   ....[109]....
        /*06cc*/ 	.word	0x0000c9e0


	//   ....[110]....
        /*06d0*/ 	.word	0x0000ce50


	//   ....[111]....
        /*06d4*/ 	.word	0x0000d330


	//   ....[112]....
        /*06d8*/ 	.word	0x0000d420


	//   ....[113]....
        /*06dc*/ 	.word	0x0000d4c0


	//   ....[114]....
        /*06e0*/ 	.word	0x0000d520


	//   ....[115]....
        /*06e4*/ 	.word	0x0000d630


	//   ....[116]....
        /*06e8*/ 	.word	0x0000d6a0


	//   ....[117]....
        /*06ec*/ 	.word	0x0000d7b0


	//   ....[118]....
        /*06f0*/ 	.word	0x0000d820


	//   ....[119]....
        /*06f4*/ 	.word	0x0000d8c0


	//   ....[120]....
        /*06f8*/ 	.word	0x0000d9f0


	//   ....[121]....
        /*06fc*/ 	.word	0x0000da40


	//   ....[122]....
        /*0700*/ 	.word	0x0000dab0


	//   ....[123]....
        /*0704*/ 	.word	0x0000dba0


	//   ....[124]....
        /*0708*/ 	.word	0x0000dc20


	//   ....[125]....
        /*070c*/ 	.word	0x0000dd00


	//   ....[126]....
        /*0710*/ 	.word	0x0000dd80


	//   ....[127]....
        /*0714*/ 	.word	0x0000dde0


	//   ....[128]....
        /*0718*/ 	.word	0x0000dee0


	//   ....[129]....
        /*071c*/ 	.word	0x0000dfe0


	//   ....[130]....
        /*0720*/ 	.word	0x0000e040


	//   ....[131]....
        /*0724*/ 	.word	0x0000e120


	//   ....[132]....
        /*0728*/ 	.word	0x0000e260


	//   ....[133]....
        /*072c*/ 	.word	0x0000e340


	//   ....[134]....
        /*0730*/ 	.word	0x0000e3c0


	//   ....[135]....
        /*0734*/ 	.word	0x0000e4a0


	//   ....[136]....
        /*0738*/ 	.word	0x0000e500


	//   ....[137]....
        /*073c*/ 	.word	0x0000e5d0


	//   ....[138]....
        /*0740*/ 	.word	0x0000e630


	//   ....[139]....
        /*0744*/ 	.word	0x0000e710


	//   ....[140]....
        /*0748*/ 	.word	0x0000e800


	//   ....[141]....
        /*074c*/ 	.word	0x0000e8a0


	//   ....[142]....
        /*0750*/ 	.word	0x0000e900


	//   ....[143]....
        /*0754*/ 	.word	0x0000ea00


	//   ....[144]....
        /*0758*/ 	.word	0x0000ea60


	//   ....[145]....
        /*075c*/ 	.word	0x0000eb60


	//   ....[146]....
        /*0760*/ 	.word	0x0000ebc0


	//   ....[147]....
        /*0764*/ 	.word	0x0000ec90


	//   ....[148]....
        /*0768*/ 	.word	0x0000ede0


	//   ....[149]....
        /*076c*/ 	.word	0x0000ee90


	//   ....[150]....
        /*0770*/ 	.word	0x0000efa0


	//   ....[151]....
        /*0774*/ 	.word	0x0000f080


	//   ....[152]....
        /*0778*/ 	.word	0x0000f0e0


	//   ....[153]....
        /*077c*/ 	.word	0x0000f1d0


	//   ....[154]....
        /*0780*/ 	.word	0x0000f230


	//   ....[155]....
        /*0784*/ 	.word	0x0000f310


	//   ....[156]....
        /*0788*/ 	.word	0x0000f3a0


	//   ....[157]....
        /*078c*/ 	.word	0x0000f440


	//   ....[158]....
        /*0790*/ 	.word	0x0000f560


	//   ....[159]....
        /*0794*/ 	.word	0x0000f5d0


	//   ....[160]....
        /*0798*/ 	.word	0x0000f640


	//   ....[161]....
        /*079c*/ 	.word	0x0000f6b0


	//   ....[162]....
        /*07a0*/ 	.word	0x0000f720


	//   ....[163]....
        /*07a4*/ 	.word	0x0000f7a0


	//   ....[164]....
        /*07a8*/ 	.word	0x0000f830


	//   ....[165]....
        /*07ac*/ 	.word	0x0000f8c0


	//   ....[166]....
        /*07b0*/ 	.word	0x0000f930


	//   ....[167]....
        /*07b4*/ 	.word	0x0000f9a0


	//   ....[168]....
        /*07b8*/ 	.word	0x0000fa10


	//   ....[169]....
        /*07bc*/ 	.word	0x0000fa90


	//   ....[170]....
        /*07c0*/ 	.word	0x0000fb00


	//   ....[171]....
        /*07c4*/ 	.word	0x0000fba0


	//   ....[172]....
        /*07c8*/ 	.word	0x0000fc30


	//   ....[173]....
        /*07cc*/ 	.word	0x0000fd50


	//----- nvinfo : EIATTR_REG_RECONFIG
	.align		4
.L_115:
        /*07d0*/ 	.byte	0x01, 0x54
	.zero		2


	//----- nvinfo : EIATTR_SYSCALL_OFFSETS
	.align		4
        /*07d4*/ 	.byte	0x04, 0x46
        /*07d6*/ 	.short	(.L_117 - .L_116)


	//   ....[0]....
.L_116:
        /*07d8*/ 	.word	0x000014d0


	//   ....[1]....
        /*07dc*/ 	.word	0x00009010


	//   ....[2]....
        /*07e0*/ 	.word	0x00009160


	//   ....[3]....
        /*07e4*/ 	.word	0x00009250


	//   ....[4]....
        /*07e8*/ 	.word	0x0000a100


	//----- nvinfo : EIATTR_MBARRIER_INSTR_OFFSETS
	.align		4
.L_117:
        /*07ec*/ 	.byte	0x04, 0x39
        /*07ee*/ 	.short	(.L_119 - .L_118)


	//   ....[0]....
.L_118:
        /*07f0*/ 	.word	0x00000180
        /*07f4*/ 	.word	0x000000ff
        /*07f8*/ 	.word	0x0002d800
        /*07fc*/ 	.short	0x0100
        /*07fe*/ 	.byte	0x08
	.zero		1


	//   ....[1]....
        /*0800*/ 	.word	0x00000190
        /*0804*/ 	.word	0x000000ff
        /*0808*/ 	.word	0x0002d820
        /*080c*/ 	.short	0x0100
        /*080e*/ 	.byte	0x08
	.zero		1


	//   ....[2]....
        /*0810*/ 	.word	0x00000280
        /*0814*/ 	.word	0x000000ff
        /*0818*/ 	.word	0x0002d830
        /*081c*/ 	.short	0x0100
        /*081e*/ 	.byte	0x08
	.zero		1


	//   ....[3]....
        /*0820*/ 	.word	0x00000290
        /*0824*/ 	.word	0x000000ff
        /*0828*/ 	.word	0x0002d840
        /*082c*/ 	.short	0x0100
        /*082e*/ 	.byte	0x08
	.zero		1


	//   ....[4]....
        /*0830*/ 	.word	0x000002a0
        /*0834*/ 	.word	0x000000ff
        /*0838*/ 	.word	0x0002d838
        /*083c*/ 	.short	0x0100
        /*083e*/ 	.byte	0x08
	.zero		1


	//   ....[5]....
        /*0840*/ 	.word	0x000002b0
        /*0844*/ 	.word	0x000000ff
        /*0848*/ 	.word	0x0002d848
        /*084c*/ 	.short	0x0100
        /*084e*/ 	.byte	0x08
	.zero		1


	//   ....[6]....
        /*0850*/ 	.word	0x000003e0
        /*0854*/ 	.word	0x000000ff
        /*0858*/ 	.word	0x0002d850
        /*085c*/ 	.short	0x0100
        /*085e*/ 	.byte	0x08
	.zero		1


	//   ....[7]....
        /*0860*/ 	.word	0x000003f0
        /*0864*/ 	.word	0x000000ff
        /*0868*/ 	.word	0x0002d860
        /*086c*/ 	.short	0x0100
        /*086e*/ 	.byte	0x08
	.zero		1


	//   ....[8]....
        /*0870*/ 	.word	0x00000400
        /*0874*/ 	.word	0x000000ff
        /*0878*/ 	.word	0x0002d858
        /*087c*/ 	.short	0x0100
        /*087e*/ 	.byte	0x08
	.zero		1


	//   ....[9]....
        /*0880*/ 	.word	0x00000410
        /*0884*/ 	.word	0x000000ff
        /*0888*/ 	.word	0x0002d868
        /*088c*/ 	.short	0x0100
        /*088e*/ 	.byte	0x08
	.zero		1


	//   ....[10]....
        /*0890*/ 	.word	0x00000500
        /*0894*/ 	.word	0x000000ff
        /*0898*/ 	.word	0x0002d870
        /*089c*/ 	.short	0x0100
        /*089e*/ 	.byte	0x06
	.zero		1


	//   ....[11]....
        /*08a0*/ 	.word	0x00000510
        /*08a4*/ 	.word	0x000000ff
        /*08a8*/ 	.word	0x0002d880
        /*08ac*/ 	.short	0x0100
        /*08ae*/ 	.byte	0x06
	.zero		1


	//   ....[12]....
        /*08b0*/ 	.word	0x00000520
        /*08b4*/ 	.word	0x000000ff
        /*08b8*/ 	.word	0x0002d878
        /*08bc*/ 	.short	0x0100
        /*08be*/ 	.byte	0x06
	.zero		1


	//   ....[13]....
        /*08c0*/ 	.word	0x00000530
        /*08c4*/ 	.word	0x000000ff
        /*08c8*/ 	.word	0x0002d888
        /*08cc*/ 	.short	0x0100
        /*08ce*/ 	.byte	0x06
	.zero		1


	//   ....[14]....
        /*08d0*/ 	.word	0x00000660
        /*08d4*/ 	.word	0x000000ff
        /*08d8*/ 	.word	0x0002d890
        /*08dc*/ 	.short	0x0100
        /*08de*/ 	.byte	0x08
	.zero		1


	//   ....[15]....
        /*08e0*/ 	.word	0x00000670
        /*08e4*/ 	.word	0x000000ff
        /*08e8*/ 	.word	0x0002d8a0
        /*08ec*/ 	.short	0x0100
        /*08ee*/ 	.byte	0x08
	.zero		1


	//   ....[16]....
        /*08f0*/ 	.word	0x00000680
        /*08f4*/ 	.word	0x000000ff
        /*08f8*/ 	.word	0x0002d898
        /*08fc*/ 	.short	0x0100
        /*08fe*/ 	.byte	0x08
	.zero		1


	//   ....[17]....
        /*0900*/ 	.word	0x00000690
        /*0904*/ 	.word	0x000000ff
        /*0908*/ 	.word	0x0002d8a8
        /*090c*/ 	.short	0x0100
        /*090e*/ 	.byte	0x08
	.zero		1


	//   ....[18]....
        /*0910*/ 	.word	0x000007c0
        /*0914*/ 	.word	0x000000ff
        /*0918*/ 	.word	0x0002d8b0
        /*091c*/ 	.short	0x0100
        /*091e*/ 	.byte	0x08
	.zero		1


	//   ....[19]....
        /*0920*/ 	.word	0x000007d0
        /*0924*/ 	.word	0x000000ff
        /*0928*/ 	.word	0x0002d8c0
        /*092c*/ 	.short	0x0100
        /*092e*/ 	.byte	0x08
	.zero		1


	//   ....[20]....
        /*0930*/ 	.word	0x000007e0
        /*0934*/ 	.word	0x000000ff
        /*0938*/ 	.word	0x0002d8b8
        /*093c*/ 	.short	0x0100
        /*093e*/ 	.byte	0x08
	.zero		1


	//   ....[21]....
        /*0940*/ 	.word	0x000007f0
        /*0944*/ 	.word	0x000000ff
        /*0948*/ 	.word	0x0002d8c8
        /*094c*/ 	.short	0x0100
        /*094e*/ 	.byte	0x08
	.zero		1


	//   ....[22]....
        /*0950*/ 	.word	0x00001530
        /*0954*/ 	.word	0x000000ff
        /*0958*/ 	.word	0x0002d800
        /*095c*/ 	.short	0x010a
        /*095e*/ 	.byte	0x28
	.zero		1


	//   ....[23]....
        /*0960*/ 	.word	0x000015a0
        /*0964*/ 	.word	0x00000004
        /*0968*/ 	.word	0x0002d830
        /*096c*/ 	.short	0x010a
        /*096e*/ 	.byte	0x3f
	.zero		1


	//   ....[24]....
        /*0970*/ 	.word	0x000015f0
        /*0974*/ 	.word	0x00000004
        /*0978*/ 	.word	0x0002d830
        /*097c*/ 	.short	0x010a
        /*097e*/ 	.byte	0x3f
	.zero		1


	//   ....[25]....
        /*0980*/ 	.word	0x00002560
        /*0984*/ 	.word	0x000000ff
        /*0988*/ 	.word	0x00000000
        /*098c*/ 	.short	0x0101
        /*098e*/ 	.byte	0x06
	.zero		1


	//   ....[26]....
        /*0990*/ 	.word	0x000039a0
        /*0994*/ 	.word	0x000000ff
        /*0998*/ 	.word	0x0002d830
        /*099c*/ 	.short	0x010a
        /*099e*/ 	.byte	0x07
	.zero		1


	//   ....[27]....
        /*09a0*/ 	.word	0x000039e0
        /*09a4*/ 	.word	0x000000ff
        /*09a8*/ 	.word	0x0002d830
        /*09ac*/ 	.short	0x010a
        /*09ae*/ 	.byte	0x07
	.zero		1


	//   ....[28]....
        /*09b0*/ 	.word	0x00003cc0
        /*09b4*/ 	.word	0x000000ff
        /*09b8*/ 	.word	0x0002d850
        /*09bc*/ 	.short	0x010a
        /*09be*/ 	.byte	0x07
	.zero		1


	//   ....[29]....
        /*09c0*/ 	.word	0x00003d00
        /*09c4*/ 	.word	0x000000ff
        /*09c8*/ 	.word	0x0002d850
        /*09cc*/ 	.short	0x010a
        /*09ce*/ 	.byte	0x07
	.zero		1


	//   ....[30]....
        /*09d0*/ 	.word	0x00004230
        /*09d4*/ 	.word	0x000000ff
        /*09d8*/ 	.word	0x00000000
        /*09dc*/ 	.short	0x0101
        /*09de*/ 	.byte	0x07
	.zero		1


	//   ....[31]....
        /*09e0*/ 	.word	0x00005410
        /*09e4*/ 	.word	0x000000ff
        /*09e8*/ 	.word	0x00000000
        /*09ec*/ 	.short	0x0101
        /*09ee*/ 	.byte	0x06
	.zero		1


	//   ....[32]....
        /*09f0*/ 	.word	0x000059e0
        /*09f4*/ 	.word	0x000000ff
        /*09f8*/ 	.word	0x0002d850
        /*09fc*/ 	.short	0x010a
        /*09fe*/ 	.byte	0x04
	.zero		1


	//   ....[33]....
        /*0a00*/ 	.word	0x00005a20
        /*0a04*/ 	.word	0x000000ff
        /*0a08*/ 	.word	0x0002d850
        /*0a0c*/ 	.short	0x010a
        /*0a0e*/ 	.byte	0x04
	.zero		1


	//   ....[34]....
        /*0a10*/ 	.word	0x00006090
        /*0a14*/ 	.word	0x000000ff
        /*0a18*/ 	.word	0x00000000
        /*0a1c*/ 	.short	0x0101
        /*0a1e*/ 	.byte	0x04
	.zero		1


	//   ....[35]....
        /*0a20*/ 	.word	0x00007240
        /*0a24*/ 	.word	0x000000ff
        /*0a28*/ 	.word	0x00000000
        /*0a2c*/ 	.short	0x0101
        /*0a2e*/ 	.byte	0x04
	.zero		1


	//   ....[36]....
        /*0a30*/ 	.word	0x00009850
        /*0a34*/ 	.word	0x00000002
        /*0a38*/ 	.word	0x0002d840
        /*0a3c*/ 	.short	0x010a
        /*0a3e*/ 	.byte	0x3f
	.zero		1


	//   ....[37]....
        /*0a40*/ 	.word	0x00009e00
        /*0a44*/ 	.word	0x00000002
        /*0a48*/ 	.word	0x0002d830
        /*0a4c*/ 	.short	0x0107
        /*0a4e*/ 	.byte	0x3f
	.zero		1


	//   ....[38]....
        /*0a50*/ 	.word	0x00009ed0
        /*0a54*/ 	.word	0x00000002
        /*0a58*/ 	.word	0x0002d830
        /*0a5c*/ 	.short	0x0101
        /*0a5e*/ 	.byte	0x3f
	.zero		1


	//   ....[39]....
        /*0a60*/ 	.word	0x0000aa90
        /*0a64*/ 	.word	0x00000017
        /*0a68*/ 	.word	0x0002d800
        /*0a6c*/ 	.short	0x0107
        /*0a6e*/ 	.byte	0x3f
	.zero		1


	//   ....[40]....
        /*0a70*/ 	.word	0x0000ab80
        /*0a74*/ 	.word	0x00000017
        /*0a78*/ 	.word	0x0002d800
        /*0a7c*/ 	.short	0x0101
        /*0a7e*/ 	.byte	0x3f
	.zero		1


	//   ....[41]....
        /*0a80*/ 	.word	0x0000aba0
        /*0a84*/ 	.word	0x00000017
        /*0a88*/ 	.word	0x0002d820
        /*0a8c*/ 	.short	0x010a
        /*0a8e*/ 	.byte	0x3f
	.zero		1


	//   ....[42]....
        /*0a90*/ 	.word	0x0000afc0
        /*0a94*/ 	.word	0x00000005
        /*0a98*/ 	.word	0x0002d840
        /*0a9c*/ 	.short	0x010a
        /*0a9e*/ 	.byte	0x3f
	.zero		1


	//   ....[43]....
        /*0aa0*/ 	.word	0x0000b450
        /*0aa4*/ 	.word	0x00000005
        /*0aa8*/ 	.word	0x0002d830
        /*0aac*/ 	.short	0x0107
        /*0aae*/ 	.byte	0x3f
	.zero		1


	//   ....[44]....
        /*0ab0*/ 	.word	0x0000b510
        /*0ab4*/ 	.word	0x00000005
        /*0ab8*/ 	.word	0x0002d830
        /*0abc*/ 	.short	0x0101
        /*0abe*/ 	.byte	0x3f
	.zero		1


	//   ....[45]....
        /*0ac0*/ 	.word	0x0000b570
        /*0ac4*/ 	.word	0x00000005
        /*0ac8*/ 	.word	0x0002d860
        /*0acc*/ 	.short	0x010a
        /*0ace*/ 	.byte	0x3f
	.zero		1


	//   ....[46]....
        /*0ad0*/ 	.word	0x0000ba90
        /*0ad4*/ 	.word	0x00000005
        /*0ad8*/ 	.word	0x0002d850
        /*0adc*/ 	.short	0x0107
        /*0ade*/ 	.byte	0x3f
	.zero		1


	//   ....[47]....
        /*0ae0*/ 	.word	0x0000bb90
        /*0ae4*/ 	.word	0x00000005
        /*0ae8*/ 	.word	0x0002d850
        /*0aec*/ 	.short	0x0101
        /*0aee*/ 	.byte	0x3f
	.zero		1


	//   ....[48]....
        /*0af0*/ 	.word	0x0000bd90
        /*0af4*/ 	.word	0x00000000
        /*0af8*/ 	.word	0x0002d860
        /*0afc*/ 	.short	0x010a
        /*0afe*/ 	.byte	0x3f
	.zero		1


	//   ....[49]....
        /*0b00*/ 	.word	0x0000c210
        /*0b04*/ 	.word	0x00000000
        /*0b08*/ 	.word	0x0002d850
        /*0b0c*/ 	.short	0x0107
        /*0b0e*/ 	.byte	0x3f
	.zero		1


	//   ....[50]....
        /*0b10*/ 	.word	0x0000c2e0
        /*0b14*/ 	.word	0x00000000
        /*0b18*/ 	.word	0x0002d850
        /*0b1c*/ 	.short	0x0101
        /*0b1e*/ 	.byte	0x3f
	.zero		1


	//   ....[51]....
        /*0b20*/ 	.word	0x0000cdd0
        /*0b24*/ 	.word	0x00000005
        /*0b28*/ 	.word	0x0002d820
        /*0b2c*/ 	.short	0x010a
        /*0b2e*/ 	.byte	0x3f
	.zero		1


	//   ....[52]....
        /*0b30*/ 	.word	0x0000cf50
        /*0b34*/ 	.word	0x00000003
        /*0b38*/ 	.word	0x0002d840
        /*0b3c*/ 	.short	0x010a
        /*0b3e*/ 	.byte	0x3f
	.zero		1


	//   ....[53]....
        /*0b40*/ 	.word	0x0000cff0
        /*0b44*/ 	.word	0x00000005
        /*0b48*/ 	.word	0x0002d840
        /*0b4c*/ 	.short	0x010a
        /*0b4e*/ 	.byte	0x3f
	.zero		1


	//   ....[54]....
        /*0b50*/ 	.word	0x0000d030
        /*0b54*/ 	.word	0x00000003
        /*0b58*/ 	.word	0x0002d860
        /*0b5c*/ 	.short	0x010a
        /*0b5e*/ 	.byte	0x3f
	.zero		1


	//   ....[55]....
        /*0b60*/ 	.word	0x0000d070
        /*0b64*/ 	.word	0x00000005
        /*0b68*/ 	.word	0x0002d860
        /*0b6c*/ 	.short	0x010a
        /*0b6e*/ 	.byte	0x3f
	.zero		1


	//   ....[56]....
        /*0b70*/ 	.word	0x0000d0e0
        /*0b74*/ 	.word	0x00000003
        /*0b78*/ 	.word	0x0002d800
        /*0b7c*/ 	.short	0x010a
        /*0b7e*/ 	.byte	0x3f
	.zero		1


	//   ....[57]....
        /*0b80*/ 	.word	0x0000d130
        /*0b84*/ 	.word	0x00000004
        /*0b88*/ 	.word	0x0002d830
        /*0b8c*/ 	.short	0x010a
        /*0b8e*/ 	.byte	0x3f
	.zero		1


	//   ....[58]....
        /*0b90*/ 	.word	0x0000d190
        /*0b94*/ 	.word	0x00000003
        /*0b98*/ 	.word	0x0002d830
        /*0b9c*/ 	.short	0x010a
        /*0b9e*/ 	.byte	0x3f
	.zero		1


	//   ....[59]....
        /*0ba0*/ 	.word	0x0000d1f0
        /*0ba4*/ 	.word	0x00000003
        /*0ba8*/ 	.word	0x0002d850
        /*0bac*/ 	.short	0x010a
        /*0bae*/ 	.byte	0x3f
	.zero		1


	//   ....[60]....
        /*0bb0*/ 	.word	0x0000d250
        /*0bb4*/ 	.word	0x00000009
        /*0bb8*/ 	.word	0x0002d850
        /*0bbc*/ 	.short	0x010a
        /*0bbe*/ 	.byte	0x3f
	.zero		1


	//   ....[61]....
        /*0bc0*/ 	.word	0x0000d370
        /*0bc4*/ 	.word	0x00000002
        /*0bc8*/ 	.word	0x0002d840
        /*0bcc*/ 	.short	0x010a
        /*0bce*/ 	.byte	0x3f
	.zero		1


	//   ....[62]....
        /*0bd0*/ 	.word	0x0000e160
        /*0bd4*/ 	.word	0x00000017
        /*0bd8*/ 	.word	0x0002d820
        /*0bdc*/ 	.short	0x010a
        /*0bde*/ 	.byte	0x3f
	.zero		1


	//   ....[63]....
        /*0be0*/ 	.word	0x0000e1b0
        /*0be4*/ 	.word	0x00000005
        /*0be8*/ 	.word	0x0002d840
        /*0bec*/ 	.short	0x010a
        /*0bee*/ 	.byte	0x3f
	.zero		1


	//   ....[64]....
        /*0bf0*/ 	.word	0x0000e750
        /*0bf4*/ 	.word	0x00000005
        /*0bf8*/ 	.word	0x0002d860
        /*0bfc*/ 	.short	0x010a
        /*0bfe*/ 	.byte	0x3f
	.zero		1


	//   ....[65]....
        /*0c00*/ 	.word	0x0000ed30
        /*0c04*/ 	.word	0x00000000
        /*0c08*/ 	.word	0x0002d860
        /*0c0c*/ 	.short	0x010a
        /*0c0e*/ 	.byte	0x3f
	.zero		1


	//   ....[66]....
        /*0c10*/ 	.word	0x0000fc70
        /*0c14*/ 	.word	0x00000005
        /*0c18*/ 	.word	0x0002d820
        /*0c1c*/ 	.short	0x010a
        /*0c1e*/ 	.byte	0x3f
	.zero		1


	//   ....[67]....
        /*0c20*/ 	.word	0x0000fe10
        /*0c24*/ 	.word	0x00000003
        /*0c28*/ 	.word	0x0002d840
        /*0c2c*/ 	.short	0x010a
        /*0c2e*/ 	.byte	0x3f
	.zero		1


	//   ....[68]....
        /*0c30*/ 	.word	0x0000fe60
        /*0c34*/ 	.word	0x00000005
        /*0c38*/ 	.word	0x0002d840
        /*0c3c*/ 	.short	0x010a
        /*0c3e*/ 	.byte	0x3f
	.zero		1


	//   ....[69]....
        /*0c40*/ 	.word	0x0000feb0
        /*0c44*/ 	.word	0x00000003
        /*0c48*/ 	.word	0x0002d860
        /*0c4c*/ 	.short	0x010a
        /*0c4e*/ 	.byte	0x3f
	.zero		1


	//----- nvinfo : EIATTR_NUM_MBARRIERS
	.align		4
.L_119:
        /*0c50*/ 	.byte	0x03, 0x38
        /*0c52*/ 	.short	0x0016


	//----- nvinfo : EIATTR_EXIT_INSTR_OFFSETS
	.align		4
        /*0c54*/ 	.byte	0x04, 0x1c
        /*0c56*/ 	.short	(.L_121 - .L_120)


	//   ....[0]....
.L_120:
        /*0c58*/ 	.word	0x000009a0


	//   ....[1]....
        /*0c5c*/ 	.word	0x00007dd0


	//   ....[2]....
        /*0c60*/ 	.word	0x0000d0c0


	//----- nvinfo : EIATTR_MAX_THREADS
	.align		4
.L_121:
        /*0c64*/ 	.byte	0x04, 0x05
        /*0c66*/ 	.short	(.L_123 - .L_122)
.L_122:
        /*0c68*/ 	.word	0x00000200
        /*0c6c*/ 	.word	0x00000001
        /*0c70*/ 	.word	0x00000001


	//----- nvinfo : EIATTR_CRS_STACK_SIZE
	.align		4
.L_123:
        /*0c74*/ 	.byte	0x04, 0x1e
        /*0c76*/ 	.short	(.L_125 - .L_124)
.L_124:
        /*0c78*/ 	.word	0x00000000


	//----- nvinfo : EIATTR_CBANK_PARAM_SIZE
	.align		4
.L_125:
        /*0c7c*/ 	.byte	0x03, 0x19
        /*0c7e*/ 	.short	0x0af0


	//----- nvinfo : EIATTR_PARAM_CBANK
	.align		4
        /*0c80*/ 	.byte	0x04, 0x0a
        /*0c82*/ 	.short	(.L_127 - .L_126)
	.align		4
.L_126:
        /*0c84*/ 	.word	index@(.nv.constant0._ZN7cutlass13device_kernelIN5flash11enable_sm90INS1_16FlashAttnFwdSm90INS1_25CollectiveMainloopFwdSm90ILi2EN4cute5tupleIJNS5_1CILi1EEES8_S8_EEENS6_IJNS7_ILi192EEENS7_ILi128EEENS7_ILi96EEEEEELi96ENS_6half_tEfNS_4arch4Sm90ELb0ELb0ELb0ELb1ELb1ELb0ELb0ELb0ELb1ELb1ELb0ELb0EEENS1_21CollectiveEpilogueFwdINS6_IJSA_SC_SB_EEES9_SE_SG_Li384ELb1ELb1ELb0ELb0EEENS1_36VarlenDynamicPersistentTileSchedulerILi192ELi128ELi384ELi128ELb0ELb1ELb1ELb0ELb1ELb1EEEEEEEEEvNT_6ParamsE)
        /*0c88*/ 	.short	0x0210
        /*0c8a*/ 	.short	0x0af0


	//----- nvinfo : EIATTR_SW_WAR
	.align		4
.L_127:
        /*0c8c*/ 	.byte	0x04, 0x36
        /*0c8e*/ 	.short	(.L_129 - .L_128)
.L_128:
        /*0c90*/ 	.word	0x00000008
.L_129:


//--------------------- .nv.info._ZN7cutlass13device_kernelIN5flash11enable_sm90INS1_16FlashAttnFwdSm90INS1_25CollectiveMainloopFwdSm90ILi2EN4cute5tupleIJNS5_1CILi1EEES8_S8_EEENS6_IJNS7_ILi192EEENS7_ILi128EEENS7_ILi96EEEEEELi96ENS_6half_tEfNS_4arch4Sm90ELb0ELb0ELb0ELb1ELb1ELb1ELb0ELb0ELb1ELb1ELb0ELb0EEENS1_21CollectiveEpilogueFwdINS6_IJSA_SC_SB_EEES9_SE_SG_Li384ELb1ELb1ELb0ELb0EEENS1_36VarlenDynamicPersistentTileSchedulerILi192ELi128ELi384ELi128ELb0ELb1ELb1ELb0ELb1ELb1EEEEEEEEEvNT_6ParamsE --------------------------
	.section	.nv.info._ZN7cutlass13device_kernelIN5flash11enable_sm90INS1_16FlashAttnFwdSm90INS1_25CollectiveMainloopFwdSm90ILi2EN4cute5tupleIJNS5_1CILi1EEES8_S8_EEENS6_IJNS7_ILi192EEENS7_ILi128EEENS7_ILi96EEEEEELi96ENS_6half_tEfNS_4arch4Sm90ELb0ELb0ELb0ELb1ELb1ELb1ELb0ELb0ELb1ELb1ELb0ELb0EEENS1_21CollectiveEpilogueFwdINS6_IJSA_SC_SB_EEES9_SE_SG_Li384ELb1ELb1ELb0ELb0EEENS1_36VarlenDynamicPersistentTileSchedulerILi192ELi128ELi384ELi128ELb0ELb1ELb1ELb0ELb1ELb1EEEEEEEEEvNT_6ParamsE,"",@"SHT_CUDA_INFO"
	.sectionflags	@""
	.align	4


	//----- nvinfo : EIATTR_CUDA_API_VERSION
	.align		4
        /*0000*/ 	.byte	0x04, 0x37
        /*0002*/ 	.short	(.L_131 - .L_130)
.L_130:
        /*0004*/ 	.word	0x00000082


	//----- nvinfo : EIATTR_KPARAM_INFO
	.align		4
.L_131:
        /*0008*/ 	.byte	0x04, 0x17
        /*000a*/ 	.short	(.L_133 - .L_132)
.L_132:
        /*000c*/ 	.word	0x00000000
        /*0010*/ 	.short	0x0000
        /*0012*/ 	.short	0x0070
        /*0014*/ 	.byte	0x00, 0xf0, 0x01, 0x2a


	//----- nvinfo : EIATTR_SPARSE_MMA_MASK
	.align		4
.L_133:
        /*0018*/ 	.byte	0x03, 0x50
        /*001a*/ 	.short	0x0000


	//----- nvinfo : EIATTR_MAXREG_COUNT
	.align		4
        /*001c*/ 	.byte	0x03, 0x1b
        /*001e*/ 	.short	0x0080


	//----- nvinfo : EIATTR_NUM_BARRIERS
	.align		4
        /*0020*/ 	.byte	0x02, 0x4c
        /*0022*/ 	.byte	0x10
	.zero		1


	//----- nvinfo : EIATTR_EXTERNS
	.align		4
        /*0024*/ 	.byte	0x04, 0x0f
        /*0026*/ 	.short	(.L_135 - .L_134)


	//   ....[0]....
	.align		4
.L_134:
        /*0028*/ 	.word	index@(__assertfail)


	//----- nvinfo : EIATTR_ANNOTATIONS
	.align		4
.L_135:
        /*002c*/ 	.byte	0x04, 0x55
        /*002e*/ 	.short	(.L_137 - .L_136)


	//   ....[0]....
.L_136:
        /* <DEDUP_REMOVED lines=89> */


	//----- nvinfo : EIATTR_MERCURY_ISA_VERSION
	.align		4
.L_137:
        /*05a8*/ 	.byte	0x03, 0x5f
        /*05aa*/ 	.short	0x0101


	//----- nvinfo : EIATTR_UNUSED_LOAD_BYTE_OFFSET
	.align		4
        /*05ac*/ 	.byte	0x04, 0x44
        /*05ae*/ 	.short	(.L_139 - .L_138)


	//   ....[0]....
.L_138:
        /*05b0*/ 	.word	0x00000a90
        /*05b4*/ 	.word	0x0000fff0


	//   ....[1]....
        /*05b8*/ 	.word	0x000103e0
        /*05bc*/ 	.word	0x0000fff0


	//----- nvinfo : EIATTR_INT_WARP_WIDE_INSTR_OFFSETS
	.align		4
.L_139:
        /*05c0*/ 	.byte	0x04, 0x31
        /*05c2*/ 	.short	(.L_141 - .L_140)


	//   ....[0]....
.L_140:
        /*05c4*/ 	.word	0x00000130


	//   ....[1]....
        /*05c8*/ 	.word	0x00000170


	//   ....[2]....
        /*05cc*/ 	.word	0x000001e0


	//   ....[3]....
        /*05d0*/ 	.word	0x000147f0


	//   ....[4]....
        /*05d4*/ 	.word	0x00014880


	//   ....[5]....
        /*05d8*/ 	.word	0x000175e0


	//   ....[6]....
        /*05dc*/ 	.word	0x00017670


	//----- nvinfo : EIATTR_COOP_GROUP_MASK_REGIDS
	.align		4
.L_141:
        /*05e0*/ 	.byte	0x04, 0x29
        /*05e2*/ 	.short	(.L_143 - .L_142)


	//   ....[0]....
.L_142:
        /*05e4*/ 	.word	0xffffffff


	//   ....[1]....
        /*05e8*/ 	.word	0xffffffff


	//   ....[2]....
        /*05ec*/ 	.word	0xffffffff


	//   ....[3]....
        /*05f0*/ 	.word	0xffffffff


	//   ....[4]....
        /*05f4*/ 	.word	0xffffffff


	//   ....[5]....
        /*05f8*/ 	.word	0xffffffff


	//   ....[6]....
        /*05fc*/ 	.word	0xffffffff


	//   ....[7]....
        /*0600*/ 	.word	0xffffffff


	//   ....[8]....
        /*0604*/ 	.word	0xffffffff


	//   ....[9]....
        /*0608*/ 	.word	0xffffffff


	//   ....[10]....
        /*060c*/ 	.word	0xffffffff


	//   ....[11]....
        /*0610*/ 	.word	0xffffffff


	//   ....[12]....
        /*0614*/ 	.word	0xffffffff


	//   ....[13]....
        /*0618*/ 	.word	0xffffffff


	//   ....[14]....
        /*061c*/ 	.word	0xffffffff


	//   ....[15]....
        /*0620*/ 	.word	0xffffffff


	//   ....[16]....
        /*0624*/ 	.word	0xffffffff


	//   ....[17]....
        /*0628*/ 	.word	0xffffffff


	//   ....[18]....
        /*062c*/ 	.word	0xffffffff


	//   ....[19]....
        /*0630*/ 	.word	0xffffffff


	//   ....[20]....
        /*0634*/ 	.word	0xffffffff


	//   ....[21]....
        /*0638*/ 	.word	0xffffffff


	//   ....[22]....
        /*063c*/ 	.word	0xffffffff


	//   ....[23]....
        /*0640*/ 	.word	0xffffffff


	//   ....[24]....
        /*0644*/ 	.word	0xffffffff


	//   ....[25]....
        /*0648*/ 	.word	0xffffffff


	//   ....[26]....
        /*064c*/ 	.word	0xffffffff


	//   ....[27]....
        /*0650*/ 	.word	0xffffffff


	//   ....[28]....
        /*0654*/ 	.word	0xffffffff


	//   ....[29]....
        /*0658*/ 	.word	0xffffffff


	//   ....[30]....
        /*065c*/ 	.word	0xffffffff


	//   ....[31]....
        /*0660*/ 	.word	0xffffffff


	//   ....[32]....
        /*0664*/ 	.word	0xffffffff


	//   ....[33]....
        /*0668*/ 	.word	0xffffffff


	//   ....[34]....
        /*066c*/ 	.word	0xffffffff


	//   ....[35]....
        /*0670*/ 	.word	0xffffffff


	//   ....[36]....
        /*0674*/ 	.word	0xffffffff


	//   ....[37]....
        /*0678*/ 	.word	0xffffffff


	//   ....[38]....
        /*067c*/ 	.word	0xffffffff


	//   ....[39]....
        /*0680*/ 	.word	0xffffffff


	//   ....[40]....
        /*0684*/ 	.word	0xffffffff


	//   ....[41]....
        /*0688*/ 	.word	0xffffffff


	//   ....[42]....
        /*068c*/ 	.word	0xffffffff


	//   ....[43]....
        /*0690*/ 	.word	0xffffffff


	//   ....[44]....
        /*0694*/ 	.word	0xffffffff


	//   ....[45]....
        /*0698*/ 	.word	0xffffffff


	//   ....[46]....
        /*069c*/ 	.word	0xffffffff


	//   ....[47]....
        /*06a0*/ 	.word	0xffffffff


	//   ....[48]....
        /*06a4*/ 	.word	0xffffffff


	//   ....[49]....
        /*06a8*/ 	.word	0xffffffff


	//   ....[50]....
        /*06ac*/ 	.word	0xffffffff


	//   ....[51]....
        /*06b0*/ 	.word	0xffffffff


	//   ....[52]....
        /*06b4*/ 	.word	0xffffffff


	//   ....[53]....
        /*06b8*/ 	.word	0xffffffff


	//   ....[54]....
        /*06bc*/ 	.word	0xffffffff


	//   ....[55]....
        /*06c0*/ 	.word	0xffffffff


	//   ....[56]....
        /*06c4*/ 	.word	0xffffffff


	//   ....[57]....
        /*06c8*/ 	.word	0xffffffff


	//   ....[58]....
        /*06cc*/ 	.word	0xffffffff


	//   ....[59]....
        /*06d0*/ 	.word	0xffffffff


	//   ....[60]....
        /*06d4*/ 	.word	0xffffffff


	//   ....[61]....
        /*06d8*/ 	.word	0xffffffff


	//   ....[62]....
        /*06dc*/ 	.word	0xffffffff


	//   ....[63]....
        /*06e0*/ 	.word	0xffffffff


	//   ....[64]....
        /*06e4*/ 	.word	0xffffffff


	//   ....[65]....
        /*06e8*/ 	.word	0xffffffff


	//   ....[66]....
        /*06ec*/ 	.word	0xffffffff


	//   ....[67]....
        /*06f0*/ 	.word	0xffffffff


	//   ....[68]....
        /*06f4*/ 	.word	0xffffffff


	//   ....[69]....
        /*06f8*/ 	.word	0xffffffff


	//   ....[70]....
        /*06fc*/ 	.word	0xffffffff


	//   ....[71]....
        /*0700*/ 	.word	0xffffffff


	//   ....[72]....
        /*0704*/ 	.word	0xffffffff


	//   ....[73]....
        /*0708*/ 	.word	0xffffffff


	//   ....[74]....
        /*070c*/ 	.word	0xffffffff


	//   ....[75]....
        /*0710*/ 	.word	0xffffffff


	//   ....[76]....
        /*0714*/ 	.word	0xffffffff


	//   ....[77]....
        /*0718*/ 	.word	0xffffffff


	//   ....[78]....
        /*071c*/ 	.word	0xffffffff


	//   ....[79]....
        /*0720*/ 	.word	0xffffffff


	//   ....[80]....
        /*0724*/ 	.word	0xffffffff


	//   ....[81]....
        /*0728*/ 	.word	0xffffffff


	//   ....[82]....
        /*072c*/ 	.word	0xffffffff


	//   ....[83]....
        /*0730*/ 	.word	0xffffffff


	//   ....[84]....
        /*0734*/ 	.word	0xffffffff


	//   ....[85]....
        /*0738*/ 	.word	0xffffffff


	//   ....[86]....
        /*073c*/ 	.word	0xffffffff


	//   ....[87]....
        /*0740*/ 	.word	0xffffffff


	//   ....[88]....
        /*0744*/ 	.word	0xffffffff


	//   ....[89]....
        /*0748*/ 	.word	0xffffffff


	//   ....[90]....
        /*074c*/ 	.word	0xffffffff


	//   ....[91]....
        /*0750*/ 	.word	0xffffffff


	//   ....[92]....
        /*0754*/ 	.word	0xffffffff


	//   ....[93]....
        /*0758*/ 	.word	0xffffffff


	//   ....[94]....
        /*075c*/ 	.word	0xffffffff


	//   ....[95]....
        /*0760*/ 	.word	0xffffffff


	//   ....[96]....
        /*0764*/ 	.word	0xffffffff


	//   ....[97]....
        /*0768*/ 	.word	0xffffffff


	//   ....[98]....
        /*076c*/ 	.word	0xffffffff


	//   ....[99]....
        /*0770*/ 	.word	0xffffffff


	//   ....[100]....
        /*0774*/ 	.word	0xffffffff


	//   ....[101]....
        /*0778*/ 	.word	0xffffffff


	//   ....[102]....
        /*077c*/ 	.word	0xffffffff


	//   ....[103]....
        /*0780*/ 	.word	0xffffffff


	//   ....[104]....
        /*0784*/ 	.word	0xffffffff


	//   ....[105]....
        /*0788*/ 	.word	0xffffffff


	//   ....[106]....
        /*078c*/ 	.word	0xffffffff


	//   ....[107]....
        /*0790*/ 	.word	0xffffffff


	//   ....[108]....
        /*0794*/ 	.word	0xffffffff


	//   ....[109]....
        /*0798*/ 	.word	0xffffffff


	//   ....[110]....
        /*079c*/ 	.word	0xffffffff


	//   ....[111]....
        /*07a0*/ 	.word	0xffffffff


	//   ....[112]....
        /*07a4*/ 	.word	0xffffffff


	//   ....[113]....
        /*07a8*/ 	.word	0xffffffff


	//   ....[114]....
        /*07ac*/ 	.word	0xffffffff


	//   ....[115]....
        /*07b0*/ 	.word	0xffffffff


	//   ....[116]....
        /*07b4*/ 	.word	0xffffffff


	//   ....[117]....
        /*07b8*/ 	.word	0xffffffff


	//   ....[118]....
        /*07bc*/ 	.word	0xffffffff


	//   ....[119]....
        /*07c0*/ 	.word	0xffffffff


	//   ....[120]....
        /*07c4*/ 	.word	0xffffffff


	//   ....[121]....
        /*07c8*/ 	.word	0xffffffff


	//   ....[122]....
        /*07cc*/ 	.word	0xffffffff


	//   ....[123]....
        /*07d0*/ 	.word	0xffffffff


	//   ....[124]....
        /*07d4*/ 	.word	0xffffffff


	//   ....[125]....
        /*07d8*/ 	.word	0xffffffff


	//   ....[126]....
        /*07dc*/ 	.word	0xffffffff


	//   ....[127]....
        /*07e0*/ 	.word	0xffffffff


	//   ....[128]....
        /*07e4*/ 	.word	0xffffffff


	//   ....[129]....
        /*07e8*/ 	.word	0x0500000f


	//   ....[130]....
        /*07ec*/ 	.word	0x0500000f


	//   ....[131]....
        /*07f0*/ 	.word	0x0500000f


	//   ....[132]....
        /*07f4*/ 	.word	0x0500000f


	//   ....[133]....
        /*07f8*/ 	.word	0x0500000f


	//   ....[134]....
        /*07fc*/ 	.word	0x0500000f


	//   ....[135]....
        /*0800*/ 	.word	0x0500000f


	//   ....[136]....
        /*0804*/ 	.word	0x0500000f


	//   ....[137]....
        /*0808*/ 	.word	0x0500000f


	//   ....[138]....
        /*080c*/ 	.word	0x0500000f


	//   ....[139]....
        /*0810*/ 	.word	0x0500000f


	//   ....[140]....
        /*0814*/ 	.word	0x0500000f


	//   ....[141]....
        /*0818*/ 	.word	0x0500000f


	//   ....[142]....
        /*081c*/ 	.word	0x0500000f


	//   ....[143]....
        /*0820*/ 	.word	0x0500000f


	//   ....[144]....
        /*0824*/ 	.word	0x0500000f


	//   ....[145]....
        /*0828*/ 	.word	0x0500000f


	//   ....[146]....
        /*082c*/ 	.word	0x0500000f


	//   ....[147]....
        /*0830*/ 	.word	0x0500000f


	//   ....[148]....
        /*0834*/ 	.word	0x0500000f


	//   ....[149]....
        /*0838*/ 	.word	0x0500000f


	//   ....[150]....
        /*083c*/ 	.word	0x0500000f


	//   ....[151]....
        /*0840*/ 	.word	0x0500000f


	//   ....[152]....
        /*0844*/ 	.word	0x0500000f


	//   ....[153]....
        /*0848*/ 	.word	0x0500000f


	//   ....[154]....
        /*084c*/ 	.word	0x0500000f


	//   ....[155]....
        /*0850*/ 	.word	0x0500000f


	//   ....[156]....
        /*0854*/ 	.word	0x0500000f


	//   ....[157]....
        /*0858*/ 	.word	0x0500000f


	//   ....[158]....
        /*085c*/ 	.word	0x0500000f


	//   ....[159]....
        /*0860*/ 	.word	0x0500000f


	//   ....[160]....
        /*0864*/ 	.word	0x0500000f


	//   ....[161]....
        /*0868*/ 	.word	0x0500000f


	//   ....[162]....
        /*086c*/ 	.word	0x0500000f


	//   ....[163]....
        /*0870*/ 	.word	0x0500000f


	//   ....[164]....
        /*0874*/ 	.word	0x0500000f


	//   ....[165]....
        /*0878*/ 	.word	0x0500000f


	//   ....[166]....
        /*087c*/ 	.word	0x0500000f


	//   ....[167]....
        /*0880*/ 	.word	0x0500000f


	//   ....[168]....
        /*0884*/ 	.word	0x0500000f


	//   ....[169]....
        /*0888*/ 	.word	0x0500000f


	//   ....[170]....
        /*088c*/ 	.word	0x0500000f


	//   ....[171]....
        /*0890*/ 	.word	0x0500000f


	//   ....[172]....
        /*0894*/ 	.word	0x0500000f


	//   ....[173]....
        /*0898*/ 	.word	0x0500000f


	//   ....[174]....
        /*089c*/ 	.word	0x0500000f


	//   ....[175]....
        /*08a0*/ 	.word	0x0500000f


	//   ....[176]....
        /*08a4*/ 	.word	0x0500000f


	//   ....[177]....
        /*08a8*/ 	.word	0x0500000f


	//   ....[178]....
        /*08ac*/ 	.word	0x0500000f


	//   ....[179]....
        /*08b0*/ 	.word	0x0500000f


	//   ....[180]....
        /*08b4*/ 	.word	0x0500000f


	//   ....[181]....
        /*08b8*/ 	.word	0x0500000f


	//   ....[182]....
        /*08bc*/ 	.word	0x0500000f


	//   ....[183]....
        /*08c0*/ 	.word	0x0500000f


	//   ....[184]....
        /*08c4*/ 	.word	0x0500000f


	//   ....[185]....
        /*08c8*/ 	.word	0x0500000f


	//   ....[186]....
        /*08cc*/ 	.word	0x0500000f


	//   ....[187]....
        /*08d0*/ 	.word	0x0500000f


	//   ....[188]....
        /*08d4*/ 	.word	0x0500000f


	//   ....[189]....
        /*08d8*/ 	.word	0x0500000f


	//   ....[190]....
        /*08dc*/ 	.word	0x0500000f


	//   ....[191]....
        /*08e0*/ 	.word	0x0500000f


	//   ....[192]....
        /*08e4*/ 	.word	0x0500000f


	//   ....[193]....
        /*08e8*/ 	.word	0x0500000f


	//   ....[194]....
        /*08ec*/ 	.word	0x0500000f


	//   ....[195]....
        /*08f0*/ 	.word	0x0500000f


	//   ....[196]....
        /*08f4*/ 	.word	0x0500000f


	//   ....[197]....
        /*08f8*/ 	.word	0x0500000f


	//   ....[198]....
        /*08fc*/ 	.word	0x0500000f


	//   ....[199]....
        /*0900*/ 	.word	0x0500000f


	//   ....[200]....
        /*0904*/ 	.word	0x0500000f


	//   ....[201]....
        /*0908*/ 	.word	0x0500000f


	//   ....[202]....
        /*090c*/ 	.word	0x0500000f


	//   ....[203]....
        /*0910*/ 	.word	0x0500000f


	//   ....[204]....
        /*0914*/ 	.word	0x0500000f


	//   ....[205]....
        /*0918*/ 	.word	0x0500000f


	//   ....[206]....
        /*091c*/ 	.word	0x0500000f


	//   ....[207]....
        /*0920*/ 	.word	0x0500000f


	//   ....[208]....
        /*0924*/ 	.word	0x0500000f


	//   ....[209]....
        /*0928*/ 	.word	0x0500000f


	//   ....[210]....
        /*092c*/ 	.word	0x0500000f


	//   ....[211]....
        /*0930*/ 	.word	0x0500000f


	//----- nvinfo : EIATTR_COOP_GROUP_INSTR_OFFSETS
	.align		4
.L_143:
        /*0934*/ 	.byte	0x04, 0x28
        /*0936*/ 	.short	(.L_145 - .L_144)


	//   ....[0]....
.L_144:
        /*0938*/ 	.word	0x00000070


	//   ....[1]....
        /*093c*/ 	.word	0x00000140


	//   ....[2]....
        /*0940*/ 	.word	0x00000190


	//   ....[3]....
        /*0944*/ 	.word	0x000003c0


	//   ....[4]....
        /*0948*/ 	.word	0x00000520


	//   ....[5]....
        /*094c*/ 	.word	0x00000640


	//   ....[6]....
        /*0950*/ 	.word	0x000007a0


	//   ....[7]....
        /*0954*/ 	.word	0x00003180


	//   ....[8]....
        /*0958*/ 	.word	0x00003190


	//   ....[9]....
        /*095c*/ 	.word	0x00004ce0


	//   ....[10]....
        /*0960*/ 	.word	0x00004cf0


	//   ....[11]....
        /*0964*/ 	.word	0x00006610


	//   ....[12]....
        /*0968*/ 	.word	0x00006620


	//   ....[13]....
        /*096c*/ 	.word	0x00006b00


	//   ....[14]....
        /*0970*/ 	.word	0x00006b20


	//   ....[15]....
        /*0974*/ 	.word	0x00007160


	//   ....[16]....
        /*0978*/ 	.word	0x00007730


	//   ....[17]....
        /*097c*/ 	.word	0x00007740


	//   ....[18]....
        /*0980*/ 	.word	0x00007750


	//   ....[19]....
        /*0984*/ 	.word	0x00007760


	//   ....[20]....
        /*0988*/ 	.word	0x00009290


	//   ....[21]....
        /*098c*/ 	.word	0x000092a0


	//   ....[22]....
        /*0990*/ 	.word	0x000092b0


	//   ....[23]....
        /*0994*/ 	.word	0x000092c0


	//   ....[24]....
        /*0998*/ 	.word	0x0000bb20


	//   ....[25]....
        /*099c*/ 	.word	0x0000bc50


	//   ....[26]....
        /*09a0*/ 	.word	0x0000bee0


	//   ....[27]....
        /*09a4*/ 	.word	0x0000bf40


	//   ....[28]....
        /*09a8*/ 	.word	0x0000d0d0


	//   ....[29]....
        /*09ac*/ 	.word	0x0000e140


	//   ....[30]....
        /*09b0*/ 	.word	0x0000e160


	//   ....[31]....
        /*09b4*/ 	.word	0x0000e390


	//   ....[32]....
        /*09b8*/ 	.word	0x0000e3b0


	//   ....[33]....
        /*09bc*/ 	.word	0x0000f740


	//   ....[34]....
        /*09c0*/ 	.word	0x0000f970


	//   ....[35]....
        /*09c4*/ 	.word	0x0000fe10


	//   ....[36]....
        /*09c8*/ 	.word	0x0000fe30


	//   ....[37]....
        /*09cc*/ 	.word	0x0000fe60


	//   ....[38]....
        /*09d0*/ 	.word	0x00010d90


	//   ....[39]....
        /*09d4*/ 	.word	0x00010dd0


	//   ....[40]....
        /*09d8*/ 	.word	0x00010e10


	//   ....[41]....
        /*09dc*/ 	.word	0x00010e20


	//   ....[42]....
        /*09e0*/ 	.word	0x000113b0


	//   ....[43]....
        /*09e4*/ 	.word	0x000113d0


	//   ....[44]....
        /*09e8*/ 	.word	0x000114f0


	//   ....[45]....
        /*09ec*/ 	.word	0x00011510


	//   ....[46]....
        /*09f0*/ 	.word	0x00011e30


	//   ....[47]....
        /*09f4*/ 	.word	0x00011e40


	//   ....[48]....
        /*09f8*/ 	.word	0x00011fa0


	//   ....[49]....
        /*09fc*/ 	.word	0x00011fb0


	//   ....[50]....
        /*0a00*/ 	.word	0x00012150


	//   ....[51]....
        /*0a04*/ 	.word	0x00012320


	//   ....[52]....
        /*0a08*/ 	.word	0x00012350


	//   ....[53]....
        /*0a0c*/ 	.word	0x00012380


	//   ....[54]....
        /*0a10*/ 	.word	0x000123b0


	//   ....[55]....
        /*0a14*/ 	.word	0x000123e0


	//   ....[56]....
        /*0a18*/ 	.word	0x00012410


	//   ....[57]....
        /*0a1c*/ 	.word	0x00012580


	//   ....[58]....
        /*0a20*/ 	.word	0x000125b0


	//   ....[59]....
        /*0a24*/ 	.word	0x000125e0


	//   ....[60]....
        /*0a28*/ 	.word	0x00012610


	//   ....[61]....
        /*0a2c*/ 	.word	0x00012640


	//   ....[62]....
        /*0a30*/ 	.word	0x00012670


	//   ....[63]....
        /*0a34*/ 	.word	0x00012700


	//   ....[64]....
        /*0a38*/ 	.word	0x00012730


	//   ....[65]....
        /*0a3c*/ 	.word	0x000127b0


	//   ....[66]....
        /*0a40*/ 	.word	0x00013330


	//   ....[67]....
        /*0a44*/ 	.word	0x00015480


	//   ....[68]....
        /*0a48*/ 	.word	0x00015490


	//   ....[69]....
        /*0a4c*/ 	.word	0x00015550


	//   ....[70]....
        /*0a50*/ 	.word	0x00015560


	//   ....[71]....
        /*0a54*/ 	.word	0x00015610


	//   ....[72]....
        /*0a58*/ 	.word	0x00015620


	//   ....[73]....
        /*0a5c*/ 	.word	0x00015630


	//   ....[74]....
        /*0a60*/ 	.word	0x00015640


	//   ....[75]....
        /*0a64*/ 	.word	0x00016040


	//   ....[76]....
        /*0a68*/ 	.word	0x00016050


	//   ....[77]....
        /*0a6c*/ 	.word	0x00016110


	//   ....[78]....
        /*0a70*/ 	.word	0x00016130


	//   ....[79]....
        /*0a74*/ 	.word	0x000161d0


	//   ....[80]....
        /*0a78*/ 	.word	0x000161f0


	//   ....[81]....
        /*0a7c*/ 	.word	0x00016200


	//   ....[82]....
        /*0a80*/ 	.word	0x00016210


	//   ....[83]....
        /*0a84*/ 	.word	0x00016330


	//   ....[84]....
        /*0a88*/ 	.word	0x00016340


	//   ....[85]....
        /*0a8c*/ 	.word	0x00016350


	//   ....[86]....
        /*0a90*/ 	.word	0x000163e0


	//   ....[87]....
        /*0a94*/ 	.word	0x00016be0


	//   ....[88]....
        /*0a98*/ 	.word	0x00016bf0


	//   ....[89]....
        /*0a9c*/ 	.word	0x00016c10


	//   ....[90]....
        /*0aa0*/ 	.word	0x00016c90


	//   ....[91]....
        /*0aa4*/ 	.word	0x00016ca0


	//   ....[92]....
        /*0aa8*/ 	.word	0x00016d00


	//   ....[93]....
        /*0aac*/ 	.word	0x00016d30


	//   ....[94]....
        /*0ab0*/ 	.word	0x00016d70


	//   ....[95]....
        /*0ab4*/ 	.word	0x00017020


	//   ....[96]....
        /*0ab8*/ 	.word	0x00017040


	//   ....[97]....
        /*0abc*/ 	.word	0x000170e0


	//   ....[98]....
        /*0ac0*/ 	.word	0x000170f0


	//   ....[99]....
        /*0ac4*/ 	.word	0x00017180


	//   ....[100]....
        /*0ac8*/ 	.word	0x00017190


	//   ....[101]....
        /*0acc*/ 	.word	0x000171a0


	//   ....[102]....
        /*0ad0*/ 	.word	0x00017230


	//   ....[103]....
        /*0ad4*/ 	.word	0x00017820


	//   ....[104]....
        /*0ad8*/ 	.word	0x00017830


	//   ....[105]....
        /*0adc*/ 	.word	0x000178c0


	//   ....[106]....
        /*0ae0*/ 	.word	0x00017960


	//   ....[107]....
        /*0ae4*/ 	.word	0x00017980


	//   ....[108]....
        /*0ae8*/ 	.word	0x00017a00


	//   ....[109]....
        /*0aec*/ 	.word	0x00017a20


	//   ....[110]....
        /*0af0*/ 	.word	0x00017a30


	//   ....[111]....
        /*0af4*/ 	.word	0x00017e30


	//   ....[112]....
        /*0af8*/ 	.word	0x00017e60


	//   ....[113]....
        /*0afc*/ 	.word	0x00017ea0


	//   ....[114]....
        /*0b00*/ 	.word	0x00017ed0


	//   ....[115]....
        /*0b04*/ 	.word	0x00017f00


	//   ....[116]....
        /*0b08*/ 	.word	0x00017f30


	//   ....[117]....
        /*0b0c*/ 	.word	0x00017f60


	//   ....[118]....
        /*0b10*/ 	.word	0x00017f90


	//   ....[119]....
        /*0b14*/ 	.word	0x00018110


	//   ....[120]....
        /*0b18*/ 	.word	0x00018140


	//   ....[121]....
        /*0b1c*/ 	.word	0x00018170


	//   ....[122]....
        /*0b20*/ 	.word	0x000181a0


	//   ....[123]....
        /*0b24*/ 	.word	0x000181d0


	//   ....[124]....
        /*0b28*/ 	.word	0x00018200


	//   ....[125]....
        /*0b2c*/ 	.word	0x000182c0


	//   ....[126]....
        /*0b30*/ 	.word	0x000182e0


	//   ....[127]....
        /*0b34*/ 	.word	0x00018350


	//   ....[128]....
        /*0b38*/ 	.word	0x000187c0


	//   ....[129]....
        /*0b3c*/ 	.word	0x00018b00


	//   ....[130]....
        /*0b40*/ 	.word	0x00018b90


	//   ....[131]....
        /*0b44*/ 	.word	0x00018c80


	//   ....[132]....
        /*0b48*/ 	.word	0x00018d10


	//   ....[133]....
        /*0b4c*/ 	.word	0x00018df0


	//   ....[134]....
        /*0b50*/ 	.word	0x00018e80


	//   ....[135]....
        /*0b54*/ 	.word	0x00018fc0


	//   ....[136]....
        /*0b58*/ 	.word	0x00019070


	//   ....[137]....
        /*0b5c*/ 	.word	0x00019100


	//   ....[138]....
        /*0b60*/ 	.word	0x00019150


	//   ....[139]....
        /*0b64*/ 	.word	0x000191a0


	//   ....[140]....
        /*0b68*/ 	.word	0x00019290


	//   ....[141]....
        /*0b6c*/ 	.word	0x00019320


	//   ....[142]....
        /*0b70*/ 	.word	0x00019370


	//   ....[143]....
        /*0b74*/ 	.word	0x000193c0


	//   ....[144]....
        /*0b78*/ 	.word	0x000195e0


	//   ....[145]....
        /*0b7c*/ 	.word	0x00019630


	//   ....[146]....
        /*0b80*/ 	.word	0x000196c0


	//   ....[147]....
        /*0b84*/ 	.word	0x00019750


	//   ....[148]....
        /*0b88*/ 	.word	0x00019810


	//   ....[149]....
        /*0b8c*/ 	.word	0x00019af0


	//   ....[150]....
        /*0b90*/ 	.word	0x00019be0


	//   ....[151]....
        /*0b94*/ 	.word	0x00019c70


	//   ....[152]....
        /*0b98*/ 	.word	0x00019cd0


	//   ....[153]....
        /*0b9c*/ 	.word	0x00019df0


	//   ....[154]....
        /*0ba0*/ 	.word	0x00019e50


	//   ....[155]....
        /*0ba4*/ 	.word	0x00019f70


	//   ....[156]....
        /*0ba8*/ 	.word	0x00019fd0


	//   ....[157]....
        /*0bac*/ 	.word	0x0001a080


	//   ....[158]....
        /*0bb0*/ 	.word	0x0001a1a0


	//   ....[159]....
        /*0bb4*/ 	.word	0x0001a210


	//   ....[160]....
        /*0bb8*/ 	.word	0x0001a270


	//   ....[161]....
        /*0bbc*/ 	.word	0x0001a380


	//   ....[162]....
        /*0bc0*/ 	.word	0x0001a3e0


	//   ....[163]....
        /*0bc4*/ 	.word	0x0001a500


	//   ....[164]....
        /*0bc8*/ 	.word	0x0001a560


	//   ....[165]....
        /*0bcc*/ 	.word	0x0001a640


	//   ....[166]....
        /*0bd0*/ 	.word	0x0001a710


	//   ....[167]....
        /*0bd4*/ 	.word	0x0001a800


	//   ....[168]....
        /*0bd8*/ 	.word	0x0001a860


	//   ....[169]....
        /*0bdc*/ 	.word	0x0001a900


	//   ....[170]....
        /*0be0*/ 	.word	0x0001aaa0


	//   ....[171]....
        /*0be4*/ 	.word	0x0001ab70


	//   ....[172]....
        /*0be8*/ 	.word	0x0001abf0


	//   ....[173]....
        /*0bec*/ 	.word	0x0001ace0


	//   ....[174]....
        /*0bf0*/ 	.word	0x0001ad40


	//   ....[175]....
        /*0bf4*/ 	.word	0x0001ae10


	//   ....[176]....
        /*0bf8*/ 	.word	0x0001ae70


	//   ....[177]....
        /*0bfc*/ 	.word	0x0001af50


	//   ....[178]....
        /*0c00*/ 	.word	0x0001b040


	//   ....[179]....
        /*0c04*/ 	.word	0x0001b0e0


	//   ....[180]....
        /*0c08*/ 	.word	0x0001b140


	//   ....[181]....
        /*0c0c*/ 	.word	0x0001b240


	//   ....[182]....
        /*0c10*/ 	.word	0x0001b2a0


	//   ....[183]....
        /*0c14*/ 	.word	0x0001b3a0


	//   ....[184]....
        /*0c18*/ 	.word	0x0001b400


	//   ....[185]....
        /*0c1c*/ 	.word	0x0001b4d0


	//   ....[186]....
        /*0c20*/ 	.word	0x0001b620


	//   ....[187]....
        /*0c24*/ 	.word	0x0001b6d0


	//   ....[188]....
        /*0c28*/ 	.word	0x0001b7e0


	//   ....[189]....
        /*0c2c*/ 	.word	0x0001b8c0


	//   ....[190]....
        /*0c30*/ 	.word	0x0001b920


	//   ....[191]....
        /*0c34*/ 	.word	0x0001ba10


	//   ....[192]....
        /*0c38*/ 	.word	0x0001ba70


	//   ....[193]....
        /*0c3c*/ 	.word	0x0001bb50


	//   ....[194]....
        /*0c40*/ 	.word	0x0001bbe0


	//   ....[195]....
        /*0c44*/ 	.word	0x0001bc80


	//   ....[196]....
        /*0c48*/ 	.word	0x0001bda0


	//   ....[197]....
        /*0c4c*/ 	.word	0x0001be10


	//   ....[198]....
        /*0c50*/ 	.word	0x0001be80


	//   ....[199]....
        /*0c54*/ 	.word	0x0001bef0


	//   ....[200]....
        /*0c58*/ 	.word	0x0001bf60


	//   ....[201]....
        /*0c5c*/ 	.word	0x0001bfe0


	//   ....[202]....
        /*0c60*/ 	.word	0x0001c070


	//   ....[203]....
        /*0c64*/ 	.word	0x0001c100


	//   ....[204]....
        /*0c68*/ 	.word	0x0001c170


	//   ....[205]....
        /*0c6c*/ 	.word	0x0001c1e0


	//   ....[206]....
        /*0c70*/ 	.word	0x0001c250


	//   ....[207]....
        /*0c74*/ 	.word	0x0001c2d0


	//   ....[208]....
        /*0c78*/ 	.word	0x0001c340


	//   ....[209]....
        /*0c7c*/ 	.word	0x0001c3e0


	//   ....[210]....
        /*0c80*/ 	.word	0x0001c470


	//   ....[211]....
        /*0c84*/ 	.word	0x0001c590


	//----- nvinfo : EIATTR_REG_RECONFIG
	.align		4
.L_145:
        /*0c88*/ 	.byte	0x01, 0x54
	.zero		2


	//----- nvinfo : EIATTR_SYSCALL_OFFSETS
	.align		4
        /*0c8c*/ 	.byte	0x04, 0x46
        /*0c8e*/ 	.short	(.L_147 - .L_146)


	//   ....[0]....
.L_146:
        /*0c90*/ 	.word	0x00001c80


	//   ....[1]....
        /*0c94*/ 	.word	0x00001dd0


	//   ....[2]....
        /*0c98*/ 	.word	0x00007330


	//   ....[3]....
        /*0c9c*/ 	.word	0x000076b0


	//   ....[4]....
        /*0ca0*/ 	.word	0x000149e0


	//   ....[5]....
        /*0ca4*/ 	.word	0x00014b30


	//   ....[6]....
        /*0ca8*/ 	.word	0x00014c20


	//   ....[7]....
        /*0cac*/ 	.word	0x00015ab0


	//----- nvinfo : EIATTR_MBARRIER_INSTR_OFFSETS
	.align		4
.L_147:
        /*0cb0*/ 	.byte	0x04, 0x39
        /*0cb2*/ 	.short	(.L_149 - .L_148)


	//   ....[0]....
.L_148:
        /*0cb4*/ 	.word	0x00000270
        /*0cb8*/ 	.word	0x000000ff
        /*0cbc*/ 	.word	0x0002d800
        /*0cc0*/ 	.short	0x0100
        /*0cc2*/ 	.byte	0x08
	.zero		1


	//   ....[1]....
        /*0cc4*/ 	.word	0x00000280
        /*0cc8*/ 	.word	0x000000ff
        /*0ccc*/ 	.word	0x0002d820
        /*0cd0*/ 	.short	0x0100
        /*0cd2*/ 	.byte	0x08
	.zero		1


	//   ....[2]....
        /*0cd4*/ 	.word	0x00000370
        /*0cd8*/ 	.word	0x000000ff
        /*0cdc*/ 	.word	0x0002d830
        /*0ce0*/ 	.short	0x0100
        /*0ce2*/ 	.byte	0x08
	.zero		1


	//   ....[3]....
        /*0ce4*/ 	.word	0x00000380
        /*0ce8*/ 	.word	0x000000ff
        /*0cec*/ 	.word	0x0002d840
        /*0cf0*/ 	.short	0x0100
        /*0cf2*/ 	.byte	0x08
	.zero		1


	//   ....[4]....
        /*0cf4*/ 	.word	0x00000390
        /*0cf8*/ 	.word	0x000000ff
        /*0cfc*/ 	.word	0x0002d838
        /*0d00*/ 	.short	0x0100
        /*0d02*/ 	.byte	0x08
	.zero		1


	//   ....[5]....
        /*0d04*/ 	.word	0x000003a0
        /*0d08*/ 	.word	0x000000ff
        /*0d0c*/ 	.word	0x0002d848
        /*0d10*/ 	.short	0x0100
        /*0d12*/ 	.byte	0x08
	.zero		1


	//   ....[6]....
        /*0d14*/ 	.word	0x000004d0
        /*0d18*/ 	.word	0x000000ff
        /*0d1c*/ 	.word	0x0002d850
        /*0d20*/ 	.short	0x0100
        /*0d22*/ 	.byte	0x08
	.zero		1


	//   ....[7]....
        /*0d24*/ 	.word	0x000004e0
        /*0d28*/ 	.word	0x000000ff
        /*0d2c*/ 	.word	0x0002d860
        /*0d30*/ 	.short	0x0100
        /*0d32*/ 	.byte	0x08
	.zero		1


	//   ....[8]....
        /*0d34*/ 	.word	0x000004f0
        /*0d38*/ 	.word	0x000000ff
        /*0d3c*/ 	.word	0x0002d858
        /*0d40*/ 	.short	0x0100
        /*0d42*/ 	.byte	0x08
	.zero		1


	//   ....[9]....
        /*0d44*/ 	.word	0x00000500
        /*0d48*/ 	.word	0x000000ff
        /*0d4c*/ 	.word	0x0002d868
        /*0d50*/ 	.short	0x0100
        /*0d52*/ 	.byte	0x08
	.zero		1


	//   ....[10]....
        /*0d54*/ 	.word	0x000005f0
        /*0d58*/ 	.word	0x000000ff
        /*0d5c*/ 	.word	0x0002d870
        /*0d60*/ 	.short	0x0100
        /*0d62*/ 	.byte	0x06
	.zero		1


	//   ....[11]....
        /*0d64*/ 	.word	0x00000600
        /*0d68*/ 	.word	0x000000ff
        /*0d6c*/ 	.word	0x0002d880
        /*0d70*/ 	.short	0x0100
        /*0d72*/ 	.byte	0x06
	.zero		1


	//   ....[12]....
        /*0d74*/ 	.word	0x00000610
        /*0d78*/ 	.word	0x000000ff
        /*0d7c*/ 	.word	0x0002d878
        /*0d80*/ 	.short	0x0100
        /*0d82*/ 	.byte	0x06
	.zero		1


	//   ....[13]....
        /*0d84*/ 	.word	0x00000620
        /*0d88*/ 	.word	0x000000ff
        /*0d8c*/ 	.word	0x0002d888
        /*0d90*/ 	.short	0x0100
        /*0d92*/ 	.byte	0x06
	.zero		1


	//   ....[14]....
        /*0d94*/ 	.word	0x00000750
        /*0d98*/ 	.word	0x000000ff
        /*0d9c*/ 	.word	0x0002d890
        /*0da0*/ 	.short	0x0100
        /*0da2*/ 	.byte	0x08
	.zero		1


	//   ....[15]....
        /*0da4*/ 	.word	0x00000760
        /*0da8*/ 	.word	0x000000ff
        /*0dac*/ 	.word	0x0002d8a0
        /*0db0*/ 	.short	0x0100
        /*0db2*/ 	.byte	0x08
	.zero		1


	//   ....[16]....
        /*0db4*/ 	.word	0x00000770
        /*0db8*/ 	.word	0x000000ff
        /*0dbc*/ 	.word	0x0002d898
        /*0dc0*/ 	.short	0x0100
        /*0dc2*/ 	.byte	0x08
	.zero		1


	//   ....[17]....
        /*0dc4*/ 	.word	0x00000780
        /*0dc8*/ 	.word	0x000000ff
        /*0dcc*/ 	.word	0x0002d8a8
        /*0dd0*/ 	.short	0x0100
        /*0dd2*/ 	.byte	0x08
	.zero		1


	//   ....[18]....
        /*0dd4*/ 	.word	0x000008b0
        /*0dd8*/ 	.word	0x000000ff
        /*0ddc*/ 	.word	0x0002d8b0
        /*0de0*/ 	.short	0x0100
        /*0de2*/ 	.byte	0x08
	.zero		1


	//   ....[19]....
        /*0de4*/ 	.word	0x000008c0
        /*0de8*/ 	.word	0x000000ff
        /*0dec*/ 	.word	0x0002d8c0
        /*0df0*/ 	.short	0x0100
        /*0df2*/ 	.byte	0x08
	.zero		1


	//   ....[20]....
        /*0df4*/ 	.word	0x000008d0
        /*0df8*/ 	.word	0x000000ff
        /*0dfc*/ 	.word	0x0002d8b8
        /*0e00*/ 	.short	0x0100
        /*0e02*/ 	.byte	0x08
	.zero		1


	//   ....[21]....
        /*0e04*/ 	.word	0x000008e0
        /*0e08*/ 	.word	0x000000ff
        /*0e0c*/ 	.word	0x0002d8c8
        /*0e10*/ 	.short	0x0100
        /*0e12*/ 	.byte	0x08
	.zero		1


	//   ....[22]....
        /*0e14*/ 	.word	0x00003130
        /*0e18*/ 	.word	0x0000001f
        /*0e1c*/ 	.word	0x0002d890
        /*0e20*/ 	.short	0x010a
        /*0e22*/ 	.byte	0x3f
	.zero		1


	//   ....[23]....
        /*0e24*/ 	.word	0x00004c90
        /*0e28*/ 	.word	0x0000001f
        /*0e2c*/ 	.word	0x0002d890
        /*0e30*/ 	.short	0x010a
        /*0e32*/ 	.byte	0x3f
	.zero		1


	//   ....[24]....
        /*0e34*/ 	.word	0x00006460
        /*0e38*/ 	.word	0x0000001f
        /*0e3c*/ 	.word	0x0002d890
        /*0e40*/ 	.short	0x010a
        /*0e42*/ 	.byte	0x3f
	.zero		1


	//   ....[25]....
        /*0e44*/ 	.word	0x00006950
        /*0e48*/ 	.word	0x0000000b
        /*0e4c*/ 	.word	0x00000000
        /*0e50*/ 	.short	0x0101
        /*0e52*/ 	.byte	0x3f
	.zero		1


	//   ....[26]....
        /*0e54*/ 	.word	0x00006990
        /*0e58*/ 	.word	0x0000001f
        /*0e5c*/ 	.word	0x0002d8b0
        /*0e60*/ 	.short	0x010a
        /*0e62*/ 	.byte	0x3f
	.zero		1


	//   ....[27]....
        /*0e64*/ 	.word	0x00006e40
        /*0e68*/ 	.word	0x0000001f
        /*0e6c*/ 	.word	0x00000000
        /*0e70*/ 	.short	0x0101
        /*0e72*/ 	.byte	0x3f
	.zero		1


	//   ....[28]....
        /*0e74*/ 	.word	0x000073d0
        /*0e78*/ 	.word	0x00000002
        /*0e7c*/ 	.word	0x0002d800
        /*0e80*/ 	.short	0x010a
        /*0e82*/ 	.byte	0x3f
	.zero		1


	//   ....[29]....
        /*0e84*/ 	.word	0x00007420
        /*0e88*/ 	.word	0x00000002
        /*0e8c*/ 	.word	0x0002d800
        /*0e90*/ 	.short	0x010a
        /*0e92*/ 	.byte	0x3f
	.zero		1


	//   ....[30]....
        /*0e94*/ 	.word	0x00007e80
        /*0e98*/ 	.word	0x00000002
        /*0e9c*/ 	.word	0x0002d800
        /*0ea0*/ 	.short	0x010a
        /*0ea2*/ 	.byte	0x3f
	.zero		1


	//   ....[31]....
        /*0ea4*/ 	.word	0x000097d0
        /*0ea8*/ 	.word	0x00000002
        /*0eac*/ 	.word	0x0002d800
        /*0eb0*/ 	.short	0x010a
        /*0eb2*/ 	.byte	0x3f
	.zero		1


	//   ....[32]....
        /*0eb4*/ 	.word	0x0000ad70
        /*0eb8*/ 	.word	0x00000008
        /*0ebc*/ 	.word	0x0002d830
        /*0ec0*/ 	.short	0x010a
        /*0ec2*/ 	.byte	0x3f
	.zero		1


	//   ....[33]....
        /*0ec4*/ 	.word	0x0000ae40
        /*0ec8*/ 	.word	0x00000008
        /*0ecc*/ 	.word	0x0002d830
        /*0ed0*/ 	.short	0x010a
        /*0ed2*/ 	.byte	0x3f
	.zero		1


	//   ....[34]....
        /*0ed4*/ 	.word	0x0000c2a0
        /*0ed8*/ 	.word	0x00000008
        /*0edc*/ 	.word	0x00000000
        /*0ee0*/ 	.short	0x0101
        /*0ee2*/ 	.byte	0x3f
	.zero		1


	//   ....[35]....
        /*0ee4*/ 	.word	0x0000d3b0
        /*0ee8*/ 	.word	0x00000003
        /*0eec*/ 	.word	0x0002d830
        /*0ef0*/ 	.short	0x010a
        /*0ef2*/ 	.byte	0x3f
	.zero		1


	//   ....[36]....
        /*0ef4*/ 	.word	0x0000d400
        /*0ef8*/ 	.word	0x00000003
        /*0efc*/ 	.word	0x0002d830
        /*0f00*/ 	.short	0x010a
        /*0f02*/ 	.byte	0x3f
	.zero		1


	//   ....[37]....
        /*0f04*/ 	.word	0x0000d880
        /*0f08*/ 	.word	0x00000003
        /*0f0c*/ 	.word	0x0002d850
        /*0f10*/ 	.short	0x010a
        /*0f12*/ 	.byte	0x3f
	.zero		1


	//   ....[38]....
        /*0f14*/ 	.word	0x0000d8c0
        /*0f18*/ 	.word	0x00000003
        /*0f1c*/ 	.word	0x0002d850
        /*0f20*/ 	.short	0x010a
        /*0f22*/ 	.byte	0x3f
	.zero		1


	//   ....[39]....
        /*0f24*/ 	.word	0x0000df30
        /*0f28*/ 	.word	0x00000000
        /*0f2c*/ 	.word	0x00000000
        /*0f30*/ 	.short	0x0101
        /*0f32*/ 	.byte	0x3f
	.zero		1


	//   ....[40]....
        /*0f34*/ 	.word	0x0000f140
        /*0f38*/ 	.word	0x00000005
        /*0f3c*/ 	.word	0x00000000
        /*0f40*/ 	.short	0x0101
        /*0f42*/ 	.byte	0x3f
	.zero		1


	//   ....[41]....
        /*0f44*/ 	.word	0x0000f7c0
        /*0f48*/ 	.word	0x0000000c
        /*0f4c*/ 	.word	0x0002d850
        /*0f50*/ 	.short	0x010a
        /*0f52*/ 	.byte	0x3f
	.zero		1


	//   ....[42]....
        /*0f54*/ 	.word	0x0000f870
        /*0f58*/ 	.word	0x0000000c
        /*0f5c*/ 	.word	0x0002d850
        /*0f60*/ 	.short	0x010a
        /*0f62*/ 	.byte	0x3f
	.zero		1


	//   ....[43]....
        /*0f64*/ 	.word	0x00010070
        /*0f68*/ 	.word	0x0000000c
        /*0f6c*/ 	.word	0x00000000
        /*0f70*/ 	.short	0x0101
        /*0f72*/ 	.byte	0x3f
	.zero		1


	//   ....[44]....
        /*0f74*/ 	.word	0x000113c0
        /*0f78*/ 	.word	0x00000003
        /*0f7c*/ 	.word	0x00000000
        /*0f80*/ 	.short	0x0101
        /*0f82*/ 	.byte	0x3f
	.zero		1


	//   ....[45]....
        /*0f84*/ 	.word	0x00013410
        /*0f88*/ 	.word	0x00000016
        /*0f8c*/ 	.word	0x0002d820
        /*0f90*/ 	.short	0x010a
        /*0f92*/ 	.byte	0x3f
	.zero		1


	//   ....[46]....
        /*0f94*/ 	.word	0x000134d0
        /*0f98*/ 	.word	0x00000008
        /*0f9c*/ 	.word	0x0002d8a0
        /*0fa0*/ 	.short	0x010a
        /*0fa2*/ 	.byte	0x3f
	.zero		1


	//   ....[47]....
        /*0fa4*/ 	.word	0x00013900
        /*0fa8*/ 	.word	0x00000008
        /*0fac*/ 	.word	0x0002d8c0
        /*0fb0*/ 	.short	0x010a
        /*0fb2*/ 	.byte	0x3f
	.zero		1


	//   ....[48]....
        /*0fb4*/ 	.word	0x00013e60
        /*0fb8*/ 	.word	0x00000008
        /*0fbc*/ 	.word	0x0002d8a0
        /*0fc0*/ 	.short	0x010a
        /*0fc2*/ 	.byte	0x3f
	.zero		1


	//   ....[49]....
        /*0fc4*/ 	.word	0x00014280
        /*0fc8*/ 	.word	0x00000008
        /*0fcc*/ 	.word	0x0002d8c0
        /*0fd0*/ 	.short	0x010a
        /*0fd2*/ 	.byte	0x3f
	.zero		1


	//   ....[50]....
        /*0fd4*/ 	.word	0x00015210
        /*0fd8*/ 	.word	0x00000000
        /*0fdc*/ 	.word	0x0002d840
        /*0fe0*/ 	.short	0x010a
        /*0fe2*/ 	.byte	0x3f
	.zero		1


	//   ....[51]....
        /*0fe4*/ 	.word	0x00015790
        /*0fe8*/ 	.word	0x00000000
        /*0fec*/ 	.word	0x0002d830
        /*0ff0*/ 	.short	0x0107
        /*0ff2*/ 	.byte	0x3f
	.zero		1


	//   ....[52]....
        /*0ff4*/ 	.word	0x00015860
        /*0ff8*/ 	.word	0x00000000
        /*0ffc*/ 	.word	0x0002d830
        /*1000*/ 	.short	0x0101
        /*1002*/ 	.byte	0x3f
	.zero		1


	//   ....[53]....
        /*1004*/ 	.word	0x000164b0
        /*1008*/ 	.word	0x00000016
        /*100c*/ 	.word	0x0002d800
        /*1010*/ 	.short	0x0107
        /*1012*/ 	.byte	0x3f
	.zero		1


	//   ....[54]....
        /*1014*/ 	.word	0x000165a0
        /*1018*/ 	.word	0x00000016
        /*101c*/ 	.word	0x0002d800
        /*1020*/ 	.short	0x0101
        /*1022*/ 	.byte	0x3f
	.zero		1


	//   ....[55]....
        /*1024*/ 	.word	0x000165c0
        /*1028*/ 	.word	0x00000016
        /*102c*/ 	.word	0x0002d820
        /*1030*/ 	.short	0x010a
        /*1032*/ 	.byte	0x3f
	.zero		1


	//   ....[56]....
        /*1034*/ 	.word	0x000169e0
        /*1038*/ 	.word	0x00000005
        /*103c*/ 	.word	0x0002d840
        /*1040*/ 	.short	0x010a
        /*1042*/ 	.byte	0x3f
	.zero		1


	//   ....[57]....
        /*1044*/ 	.word	0x00016e20
        /*1048*/ 	.word	0x00000005
        /*104c*/ 	.word	0x0002d830
        /*1050*/ 	.short	0x0107
        /*1052*/ 	.byte	0x3f
	.zero		1


	//   ....[58]....
        /*1054*/ 	.word	0x00016ee0
        /*1058*/ 	.word	0x00000005
        /*105c*/ 	.word	0x0002d830
        /*1060*/ 	.short	0x0101
        /*1062*/ 	.byte	0x3f
	.zero		1


	//   ....[59]....
        /*1064*/ 	.word	0x00016f40
        /*1068*/ 	.word	0x00000005
        /*106c*/ 	.word	0x0002d860
        /*1070*/ 	.short	0x010a
        /*1072*/ 	.byte	0x3f
	.zero		1


	//   ....[60]....
        /*1074*/ 	.word	0x00017420
        /*1078*/ 	.word	0x00000005
        /*107c*/ 	.word	0x0002d850
        /*1080*/ 	.short	0x0107
        /*1082*/ 	.byte	0x3f
	.zero		1


	//   ....[61]....
        /*1084*/ 	.word	0x00017510
        /*1088*/ 	.word	0x00000005
        /*108c*/ 	.word	0x0002d850
        /*1090*/ 	.short	0x0101
        /*1092*/ 	.byte	0x3f
	.zero		1


	//   ....[62]....
        /*1094*/ 	.word	0x00017730
        /*1098*/ 	.word	0x00000000
        /*109c*/ 	.word	0x0002d860
        /*10a0*/ 	.short	0x010a
        /*10a2*/ 	.byte	0x3f
	.zero		1


	//   ....[63]....
        /*10a4*/ 	.word	0x00017b60
        /*10a8*/ 	.word	0x00000000
        /*10ac*/ 	.word	0x0002d850
        /*10b0*/ 	.short	0x0107
        /*10b2*/ 	.byte	0x3f
	.zero		1


	//   ....[64]....
        /*10b4*/ 	.word	0x00017c40
        /*10b8*/ 	.word	0x00000000
        /*10bc*/ 	.word	0x0002d850
        /*10c0*/ 	.short	0x0101
        /*10c2*/ 	.byte	0x3f
	.zero		1


	//   ....[65]....
        /*10c4*/ 	.word	0x00018740
        /*10c8*/ 	.word	0x00000005
        /*10cc*/ 	.word	0x0002d820
        /*10d0*/ 	.short	0x010a
        /*10d2*/ 	.byte	0x3f
	.zero		1


	//   ....[66]....
        /*10d4*/ 	.word	0x000188e0
        /*10d8*/ 	.word	0x00000003
        /*10dc*/ 	.word	0x0002d840
        /*10e0*/ 	.short	0x010a
        /*10e2*/ 	.byte	0x3f
	.zero		1


	//   ....[67]....
        /*10e4*/ 	.word	0x00018970
        /*10e8*/ 	.word	0x00000005
        /*10ec*/ 	.word	0x0002d840
        /*10f0*/ 	.short	0x010a
        /*10f2*/ 	.byte	0x3f
	.zero		1


	//   ....[68]....
        /*10f4*/ 	.word	0x000189b0
        /*10f8*/ 	.word	0x00000003
        /*10fc*/ 	.word	0x0002d860
        /*1100*/ 	.short	0x010a
        /*1102*/ 	.byte	0x3f
	.zero		1


	//   ....[69]....
        /*1104*/ 	.word	0x000189f0
        /*1108*/ 	.word	0x00000005
        /*110c*/ 	.word	0x0002d860
        /*1110*/ 	.short	0x010a
        /*1112*/ 	.byte	0x3f
	.zero		1


	//   ....[70]....
        /*1114*/ 	.word	0x00018a50
        /*1118*/ 	.word	0x0000001f
        /*111c*/ 	.word	0x0002d890
        /*1120*/ 	.short	0x010a
        /*1122*/ 	.byte	0x3f
	.zero		1


	//   ....[71]....
        /*1124*/ 	.word	0x00018bd0
        /*1128*/ 	.word	0x0000001f
        /*112c*/ 	.word	0x0002d890
        /*1130*/ 	.short	0x010a
        /*1132*/ 	.byte	0x3f
	.zero		1


	//   ....[72]....
        /*1134*/ 	.word	0x00018d50
        /*1138*/ 	.word	0x0000001f
        /*113c*/ 	.word	0x0002d890
        /*1140*/ 	.short	0x010a
        /*1142*/ 	.byte	0x3f
	.zero		1


	//   ....[73]....
        /*1144*/ 	.word	0x00018ec0
        /*1148*/ 	.word	0x0000001f
        /*114c*/ 	.word	0x0002d8b0
        /*1150*/ 	.short	0x010a
        /*1152*/ 	.byte	0x3f
	.zero		1


	//   ....[74]....
        /*1154*/ 	.word	0x000191e0
        /*1158*/ 	.word	0x00000002
        /*115c*/ 	.word	0x0002d800
        /*1160*/ 	.short	0x010a
        /*1162*/ 	.byte	0x3f
	.zero		1


	//   ....[75]....
        /*1164*/ 	.word	0x00019400
        /*1168*/ 	.word	0x00000002
        /*116c*/ 	.word	0x0002d800
        /*1170*/ 	.short	0x010a
        /*1172*/ 	.byte	0x3f
	.zero		1


	//   ....[76]....
        /*1174*/ 	.word	0x00019450
        /*1178*/ 	.word	0x00000008
        /*117c*/ 	.word	0x0002d830
        /*1180*/ 	.short	0x010a
        /*1182*/ 	.byte	0x3f
	.zero		1


	//   ....[77]....
        /*1184*/ 	.word	0x000194a0
        /*1188*/ 	.word	0x00000003
        /*118c*/ 	.word	0x0002d830
        /*1190*/ 	.short	0x010a
        /*1192*/ 	.byte	0x3f
	.zero		1


	//   ....[78]....
        /*1194*/ 	.word	0x000194f0
        /*1198*/ 	.word	0x00000003
        /*119c*/ 	.word	0x0002d850
        /*11a0*/ 	.short	0x010a
        /*11a2*/ 	.byte	0x3f
	.zero		1


	//   ....[79]....
        /*11a4*/ 	.word	0x00019540
        /*11a8*/ 	.word	0x0000000c
        /*11ac*/ 	.word	0x0002d850
        /*11b0*/ 	.short	0x010a
        /*11b2*/ 	.byte	0x3f
	.zero		1


	//   ....[80]....
        /*11b4*/ 	.word	0x000198d0
        /*11b8*/ 	.word	0x00000016
        /*11bc*/ 	.word	0x0002d820
        /*11c0*/ 	.short	0x010a
        /*11c2*/ 	.byte	0x3f
	.zero		1


	//   ....[81]....
        /*11c4*/ 	.word	0x00019920
        /*11c8*/ 	.word	0x00000008
        /*11cc*/ 	.word	0x0002d8a0
        /*11d0*/ 	.short	0x010a
        /*11d2*/ 	.byte	0x3f
	.zero		1


	//   ....[82]....
        /*11d4*/ 	.word	0x00019970
        /*11d8*/ 	.word	0x00000008
        /*11dc*/ 	.word	0x0002d8c0
        /*11e0*/ 	.short	0x010a
        /*11e2*/ 	.byte	0x3f
	.zero		1


	//   ....[83]....
        /*11e4*/ 	.word	0x000199c0
        /*11e8*/ 	.word	0x00000008
        /*11ec*/ 	.word	0x0002d8a0
        /*11f0*/ 	.short	0x010a
        /*11f2*/ 	.byte	0x3f
	.zero		1


	//   ....[84]....
        /*11f4*/ 	.word	0x00019a10
        /*11f8*/ 	.word	0x00000008
        /*11fc*/ 	.word	0x0002d8c0
        /*1200*/ 	.short	0x010a
        /*1202*/ 	.byte	0x3f
	.zero		1


	//   ....[85]....
        /*1204*/ 	.word	0x00019b30
        /*1208*/ 	.word	0x00000000
        /*120c*/ 	.word	0x0002d840
        /*1210*/ 	.short	0x010a
        /*1212*/ 	.byte	0x3f
	.zero		1


	//   ....[86]....
        /*1214*/ 	.word	0x0001a9a0
        /*1218*/ 	.word	0x00000016
        /*121c*/ 	.word	0x0002d820
        /*1220*/ 	.short	0x010a
        /*1222*/ 	.byte	0x3f
	.zero		1


	//   ....[87]....
        /*1224*/ 	.word	0x0001a9f0
        /*1228*/ 	.word	0x00000005
        /*122c*/ 	.word	0x0002d840
        /*1230*/ 	.short	0x010a
        /*1232*/ 	.byte	0x3f
	.zero		1


	//   ....[88]....
        /*1234*/ 	.word	0x0001af90
        /*1238*/ 	.word	0x00000005
        /*123c*/ 	.word	0x0002d860
        /*1240*/ 	.short	0x010a
        /*1242*/ 	.byte	0x3f
	.zero		1


	//   ....[89]....
        /*1244*/ 	.word	0x0001b570
        /*1248*/ 	.word	0x00000000
        /*124c*/ 	.word	0x0002d860
        /*1250*/ 	.short	0x010a
        /*1252*/ 	.byte	0x3f
	.zero		1


	//   ....[90]....
        /*1254*/ 	.word	0x0001c4b0
        /*1258*/ 	.word	0x00000005
        /*125c*/ 	.word	0x0002d820
        /*1260*/ 	.short	0x010a
        /*1262*/ 	.byte	0x3f
	.zero		1


	//   ....[91]....
        /*1264*/ 	.word	0x0001c650
        /*1268*/ 	.word	0x00000003
        /*126c*/ 	.word	0x0002d840
        /*1270*/ 	.short	0x010a
        /*1272*/ 	.byte	0x3f
	.zero		1


	//   ....[92]....
        /*1274*/ 	.word	0x0001c6a0
        /*1278*/ 	.word	0x00000005
        /*127c*/ 	.word	0x0002d840
        /*1280*/ 	.short	0x010a
        /*1282*/ 	.byte	0x3f
	.zero		1


	//   ....[93]....
        /*1284*/ 	.word	0x0001c6f0
        /*1288*/ 	.word	0x00000003
        /*128c*/ 	.word	0x0002d860
        /*1290*/ 	.short	0x010a
        /*1292*/ 	.byte	0x3f
	.zero		1


	//----- nvinfo : EIATTR_NUM_MBARRIERS
	.align		4
.L_149:
        /*1294*/ 	.byte	0x03, 0x38
        /*1296*/ 	.short	0x0016


	//----- nvinfo : EIATTR_EXIT_INSTR_OFFSETS
	.align		4
        /*1298*/ 	.byte	0x04, 0x1c
        /*129a*/ 	.short	(.L_151 - .L_150)


	//   ....[0]....
.L_150:
        /*129c*/ 	.word	0x00018a40


	//----- nvinfo : EIATTR_MAX_THREADS
	.align		4
.L_151:
        /*12a0*/ 	.byte	0x04, 0x05
        /*12a2*/ 	.short	(.L_153 - .L_152)
.L_152:
        /*12a4*/ 	.word	0x00000200
        /*12a8*/ 	.word	0x00000001
        /*12ac*/ 	.word	0x00000001


	//----- nvinfo : EIATTR_CRS_STACK_SIZE
	.align		4
.L_153:
        /*12b0*/ 	.byte	0x04, 0x1e
        /*12b2*/ 	.short	(.L_155 - .L_154)
.L_154:
        /*12b4*/ 	.word	0x00000000


	//----- nvinfo : EIATTR_CBANK_PARAM_SIZE
	.align		4
.L_155:
        /*12b8*/ 	.byte	0x03, 0x19
        /*12ba*/ 	.short	0x0af0


	//----- nvinfo : EIATTR_PARAM_CBANK
	.align		4
        /*12bc*/ 	.byte	0x04, 0x0a
        /*12be*/ 	.short	(.L_157 - .L_156)
	.align		4
.L_156:
        /*12c0*/ 	.word	index@(.nv.constant0._ZN7cutlass13device_kernelIN5flash11enable_sm90INS1_16FlashAttnFwdSm90INS1_25CollectiveMainloopFwdSm90ILi2EN4cute5tupleIJNS5_1CILi1EEES8_S8_EEENS6_IJNS7_ILi192EEENS7_ILi128EEENS7_ILi96EEEEEELi96ENS_6half_tEfNS_4arch4Sm90ELb0ELb0ELb0ELb1ELb1ELb1ELb0ELb0ELb1ELb1ELb0ELb0EEENS1_21CollectiveEpilogueFwdINS6_IJSA_SC_SB_EEES9_SE_SG_Li384ELb1ELb1ELb0ELb0EEENS1_36VarlenDynamicPersistentTileSchedulerILi192ELi128ELi384ELi128ELb0ELb1ELb1ELb0ELb1ELb1EEEEEEEEEvNT_6ParamsE)
        /*12c4*/ 	.short	0x0210
        /*12c6*/ 	.short	0x0af0


	//----- nvinfo : EIATTR_SW_WAR
	.align		4
.L_157:
        /*12c8*/ 	.byte	0x04, 0x36
        /*12ca*/ 	.short	(.L_159 - .L_158)
.L_158:
        /*12cc*/ 	.word	0x00000008
.L_159:


//--------------------- .nv.info._ZN7cutlass13device_kernelIN5flash11enable_sm90INS1_16FlashAttnFwdSm90INS1_25CollectiveMainloopFwdSm90ILi2EN4cute5tupleIJNS5_1CILi1EEES8_S8_EEENS6_IJNS7_ILi192EEENS7_ILi128EEENS7_ILi96EEEEEELi96ENS_6half_tEfNS_4arch4Sm90ELb0ELb1ELb0ELb0ELb1ELb0ELb0ELb0ELb1ELb1ELb0ELb0EEENS1_21CollectiveEpilogueFwdINS6_IJSA_SC_SB_EEES9_SE_SG_Li384ELb0ELb1ELb0ELb0EEENS1_30DynamicPersistentTileSchedulerILi384ELi128ELb0ELb1ELb1EEEEEEEEEvNT_6ParamsE --------------------------
	.section	.nv.info._ZN7cutlass13device_kernelIN5flash11enable_sm90INS1_16FlashAttnFwdSm90INS1_25CollectiveMainloopFwdSm90ILi2EN4cute5tupleIJNS5_1CILi1EEES8_S8_EEENS6_IJNS7_ILi192EEENS7_ILi128EEENS7_ILi96EEEEEELi96ENS_6half_tEfNS_4arch4Sm90ELb0ELb1ELb0ELb0ELb1ELb0ELb0ELb0ELb1ELb1ELb0ELb0EEENS1_21CollectiveEpilogueFwdINS6_IJSA_SC_SB_EEES9_SE_SG_Li384ELb0ELb1ELb0ELb0EEENS1_30DynamicPersistentTileSchedulerILi384ELi128ELb0ELb1ELb1EEEEEEEEEvNT_6ParamsE,"",@"SHT_CUDA_INFO"
	.sectionflags	@""
	.align	4


	//----- nvinfo : EIATTR_CUDA_API_VERSION
	.align		4
        /*0000*/ 	.byte	0x04, 0x37
        /*0002*/ 	.short	(.L_161 - .L_160)
.L_160:
        /*0004*/ 	.word	0x00000082


	//----- nvinfo : EIATTR_KPARAM_INFO
	.align		4
.L_161:
        /*0008*/ 	.byte	0x04, 0x17
        /*000a*/ 	.short	(.L_163 - .L_162)
.L_162:
        /*000c*/ 	.word	0x00000000
        /*0010*/ 	.short	0x0000
        /*0012*/ 	.short	0x0070
        /*0014*/ 	.byte	0x00, 0xf0, 0x01, 0x2a


	//----- nvinfo : EIATTR_SPARSE_MMA_MASK
	.align		4
.L_163:
        /*0018*/ 	.byte	0x03, 0x50
        /*001a*/ 	.short	0x0000


	//----- nvinfo : EIATTR_MAXREG_COUNT
	.align		4
        /*001c*/ 	.byte	0x03, 0x1b
        /*001e*/ 	.short	0x0080


	//----- nvinfo : EIATTR_NUM_BARRIERS
	.align		4
        /*0020*/ 	.byte	0x02, 0x4c
        /*0022*/ 	.byte	0x10
	.zero		1


	//----- nvinfo : EIATTR_EXTERNS
	.align		4
        /*0024*/ 	.byte	0x04, 0x0f
        /*0026*/ 	.short	(.L_165 - .L_164)


	//   ....[0]....
	.align		4
.L_164:
        /*0028*/ 	.word	index@(__assertfail)


	//----- nvinfo : EIATTR_ANNOTATIONS
	.align		4
.L_165:
        /*002c*/ 	.byte	0x04, 0x55
        /*002e*/ 	.short	(.L_167 - .L_166)


	//   ....[0]....
.L_166:
        /* <DEDUP_REMOVED lines=12> */


	//----- nvinfo : EIATTR_MERCURY_ISA_VERSION
	.align		4
.L_167:
        /*00d8*/ 	.byte	0x03, 0x5f
        /*00da*/ 	.short	0x0101


	//----- nvinfo : EIATTR_INT_WARP_WIDE_INSTR_OFFSETS
	.align		4
        /*00dc*/ 	.byte	0x04, 0x31
        /*00de*/ 	.short	(.L_169 - .L_168)


	//   ....[0]....
.L_168:
        /*00e0*/ 	.word	0x000000c0


	//   ....[1]....
        /*00e4*/ 	.word	0x000000d0


	//   ....[2]....
        /*00e8*/ 	.word	0x00000170


	//   ....[3]....
        /*00ec*/ 	.word	0x00010660


	//   ....[4]....
        /*00f0*/ 	.word	0x000106f0


	//   ....[5]....
        /*00f4*/ 	.word	0x00013270


	//   ....[6]....
        /*00f8*/ 	.word	0x00013300


	//----- nvinfo : EIATTR_COOP_GROUP_MASK_REGIDS
	.align		4
.L_169:
        /*00fc*/ 	.byte	0x04, 0x29
        /*00fe*/ 	.short	(.L_171 - .L_170)


	//   ....[0]....
.L_170:
        /*0100*/ 	.word	0xffffffff


	//   ....[1]....
        /*0104*/ 	.word	0xffffffff


	//   ....[2]....
        /*0108*/ 	.word	0xffffffff


	//   ....[3]....
        /*010c*/ 	.word	0xffffffff


	//   ....[4]....
        /*0110*/ 	.word	0xffffffff


	//   ....[5]....
        /*0114*/ 	.word	0xffffffff


	//   ....[6]....
        /*0118*/ 	.word	0xffffffff


	//   ....[7]....
        /*011c*/ 	.word	0xffffffff


	//   ....[8]....
        /*0120*/ 	.word	0xffffffff


	//   ....[9]....
        /*0124*/ 	.word	0xffffffff


	//   ....[10]....
        /*0128*/ 	.word	0xffffffff


	//   ....[11]....
        /*012c*/ 	.word	0xffffffff


	//   ....[12]....
        /*0130*/ 	.word	0xffffffff


	//   ....[13]....
        /*0134*/ 	.word	0xffffffff


	//   ....[14]....
        /*0138*/ 	.word	0xffffffff


	//   ....[15]....
        /*013c*/ 	.word	0xffffffff


	//   ....[16]....
        /*0140*/ 	.word	0xffffffff


	//   ....[17]....
        /*0144*/ 	.word	0xffffffff


	//   ....[18]....
        /*0148*/ 	.word	0xffffffff


	//   ....[19]....
        /*014c*/ 	.word	0xffffffff


	//   ....[20]....
        /*0150*/ 	.word	0xffffffff


	//   ....[21]....
        /*0154*/ 	.word	0xffffffff


	//   ....[22]....
        /*0158*/ 	.word	0xffffffff


	//   ....[23]....
        /*015c*/ 	.word	0xffffffff


	//   ....[24]....
        /*0160*/ 	.word	0xffffffff


	//   ....[25]....
        /*0164*/ 	.word	0xffffffff


	//   ....[26]....
        /*0168*/ 	.word	0xffffffff


	//   ....[27]....
        /*016c*/ 	.word	0xffffffff


	//   ....[28]....
        /*0170*/ 	.word	0xffffffff


	//   ....[29]....
        /*0174*/ 	.word	0xffffffff


	//   ....[30]....
        /*0178*/ 	.word	0xffffffff


	//   ....[31]....
        /*017c*/ 	.word	0xffffffff


	//   ....[32]....
        /*0180*/ 	.word	0xffffffff


	//   ....[33]....
        /*0184*/ 	.word	0xffffffff


	//   ....[34]....
        /*0188*/ 	.word	0xffffffff


	//   ....[35]....
        /*018c*/ 	.word	0xffffffff


	//   ....[36]....
        /*0190*/ 	.word	0xffffffff


	//   ....[37]....
        /*0194*/ 	.word	0xffffffff


	//   ....[38]....
        /*0198*/ 	.word	0xffffffff


	//   ....[39]....
        /*019c*/ 	.word	0xffffffff


	//   ....[40]....
        /*01a0*/ 	.word	0xffffffff


	//   ....[41]....
        /*01a4*/ 	.word	0xffffffff


	//   ....[42]....
        /*01a8*/ 	.word	0xffffffff


	//   ....[43]....
        /*01ac*/ 	.word	0xffffffff


	//   ....[44]....
        /*01b0*/ 	.word	0xffffffff


	//   ....[45]....
        /*01b4*/ 	.word	0xffffffff


	//   ....[46]....
        /*01b8*/ 	.word	0xffffffff


	//   ....[47]....
        /*01bc*/ 	.word	0xffffffff


	//   ....[48]....
        /*01c0*/ 	.word	0xffffffff


	//   ....[49]....
        /*01c4*/ 	.word	0xffffffff


	//   ....[50]....
        /*01c8*/ 	.word	0xffffffff


	//   ....[51]....
        /*01cc*/ 	.word	0xffffffff


	//   ....[52]....
        /*01d0*/ 	.word	0xffffffff


	//   ....[53]....
        /*01d4*/ 	.word	0xffffffff


	//   ....[54]....
        /*01d8*/ 	.word	0xffffffff


	//   ....[55]....
        /*01dc*/ 	.word	0xffffffff


	//   ....[56]....
        /*01e0*/ 	.word	0xffffffff


	//   ....[57]....
        /*01e4*/ 	.word	0xffffffff


	//   ....[58]....
        /*01e8*/ 	.word	0xffffffff


	//   ....[59]....
        /*01ec*/ 	.word	0xffffffff


	//   ....[60]....
        /*01f0*/ 	.word	0xffffffff


	//   ....[61]....
        /*01f4*/ 	.word	0xffffffff


	//   ....[62]....
        /*01f8*/ 	.word	0xffffffff


	//   ....[63]....
        /*01fc*/ 	.word	0xffffffff


	//   ....[64]....
        /*0200*/ 	.word	0xffffffff


	//   ....[65]....
        /*0204*/ 	.word	0xffffffff


	//   ....[66]....
        /*0208*/ 	.word	0xffffffff


	//   ....[67]....
        /*020c*/ 	.word	0xffffffff


	//   ....[68]....
        /*0210*/ 	.word	0xffffffff


	//   ....[69]....
        /*0214*/ 	.word	0xffffffff


	//   ....[70]....
        /*0218*/ 	.word	0xffffffff


	//   ....[71]....
        /*021c*/ 	.word	0xffffffff


	//   ....[72]....
        /*0220*/ 	.word	0xffffffff


	//   ....[73]....
        /*0224*/ 	.word	0xffffffff


	//   ....[74]....
        /*0228*/ 	.word	0xffffffff


	//   ....[75]....
        /*022c*/ 	.word	0xffffffff


	//   ....[76]....
        /*0230*/ 	.word	0xffffffff


	//   ....[77]....
        /*0234*/ 	.word	0xffffffff


	//   ....[78]....
        /*0238*/ 	.word	0xffffffff


	//   ....[79]....
        /*023c*/ 	.word	0xffffffff


	//   ....[80]....
        /*0240*/ 	.word	0xffffffff


	//   ....[81]....
        /*0244*/ 	.word	0xffffffff


	//   ....[82]....
        /*0248*/ 	.word	0xffffffff


	//   ....[83]....
        /*024c*/ 	.word	0xffffffff


	//   ....[84]....
        /*0250*/ 	.word	0xffffffff


	//   ....[85]....
        /*0254*/ 	.word	0xffffffff


	//   ....[86]....
        /*0258*/ 	.word	0xffffffff


	//   ....[87]....
        /*025c*/ 	.word	0xffffffff


	//   ....[88]....
        /*0260*/ 	.word	0xffffffff


	//   ....[89]....
        /*0264*/ 	.word	0xffffffff


	//   ....[90]....
        /*0268*/ 	.word	0xffffffff


	//   ....[91]....
        /*026c*/ 	.word	0xffffffff


	//   ....[92]....
        /*0270*/ 	.word	0xffffffff


	//   ....[93]....
        /*0274*/ 	.word	0xffffffff


	//   ....[94]....
        /*0278*/ 	.word	0xffffffff


	//   ....[95]....
        /*027c*/ 	.word	0xffffffff


	//   ....[96]....
        /*0280*/ 	.word	0x0500000f


	//   ....[97]....
        /*0284*/ 	.word	0x0500000f


	//   ....[98]....
        /*0288*/ 	.word	0x0500000f


	//   ....[99]....
        /*028c*/ 	.word	0x0500000f


	//   ....[100]....
        /*0290*/ 	.word	0x0500000f


	//   ....[101]....
        /*0294*/ 	.word	0x0500000f


	//   ....[102]....
        /*0298*/ 	.word	0x0500000f


	//   ....[103]....
        /*029c*/ 	.word	0x0500000f


	//   ....[104]....
        /*02a0*/ 	.word	0x0500000f


	//   ....[105]....
        /*02a4*/ 	.word	0x0500000f


	//   ....[106]....
        /*02a8*/ 	.word	0x0500000f


	//   ....[107]....
        /*02ac*/ 	.word	0x0500000f


	//   ....[108]....
        /*02b0*/ 	.word	0x0500000f


	//   ....[109]....
        /*02b4*/ 	.word	0x0500000f


	//   ....[110]....
        /*02b8*/ 	.word	0x0500000f


	//   ....[111]....
        /*02bc*/ 	.word	0x0500000f


	//   ....[112]....
        /*02c0*/ 	.word	0x0500000f


	//   ....[113]....
        /*02c4*/ 	.word	0x0500000f


	//   ....[114]....
        /*02c8*/ 	.word	0x0500000f


	//   ....[115]....
        /*02cc*/ 	.word	0x0500000f


	//   ....[116]....
        /*02d0*/ 	.word	0x0500000f


	//   ....[117]....
        /*02d4*/ 	.word	0x0500000f


	//   ....[118]....
        /*02d8*/ 	.word	0x0500000f


	//   ....[119]....
        /*02dc*/ 	.word	0x0500000f


	//   ....[120]....
        /*02e0*/ 	.word	0x0500000f


	//   ....[121]....
        /*02e4*/ 	.word	0x0500000f


	//   ....[122]....
        /*02e8*/ 	.word	0x0500000f


	//   ....[123]....
        /*02ec*/ 	.word	0x0500000f


	//   ....[124]....
        /*02f0*/ 	.word	0x0500000f


	//   ....[125]....
        /*02f4*/ 	.word	0x0500000f


	//   ....[126]....
        /*02f8*/ 	.word	0x0500000f


	//   ....[127]....
        /*02fc*/ 	.word	0x0500000f


	//   ....[128]....
        /*0300*/ 	.word	0x0500000f


	//   ....[129]....
        /*0304*/ 	.word	0x0500000f


	//   ....[130]....
        /*0308*/ 	.word	0x0500000f


	//   ....[131]....
        /*030c*/ 	.word	0x0500000f


	//   ....[132]....
        /*0310*/ 	.word	0x0500000f


	//   ....[133]....
        /*0314*/ 	.word	0x0500000f


	//   ....[134]....
        /*0318*/ 	.word	0x0500000f


	//   ....[135]....
        /*031c*/ 	.word	0x0500000f


	//   ....[136]....
        /*0320*/ 	.word	0x0500000f


	//   ....[137]....
        /*0324*/ 	.word	0x0500000f


	//   ....[138]....
        /*0328*/ 	.word	0x0500000f


	//   ....[139]....
        /*032c*/ 	.word	0x0500000f


	//   ....[140]....
        /*0330*/ 	.word	0x0500000f


	//   ....[141]....
        /*0334*/ 	.word	0x0500000f


	//   ....[142]....
        /*0338*/ 	.word	0x0500000f


	//----- nvinfo : EIATTR_COOP_GROUP_INSTR_OFFSETS
	.align		4
.L_171:
        /*033c*/ 	.byte	0x04, 0x28
        /*033e*/ 	.short	(.L_173 - .L_172)


	//   ....[0]....
.L_172:
        /*0340*/ 	.word	0x00000080


	//   ....[1]....
        /*0344*/ 	.word	0x00000090


	//   ....[2]....
        /*0348*/ 	.word	0x000002d0


	//   ....[3]....
        /*034c*/ 	.word	0x00000430


	//   ....[4]....
        /*0350*/ 	.word	0x00000550


	//   ....[5]....
        /*0354*/ 	.word	0x000006b0


	//   ....[6]....
        /*0358*/ 	.word	0x00001860


	//   ....[7]....
        /*035c*/ 	.word	0x00002030


	//   ....[8]....
        /*0360*/ 	.word	0x00002dc0


	//   ....[9]....
        /*0364*/ 	.word	0x000035f0


	//   ....[10]....
        /*0368*/ 	.word	0x00003700


	//   ....[11]....
        /*036c*/ 	.word	0x00003f30


	//   ....[12]....
        /*0370*/ 	.word	0x00003f90


	//   ....[13]....
        /*0374*/ 	.word	0x00004b70


	//   ....[14]....
        /*0378*/ 	.word	0x00005940


	//   ....[15]....
        /*037c*/ 	.word	0x00005b60


	//   ....[16]....
        /*0380*/ 	.word	0x00006740


	//   ....[17]....
        /*0384*/ 	.word	0x00006840


	//   ....[18]....
        /*0388*/ 	.word	0x000070c0


	//   ....[19]....
        /*038c*/ 	.word	0x00007130


	//   ....[20]....
        /*0390*/ 	.word	0x00008130


	//   ....[21]....
        /*0394*/ 	.word	0x000090e0


	//   ....[22]....
        /*0398*/ 	.word	0x000090f0


	//   ....[23]....
        /*039c*/ 	.word	0x00009120


	//   ....[24]....
        /*03a0*/ 	.word	0x00009130


	//   ....[25]....
        /*03a4*/ 	.word	0x0000a480


	//   ....[26]....
        /*03a8*/ 	.word	0x0000af10


	//   ....[27]....
        /*03ac*/ 	.word	0x0000b130


	//   ....[28]....
        /*03b0*/ 	.word	0x0000bd10


	//   ....[29]....
        /*03b4*/ 	.word	0x0000be10


	//   ....[30]....
        /*03b8*/ 	.word	0x0000c690


	//   ....[31]....
        /*03bc*/ 	.word	0x0000c700


	//   ....[32]....
        /*03c0*/ 	.word	0x0000d700


	//   ....[33]....
        /*03c4*/ 	.word	0x0000d810


	//   ....[34]....
        /*03c8*/ 	.word	0x0000d870


	//   ....[35]....
        /*03cc*/ 	.word	0x0000d980


	//   ....[36]....
        /*03d0*/ 	.word	0x0000d990


	//   ....[37]....
        /*03d4*/ 	.word	0x0000e8b0


	//   ....[38]....
        /*03d8*/ 	.word	0x0000e8e0


	//   ....[39]....
        /*03dc*/ 	.word	0x0000e910


	//   ....[40]....
        /*03e0*/ 	.word	0x0000e940


	//   ....[41]....
        /*03e4*/ 	.word	0x0000ee50


	//   ....[42]....
        /*03e8*/ 	.word	0x0000ee80


	//   ....[43]....
        /*03ec*/ 	.word	0x0000ef80


	//   ....[44]....
        /*03f0*/ 	.word	0x0000efa0


	//   ....[45]....
        /*03f4*/ 	.word	0x0000f640


	//   ....[46]....
        /*03f8*/ 	.word	0x0000f650


	//   ....[47]....
        /*03fc*/ 	.word	0x0000f750


	//   ....[48]....
        /*0400*/ 	.word	0x0000f770


	//   ....[49]....
        /*0404*/ 	.word	0x0000f930


	//   ....[50]....
        /*0408*/ 	.word	0x00011290


	//   ....[51]....
        /*040c*/ 	.word	0x000112b0


	//   ....[52]....
        /*0410*/ 	.word	0x000112c0


	//   ....[53]....
        /*0414*/ 	.word	0x00011360


	//   ....[54]....
        /*0418*/ 	.word	0x00011380


	//   ....[55]....
        /*041c*/ 	.word	0x00011420


	//   ....[56]....
        /*0420*/ 	.word	0x00011440


	//   ....[57]....
        /*0424*/ 	.word	0x00011450


	//   ....[58]....
        /*0428*/ 	.word	0x00011ce0


	//   ....[59]....
        /*042c*/ 	.word	0x00011d00


	//   ....[60]....
        /*0430*/ 	.word	0x00011d30


	//   ....[61]....
        /*0434*/ 	.word	0x00011de0


	//   ....[62]....
        /*0438*/ 	.word	0x00011df0


	//   ....[63]....
        /*043c*/ 	.word	0x00011e90


	//   ....[64]....
        /*0440*/ 	.word	0x00011ea0


	//   ....[65]....
        /*0444*/ 	.word	0x00011eb0


	//   ....[66]....
        /*0448*/ 	.word	0x00011ec0


	//   ....[67]....
        /*044c*/ 	.word	0x00011f80


	//   ....[68]....
        /*0450*/ 	.word	0x00011fa0


	//   ....[69]....
        /*0454*/ 	.word	0x00012000


	//   ....[70]....
        /*0458*/ 	.word	0x00012840


	//   ....[71]....
        /*045c*/ 	.word	0x00012850


	//   ....[72]....
        /*0460*/ 	.word	0x00012870


	//   ....[73]....
        /*0464*/ 	.word	0x000128f0


	//   ....[74]....
        /*0468*/ 	.word	0x00012900


	//   ....[75]....
        /*046c*/ 	.word	0x00012960


	//   ....[76]....
        /*0470*/ 	.word	0x00012990


	//   ....[77]....
        /*0474*/ 	.word	0x000129d0


	//   ....[78]....
        /*0478*/ 	.word	0x00012cd0


	//   ....[79]....
        /*047c*/ 	.word	0x00012cf0


	//   ....[80]....
        /*0480*/ 	.word	0x00012d90


	//   ....[81]....
        /*0484*/ 	.word	0x00012da0


	//   ....[82]....
        /*0488*/ 	.word	0x00012e30


	//   ....[83]....
        /*048c*/ 	.word	0x00012e40


	//   ....[84]....
        /*0490*/ 	.word	0x00012e50


	//   ....[85]....
        /*0494*/ 	.word	0x00012ee0


	//   ....[86]....
        /*0498*/ 	.word	0x00013500


	//   ....[87]....
        /*049c*/ 	.word	0x00013510


	//   ....[88]....
        /*04a0*/ 	.word	0x00013560


	//   ....[89]....
        /*04a4*/ 	.word	0x000135a0


	//   ....[90]....
        /*04a8*/ 	.word	0x00013600


	//   ....[91]....
        /*04ac*/ 	.word	0x00013620


	//   ....[92]....
        /*04b0*/ 	.word	0x000136a0


	//   ....[93]....
        /*04b4*/ 	.word	0x000136c0


	//   ....[94]....
        /*04b8*/ 	.word	0x00013a20


	//   ....[95]....
        /*04bc*/ 	.word	0x00013c10


	//   ....[96]....
        /*04c0*/ 	.word	0x00014260


	//   ....[97]....
        /*04c4*/ 	.word	0x00014340


	//   ....[98]....
        /*04c8*/ 	.word	0x000143e0


	//   ....[99]....
        /*04cc*/ 	.word	0x00014440


	//   ....[100]....
        /*04d0*/ 	.word	0x00014550


	//   ....[101]....
        /*04d4*/ 	.word	0x000145c0


	//   ....[102]....
        /*04d8*/ 	.word	0x000146d0


	//   ....[103]....
        /*04dc*/ 	.word	0x00014740


	//   ....[104]....
        /*04e0*/ 	.word	0x00014840


	//   ....[105]....
        /*04e4*/ 	.word	0x000148d0


	//   ....[106]....
        /*04e8*/ 	.word	0x00014940


	//   ....[107]....
        /*04ec*/ 	.word	0x000149a0


	//   ....[108]....
        /*04f0*/ 	.word	0x00014ab0


	//   ....[109]....
        /*04f4*/ 	.word	0x00014b10


	//   ....[110]....
        /*04f8*/ 	.word	0x00014c30


	//   ....[111]....
        /*04fc*/ 	.word	0x00014c90


	//   ....[112]....
        /*0500*/ 	.word	0x00014d30


	//   ....[113]....
        /*0504*/ 	.word	0x00014e00


	//   ....[114]....
        /*0508*/ 	.word	0x00014f20


	//   ....[115]....
        /*050c*/ 	.word	0x00014f80


	//   ....[116]....
        /*0510*/ 	.word	0x00015070


	//   ....[117]....
        /*0514*/ 	.word	0x000151a0


	//   ....[118]....
        /*0518*/ 	.word	0x00015250


	//   ....[119]....
        /*051c*/ 	.word	0x000152d0


	//   ....[120]....
        /*0520*/ 	.word	0x000153b0


	//   ....[121]....
        /*0524*/ 	.word	0x00015410


	//   ....[122]....
        /*0528*/ 	.word	0x000154e0


	//   ....[123]....
        /*052c*/ 	.word	0x00015540


	//   ....[124]....
        /*0530*/ 	.word	0x00015610


	//   ....[125]....
        /*0534*/ 	.word	0x00015700


	//   ....[126]....
        /*0538*/ 	.word	0x000157a0


	//   ....[127]....
        /*053c*/ 	.word	0x00015800


	//   ....[128]....
        /*0540*/ 	.word	0x00015900


	//   ....[129]....
        /*0544*/ 	.word	0x00015960


	//   ....[130]....
        /*0548*/ 	.word	0x00015a60


	//   ....[131]....
        /*054c*/ 	.word	0x00015ac0


	//   ....[132]....
        /*0550*/ 	.word	0x00015b90


	//   ....[133]....
        /*0554*/ 	.word	0x00015ce0


	//   ....[134]....
        /*0558*/ 	.word	0x00015d80


	//   ....[135]....
        /*055c*/ 	.word	0x00015e10


	//   ....[136]....
        /*0560*/ 	.word	0x00015f10


	//   ....[137]....
        /*0564*/ 	.word	0x00015f70


	//   ....[138]....
        /*0568*/ 	.word	0x00016060


	//   ....[139]....
        /*056c*/ 	.word	0x000160c0


	//   ....[140]....
        /*0570*/ 	.word	0x00016180


	//   ....[141]....
        /*0574*/ 	.word	0x00016270


	//   ....[142]....
        /*0578*/ 	.word	0x00016390


	//----- nvinfo : EIATTR_REG_RECONFIG
	.align		4
.L_173:
        /*057c*/ 	.byte	0x01, 0x54
	.zero		2


	//----- nvinfo : EIATTR_SYSCALL_OFFSETS
	.align		4
        /*0580*/ 	.byte	0x04, 0x46
        /*0582*/ 	.short	(.L_175 - .L_174)


	//   ....[0]....
.L_174:
        /*0584*/ 	.word	0x00001a50


	//   ....[1]....
        /*0588*/ 	.word	0x00010860


	//   ....[2]....
        /*058c*/ 	.word	0x000109b0


	//   ....[3]....
        /*0590*/ 	.word	0x00010aa0


	//   ....[4]....
        /*0594*/ 	.word	0x000117b0


	//----- nvinfo : EIATTR_MBARRIER_INSTR_OFFSETS
	.align		4
.L_175:
        /*0598*/ 	.byte	0x04, 0x39
        /*059a*/ 	.short	(.L_177 - .L_176)


	//   ....[0]....
.L_176:
        /*059c*/ 	.word	0x00000180
        /*05a0*/ 	.word	0x000000ff
        /*05a4*/ 	.word	0x0002d800
        /*05a8*/ 	.short	0x0100
        /*05aa*/ 	.byte	0x08
	.zero		1


	//   ....[1]....
        /*05ac*/ 	.word	0x00000190
        /*05b0*/ 	.word	0x000000ff
        /*05b4*/ 	.word	0x0002d820
        /*05b8*/ 	.short	0x0100
        /*05ba*/ 	.byte	0x08
	.zero		1


	//   ....[2]....
        /*05bc*/ 	.word	0x00000280
        /*05c0*/ 	.word	0x000000ff
        /*05c4*/ 	.word	0x0002d830
        /*05c8*/ 	.short	0x0100
        /*05ca*/ 	.byte	0x08
	.zero		1


	//   ....[3]....
        /*05cc*/ 	.word	0x00000290
        /*05d0*/ 	.word	0x000000ff
        /*05d4*/ 	.word	0x0002d840
        /*05d8*/ 	.short	0x0100
        /*05da*/ 	.byte	0x08
	.zero		1


	//   ....[4]....
        /*05dc*/ 	.word	0x000002a0
        /*05e0*/ 	.word	0x000000ff
        /*05e4*/ 	.word	0x0002d838
        /*05e8*/ 	.short	0x0100
        /*05ea*/ 	.byte	0x08
	.zero		1


	//   ....[5]....
        /*05ec*/ 	.word	0x000002b0
        /*05f0*/ 	.word	0x000000ff
        /*05f4*/ 	.word	0x0002d848
        /*05f8*/ 	.short	0x0100
        /*05fa*/ 	.byte	0x08
	.zero		1


	//   ....[6]....
        /*05fc*/ 	.word	0x000003e0
        /*0600*/ 	.word	0x000000ff
        /*0604*/ 	.word	0x0002d850
        /*0608*/ 	.short	0x0100
        /*060a*/ 	.byte	0x08
	.zero		1


	//   ....[7]....
        /*060c*/ 	.word	0x000003f0
        /*0610*/ 	.word	0x000000ff
        /*0614*/ 	.word	0x0002d860
        /*0618*/ 	.short	0x0100
        /*061a*/ 	.byte	0x08
	.zero		1


	//   ....[8]....
        /*061c*/ 	.word	0x00000400
        /*0620*/ 	.word	0x000000ff
        /*0624*/ 	.word	0x0002d858
        /*0628*/ 	.short	0x0100
        /*062a*/ 	.byte	0x08
	.zero		1


	//   ....[9]....
        /*062c*/ 	.word	0x00000410
        /*0630*/ 	.word	0x000000ff
        /*0634*/ 	.word	0x0002d868
        /*0638*/ 	.short	0x0100
        /*063a*/ 	.byte	0x08
	.zero		1


	//   ....[10]....
        /*063c*/ 	.word	0x00000500
        /*0640*/ 	.word	0x000000ff
        /*0644*/ 	.word	0x0002d870
        /*0648*/ 	.short	0x0100
        /*064a*/ 	.byte	0x06
	.zero		1


	//   ....[11]....
        /*064c*/ 	.word	0x00000510
        /*0650*/ 	.word	0x000000ff
        /*0654*/ 	.word	0x0002d880
        /*0658*/ 	.short	0x0100
        /*065a*/ 	.byte	0x06
	.zero		1


	//   ....[12]....
        /*065c*/ 	.word	0x00000520
        /*0660*/ 	.word	0x000000ff
        /*0664*/ 	.word	0x0002d878
        /*0668*/ 	.short	0x0100
        /*066a*/ 	.byte	0x06
	.zero		1


	//   ....[13]....
        /*066c*/ 	.word	0x00000530
        /*0670*/ 	.word	0x000000ff
        /*0674*/ 	.word	0x0002d888
        /*0678*/ 	.short	0x0100
        /*067a*/ 	.byte	0x06
	.zero		1


	//   ....[14]....
        /*067c*/ 	.word	0x00000660
        /*0680*/ 	.word	0x000000ff
        /*0684*/ 	.word	0x0002d890
        /*0688*/ 	.short	0x0100
        /*068a*/ 	.byte	0x08
	.zero		1


	//   ....[15]....
        /*068c*/ 	.word	0x00000670
        /*0690*/ 	.word	0x000000ff
        /*0694*/ 	.word	0x0002d8a0
        /*0698*/ 	.short	0x0100
        /*069a*/ 	.byte	0x08
	.zero		1


	//   ....[16]....
        /*069c*/ 	.word	0x00000680
        /*06a0*/ 	.word	0x000000ff
        /*06a4*/ 	.word	0x0002d898
        /*06a8*/ 	.short	0x0100
        /*06aa*/ 	.byte	0x08
	.zero		1


	//   ....[17]....
        /*06ac*/ 	.word	0x00000690
        /*06b0*/ 	.word	0x000000ff
        /*06b4*/ 	.word	0x0002d8a8
        /*06b8*/ 	.short	0x0100
        /*06ba*/ 	.byte	0x08
	.zero		1


	//   ....[18]....
        /*06bc*/ 	.word	0x000007d0
        /*06c0*/ 	.word	0x000000ff
        /*06c4*/ 	.word	0x0002d8b0
        /*06c8*/ 	.short	0x0100
        /*06ca*/ 	.byte	0x08
	.zero		1


	//   ....[19]....
        /*06cc*/ 	.word	0x000007e0
        /*06d0*/ 	.word	0x000000ff
        /*06d4*/ 	.word	0x0002d8c0
        /*06d8*/ 	.short	0x0100
        /*06da*/ 	.byte	0x08
	.zero		1


	//   ....[20]....
        /*06dc*/ 	.word	0x000007f0
        /*06e0*/ 	.word	0x000000ff
        /*06e4*/ 	.word	0x0002d8b8
        /*06e8*/ 	.short	0x0100
        /*06ea*/ 	.byte	0x08
	.zero		1


	//   ....[21]....
        /*06ec*/ 	.word	0x00000800
        /*06f0*/ 	.word	0x000000ff
        /*06f4*/ 	.word	0x0002d8c8
        /*06f8*/ 	.short	0x0100
        /*06fa*/ 	.byte	0x08
	.zero		1


	//   ....[22]....
        /*06fc*/ 	.word	0x00001ad0
        /*0700*/ 	.word	0x000000ff
        /*0704*/ 	.word	0x0002d800
        /*0708*/ 	.short	0x010a
        /*070a*/ 	.byte	0x28
	.zero		1


	//   ....[23]....
        /*070c*/ 	.word	0x00001b50
        /*0710*/ 	.word	0x00000003
        /*0714*/ 	.word	0x0002d830
        /*0718*/ 	.short	0x010a
        /*071a*/ 	.byte	0x3f
	.zero		1


	//   ....[24]....
        /*071c*/ 	.word	0x00001b90
        /*0720*/ 	.word	0x00000003
        /*0724*/ 	.word	0x0002d830
        /*0728*/ 	.short	0x010a
        /*072a*/ 	.byte	0x3f
	.zero		1


	//   ....[25]....
        /*072c*/ 	.word	0x00002040
        /*0730*/ 	.word	0x000000ff
        /*0734*/ 	.word	0x00000000
        /*0738*/ 	.short	0x0101
        /*073a*/ 	.byte	0x06
	.zero		1


	//   ....[26]....
        /*073c*/ 	.word	0x00005010
        /*0740*/ 	.word	0x000000ff
        /*0744*/ 	.word	0x0002d830
        /*0748*/ 	.short	0x010a
        /*074a*/ 	.byte	0x06
	.zero		1


	//   ....[27]....
        /*074c*/ 	.word	0x00005050
        /*0750*/ 	.word	0x000000ff
        /*0754*/ 	.word	0x0002d830
        /*0758*/ 	.short	0x010a
        /*075a*/ 	.byte	0x06
	.zero		1


	//   ....[28]....
        /*075c*/ 	.word	0x00005320
        /*0760*/ 	.word	0x000000ff
        /*0764*/ 	.word	0x0002d850
        /*0768*/ 	.short	0x010a
        /*076a*/ 	.byte	0x06
	.zero		1


	//   ....[29]....
        /*076c*/ 	.word	0x00005360
        /*0770*/ 	.word	0x000000ff
        /*0774*/ 	.word	0x0002d850
        /*0778*/ 	.short	0x010a
        /*077a*/ 	.byte	0x06
	.zero		1


	//   ....[30]....
        /*077c*/ 	.word	0x00005900
        /*0780*/ 	.word	0x000000ff
        /*0784*/ 	.word	0x00000000
        /*0788*/ 	.short	0x0101
        /*078a*/ 	.byte	0x06
	.zero		1


	//   ....[31]....
        /*078c*/ 	.word	0x00007bd0
        /*0790*/ 	.word	0x000000ff
        /*0794*/ 	.word	0x00000000
        /*0798*/ 	.short	0x0101
        /*079a*/ 	.byte	0x06
	.zero		1


	//   ....[32]....
        /*079c*/ 	.word	0x000084d0
        /*07a0*/ 	.word	0x000000ff
        /*07a4*/ 	.word	0x0002d830
        /*07a8*/ 	.short	0x010a
        /*07aa*/ 	.byte	0x06
	.zero		1


	//   ....[33]....
        /*07ac*/ 	.word	0x00008510
        /*07b0*/ 	.word	0x000000ff
        /*07b4*/ 	.word	0x0002d830
        /*07b8*/ 	.short	0x010a
        /*07ba*/ 	.byte	0x06
	.zero		1


	//   ....[34]....
        /*07bc*/ 	.word	0x000087e0
        /*07c0*/ 	.word	0x000000ff
        /*07c4*/ 	.word	0x0002d850
        /*07c8*/ 	.short	0x010a
        /*07ca*/ 	.byte	0x06
	.zero		1


	//   ....[35]....
        /*07cc*/ 	.word	0x00008820
        /*07d0*/ 	.word	0x000000ff
        /*07d4*/ 	.word	0x0002d850
        /*07d8*/ 	.short	0x010a
        /*07da*/ 	.byte	0x06
	.zero		1


	//   ....[36]....
        /*07dc*/ 	.word	0x00008d70
        /*07e0*/ 	.word	0x000000ff
        /*07e4*/ 	.word	0x00000000
        /*07e8*/ 	.short	0x0101
        /*07ea*/ 	.byte	0x06
	.zero		1


	//   ....[37]....
        /*07ec*/ 	.word	0x00009f20
        /*07f0*/ 	.word	0x000000ff
        /*07f4*/ 	.word	0x00000000
        /*07f8*/ 	.short	0x0101
        /*07fa*/ 	.byte	0x06
	.zero		1


	//   ....[38]....
        /*07fc*/ 	.word	0x0000a630
        /*0800*/ 	.word	0x000000ff
        /*0804*/ 	.word	0x0002d830
        /*0808*/ 	.short	0x010a
        /*080a*/ 	.byte	0x06
	.zero		1


	//   ....[39]....
        /*080c*/ 	.word	0x0000a670
        /*0810*/ 	.word	0x000000ff
        /*0814*/ 	.word	0x0002d830
        /*0818*/ 	.short	0x010a
        /*081a*/ 	.byte	0x06
	.zero		1


	//   ....[40]....
        /*081c*/ 	.word	0x0000a940
        /*0820*/ 	.word	0x000000ff
        /*0824*/ 	.word	0x0002d850
        /*0828*/ 	.short	0x010a
        /*082a*/ 	.byte	0x06
	.zero		1


	//   ....[41]....
        /*082c*/ 	.word	0x0000a980
        /*0830*/ 	.word	0x000000ff
        /*0834*/ 	.word	0x0002d850
        /*0838*/ 	.short	0x010a
        /*083a*/ 	.byte	0x06
	.zero		1


	//   ....[42]....
        /*083c*/ 	.word	0x0000aed0
        /*0840*/ 	.word	0x000000ff
        /*0844*/ 	.word	0x00000000
        /*0848*/ 	.short	0x0101
        /*084a*/ 	.byte	0x06
	.zero		1


	//   ....[43]....
        /*084c*/ 	.word	0x0000d1a0
        /*0850*/ 	.word	0x000000ff
        /*0854*/ 	.word	0x00000000
        /*0858*/ 	.short	0x0101
        /*085a*/ 	.byte	0x06
	.zero		1


	//   ....[44]....
        /*085c*/ 	.word	0x0000d780
        /*0860*/ 	.word	0x000000ff
        /*0864*/ 	.word	0x0002d850
        /*0868*/ 	.short	0x010a
        /*086a*/ 	.byte	0x08
	.zero		1


	//   ....[45]....
        /*086c*/ 	.word	0x0000d7c0
        /*0870*/ 	.word	0x000000ff
        /*0874*/ 	.word	0x0002d850
        /*0878*/ 	.short	0x010a
        /*087a*/ 	.byte	0x08
	.zero		1


	//   ....[46]....
        /*087c*/ 	.word	0x0000de50
        /*0880*/ 	.word	0x000000ff
        /*0884*/ 	.word	0x00000000
        /*0888*/ 	.short	0x0101
        /*088a*/ 	.byte	0x08
	.zero		1


	//   ....[47]....
        /*088c*/ 	.word	0x0000ee70
        /*0890*/ 	.word	0x000000ff
        /*0894*/ 	.word	0x00000000
        /*0898*/ 	.short	0x0101
        /*089a*/ 	.byte	0x05
	.zero		1


	//   ....[48]....
        /*089c*/ 	.word	0x00011010
        /*08a0*/ 	.word	0x00000006
        /*08a4*/ 	.word	0x0002d840
        /*08a8*/ 	.short	0x010a
        /*08aa*/ 	.byte	0x3f
	.zero		1


	//   ....[49]....
        /*08ac*/ 	.word	0x00011590
        /*08b0*/ 	.word	0x00000006
        /*08b4*/ 	.word	0x0002d830
        /*08b8*/ 	.short	0x0107
        /*08ba*/ 	.byte	0x3f
	.zero		1


	//   ....[50]....
        /*08bc*/ 	.word	0x00011660
        /*08c0*/ 	.word	0x00000006
        /*08c4*/ 	.word	0x0002d830
        /*08c8*/ 	.short	0x0101
        /*08ca*/ 	.byte	0x3f
	.zero		1


	//   ....[51]....
        /*08cc*/ 	.word	0x00012150
        /*08d0*/ 	.word	0x00000010
        /*08d4*/ 	.word	0x0002d800
        /*08d8*/ 	.short	0x0107
        /*08da*/ 	.byte	0x3f
	.zero		1


	//   ....[52]....
        /*08dc*/ 	.word	0x00012240
        /*08e0*/ 	.word	0x00000010
        /*08e4*/ 	.word	0x0002d800
        /*08e8*/ 	.short	0x0101
        /*08ea*/ 	.byte	0x3f
	.zero		1


	//   ....[53]....
        /*08ec*/ 	.word	0x00012260
        /*08f0*/ 	.word	0x00000010
        /*08f4*/ 	.word	0x0002d820
        /*08f8*/ 	.short	0x010a
        /*08fa*/ 	.byte	0x3f
	.zero		1


	//   ....[54]....
        /*08fc*/ 	.word	0x00012600
        /*0900*/ 	.word	0x00000006
        /*0904*/ 	.word	0x0002d840
        /*0908*/ 	.short	0x010a
        /*090a*/ 	.byte	0x3f
	.zero		1


	//   ....[55]....
        /*090c*/ 	.word	0x00012a70
        /*0910*/ 	.word	0x00000006
        /*0914*/ 	.word	0x0002d830
        /*0918*/ 	.short	0x0107
        /*091a*/ 	.byte	0x3f
	.zero		1


	//   ....[56]....
        /*091c*/ 	.word	0x00012b30
        /*0920*/ 	.word	0x00000006
        /*0924*/ 	.word	0x0002d830
        /*0928*/ 	.short	0x0101
        /*092a*/ 	.byte	0x3f
	.zero		1


	//   ....[57]....
        /*092c*/ 	.word	0x00012b90
        /*0930*/ 	.word	0x00000006
        /*0934*/ 	.word	0x0002d860
        /*0938*/ 	.short	0x010a
        /*093a*/ 	.byte	0x3f
	.zero		1


	//   ....[58]....
        /*093c*/ 	.word	0x00012fd0
        /*0940*/ 	.word	0x00000006
        /*0944*/ 	.word	0x0002d850
        /*0948*/ 	.short	0x0107
        /*094a*/ 	.byte	0x3f
	.zero		1


	//   ....[59]....
        /*094c*/ 	.word	0x000131a0
        /*0950*/ 	.word	0x00000006
        /*0954*/ 	.word	0x0002d850
        /*0958*/ 	.short	0x0101
        /*095a*/ 	.byte	0x3f
	.zero		1


	//   ....[60]....
        /*095c*/ 	.word	0x000133b0
        /*0960*/ 	.word	0x00000004
        /*0964*/ 	.word	0x0002d860
        /*0968*/ 	.short	0x010a
        /*096a*/ 	.byte	0x3f
	.zero		1


	//   ....[61]....
        /*096c*/ 	.word	0x00013800
        /*0970*/ 	.word	0x00000004
        /*0974*/ 	.word	0x0002d850
        /*0978*/ 	.short	0x0107
        /*097a*/ 	.byte	0x3f
	.zero		1


	//   ....[62]....
        /*097c*/ 	.word	0x000138c0
        /*0980*/ 	.word	0x00000004
        /*0984*/ 	.word	0x0002d850
        /*0988*/ 	.short	0x0101
        /*098a*/ 	.byte	0x3f
	.zero		1


	//   ....[63]....
        /*098c*/ 	.word	0x00013b90
        /*0990*/ 	.word	0x00000004
        /*0994*/ 	.word	0x0002d820
        /*0998*/ 	.short	0x010a
        /*099a*/ 	.byte	0x3f
	.zero		1


	//   ....[64]....
        /*099c*/ 	.word	0x00013d10
        /*09a0*/ 	.word	0x00000005
        /*09a4*/ 	.word	0x0002d840
        /*09a8*/ 	.short	0x010a
        /*09aa*/ 	.byte	0x3f
	.zero		1


	//   ....[65]....
        /*09ac*/ 	.word	0x00013db0
        /*09b0*/ 	.word	0x00000017
        /*09b4*/ 	.word	0x0002d840
        /*09b8*/ 	.short	0x010a
        /*09ba*/ 	.byte	0x3f
	.zero		1


	//   ....[66]....
        /*09bc*/ 	.word	0x00013df0
        /*09c0*/ 	.word	0x00000005
        /*09c4*/ 	.word	0x0002d860
        /*09c8*/ 	.short	0x010a
        /*09ca*/ 	.byte	0x3f
	.zero		1


	//   ....[67]....
        /*09cc*/ 	.word	0x00013e30
        /*09d0*/ 	.word	0x00000017
        /*09d4*/ 	.word	0x0002d860
        /*09d8*/ 	.short	0x010a
        /*09da*/ 	.byte	0x3f
	.zero		1


	//   ....[68]....
        /*09dc*/ 	.word	0x00013ea0
        /*09e0*/ 	.word	0x00000003
        /*09e4*/ 	.word	0x0002d800
        /*09e8*/ 	.short	0x010a
        /*09ea*/ 	.byte	0x3f
	.zero		1


	//   ....[69]....
        /*09ec*/ 	.word	0x00013ef0
        /*09f0*/ 	.word	0x00000003
        /*09f4*/ 	.word	0x0002d830
        /*09f8*/ 	.short	0x010a
        /*09fa*/ 	.byte	0x3f
	.zero		1


	//   ....[70]....
        /*09fc*/ 	.word	0x00013f50
        /*0a00*/ 	.word	0x00000009
        /*0a04*/ 	.word	0x0002d830
        /*0a08*/ 	.short	0x010a
        /*0a0a*/ 	.byte	0x3f
	.zero		1


	//   ....[71]....
        /*0a0c*/ 	.word	0x00013fb0
        /*0a10*/ 	.word	0x00000009
        /*0a14*/ 	.word	0x0002d850
        /*0a18*/ 	.short	0x010a
        /*0a1a*/ 	.byte	0x3f
	.zero		1


	//   ....[72]....
        /*0a1c*/ 	.word	0x00014010
        /*0a20*/ 	.word	0x00000007
        /*0a24*/ 	.word	0x0002d830
        /*0a28*/ 	.short	0x010a
        /*0a2a*/ 	.byte	0x3f
	.zero		1


	//   ....[73]....
        /*0a2c*/ 	.word	0x00014070
        /*0a30*/ 	.word	0x00000007
        /*0a34*/ 	.word	0x0002d850
        /*0a38*/ 	.short	0x010a
        /*0a3a*/ 	.byte	0x3f
	.zero		1


	//   ....[74]....
        /*0a3c*/ 	.word	0x000140d0
        /*0a40*/ 	.word	0x00000009
        /*0a44*/ 	.word	0x0002d830
        /*0a48*/ 	.short	0x010a
        /*0a4a*/ 	.byte	0x3f
	.zero		1


	//   ....[75]....
        /*0a4c*/ 	.word	0x00014130
        /*0a50*/ 	.word	0x00000009
        /*0a54*/ 	.word	0x0002d850
        /*0a58*/ 	.short	0x010a
        /*0a5a*/ 	.byte	0x3f
	.zero		1


	//   ....[76]....
        /*0a5c*/ 	.word	0x00014190
        /*0a60*/ 	.word	0x00000006
        /*0a64*/ 	.word	0x0002d850
        /*0a68*/ 	.short	0x010a
        /*0a6a*/ 	.byte	0x3f
	.zero		1


	//   ....[77]....
        /*0a6c*/ 	.word	0x00014290
        /*0a70*/ 	.word	0x00000006
        /*0a74*/ 	.word	0x0002d840
        /*0a78*/ 	.short	0x010a
        /*0a7a*/ 	.byte	0x3f
	.zero		1


	//   ....[78]....
        /*0a7c*/ 	.word	0x000150a0
        /*0a80*/ 	.word	0x00000010
        /*0a84*/ 	.word	0x0002d820
        /*0a88*/ 	.short	0x010a
        /*0a8a*/ 	.byte	0x3f
	.zero		1


	//   ....[79]....
        /*0a8c*/ 	.word	0x000150f0
        /*0a90*/ 	.word	0x00000006
        /*0a94*/ 	.word	0x0002d840
        /*0a98*/ 	.short	0x010a
        /*0a9a*/ 	.byte	0x3f
	.zero		1


	//   ....[80]....
        /*0a9c*/ 	.word	0x00015650
        /*0aa0*/ 	.word	0x00000006
        /*0aa4*/ 	.word	0x0002d860
        /*0aa8*/ 	.short	0x010a
        /*0aaa*/ 	.byte	0x3f
	.zero		1


	//   ....[81]....
        /*0aac*/ 	.word	0x00015c30
        /*0ab0*/ 	.word	0x00000004
        /*0ab4*/ 	.word	0x0002d860
        /*0ab8*/ 	.short	0x010a
        /*0aba*/ 	.byte	0x3f
	.zero		1


	//   ....[82]....
        /*0abc*/ 	.word	0x000162b0
        /*0ac0*/ 	.word	0x00000004
        /*0ac4*/ 	.word	0x0002d820
        /*0ac8*/ 	.short	0x010a
        /*0aca*/ 	.byte	0x3f
	.zero		1


	//   ....[83]....
        /*0acc*/ 	.word	0x00016450
        /*0ad0*/ 	.word	0x00000005
        /*0ad4*/ 	.word	0x0002d840
        /*0ad8*/ 	.short	0x010a
        /*0ada*/ 	.byte	0x3f
	.zero		1


	//   ....[84]....
        /*0adc*/ 	.word	0x000164a0
        /*0ae0*/ 	.word	0x00000017
        /*0ae4*/ 	.word	0x0002d840
        /*0ae8*/ 	.short	0x010a
        /*0aea*/ 	.byte	0x3f
	.zero		1


	//   ....[85]....
        /*0aec*/ 	.word	0x000164f0
        /*0af0*/ 	.word	0x00000005
        /*0af4*/ 	.word	0x0002d860
        /*0af8*/ 	.short	0x010a
        /*0afa*/ 	.byte	0x3f
	.zero		1


	//----- nvinfo : EIATTR_NUM_MBARRIERS
	.align		4
.L_177:
        /*0afc*/ 	.byte	0x03, 0x38
        /*0afe*/ 	.short	0x0016


	//----- nvinfo : EIATTR_EXIT_INSTR_OFFSETS
	.align		4
        /*0b00*/ 	.byte	0x04, 0x1c
        /*0b02*/ 	.short	(.L_179 - .L_178)


	//   ....[0]....
.L_178:
        /*0b04*/ 	.word	0x00000970


	//   ....[1]....
        /*0b08*/ 	.word	0x0000f8a0


	//   ....[2]....
        /*0b0c*/ 	.word	0x00013e80


	//----- nvinfo : EIATTR_MAX_THREADS
	.align		4
.L_179:
        /*0b10*/ 	.byte	0x04, 0x05
        /*0b12*/ 	.short	(.L_181 - .L_180)
.L_180:
        /*0b14*/ 	.word	0x00000200
        /*0b18*/ 	.word	0x00000001
        /*0b1c*/ 	.word	0x00000001


	//----- nvinfo : EIATTR_CRS_STACK_SIZE
	.align		4
.L_181:
        /*0b20*/ 	.byte	0x04, 0x1e
        /*0b22*/ 	.short	(.L_183 - .L_182)
.L_182:
        /*0b24*/ 	.word	0x00000000


	//----- nvinfo : EIATTR_CBANK_PARAM_SIZE
	.align		4
.L_183:
        /*0b28*/ 	.byte	0x03, 0x19
        /*0b2a*/ 	.short	0x0af0


	//----- nvinfo : EIATTR_PARAM_CBANK
	.align		4
        /*0b2c*/ 	.byte	0x04, 0x0a
        /*0b2e*/ 	.short	(.L_185 - .L_184)
	.align		4
.L_184:
        /*0b30*/ 	.word	index@(.nv.constant0._ZN7cutlass13device_kernelIN5flash11enable_sm90INS1_16FlashAttnFwdSm90INS1_25CollectiveMainloopFwdSm90ILi2EN4cute5tupleIJNS5_1CILi1EEES8_S8_EEENS6_IJNS7_ILi192EEENS7_ILi128EEENS7_ILi96EEEEEELi96ENS_6half_tEfNS_4arch4Sm90ELb0ELb1ELb0ELb0ELb1ELb0ELb0ELb0ELb1ELb1ELb0ELb0EEENS1_21CollectiveEpilogueFwdINS6_IJSA_SC_SB_EEES9_SE_SG_Li384ELb0ELb1ELb0ELb0EEENS1_30DynamicPersistentTileSchedulerILi384ELi128ELb0ELb1ELb1EEEEEEEEEvNT_6ParamsE)
        /*0b34*/ 	.short	0x0210
        /*0b36*/ 	.short	0x0af0


	//----- nvinfo : EIATTR_SW_WAR
	.align		4
.L_185:
        /*0b38*/ 	.byte	0x04, 0x36
        /*0b3a*/ 	.short	(.L_187 - .L_186)
.L_186:
        /*0b3c*/ 	.word	0x00000008
.L_187:


//--------------------- .nv.info._ZN7cutlass13device_kernelIN5flash11enable_sm90INS1_16FlashAttnFwdSm90INS1_25CollectiveMainloopFwdSm90ILi2EN4cute5tupleIJNS5_1CILi1EEES8_S8_EEENS6_IJNS7_ILi192EEENS7_ILi128EEENS7_ILi96EEEEEELi96ENS_6half_tEfNS_4arch4Sm90ELb0ELb1ELb0ELb1ELb1ELb0ELb0ELb0ELb1ELb1ELb0ELb0EEENS1_21CollectiveEpilogueFwdINS6_IJSA_SC_SB_EEES9_SE_SG_Li384ELb1ELb1ELb0ELb0EEENS1_36VarlenDynamicPersistentTileSchedulerILi192ELi128ELi384ELi128ELb0ELb1ELb1ELb1ELb0ELb1EEEEEEEEEvNT_6ParamsE --------------------------
	.section	.nv.info._ZN7cutlass13device_kernelIN5flash11enable_sm90INS1_16FlashAttnFwdSm90INS1_25CollectiveMainloopFwdSm90ILi2EN4cute5tupleIJNS5_1CILi1EEES8_S8_EEENS6_IJNS7_ILi192EEENS7_ILi128EEENS7_ILi96EEEEEELi96ENS_6half_tEfNS_4arch4Sm90ELb0ELb1ELb0ELb1ELb1ELb0ELb0ELb0ELb1ELb1ELb0ELb0EEENS1_21CollectiveEpilogueFwdINS6_IJSA_SC_SB_EEES9_SE_SG_Li384ELb1ELb1ELb0ELb0EEENS1_36VarlenDynamicPersistentTileSchedulerILi192ELi128ELi384ELi128ELb0ELb1ELb1ELb1ELb0ELb1EEEEEEEEEvNT_6ParamsE,"",@"SHT_CUDA_INFO"
	.sectionflags	@""
	.align	4


	//----- nvinfo : EIATTR_CUDA_API_VERSION
	.align		4
        /*0000*/ 	.byte	0x04, 0x37
        /*0002*/ 	.short	(.L_189 - .L_188)
.L_188:
        /*0004*/ 	.word	0x00000082


	//----- nvinfo : EIATTR_KPARAM_INFO
	.align		4
.L_189:
        /*0008*/ 	.byte	0x04, 0x17
        /*000a*/ 	.short	(.L_191 - .L_190)
.L_190:
        /*000c*/ 	.word	0x00000000
        /*0010*/ 	.short	0x0000
        /*0012*/ 	.short	0x0070
        /*0014*/ 	.byte	0x00, 0xf0, 0x01, 0x2a


	//----- nvinfo : EIATTR_SPARSE_MMA_MASK
	.align		4
.L_191:
        /*0018*/ 	.byte	0x03, 0x50
        /*001a*/ 	.short	0x0000


	//----- nvinfo : EIATTR_MAXREG_COUNT
	.align		4
        /*001c*/ 	.byte	0x03, 0x1b
        /*001e*/ 	.short	0x0080


	//----- nvinfo : EIATTR_NUM_BARRIERS
	.align		4
        /*0020*/ 	.byte	0x02, 0x4c
        /*0022*/ 	.byte	0x10
	.zero		1


	//----- nvinfo : EIATTR_EXTERNS
	.align		4
        /*0024*/ 	.byte	0x04, 0x0f
        /*0026*/ 	.short	(.L_193 - .L_192)


	//   ....[0]....
	.align		4
.L_192:
        /*0028*/ 	.word	index@(__assertfail)


	//----- nvinfo : EIATTR_ANNOTATIONS
	.align		4
.L_193:
        /*002c*/ 	.byte	0x04, 0x55
        /*002e*/ 	.short	(.L_195 - .L_194)


	//   ....[0]....
.L_194:
        /* <DEDUP_REMOVED lines=21> */


	//----- nvinfo : EIATTR_MERCURY_ISA_VERSION
	.align		4
.L_195:
        /*0168*/ 	.byte	0x03, 0x5f
        /*016a*/ 	.short	0x0101


	//----- nvinfo : EIATTR_UNUSED_LOAD_BYTE_OFFSET
	.align		4
        /*016c*/ 	.byte	0x04, 0x44
        /*016e*/ 	.short	(.L_197 - .L_196)


	//   ....[0]....
.L_196:
        /*0170*/ 	.word	0x00000980
        /*0174*/ 	.word	0x0000fff0


	//   ....[1]....
        /*0178*/ 	.word	0x0000e290
        /*017c*/ 	.word	0x0000fff0


	//----- nvinfo : EIATTR_INT_WARP_WIDE_INSTR_OFFSETS
	.align		4
.L_197:
        /*0180*/ 	.byte	0x04, 0x31
        /*0182*/ 	.short	(.L_199 - .L_198)


	//   ....[0]....
.L_198:
        /*0184*/ 	.word	0x000000c0


	//   ....[1]....
        /*0188*/ 	.word	0x000000d0


	//   ....[2]....
        /*018c*/ 	.word	0x00000170


	//   ....[3]....
        /*0190*/ 	.word	0x00011450


	//   ....[4]....
        /*0194*/ 	.word	0x000114e0


	//   ....[5]....
        /*0198*/ 	.word	0x00014240


	//   ....[6]....
        /*019c*/ 	.word	0x000142d0


	//----- nvinfo : EIATTR_COOP_GROUP_MASK_REGIDS
	.align		4
.L_199:
        /*01a0*/ 	.byte	0x04, 0x29
        /*01a2*/ 	.short	(.L_201 - .L_200)


	//   ....[0]....
.L_200:
        /*01a4*/ 	.word	0xffffffff


	//   ....[1]....
        /*01a8*/ 	.word	0xffffffff


	//   ....[2]....
        /*01ac*/ 	.word	0xffffffff


	//   ....[3]....
        /*01b0*/ 	.word	0xffffffff


	//   ....[4]....
        /*01b4*/ 	.word	0xffffffff


	//   ....[5]....
        /*01b8*/ 	.word	0xffffffff


	//   ....[6]....
        /*01bc*/ 	.word	0xffffffff


	//   ....[7]....
        /*01c0*/ 	.word	0xffffffff


	//   ....[8]....
        /*01c4*/ 	.word	0xffffffff


	//   ....[9]....
        /*01c8*/ 	.word	0xffffffff


	//   ....[10]....
        /*01cc*/ 	.word	0xffffffff


	//   ....[11]....
        /*01d0*/ 	.word	0xffffffff


	//   ....[12]....
        /*01d4*/ 	.word	0xffffffff


	//   ....[13]....
        /*01d8*/ 	.word	0xffffffff


	//   ....[14]....
        /*01dc*/ 	.word	0xffffffff


	//   ....[15]....
        /*01e0*/ 	.word	0xffffffff


	//   ....[16]....
        /*01e4*/ 	.word	0xffffffff


	//   ....[17]....
        /*01e8*/ 	.word	0xffffffff


	//   ....[18]....
        /*01ec*/ 	.word	0xffffffff


	//   ....[19]....
        /*01f0*/ 	.word	0xffffffff


	//   ....[20]....
        /*01f4*/ 	.word	0xffffffff


	//   ....[21]....
        /*01f8*/ 	.word	0xffffffff


	//   ....[22]....
        /*01fc*/ 	.word	0xffffffff


	//   ....[23]....
        /*0200*/ 	.word	0xffffffff


	//   ....[24]....
        /*0204*/ 	.word	0xffffffff


	//   ....[25]....
        /*0208*/ 	.word	0xffffffff


	//   ....[26]....
        /*020c*/ 	.word	0xffffffff


	//   ....[27]....
        /*0210*/ 	.word	0xffffffff


	//   ....[28]....
        /*0214*/ 	.word	0xffffffff


	//   ....[29]....
        /*0218*/ 	.word	0xffffffff


	//   ....[30]....
        /*021c*/ 	.word	0xffffffff


	//   ....[31]....
        /*0220*/ 	.word	0xffffffff


	//   ....[32]....
        /*0224*/ 	.word	0xffffffff


	//   ....[33]....
        /*0228*/ 	.word	0xffffffff


	//   ....[34]....
        /*022c*/ 	.word	0xffffffff


	//   ....[35]....
        /*0230*/ 	.word	0xffffffff


	//   ....[36]....
        /*0234*/ 	.word	0xffffffff


	//   ....[37]....
        /*0238*/ 	.word	0xffffffff


	//   ....[38]....
        /*023c*/ 	.word	0xffffffff


	//   ....[39]....
        /*0240*/ 	.word	0xffffffff


	//   ....[40]....
        /*0244*/ 	.word	0xffffffff


	//   ....[41]....
        /*0248*/ 	.word	0xffffffff


	//   ....[42]....
        /*024c*/ 	.word	0xffffffff


	//   ....[43]....
        /*0250*/ 	.word	0xffffffff


	//   ....[44]....
        /*0254*/ 	.word	0xffffffff


	//   ....[45]....
        /*0258*/ 	.word	0xffffffff


	//   ....[46]....
        /*025c*/ 	.word	0xffffffff


	//   ....[47]....
        /*0260*/ 	.word	0xffffffff


	//   ....[48]....
        /*0264*/ 	.word	0xffffffff


	//   ....[49]....
        /*0268*/ 	.word	0xffffffff


	//   ....[50]....
        /*026c*/ 	.word	0xffffffff


	//   ....[51]....
        /*0270*/ 	.word	0xffffffff


	//   ....[52]....
        /*0274*/ 	.word	0xffffffff


	//   ....[53]....
        /*0278*/ 	.word	0xffffffff


	//   ....[54]....
        /*027c*/ 	.word	0xffffffff


	//   ....[55]....
        /*0280*/ 	.word	0xffffffff


	//   ....[56]....
        /*0284*/ 	.word	0xffffffff


	//   ....[57]....
        /*0288*/ 	.word	0xffffffff


	//   ....[58]....
        /*028c*/ 	.word	0xffffffff


	//   ....[59]....
        /*0290*/ 	.word	0xffffffff


	//   ....[60]....
        /*0294*/ 	.word	0xffffffff


	//   ....[61]....
        /*0298*/ 	.word	0xffffffff


	//   ....[62]....
        /*029c*/ 	.word	0xffffffff


	//   ....[63]....
        /*02a0*/ 	.word	0xffffffff


	//   ....[64]....
        /*02a4*/ 	.word	0xffffffff


	//   ....[65]....
        /*02a8*/ 	.word	0xffffffff


	//   ....[66]....
        /*02ac*/ 	.word	0xffffffff


	//   ....[67]....
        /*02b0*/ 	.word	0xffffffff


	//   ....[68]....
        /*02b4*/ 	.word	0xffffffff


	//   ....[69]....
        /*02b8*/ 	.word	0xffffffff


	//   ....[70]....
        /*02bc*/ 	.word	0xffffffff


	//   ....[71]....
        /*02c0*/ 	.word	0xffffffff


	//   ....[72]....
        /*02c4*/ 	.word	0xffffffff


	//   ....[73]....
        /*02c8*/ 	.word	0xffffffff


	//   ....[74]....
        /*02cc*/ 	.word	0xffffffff


	//   ....[75]....
        /*02d0*/ 	.word	0xffffffff


	//   ....[76]....
        /*02d4*/ 	.word	0xffffffff


	//   ....[77]....
        /*02d8*/ 	.word	0xffffffff


	//   ....[78]....
        /*02dc*/ 	.word	0xffffffff


	//   ....[79]....
        /*02e0*/ 	.word	0xffffffff


	//   ....[80]....
        /*02e4*/ 	.word	0xffffffff


	//   ....[81]....
        /*02e8*/ 	.word	0xffffffff


	//   ....[82]....
        /*02ec*/ 	.word	0xffffffff


	//   ....[83]....
        /*02f0*/ 	.word	0xffffffff


	//   ....[84]....
        /*02f4*/ 	.word	0xffffffff


	//   ....[85]....
        /*02f8*/ 	.word	0xffffffff


	//   ....[86]....
        /*02fc*/ 	.word	0xffffffff


	//   ....[87]....
        /*0300*/ 	.word	0xffffffff


	//   ....[88]....
        /*0304*/ 	.word	0xffffffff


	//   ....[89]....
        /*0308*/ 	.word	0xffffffff


	//   ....[90]....
        /*030c*/ 	.word	0xffffffff


	//   ....[91]....
        /*0310*/ 	.word	0xffffffff


	//   ....[92]....
        /*0314*/ 	.word	0xffffffff


	//   ....[93]....
        /*0318*/ 	.word	0xffffffff


	//   ....[94]....
        /*031c*/ 	.word	0xffffffff


	//   ....[95]....
        /*0320*/ 	.word	0xffffffff


	//   ....[96]....
        /*0324*/ 	.word	0xffffffff


	//   ....[97]....
        /*0328*/ 	.word	0xffffffff


	//   ....[98]....
        /*032c*/ 	.word	0xffffffff


	//   ....[99]....
        /*0330*/ 	.word	0xffffffff


	//   ....[100]....
        /*0334*/ 	.word	0xffffffff


	//   ....[101]....
        /*0338*/ 	.word	0xffffffff


	//   ....[102]....
        /*033c*/ 	.word	0xffffffff


	//   ....[103]....
        /*0340*/ 	.word	0xffffffff


	//   ....[104]....
        /*0344*/ 	.word	0xffffffff


	//   ....[105]....
        /*0348*/ 	.word	0xffffffff


	//   ....[106]....
        /*034c*/ 	.word	0xffffffff


	//   ....[107]....
        /*0350*/ 	.word	0xffffffff


	//   ....[108]....
        /*0354*/ 	.word	0xffffffff


	//   ....[109]....
        /*0358*/ 	.word	0xffffffff


	//   ....[110]....
        /*035c*/ 	.word	0xffffffff


	//   ....[111]....
        /*0360*/ 	.word	0xffffffff


	//   ....[112]....
        /*0364*/ 	.word	0xffffffff


	//   ....[113]....
        /*0368*/ 	.word	0xffffffff


	//   ....[114]....
        /*036c*/ 	.word	0xffffffff


	//   ....[115]....
        /*0370*/ 	.word	0xffffffff


	//   ....[116]....
        /*0374*/ 	.word	0xffffffff


	//   ....[117]....
        /*0378*/ 	.word	0xffffffff


	//   ....[118]....
        /*037c*/ 	.word	0xffffffff


	//   ....[119]....
        /*0380*/ 	.word	0xffffffff


	//   ....[120]....
        /*0384*/ 	.word	0xffffffff


	//   ....[121]....
        /*0388*/ 	.word	0xffffffff


	//   ....[122]....
        /*038c*/ 	.word	0xffffffff


	//   ....[123]....
        /*0390*/ 	.word	0xffffffff


	//   ....[124]....
        /*0394*/ 	.word	0xffffffff


	//   ....[125]....
        /*0398*/ 	.word	0xffffffff


	//   ....[126]....
        /*039c*/ 	.word	0xffffffff


	//   ....[127]....
        /*03a0*/ 	.word	0x0500000f


	//   ....[128]....
        /*03a4*/ 	.word	0x0500000f


	//   ....[129]....
        /*03a8*/ 	.word	0x0500000f


	//   ....[130]....
        /*03ac*/ 	.word	0x0500000f


	//   ....[131]....
        /*03b0*/ 	.word	0x0500000f


	//   ....[132]....
        /*03b4*/ 	.word	0x0500000f


	//   ....[133]....
        /*03b8*/ 	.word	0x0500000f


	//   ....[134]....
        /*03bc*/ 	.word	0x0500000f


	//   ....[135]....
        /*03c0*/ 	.word	0x0500000f


	//   ....[136]....
        /*03c4*/ 	.word	0x0500000f


	//   ....[137]....
        /*03c8*/ 	.word	0x0500000f


	//   ....[138]....
        /*03cc*/ 	.word	0x0500000f


	//   ....[139]....
        /*03d0*/ 	.word	0x0500000f


	//   ....[140]....
        /*03d4*/ 	.word	0x0500000f


	//   ....[141]....
        /*03d8*/ 	.word	0x0500000f


	//   ....[142]....
        /*03dc*/ 	.word	0x0500000f


	//   ....[143]....
        /*03e0*/ 	.word	0x0500000f


	//   ....[144]....
        /*03e4*/ 	.word	0x0500000f


	//   ....[145]....
        /*03e8*/ 	.word	0x0500000f


	//   ....[146]....
        /*03ec*/ 	.word	0x0500000f


	//   ....[147]....
        /*03f0*/ 	.word	0x0500000f


	//   ....[148]....
        /*03f4*/ 	.word	0x0500000f


	//   ....[149]....
        /*03f8*/ 	.word	0x0500000f


	//   ....[150]....
        /*03fc*/ 	.word	0x0500000f


	//   ....[151]....
        /*0400*/ 	.word	0x0500000f


	//   ....[152]....
        /*0404*/ 	.word	0x0500000f


	//   ....[153]....
        /*0408*/ 	.word	0x0500000f


	//   ....[154]....
        /*040c*/ 	.word	0x0500000f


	//   ....[155]....
        /*0410*/ 	.word	0x0500000f


	//   ....[156]....
        /*0414*/ 	.word	0x0500000f


	//   ....[157]....
        /*0418*/ 	.word	0x0500000f


	//   ....[158]....
        /*041c*/ 	.word	0x0500000f


	//   ....[159]....
        /*0420*/ 	.word	0x0500000f


	//   ....[160]....
        /*0424*/ 	.word	0x0500000f


	//   ....[161]....
        /*0428*/ 	.word	0x0500000f


	//   ....[162]....
        /*042c*/ 	.word	0x0500000f


	//   ....[163]....
        /*0430*/ 	.word	0x0500000f


	//   ....[164]....
        /*0434*/ 	.word	0x0500000f


	//   ....[165]....
        /*0438*/ 	.word	0x0500000f


	//   ....[166]....
        /*043c*/ 	.word	0x0500000f


	//   ....[167]....
        /*0440*/ 	.word	0x0500000f


	//   ....[168]....
        /*0444*/ 	.word	0x0500000f


	//   ....[169]....
        /*0448*/ 	.word	0x0500000f


	//   ....[170]....
        /*044c*/ 	.word	0x0500000f


	//   ....[171]....
        /*0450*/ 	.word	0x0500000f


	//   ....[172]....
        /*0454*/ 	.word	0x0500000f


	//   ....[173]....
        /*0458*/ 	.word	0x0500000f


	//   ....[174]....
        /*045c*/ 	.word	0x0500000f


	//   ....[175]....
        /*0460*/ 	.word	0x0500000f


	//   ....[176]....
        /*0464*/ 	.word	0x0500000f


	//   ....[177]....
        /*0468*/ 	.word	0x0500000f


	//   ....[178]....
        /*046c*/ 	.word	0x0500000f


	//   ....[179]....
        /*0470*/ 	.word	0x0500000f


	//   ....[180]....
        /*0474*/ 	.word	0x0500000f


	//   ....[181]....
        /*0478*/ 	.word	0x0500000f


	//   ....[182]....
        /*047c*/ 	.word	0x0500000f


	//   ....[183]....
        /*0480*/ 	.word	0x0500000f


	//   ....[184]....
        /*0484*/ 	.word	0x0500000f


	//   ....[185]....
        /*0488*/ 	.word	0x0500000f


	//   ....[186]....
        /*048c*/ 	.word	0x0500000f


	//   ....[187]....
        /*0490*/ 	.word	0x0500000f


	//   ....[188]....
        /*0494*/ 	.word	0x0500000f


	//   ....[189]....
        /*0498*/ 	.word	0x0500000f


	//----- nvinfo : EIATTR_COOP_GROUP_INSTR_OFFSETS
	.align		4
.L_201:
        /*049c*/ 	.byte	0x04, 0x28
        /*049e*/ 	.short	(.L_203 - .L_202)


	//   ....[0]....
.L_202:
        /*04a0*/ 	.word	0x00000080


	//   ....[1]....
        /*04a4*/ 	.word	0x00000090


	//   ....[2]....
        /*04a8*/ 	.word	0x000002d0


	//   ....[3]....
        /*04ac*/ 	.word	0x00000430


	//   ....[4]....
        /*04b0*/ 	.word	0x00000550


	//   ....[5]....
        /*04b4*/ 	.word	0x000006b0


	//   ....[6]....
        /*04b8*/ 	.word	0x000019b0


	//   ....[7]....
        /*04bc*/ 	.word	0x00002170


	//   ....[8]....
        /*04c0*/ 	.word	0x000023b0


	//   ....[9]....
        /*04c4*/ 	.word	0x00003720


	//   ....[10]....
        /*04c8*/ 	.word	0x00003830


	//   ....[11]....
        /*04cc*/ 	.word	0x00004030


	//   ....[12]....
        /*04d0*/ 	.word	0x000040a0


	//   ....[13]....
        /*04d4*/ 	.word	0x00004ca0


	//   ....[14]....
        /*04d8*/ 	.word	0x00005a60


	//   ....[15]....
        /*04dc*/ 	.word	0x00005c70


	//   ....[16]....
        /*04e0*/ 	.word	0x00006850


	//   ....[17]....
        /*04e4*/ 	.word	0x00006950


	//   ....[18]....
        /*04e8*/ 	.word	0x000071d0


	//   ....[19]....
        /*04ec*/ 	.word	0x00007240


	//   ....[20]....
        /*04f0*/ 	.word	0x00008240


	//   ....[21]....
        /*04f4*/ 	.word	0x00009220


	//   ....[22]....
        /*04f8*/ 	.word	0x00009230


	//   ....[23]....
        /*04fc*/ 	.word	0x00009260


	//   ....[24]....
        /*0500*/ 	.word	0x00009270


	//   ....[25]....
        /*0504*/ 	.word	0x0000a5c0


	//   ....[26]....
        /*0508*/ 	.word	0x0000b040


	//   ....[27]....
        /*050c*/ 	.word	0x0000b250


	//   ....[28]....
        /*0510*/ 	.word	0x0000be30


	//   ....[29]....
        /*0514*/ 	.word	0x0000bf30


	//   ....[30]....
        /*0518*/ 	.word	0x0000c7b0


	//   ....[31]....
        /*051c*/ 	.word	0x0000c820


	//   ....[32]....
        /*0520*/ 	.word	0x0000d820


	//   ....[33]....
        /*0524*/ 	.word	0x0000d930


	//   ....[34]....
        /*0528*/ 	.word	0x0000d990


	//   ....[35]....
        /*052c*/ 	.word	0x0000da80


	//   ....[36]....
        /*0530*/ 	.word	0x0000da90


	//   ....[37]....
        /*0534*/ 	.word	0x0000ec60


	//   ....[38]....
        /*0538*/ 	.word	0x0000eca0


	//   ....[39]....
        /*053c*/ 	.word	0x0000ecd0


	//   ....[40]....
        /*0540*/ 	.word	0x0000ed10


	//   ....[41]....
        /*0544*/ 	.word	0x0000f1c0


	//   ....[42]....
        /*0548*/ 	.word	0x0000f1e0


	//   ....[43]....
        /*054c*/ 	.word	0x0000f2f0


	//   ....[44]....
        /*0550*/ 	.word	0x0000f310


	//   ....[45]....
        /*0554*/ 	.word	0x0000fbe0


	//   ....[46]....
        /*0558*/ 	.word	0x0000fbf0


	//   ....[47]....
        /*055c*/ 	.word	0x0000fcf0


	//   ....[48]....
        /*0560*/ 	.word	0x0000fd10


	//   ....[49]....
        /*0564*/ 	.word	0x0000fe90


	//   ....[50]....
        /*0568*/ 	.word	0x00010060


	//   ....[51]....
        /*056c*/ 	.word	0x00010090


	//   ....[52]....
        /*0570*/ 	.word	0x000100c0


	//   ....[53]....
        /*0574*/ 	.word	0x000100f0


	//   ....[54]....
        /*0578*/ 	.word	0x00010120


	//   ....[55]....
        /*057c*/ 	.word	0x00010150


	//   ....[56]....
        /*0580*/ 	.word	0x000102a0


	//   ....[57]....
        /*0584*/ 	.word	0x000102d0


	//   ....[58]....
        /*0588*/ 	.word	0x00010300


	//   ....[59]....
        /*058c*/ 	.word	0x00010330


	//   ....[60]....
        /*0590*/ 	.word	0x00010360


	//   ....[61]....
        /*0594*/ 	.word	0x00010390


	//   ....[62]....
        /*0598*/ 	.word	0x00010420


	//   ....[63]....
        /*059c*/ 	.word	0x00010480


	//   ....[64]....
        /*05a0*/ 	.word	0x00010510


	//   ....[65]....
        /*05a4*/ 	.word	0x00012100


	//   ....[66]....
        /*05a8*/ 	.word	0x00012120


	//   ....[67]....
        /*05ac*/ 	.word	0x000121d0


	//   ....[68]....
        /*05b0*/ 	.word	0x000121f0


	//   ....[69]....
        /*05b4*/ 	.word	0x00012290


	//   ....[70]....
        /*05b8*/ 	.word	0x000122b0


	//   ....[71]....
        /*05bc*/ 	.word	0x000122c0


	//   ....[72]....
        /*05c0*/ 	.word	0x000122d0


	//   ....[73]....
        /*05c4*/ 	.word	0x00012c70


	//   ....[74]....
        /*05c8*/ 	.word	0x00012c80


	//   ....[75]....
        /*05cc*/ 	.word	0x00012ce0


	//   ....[76]....
        /*05d0*/ 	.word	0x00012d20


	//   ....[77]....
        /*05d4*/ 	.word	0x00012d80


	//   ....[78]....
        /*05d8*/ 	.word	0x00012dc0


	//   ....[79]....
        /*05dc*/ 	.word	0x00012dd0


	//   ....[80]....
        /*05e0*/ 	.word	0x00012df0


	//   ....[81]....
        /*05e4*/ 	.word	0x00012ec0


	//   ....[82]....
        /*05e8*/ 	.word	0x00012f00


	//   ....[83]....
        /*05ec*/ 	.word	0x00012f10


	//   ....[84]....
        /*05f0*/ 	.word	0x00012f30


	//   ....[85]....
        /*05f4*/ 	.word	0x000137f0


	//   ....[86]....
        /*05f8*/ 	.word	0x00013800


	//   ....[87]....
        /*05fc*/ 	.word	0x00013820


	//   ....[88]....
        /*0600*/ 	.word	0x000138a0


	//   ....[89]....
        /*0604*/ 	.word	0x000138b0


	//   ....[90]....
        /*0608*/ 	.word	0x00013910


	//   ....[91]....
        /*060c*/ 	.word	0x00013940


	//   ....[92]....
        /*0610*/ 	.word	0x00013980


	//   ....[93]....
        /*0614*/ 	.word	0x00013c70


	//   ....[94]....
        /*0618*/ 	.word	0x00013c90


	//   ....[95]....
        /*061c*/ 	.word	0x00013d30


	//   ....[96]....
        /*0620*/ 	.word	0x00013d40


	//   ....[97]....
        /*0624*/ 	.word	0x00013dd0


	//   ....[98]....
        /*0628*/ 	.word	0x00013de0


	//   ....[99]....
        /*062c*/ 	.word	0x00013df0


	//   ....[100]....
        /*0630*/ 	.word	0x00013e80


	//   ....[101]....
        /*0634*/ 	.word	0x000144c0


	//   ....[102]....
        /*0638*/ 	.word	0x000144d0


	//   ....[103]....
        /*063c*/ 	.word	0x00014560


	//   ....[104]....
        /*0640*/ 	.word	0x00014600


	//   ....[105]....
        /*0644*/ 	.word	0x00014620


	//   ....[106]....
        /*0648*/ 	.word	0x000146a0


	//   ....[107]....
        /*064c*/ 	.word	0x000146c0


	//   ....[108]....
        /*0650*/ 	.word	0x000146d0


	//   ....[109]....
        /*0654*/ 	.word	0x00014ab0


	//   ....[110]....
        /*0658*/ 	.word	0x00014ae0


	//   ....[111]....
        /*065c*/ 	.word	0x00014b20


	//   ....[112]....
        /*0660*/ 	.word	0x00014b50


	//   ....[113]....
        /*0664*/ 	.word	0x00014b80


	//   ....[114]....
        /*0668*/ 	.word	0x00014bb0


	//   ....[115]....
        /*066c*/ 	.word	0x00014be0


	//   ....[116]....
        /*0670*/ 	.word	0x00014c10


	//   ....[117]....
        /*0674*/ 	.word	0x00014d90


	//   ....[118]....
        /*0678*/ 	.word	0x00014dc0


	//   ....[119]....
        /*067c*/ 	.word	0x00014df0


	//   ....[120]....
        /*0680*/ 	.word	0x00014e20


	//   ....[121]....
        /*0684*/ 	.word	0x00014e50


	//   ....[122]....
        /*0688*/ 	.word	0x00014e80


	//   ....[123]....
        /*068c*/ 	.word	0x00014f40


	//   ....[124]....
        /*0690*/ 	.word	0x00014f60


	//   ....[125]....
        /*0694*/ 	.word	0x00014fd0


	//   ....[126]....
        /*0698*/ 	.word	0x00015670


	//   ....[127]....
        /*069c*/ 	.word	0x00015cd0


	//   ....[128]....
        /*06a0*/ 	.word	0x00015dc0


	//   ....[129]....
        /*06a4*/ 	.word	0x00015e60


	//   ....[130]....
        /*06a8*/ 	.word	0x00015ec0


	//   ....[131]....
        /*06ac*/ 	.word	0x00015fd0


	//   ....[132]....
        /*06b0*/ 	.word	0x00016040


	//   ....[133]....
        /*06b4*/ 	.word	0x00016150


	//   ....[134]....
        /*06b8*/ 	.word	0x000161c0


	//   ....[135]....
        /*06bc*/ 	.word	0x00016260


	//   ....[136]....
        /*06c0*/ 	.word	0x00016380


	//   ....[137]....
        /*06c4*/ 	.word	0x000163d0


	//   ....[138]....
        /*06c8*/ 	.word	0x00016440


	//   ....[139]....
        /*06cc*/ 	.word	0x00016540


	//   ....[140]....
        /*06d0*/ 	.word	0x000165b0


	//   ....[141]....
        /*06d4*/ 	.word	0x00016690


	//   ....[142]....
        /*06d8*/ 	.word	0x00016710


	//   ....[143]....
        /*06dc*/ 	.word	0x00016770


	//   ....[144]....
        /*06e0*/ 	.word	0x00016870


	//   ....[145]....
        /*06e4*/ 	.word	0x00016970


	//   ....[146]....
        /*06e8*/ 	.word	0x000169d0


	//   ....[147]....
        /*06ec*/ 	.word	0x00016ab0


	//   ....[148]....
        /*06f0*/ 	.word	0x00016bf0


	//   ....[149]....
        /*06f4*/ 	.word	0x00016cd0


	//   ....[150]....
        /*06f8*/ 	.word	0x00016d50


	//   ....[151]....
        /*06fc*/ 	.word	0x00016e30


	//   ....[152]....
        /*0700*/ 	.word	0x00016e90


	//   ....[153]....
        /*0704*/ 	.word	0x00016f60


	//   ....[154]....
        /*0708*/ 	.word	0x00016fc0


	//   ....[155]....
        /*070c*/ 	.word	0x000170a0


	//   ....[156]....
        /*0710*/ 	.word	0x00017190


	//   ....[157]....
        /*0714*/ 	.word	0x00017230


	//   ....[158]....
        /*0718*/ 	.word	0x00017290


	//   ....[159]....
        /*071c*/ 	.word	0x00017390


	//   ....[160]....
        /*0720*/ 	.word	0x000173f0


	//   ....[161]....
        /*0724*/ 	.word	0x000174f0


	//   ....[162]....
        /*0728*/ 	.word	0x00017550


	//   ....[163]....
        /*072c*/ 	.word	0x00017620


	//   ....[164]....
        /*0730*/ 	.word	0x00017770


	//   ....[165]....
        /*0734*/ 	.word	0x00017820


	//   ....[166]....
        /*0738*/ 	.word	0x00017930


	//   ....[167]....
        /*073c*/ 	.word	0x00017a10


	//   ....[168]....
        /*0740*/ 	.word	0x00017a70


	//   ....[169]....
        /*0744*/ 	.word	0x00017b60


	//   ....[170]....
        /*0748*/ 	.word	0x00017bc0


	//   ....[171]....
        /*074c*/ 	.word	0x00017ca0


	//   ....[172]....
        /*0750*/ 	.word	0x00017d30


	//   ....[173]....
        /*0754*/ 	.word	0x00017dd0


	//   ....[174]....
        /*0758*/ 	.word	0x00017ef0


	//   ....[175]....
        /*075c*/ 	.word	0x00017f60


	//   ....[176]....
        /*0760*/ 	.word	0x00017fd0


	//   ....[177]....
        /*0764*/ 	.word	0x00018040


	//   ....[178]....
        /*0768*/ 	.word	0x000180b0


	//   ....[179]....
        /*076c*/ 	.word	0x00018130


	//   ....[180]....
        /*0770*/ 	.word	0x000181c0


	//   ....[181]....
        /*0774*/ 	.word	0x00018250


	//   ....[182]....
        /*0778*/ 	.word	0x000182c0


	//   ....[183]....
        /*077c*/ 	.word	0x00018330


	//   ....[184]....
        /*0780*/ 	.word	0x000183a0


	//   ....[185]....
        /*0784*/ 	.word	0x00018420


	//   ....[186]....
        /*0788*/ 	.word	0x00018490


	//   ....[187]....
        /*078c*/ 	.word	0x00018530


	//   ....[188]....
        /*0790*/ 	.word	0x000185c0


	//   ....[189]....
        /*0794*/ 	.word	0x000186f0


	//----- nvinfo : EIATTR_REG_RECONFIG
	.align		4
.L_203:
        /*0798*/ 	.byte	0x01, 0x54
	.zero		2


	//----- nvinfo : EIATTR_SYSCALL_OFFSETS
	.align		4
        /*079c*/ 	.byte	0x04, 0x46
        /*079e*/ 	.short	(.L_205 - .L_204)


	//   ....[0]....
.L_204:
        /*07a0*/ 	.word	0x00001ba0


	//   ....[1]....
        /*07a4*/ 	.word	0x00011640


	//   ....[2]....
        /*07a8*/ 	.word	0x00011790


	//   ....[3]....
        /*07ac*/ 	.word	0x00011880


	//   ....[4]....
        /*07b0*/ 	.word	0x000126c0


	//----- nvinfo : EIATTR_MBARRIER_INSTR_OFFSETS
	.align		4
.L_205:
        /*07b4*/ 	.byte	0x04, 0x39
        /*07b6*/ 	.short	(.L_207 - .L_206)


	//   ....[0]....
.L_206:
        /*07b8*/ 	.word	0x00000180
        /*07bc*/ 	.word	0x000000ff
        /*07c0*/ 	.word	0x0002d800
        /*07c4*/ 	.short	0x0100
        /*07c6*/ 	.byte	0x08
	.zero		1


	//   ....[1]....
        /*07c8*/ 	.word	0x00000190
        /*07cc*/ 	.word	0x000000ff
        /*07d0*/ 	.word	0x0002d820
        /*07d4*/ 	.short	0x0100
        /*07d6*/ 	.byte	0x08
	.zero		1


	//   ....[2]....
        /*07d8*/ 	.word	0x00000280
        /*07dc*/ 	.word	0x000000ff
        /*07e0*/ 	.word	0x0002d830
        /*07e4*/ 	.short	0x0100
        /*07e6*/ 	.byte	0x08
	.zero		1


	//   ....[3]....
        /*07e8*/ 	.word	0x00000290
        /*07ec*/ 	.word	0x000000ff
        /*07f0*/ 	.word	0x0002d840
        /*07f4*/ 	.short	0x0100
        /*07f6*/ 	.byte	0x08
	.zero		1


	//   ....[4]....
        /*07f8*/ 	.word	0x000002a0
        /*07fc*/ 	.word	0x000000ff
        /*0800*/ 	.word	0x0002d838
        /*0804*/ 	.short	0x0100
        /*0806*/ 	.byte	0x08
	.zero		1


	//   ....[5]....
        /*0808*/ 	.word	0x000002b0
        /*080c*/ 	.word	0x000000ff
        /*0810*/ 	.word	0x0002d848
        /*0814*/ 	.short	0x0100
        /*0816*/ 	.byte	0x08
	.zero		1


	//   ....[6]....
        /*0818*/ 	.word	0x000003e0
        /*081c*/ 	.word	0x000000ff
        /*0820*/ 	.word	0x0002d850
        /*0824*/ 	.short	0x0100
        /*0826*/ 	.byte	0x08
	.zero		1


	//   ....[7]....
        /*0828*/ 	.word	0x000003f0
        /*082c*/ 	.word	0x000000ff
        /*0830*/ 	.word	0x0002d860
        /*0834*/ 	.short	0x0100
        /*0836*/ 	.byte	0x08
	.zero		1


	//   ....[8]....
        /*0838*/ 	.word	0x00000400
        /*083c*/ 	.word	0x000000ff
        /*0840*/ 	.word	0x0002d858
        /*0844*/ 	.short	0x0100
        /*0846*/ 	.byte	0x08
	.zero		1


	//   ....[9]....
        /*0848*/ 	.word	0x00000410
        /*084c*/ 	.word	0x000000ff
        /*0850*/ 	.word	0x0002d868
        /*0854*/ 	.short	0x0100
        /*0856*/ 	.byte	0x08
	.zero		1


	//   ....[10]....
        /*0858*/ 	.word	0x00000500
        /*085c*/ 	.word	0x000000ff
        /*0860*/ 	.word	0x0002d870
        /*0864*/ 	.short	0x0100
        /*0866*/ 	.byte	0x06
	.zero		1


	//   ....[11]....
        /*0868*/ 	.word	0x00000510
        /*086c*/ 	.word	0x000000ff
        /*0870*/ 	.word	0x0002d880
        /*0874*/ 	.short	0x0100
        /*0876*/ 	.byte	0x06
	.zero		1


	//   ....[12]....
        /*0878*/ 	.word	0x00000520
        /*087c*/ 	.word	0x000000ff
        /*0880*/ 	.word	0x0002d878
        /*0884*/ 	.short	0x0100
        /*0886*/ 	.byte	0x06
	.zero		1


	//   ....[13]....
        /*0888*/ 	.word	0x00000530
        /*088c*/ 	.word	0x000000ff
        /*0890*/ 	.word	0x0002d888
        /*0894*/ 	.short	0x0100
        /*0896*/ 	.byte	0x06
	.zero		1


	//   ....[14]....
        /*0898*/ 	.word	0x00000660
        /*089c*/ 	.word	0x000000ff
        /*08a0*/ 	.word	0x0002d890
        /*08a4*/ 	.short	0x0100
        /*08a6*/ 	.byte	0x08
	.zero		1


	//   ....[15]....
        /*08a8*/ 	.word	0x00000670
        /*08ac*/ 	.word	0x000000ff
        /*08b0*/ 	.word	0x0002d8a0
        /*08b4*/ 	.short	0x0100
        /*08b6*/ 	.byte	0x08
	.zero		1


	//   ....[16]....
        /*08b8*/ 	.word	0x00000680
        /*08bc*/ 	.word	0x000000ff
        /*08c0*/ 	.word	0x0002d898
        /*08c4*/ 	.short	0x0100
        /*08c6*/ 	.byte	0x08
	.zero		1


	//   ....[17]....
        /*08c8*/ 	.word	0x00000690
        /*08cc*/ 	.word	0x000000ff
        /*08d0*/ 	.word	0x0002d8a8
        /*08d4*/ 	.short	0x0100
        /*08d6*/ 	.byte	0x08
	.zero		1


	//   ....[18]....
        /*08d8*/ 	.word	0x000007d0
        /*08dc*/ 	.word	0x000000ff
        /*08e0*/ 	.word	0x0002d8b0
        /*08e4*/ 	.short	0x0100
        /*08e6*/ 	.byte	0x08
	.zero		1


	//   ....[19]....
        /*08e8*/ 	.word	0x000007e0
        /*08ec*/ 	.word	0x000000ff
        /*08f0*/ 	.word	0x0002d8c0
        /*08f4*/ 	.short	0x0100
        /*08f6*/ 	.byte	0x08
	.zero		1


	//   ....[20]....
        /*08f8*/ 	.word	0x000007f0
        /*08fc*/ 	.word	0x000000ff
        /*0900*/ 	.word	0x0002d8b8
        /*0904*/ 	.short	0x0100
        /*0906*/ 	.byte	0x08
	.zero		1


	//   ....[21]....
        /*0908*/ 	.word	0x00000800
        /*090c*/ 	.word	0x000000ff
        /*0910*/ 	.word	0x0002d8c8
        /*0914*/ 	.short	0x0100
        /*0916*/ 	.byte	0x08
	.zero		1


	//   ....[22]....
        /*0918*/ 	.word	0x00001c20
        /*091c*/ 	.word	0x000000ff
        /*0920*/ 	.word	0x0002d800
        /*0924*/ 	.short	0x010a
        /*0926*/ 	.byte	0x29
	.zero		1


	//   ....[23]....
        /*0928*/ 	.word	0x00001ca0
        /*092c*/ 	.word	0x00000003
        /*0930*/ 	.word	0x0002d830
        /*0934*/ 	.short	0x010a
        /*0936*/ 	.byte	0x3f
	.zero		1


	//   ....[24]....
        /*0938*/ 	.word	0x00001ce0
        /*093c*/ 	.word	0x00000003
        /*0940*/ 	.word	0x0002d830
        /*0944*/ 	.short	0x010a
        /*0946*/ 	.byte	0x3f
	.zero		1


	//   ....[25]....
        /*0948*/ 	.word	0x00002180
        /*094c*/ 	.word	0x000000ff
        /*0950*/ 	.word	0x00000000
        /*0954*/ 	.short	0x0101
        /*0956*/ 	.byte	0x06
	.zero		1


	//   ....[26]....
        /*0958*/ 	.word	0x00005140
        /*095c*/ 	.word	0x000000ff
        /*0960*/ 	.word	0x0002d830
        /*0964*/ 	.short	0x010a
        /*0966*/ 	.byte	0x06
	.zero		1


	//   ....[27]....
        /*0968*/ 	.word	0x00005180
        /*096c*/ 	.word	0x000000ff
        /*0970*/ 	.word	0x0002d830
        /*0974*/ 	.short	0x010a
        /*0976*/ 	.byte	0x06
	.zero		1


	//   ....[28]....
        /*0978*/ 	.word	0x00005450
        /*097c*/ 	.word	0x000000ff
        /*0980*/ 	.word	0x0002d850
        /*0984*/ 	.short	0x010a
        /*0986*/ 	.byte	0x06
	.zero		1


	//   ....[29]....
        /*0988*/ 	.word	0x00005490
        /*098c*/ 	.word	0x000000ff
        /*0990*/ 	.word	0x0002d850
        /*0994*/ 	.short	0x010a
        /*0996*/ 	.byte	0x06
	.zero		1


	//   ....[30]....
        /*0998*/ 	.word	0x00005a20
        /*099c*/ 	.word	0x000000ff
        /*09a0*/ 	.word	0x00000000
        /*09a4*/ 	.short	0x0101
        /*09a6*/ 	.byte	0x06
	.zero		1


	//   ....[31]....
        /*09a8*/ 	.word	0x00007ce0
        /*09ac*/ 	.word	0x000000ff
        /*09b0*/ 	.word	0x00000000
        /*09b4*/ 	.short	0x0101
        /*09b6*/ 	.byte	0x06
	.zero		1


	//   ....[32]....
        /*09b8*/ 	.word	0x00008610
        /*09bc*/ 	.word	0x000000ff
        /*09c0*/ 	.word	0x0002d830
        /*09c4*/ 	.short	0x010a
        /*09c6*/ 	.byte	0x06
	.zero		1


	//   ....[33]....
        /*09c8*/ 	.word	0x00008650
        /*09cc*/ 	.word	0x000000ff
        /*09d0*/ 	.word	0x0002d830
        /*09d4*/ 	.short	0x010a
        /*09d6*/ 	.byte	0x06
	.zero		1


	//   ....[34]....
        /*09d8*/ 	.word	0x00008920
        /*09dc*/ 	.word	0x000000ff
        /*09e0*/ 	.word	0x0002d850
        /*09e4*/ 	.short	0x010a
        /*09e6*/ 	.byte	0x06
	.zero		1


	//   ....[35]....
        /*09e8*/ 	.word	0x00008960
        /*09ec*/ 	.word	0x000000ff
        /*09f0*/ 	.word	0x0002d850
        /*09f4*/ 	.short	0x010a
        /*09f6*/ 	.byte	0x06
	.zero		1


	//   ....[36]....
        /*09f8*/ 	.word	0x00008eb0
        /*09fc*/ 	.word	0x000000ff
        /*0a00*/ 	.word	0x00000000
        /*0a04*/ 	.short	0x0101
        /*0a06*/ 	.byte	0x06
	.zero		1


	//   ....[37]....
        /*0a08*/ 	.word	0x0000a050
        /*0a0c*/ 	.word	0x000000ff
        /*0a10*/ 	.word	0x00000000
        /*0a14*/ 	.short	0x0101
        /*0a16*/ 	.byte	0x06
	.zero		1


	//   ....[38]....
        /*0a18*/ 	.word	0x0000a760
        /*0a1c*/ 	.word	0x000000ff
        /*0a20*/ 	.word	0x0002d830
        /*0a24*/ 	.short	0x010a
        /*0a26*/ 	.byte	0x06
	.zero		1


	//   ....[39]....
        /*0a28*/ 	.word	0x0000a7a0
        /*0a2c*/ 	.word	0x000000ff
        /*0a30*/ 	.word	0x0002d830
        /*0a34*/ 	.short	0x010a
        /*0a36*/ 	.byte	0x06
	.zero		1


	//   ....[40]....
        /*0a38*/ 	.word	0x0000aa70
        /*0a3c*/ 	.word	0x000000ff
        /*0a40*/ 	.word	0x0002d850
        /*0a44*/ 	.short	0x010a
        /*0a46*/ 	.byte	0x06
	.zero		1


	//   ....[41]....
        /*0a48*/ 	.word	0x0000aab0
        /*0a4c*/ 	.word	0x000000ff
        /*0a50*/ 	.word	0x0002d850
        /*0a54*/ 	.short	0x010a
        /*0a56*/ 	.byte	0x06
	.zero		1


	//   ....[42]....
        /*0a58*/ 	.word	0x0000b000
        /*0a5c*/ 	.word	0x000000ff
        /*0a60*/ 	.word	0x00000000
        /*0a64*/ 	.short	0x0101
        /*0a66*/ 	.byte	0x06
	.zero		1


	//   ....[43]....
        /*0a68*/ 	.word	0x0000d2c0
        /*0a6c*/ 	.word	0x000000ff
        /*0a70*/ 	.word	0x00000000
        /*0a74*/ 	.short	0x0101
        /*0a76*/ 	.byte	0x06
	.zero		1


	//   ....[44]....
        /*0a78*/ 	.word	0x0000d8a0
        /*0a7c*/ 	.word	0x000000ff
        /*0a80*/ 	.word	0x0002d850
        /*0a84*/ 	.short	0x010a
        /*0a86*/ 	.byte	0x08
	.zero		1


	//   ....[45]....
        /*0a88*/ 	.word	0x0000d8e0
        /*0a8c*/ 	.word	0x000000ff
        /*0a90*/ 	.word	0x0002d850
        /*0a94*/ 	.short	0x010a
        /*0a96*/ 	.byte	0x08
	.zero		1


	//   ....[46]....
        /*0a98*/ 	.word	0x0000df70
        /*0a9c*/ 	.word	0x000000ff
        /*0aa0*/ 	.word	0x00000000
        /*0aa4*/ 	.short	0x0101
        /*0aa6*/ 	.byte	0x08
	.zero		1


	//   ....[47]....
        /*0aa8*/ 	.word	0x0000f1f0
        /*0aac*/ 	.word	0x000000ff
        /*0ab0*/ 	.word	0x00000000
        /*0ab4*/ 	.short	0x0101
        /*0ab6*/ 	.byte	0x04
	.zero		1


	//   ....[48]....
        /*0ab8*/ 	.word	0x00011e60
        /*0abc*/ 	.word	0x00000002
        /*0ac0*/ 	.word	0x0002d840
        /*0ac4*/ 	.short	0x010a
        /*0ac6*/ 	.byte	0x3f
	.zero		1


	//   ....[49]....
        /*0ac8*/ 	.word	0x00012410
        /*0acc*/ 	.word	0x00000002
        /*0ad0*/ 	.word	0x0002d830
        /*0ad4*/ 	.short	0x0107
        /*0ad6*/ 	.byte	0x3f
	.zero		1


	//   ....[50]....
        /*0ad8*/ 	.word	0x000124e0
        /*0adc*/ 	.word	0x00000002
        /*0ae0*/ 	.word	0x0002d830
        /*0ae4*/ 	.short	0x0101
        /*0ae6*/ 	.byte	0x3f
	.zero		1


	//   ....[51]....
        /*0ae8*/ 	.word	0x00013070
        /*0aec*/ 	.word	0x00000016
        /*0af0*/ 	.word	0x0002d800
        /*0af4*/ 	.short	0x0107
        /*0af6*/ 	.byte	0x3f
	.zero		1


	//   ....[52]....
        /*0af8*/ 	.word	0x00013160
        /*0afc*/ 	.word	0x00000016
        /*0b00*/ 	.word	0x0002d800
        /*0b04*/ 	.short	0x0101
        /*0b06*/ 	.byte	0x3f
	.zero		1


	//   ....[53]....
        /*0b08*/ 	.word	0x00013180
        /*0b0c*/ 	.word	0x00000016
        /*0b10*/ 	.word	0x0002d820
        /*0b14*/ 	.short	0x010a
        /*0b16*/ 	.byte	0x3f
	.zero		1


	//   ....[54]....
        /*0b18*/ 	.word	0x000135a0
        /*0b1c*/ 	.word	0x00000005
        /*0b20*/ 	.word	0x0002d840
        /*0b24*/ 	.short	0x010a
        /*0b26*/ 	.byte	0x3f
	.zero		1


	//   ....[55]....
        /*0b28*/ 	.word	0x00013a30
        /*0b2c*/ 	.word	0x00000005
        /*0b30*/ 	.word	0x0002d830
        /*0b34*/ 	.short	0x0107
        /*0b36*/ 	.byte	0x3f
	.zero		1


	//   ....[56]....
        /*0b38*/ 	.word	0x00013af0
        /*0b3c*/ 	.word	0x00000005
        /*0b40*/ 	.word	0x0002d830
        /*0b44*/ 	.short	0x0101
        /*0b46*/ 	.byte	0x3f
	.zero		1


	//   ....[57]....
        /*0b48*/ 	.word	0x00013b50
        /*0b4c*/ 	.word	0x00000005
        /*0b50*/ 	.word	0x0002d860
        /*0b54*/ 	.short	0x010a
        /*0b56*/ 	.byte	0x3f
	.zero		1


	//   ....[58]....
        /*0b58*/ 	.word	0x00014070
        /*0b5c*/ 	.word	0x00000005
        /*0b60*/ 	.word	0x0002d850
        /*0b64*/ 	.short	0x0107
        /*0b66*/ 	.byte	0x3f
	.zero		1


	//   ....[59]....
        /*0b68*/ 	.word	0x00014160
        /*0b6c*/ 	.word	0x00000005
        /*0b70*/ 	.word	0x0002d850
        /*0b74*/ 	.short	0x0101
        /*0b76*/ 	.byte	0x3f
	.zero		1


	//   ....[60]....
        /*0b78*/ 	.word	0x00014380
        /*0b7c*/ 	.word	0x00000000
        /*0b80*/ 	.word	0x0002d860
        /*0b84*/ 	.short	0x010a
        /*0b86*/ 	.byte	0x3f
	.zero		1


	//   ....[61]....
        /*0b88*/ 	.word	0x00014800
        /*0b8c*/ 	.word	0x00000000
        /*0b90*/ 	.word	0x0002d850
        /*0b94*/ 	.short	0x0107
        /*0b96*/ 	.byte	0x3f
	.zero		1


	//   ....[62]....
        /*0b98*/ 	.word	0x000148d0
        /*0b9c*/ 	.word	0x00000000
        /*0ba0*/ 	.word	0x0002d850
        /*0ba4*/ 	.short	0x0101
        /*0ba6*/ 	.byte	0x3f
	.zero		1


	//   ....[63]....
        /*0ba8*/ 	.word	0x000155f0
        /*0bac*/ 	.word	0x00000005
        /*0bb0*/ 	.word	0x0002d820
        /*0bb4*/ 	.short	0x010a
        /*0bb6*/ 	.byte	0x3f
	.zero		1


	//   ....[64]....
        /*0bb8*/ 	.word	0x00015770
        /*0bbc*/ 	.word	0x00000003
        /*0bc0*/ 	.word	0x0002d840
        /*0bc4*/ 	.short	0x010a
        /*0bc6*/ 	.byte	0x3f
	.zero		1


	//   ....[65]....
        /*0bc8*/ 	.word	0x00015810
        /*0bcc*/ 	.word	0x00000019
        /*0bd0*/ 	.word	0x0002d840
        /*0bd4*/ 	.short	0x010a
        /*0bd6*/ 	.byte	0x3f
	.zero		1


	//   ....[66]....
        /*0bd8*/ 	.word	0x00015850
        /*0bdc*/ 	.word	0x00000003
        /*0be0*/ 	.word	0x0002d860
        /*0be4*/ 	.short	0x010a
        /*0be6*/ 	.byte	0x3f
	.zero		1


	//   ....[67]....
        /*0be8*/ 	.word	0x00015890
        /*0bec*/ 	.word	0x00000019
        /*0bf0*/ 	.word	0x0002d860
        /*0bf4*/ 	.short	0x010a
        /*0bf6*/ 	.byte	0x3f
	.zero		1


	//   ....[68]....
        /*0bf8*/ 	.word	0x00015900
        /*0bfc*/ 	.word	0x00000003
        /*0c00*/ 	.word	0x0002d800
        /*0c04*/ 	.short	0x010a
        /*0c06*/ 	.byte	0x3f
	.zero		1


	//   ....[69]....
        /*0c08*/ 	.word	0x00015950
        /*0c0c*/ 	.word	0x00000003
        /*0c10*/ 	.word	0x0002d830
        /*0c14*/ 	.short	0x010a
        /*0c16*/ 	.byte	0x3f
	.zero		1


	//   ....[70]....
        /*0c18*/ 	.word	0x000159b0
        /*0c1c*/ 	.word	0x00000007
        /*0c20*/ 	.word	0x0002d830
        /*0c24*/ 	.short	0x010a
        /*0c26*/ 	.byte	0x3f
	.zero		1


	//   ....[71]....
        /*0c28*/ 	.word	0x00015a10
        /*0c2c*/ 	.word	0x00000007
        /*0c30*/ 	.word	0x0002d850
        /*0c34*/ 	.short	0x010a
        /*0c36*/ 	.byte	0x3f
	.zero		1


	//   ....[72]....
        /*0c38*/ 	.word	0x00015a70
        /*0c3c*/ 	.word	0x00000007
        /*0c40*/ 	.word	0x0002d830
        /*0c44*/ 	.short	0x010a
        /*0c46*/ 	.byte	0x3f
	.zero		1


	//   ....[73]....
        /*0c48*/ 	.word	0x00015ad0
        /*0c4c*/ 	.word	0x00000007
        /*0c50*/ 	.word	0x0002d850
        /*0c54*/ 	.short	0x010a
        /*0c56*/ 	.byte	0x3f
	.zero		1


	//   ....[74]....
        /*0c58*/ 	.word	0x00015b30
        /*0c5c*/ 	.word	0x00000007
        /*0c60*/ 	.word	0x0002d830
        /*0c64*/ 	.short	0x010a
        /*0c66*/ 	.byte	0x3f
	.zero		1


	//   ....[75]....
        /*0c68*/ 	.word	0x00015b90
        /*0c6c*/ 	.word	0x00000007
        /*0c70*/ 	.word	0x0002d850
        /*0c74*/ 	.short	0x010a
        /*0c76*/ 	.byte	0x3f
	.zero		1


	//   ....[76]....
        /*0c78*/ 	.word	0x00015bf0
        /*0c7c*/ 	.word	0x00000005
        /*0c80*/ 	.word	0x0002d850
        /*0c84*/ 	.short	0x010a
        /*0c86*/ 	.byte	0x3f
	.zero		1


	//   ....[77]....
        /*0c88*/ 	.word	0x00015d10
        /*0c8c*/ 	.word	0x00000002
        /*0c90*/ 	.word	0x0002d840
        /*0c94*/ 	.short	0x010a
        /*0c96*/ 	.byte	0x3f
	.zero		1


	//   ....[78]....
        /*0c98*/ 	.word	0x00016af0
        /*0c9c*/ 	.word	0x00000016
        /*0ca0*/ 	.word	0x0002d820
        /*0ca4*/ 	.short	0x010a
        /*0ca6*/ 	.byte	0x3f
	.zero		1


	//   ....[79]....
        /*0ca8*/ 	.word	0x00016b40
        /*0cac*/ 	.word	0x00000005
        /*0cb0*/ 	.word	0x0002d840
        /*0cb4*/ 	.short	0x010a
        /*0cb6*/ 	.byte	0x3f
	.zero		1


	//   ....[80]....
        /*0cb8*/ 	.word	0x000170e0
        /*0cbc*/ 	.word	0x00000005
        /*0cc0*/ 	.word	0x0002d860
        /*0cc4*/ 	.short	0x010a
        /*0cc6*/ 	.byte	0x3f
	.zero		1


	//   ....[81]....
        /*0cc8*/ 	.word	0x000176c0
        /*0ccc*/ 	.word	0x00000000
        /*0cd0*/ 	.word	0x0002d860
        /*0cd4*/ 	.short	0x010a
        /*0cd6*/ 	.byte	0x3f
	.zero		1


	//   ....[82]....
        /*0cd8*/ 	.word	0x00018610
        /*0cdc*/ 	.word	0x00000005
        /*0ce0*/ 	.word	0x0002d820
        /*0ce4*/ 	.short	0x010a
        /*0ce6*/ 	.byte	0x3f
	.zero		1


	//   ....[83]....
        /*0ce8*/ 	.word	0x000187b0
        /*0cec*/ 	.word	0x00000003
        /*0cf0*/ 	.word	0x0002d840
        /*0cf4*/ 	.short	0x010a
        /*0cf6*/ 	.byte	0x3f
	.zero		1


	//   ....[84]....
        /*0cf8*/ 	.word	0x00018800
        /*0cfc*/ 	.word	0x00000019
        /*0d00*/ 	.word	0x0002d840
        /*0d04*/ 	.short	0x010a
        /*0d06*/ 	.byte	0x3f
	.zero		1


	//   ....[85]....
        /*0d08*/ 	.word	0x00018850
        /*0d0c*/ 	.word	0x00000003
        /*0d10*/ 	.word	0x0002d860
        /*0d14*/ 	.short	0x010a
        /*0d16*/ 	.byte	0x3f
	.zero		1


	//----- nvinfo : EIATTR_NUM_MBARRIERS
	.align		4
.L_207:
        /*0d18*/ 	.byte	0x03, 0x38
        /*0d1a*/ 	.short	0x0016


	//----- nvinfo : EIATTR_EXIT_INSTR_OFFSETS
	.align		4
        /*0d1c*/ 	.byte	0x04, 0x1c
        /*0d1e*/ 	.short	(.L_209 - .L_208)


	//   ....[0]....
.L_208:
        /*0d20*/ 	.word	0x000009b0


	//   ....[1]....
        /*0d24*/ 	.word	0x0000fe40


	//   ....[2]....
        /*0d28*/ 	.word	0x000158e0


	//----- nvinfo : EIATTR_MAX_THREADS
	.align		4
.L_209:
        /*0d2c*/ 	.byte	0x04, 0x05
        /*0d2e*/ 	.short	(.L_211 - .L_210)
.L_210:
        /*0d30*/ 	.word	0x00000200
        /*0d34*/ 	.word	0x00000001
        /*0d38*/ 	.word	0x00000001


	//----- nvinfo : EIATTR_CRS_STACK_SIZE
	.align		4
.L_211:
        /*0d3c*/ 	.byte	0x04, 0x1e
        /*0d3e*/ 	.short	(.L_213 - .L_212)
.L_212:
        /*0d40*/ 	.word	0x00000000


	//----- nvinfo : EIATTR_CBANK_PARAM_SIZE
	.align		4
.L_213:
        /*0d44*/ 	.byte	0x03, 0x19
        /*0d46*/ 	.short	0x0af0


	//----- nvinfo : EIATTR_PARAM_CBANK
	.align		4
        /*0d48*/ 	.byte	0x04, 0x0a
        /*0d4a*/ 	.short	(.L_215 - .L_214)
	.align		4
.L_214:
        /*0d4c*/ 	.word	index@(.nv.constant0._ZN7cutlass13device_kernelIN5flash11enable_sm90INS1_16FlashAttnFwdSm90INS1_25CollectiveMainloopFwdSm90ILi2EN4cute5tupleIJNS5_1CILi1EEES8_S8_EEENS6_IJNS7_ILi192EEENS7_ILi128EEENS7_ILi96EEEEEELi96ENS_6half_tEfNS_4arch4Sm90ELb0ELb1ELb0ELb1ELb1ELb0ELb0ELb0ELb1ELb1ELb0ELb0EEENS1_21CollectiveEpilogueFwdINS6_IJSA_SC_SB_EEES9_SE_SG_Li384ELb1ELb1ELb0ELb0EEENS1_36VarlenDynamicPersistentTileSchedulerILi192ELi128ELi384ELi128ELb0ELb1ELb1ELb1ELb0ELb1EEEEEEEEEvNT_6ParamsE)
        /*0d50*/ 	.short	0x0210
        /*0d52*/ 	.short	0x0af0


	//----- nvinfo : EIATTR_SW_WAR
	.align		4
.L_215:
        /*0d54*/ 	.byte	0x04, 0x36
        /*0d56*/ 	.short	(.L_217 - .L_216)
.L_216:
        /*0d58*/ 	.word	0x00000008
.L_217:


//--------------------- .nv.info._ZN7cutlass13device_kernelIN5flash11enable_sm90INS1_16FlashAttnFwdSm90INS1_25CollectiveMainloopFwdSm90ILi2EN4cute5tupleIJNS5_1CILi1EEES8_S8_EEENS6_IJNS7_ILi192EEENS7_ILi128EEENS7_ILi96EEEEEELi96ENS_6half_tEfNS_4arch4Sm90ELb0ELb1ELb0ELb1ELb1ELb1ELb0ELb0ELb1ELb1ELb0ELb0EEENS1_21CollectiveEpilogueFwdINS6_IJSA_SC_SB_EEES9_SE_SG_Li384ELb1ELb1ELb0ELb0EEENS1_36VarlenDynamicPersistentTileSchedulerILi192ELi128ELi384ELi128ELb0ELb1ELb1ELb1ELb0ELb1EEEEEEEEEvNT_6ParamsE --------------------------
	.section	.nv.info._ZN7cutlass13device_kernelIN5flash11enable_sm90INS1_16FlashAttnFwdSm90INS1_25CollectiveMainloopFwdSm90ILi2EN4cute5tupleIJNS5_1CILi1EEES8_S8_EEENS6_IJNS7_ILi192EEENS7_ILi128EEENS7_ILi96EEEEEELi96ENS_6half_tEfNS_4arch4Sm90ELb0ELb1ELb0ELb1ELb1ELb1ELb0ELb0ELb1ELb1ELb0ELb0EEENS1_21CollectiveEpilogueFwdINS6_IJSA_SC_SB_EEES9_SE_SG_Li384ELb1ELb1ELb0ELb0EEENS1_36VarlenDynamicPersistentTileSchedulerILi192ELi128ELi384ELi128ELb0ELb1ELb1ELb1ELb0ELb1EEEEEEEEEvNT_6ParamsE,"",@"SHT_CUDA_INFO"
	.sectionflags	@""
	.align	4


	//----- nvinfo : EIATTR_CUDA_API_VERSION
	.align		4
        /*0000*/ 	.byte	0x04, 0x37
        /*0002*/ 	.short	(.L_219 - .L_218)
.L_218:
        /*0004*/ 	.word	0x00000082


	//----- nvinfo : EIATTR_KPARAM_INFO
	.align		4
.L_219:
        /*0008*/ 	.byte	0x04, 0x17
        /*000a*/ 	.short	(.L_221 - .L_220)
.L_220:
        /*000c*/ 	.word	0x00000000
        /*0010*/ 	.short	0x0000
        /*0012*/ 	.short	0x0070
        /*0014*/ 	.byte	0x00, 0xf0, 0x01, 0x2a


	//----- nvinfo : EIATTR_SPARSE_MMA_MASK
	.align		4
.L_221:
        /*0018*/ 	.byte	0x03, 0x50
        /*001a*/ 	.short	0x0000


	//----- nvinfo : EIATTR_MAXREG_COUNT
	.align		4
        /*001c*/ 	.byte	0x03, 0x1b
        /*001e*/ 	.short	0x0080


	//----- nvinfo : EIATTR_NUM_BARRIERS
	.align		4
        /*0020*/ 	.byte	0x02, 0x4c
        /*0022*/ 	.byte	0x10
	.zero		1


	//----- nvinfo : EIATTR_EXTERNS
	.align		4
        /*0024*/ 	.byte	0x04, 0x0f
        /*0026*/ 	.short	(.L_223 - .L_222)


	//   ....[0]....
	.align		4
.L_222:
        /*0028*/ 	.word	index@(__assertfail)


	//----- nvinfo : EIATTR_ANNOTATIONS
	.align		4
.L_223:
        /*002c*/ 	.byte	0x04, 0x55
        /*002e*/ 	.short	(.L_225 - .L_224)


	//   ....[0]....
.L_224:
        /* <DEDUP_REMOVED lines=108> */


	//----- nvinfo : EIATTR_MERCURY_ISA_VERSION
	.align		4
.L_225:
        /*06e0*/ 	.byte	0x03, 0x5f
        /*06e2*/ 	.short	0x0101


	//----- nvinfo : EIATTR_UNUSED_LOAD_BYTE_OFFSET
	.align		4
        /*06e4*/ 	.byte	0x04, 0x44
        /*06e6*/ 	.short	(.L_227 - .L_226)


	//   ....[0]....
.L_226:
        /*06e8*/ 	.word	0x00000a90
        /*06ec*/ 	.word	0x0000fff0


	//   ....[1]....
        /*06f0*/ 	.word	0x00019300
        /*06f4*/ 	.word	0x0000fff0


	//----- nvinfo : EIATTR_INT_WARP_WIDE_INSTR_OFFSETS
	.align		4
.L_227:
        /*06f8*/ 	.byte	0x04, 0x31
        /*06fa*/ 	.short	(.L_229 - .L_228)


	//   ....[0]....
.L_228:
        /*06fc*/ 	.word	0x00000130


	//   ....[1]....
        /*0700*/ 	.word	0x00000170


	//   ....[2]....
        /*0704*/ 	.word	0x000001e0


	//   ....[3]....
        /*0708*/ 	.word	0x0001e050


	//   ....[4]....
        /*070c*/ 	.word	0x0001e0e0


	//   ....[5]....
        /*0710*/ 	.word	0x00020e10


	//   ....[6]....
        /*0714*/ 	.word	0x00020ea0


	//----- nvinfo : EIATTR_COOP_GROUP_MASK_REGIDS
	.align		4
.L_229:
        /*0718*/ 	.byte	0x04, 0x29
        /*071a*/ 	.short	(.L_231 - .L_230)


	//   ....[0]....
.L_230:
        /*071c*/ 	.word	0xffffffff


	//   ....[1]....
        /*0720*/ 	.word	0xffffffff


	//   ....[2]....
        /*0724*/ 	.word	0xffffffff


	//   ....[3]....
        /*0728*/ 	.word	0xffffffff


	//   ....[4]....
        /*072c*/ 	.word	0xffffffff


	//   ....[5]....
        /*0730*/ 	.word	0xffffffff


	//   ....[6]....
        /*0734*/ 	.word	0xffffffff


	//   ....[7]....
        /*0738*/ 	.word	0xffffffff


	//   ....[8]....
        /*073c*/ 	.word	0xffffffff


	//   ....[9]....
        /*0740*/ 	.word	0xffffffff


	//   ....[10]....
        /*0744*/ 	.word	0xffffffff


	//   ....[11]....
        /*0748*/ 	.word	0xffffffff


	//   ....[12]....
        /*074c*/ 	.word	0xffffffff


	//   ....[13]....
        /*0750*/ 	.word	0xffffffff


	//   ....[14]....
        /*0754*/ 	.word	0xffffffff


	//   ....[15]....
        /*0758*/ 	.word	0xffffffff


	//   ....[16]....
        /*075c*/ 	.word	0xffffffff


	//   ....[17]....
        /*0760*/ 	.word	0xffffffff


	//   ....[18]....
        /*0764*/ 	.word	0xffffffff


	//   ....[19]....
        /*0768*/ 	.word	0xffffffff


	//   ....[20]....
        /*076c*/ 	.word	0xffffffff


	//   ....[21]....
        /*0770*/ 	.word	0xffffffff


	//   ....[22]....
        /*0774*/ 	.word	0xffffffff


	//   ....[23]....
        /*0778*/ 	.word	0xffffffff


	//   ....[24]....
        /*077c*/ 	.word	0xffffffff


	//   ....[25]....
        /*0780*/ 	.word	0xffffffff


	//   ....[26]....
        /*0784*/ 	.word	0xffffffff


	//   ....[27]....
        /*0788*/ 	.word	0xffffffff


	//   ....[28]....
        /*078c*/ 	.word	0xffffffff


	//   ....[29]....
        /*0790*/ 	.word	0xffffffff


	//   ....[30]....
        /*0794*/ 	.word	0xffffffff


	//   ....[31]....
        /*0798*/ 	.word	0xffffffff


	//   ....[32]....
        /*079c*/ 	.word	0xffffffff


	//   ....[33]....
        /*07a0*/ 	.word	0xffffffff


	//   ....[34]....
        /*07a4*/ 	.word	0xffffffff


	//   ....[35]....
        /*07a8*/ 	.word	0xffffffff


	//   ....[36]....
        /*07ac*/ 	.word	0xffffffff


	//   ....[37]....
        /*07b0*/ 	.word	0xffffffff


	//   ....[38]....
        /*07b4*/ 	.word	0xffffffff


	//   ....[39]....
        /*07b8*/ 	.word	0xffffffff


	//   ....[40]....
        /*07bc*/ 	.word	0xffffffff


	//   ....[41]....
        /*07c0*/ 	.word	0xffffffff


	//   ....[42]....
        /*07c4*/ 	.word	0xffffffff


	//   ....[43]....
        /*07c8*/ 	.word	0xffffffff


	//   ....[44]....
        /*07cc*/ 	.word	0xffffffff


	//   ....[45]....
        /*07d0*/ 	.word	0xffffffff


	//   ....[46]....
        /*07d4*/ 	.word	0xffffffff


	//   ....[47]....
        /*07d8*/ 	.word	0xffffffff


	//   ....[48]....
        /*07dc*/ 	.word	0xffffffff


	//   ....[49]....
        /*07e0*/ 	.word	0xffffffff


	//   ....[50]....
        /*07e4*/ 	.word	0xffffffff


	//   ....[51]....
        /*07e8*/ 	.word	0xffffffff


	//   ....[52]....
        /*07ec*/ 	.word	0xffffffff


	//   ....[53]....
        /*07f0*/ 	.word	0xffffffff


	//   ....[54]....
        /*07f4*/ 	.word	0xffffffff


	//   ....[55]....
        /*07f8*/ 	.word	0xffffffff


	//   ....[56]....
        /*07fc*/ 	.word	0xffffffff


	//   ....[57]....
        /*0800*/ 	.word	0xffffffff


	//   ....[58]....
        /*0804*/ 	.word	0xffffffff


	//   ....[59]....
        /*0808*/ 	.word	0xffffffff


	//   ....[60]....
        /*080c*/ 	.word	0xffffffff


	//   ....[61]....
        /*0810*/ 	.word	0xffffffff


	//   ....[62]....
        /*0814*/ 	.word	0xffffffff


	//   ....[63]....
        /*0818*/ 	.word	0xffffffff


	//   ....[64]....
        /*081c*/ 	.word	0xffffffff


	//   ....[65]....
        /*0820*/ 	.word	0xffffffff


	//   ....[66]....
        /*0824*/ 	.word	0xffffffff


	//   ....[67]....
        /*0828*/ 	.word	0xffffffff


	//   ....[68]....
        /*082c*/ 	.word	0xffffffff


	//   ....[69]....
        /*0830*/ 	.word	0xffffffff


	//   ....[70]....
        /*0834*/ 	.word	0xffffffff


	//   ....[71]....
        /*0838*/ 	.word	0xffffffff


	//   ....[72]....
        /*083c*/ 	.word	0xffffffff


	//   ....[73]....
        /*0840*/ 	.word	0xffffffff


	//   ....[74]....
        /*0844*/ 	.word	0xffffffff


	//   ....[75]....
        /*0848*/ 	.word	0xffffffff


	//   ....[76]....
        /*084c*/ 	.word	0xffffffff


	//   ....[77]....
        /*0850*/ 	.word	0xffffffff


	//   ....[78]....
        /*0854*/ 	.word	0xffffffff


	//   ....[79]....
        /*0858*/ 	.word	0xffffffff


	//   ....[80]....
        /*085c*/ 	.word	0xffffffff


	//   ....[81]....
        /*0860*/ 	.word	0xffffffff


	//   ....[82]....
        /*0864*/ 	.word	0xffffffff


	//   ....[83]....
        /*0868*/ 	.word	0xffffffff


	//   ....[84]....
        /*086c*/ 	.word	0xffffffff


	//   ....[85]....
        /*0870*/ 	.word	0xffffffff


	//   ....[86]....
        /*0874*/ 	.word	0xffffffff


	//   ....[87]....
        /*0878*/ 	.word	0xffffffff


	//   ....[88]....
        /*087c*/ 	.word	0xffffffff


	//   ....[89]....
        /*0880*/ 	.word	0xffffffff


	//   ....[90]....
        /*0884*/ 	.word	0xffffffff


	//   ....[91]....
        /*0888*/ 	.word	0xffffffff


	//   ....[92]....
        /*088c*/ 	.word	0xffffffff


	//   ....[93]....
        /*0890*/ 	.word	0xffffffff


	//   ....[94]....
        /*0894*/ 	.word	0xffffffff


	//   ....[95]....
        /*0898*/ 	.word	0xffffffff


	//   ....[96]....
        /*089c*/ 	.word	0xffffffff


	//   ....[97]....
        /*08a0*/ 	.word	0xffffffff


	//   ....[98]....
        /*08a4*/ 	.word	0xffffffff


	//   ....[99]....
        /*08a8*/ 	.word	0xffffffff


	//   ....[100]....
        /*08ac*/ 	.word	0xffffffff


	//   ....[101]....
        /*08b0*/ 	.word	0xffffffff


	//   ....[102]....
        /*08b4*/ 	.word	0xffffffff


	//   ....[103]....
        /*08b8*/ 	.word	0xffffffff


	//   ....[104]....
        /*08bc*/ 	.word	0xffffffff


	//   ....[105]....
        /*08c0*/ 	.word	0xffffffff


	//   ....[106]....
        /*08c4*/ 	.word	0xffffffff


	//   ....[107]....
        /*08c8*/ 	.word	0xffffffff


	//   ....[108]....
        /*08cc*/ 	.word	0xffffffff


	//   ....[109]....
        /*08d0*/ 	.word	0xffffffff


	//   ....[110]....
        /*08d4*/ 	.word	0xffffffff


	//   ....[111]....
        /*08d8*/ 	.word	0xffffffff


	//   ....[112]....
        /*08dc*/ 	.word	0xffffffff


	//   ....[113]....
        /*08e0*/ 	.word	0xffffffff


	//   ....[114]....
        /*08e4*/ 	.word	0xffffffff


	//   ....[115]....
        /*08e8*/ 	.word	0xffffffff


	//   ....[116]....
        /*08ec*/ 	.word	0xffffffff


	//   ....[117]....
        /*08f0*/ 	.word	0xffffffff


	//   ....[118]....
        /*08f4*/ 	.word	0xffffffff


	//   ....[119]....
        /*08f8*/ 	.word	0xffffffff


	//   ....[120]....
        /*08fc*/ 	.word	0xffffffff


	//   ....[121]....
        /*0900*/ 	.word	0xffffffff


	//   ....[122]....
        /*0904*/ 	.word	0xffffffff


	//   ....[123]....
        /*0908*/ 	.word	0xffffffff


	//   ....[124]....
        /*090c*/ 	.word	0xffffffff


	//   ....[125]....
        /*0910*/ 	.word	0xffffffff


	//   ....[126]....
        /*0914*/ 	.word	0xffffffff


	//   ....[127]....
        /*0918*/ 	.word	0xffffffff


	//   ....[128]....
        /*091c*/ 	.word	0xffffffff


	//   ....[129]....
        /*0920*/ 	.word	0xffffffff


	//   ....[130]....
        /*0924*/ 	.word	0xffffffff


	//   ....[131]....
        /*0928*/ 	.word	0xffffffff


	//   ....[132]....
        /*092c*/ 	.word	0xffffffff


	//   ....[133]....
        /*0930*/ 	.word	0xffffffff


	//   ....[134]....
        /*0934*/ 	.word	0xffffffff


	//   ....[135]....
        /*0938*/ 	.word	0xffffffff


	//   ....[136]....
        /*093c*/ 	.word	0xffffffff


	//   ....[137]....
        /*0940*/ 	.word	0xffffffff


	//   ....[138]....
        /*0944*/ 	.word	0xffffffff


	//   ....[139]....
        /*0948*/ 	.word	0xffffffff


	//   ....[140]....
        /*094c*/ 	.word	0xffffffff


	//   ....[141]....
        /*0950*/ 	.word	0xffffffff


	//   ....[142]....
        /*0954*/ 	.word	0xffffffff


	//   ....[143]....
        /*0958*/ 	.word	0xffffffff


	//   ....[144]....
        /*095c*/ 	.word	0xffffffff


	//   ....[145]....
        /*0960*/ 	.word	0x0500000f


	//   ....[146]....
        /*0964*/ 	.word	0x0500000f


	//   ....[147]....
        /*0968*/ 	.word	0x0500000f


	//   ....[148]....
        /*096c*/ 	.word	0x0500000f


	//   ....[149]....
        /*0970*/ 	.word	0x0500000f


	//   ....[150]....
        /*0974*/ 	.word	0x0500000f


	//   ....[151]....
        /*0978*/ 	.word	0x0500000f


	//   ....[152]....
        /*097c*/ 	.word	0x0500000f


	//   ....[153]....
        /*0980*/ 	.word	0x0500000f


	//   ....[154]....
        /*0984*/ 	.word	0x0500000f


	//   ....[155]....
        /*0988*/ 	.word	0x0500000f


	//   ....[156]....
        /*098c*/ 	.word	0x0500000f


	//   ....[157]....
        /*0990*/ 	.word	0x0500000f


	//   ....[158]....
        /*0994*/ 	.word	0x0500000f


	//   ....[159]....
        /*0998*/ 	.word	0x0500000f


	//   ....[160]....
        /*099c*/ 	.word	0x0500000f


	//   ....[161]....
        /*09a0*/ 	.word	0x0500000f


	//   ....[162]....
        /*09a4*/ 	.word	0x0500000f


	//   ....[163]....
        /*09a8*/ 	.word	0x0500000f


	//   ....[164]....
        /*09ac*/ 	.word	0x0500000f


	//   ....[165]....
        /*09b0*/ 	.word	0x0500000f


	//   ....[166]....
        /*09b4*/ 	.word	0x0500000f


	//   ....[167]....
        /*09b8*/ 	.word	0x0500000f


	//   ....[168]....
        /*09bc*/ 	.word	0x0500000f


	//   ....[169]....
        /*09c0*/ 	.word	0x0500000f


	//   ....[170]....
        /*09c4*/ 	.word	0x0500000f


	//   ....[171]....
        /*09c8*/ 	.word	0x0500000f


	//   ....[172]....
        /*09cc*/ 	.word	0x0500000f


	//   ....[173]....
        /*09d0*/ 	.word	0x0500000f


	//   ....[174]....
        /*09d4*/ 	.word	0x0500000f


	//   ....[175]....
        /*09d8*/ 	.word	0x0500000f


	//   ....[176]....
        /*09dc*/ 	.word	0x0500000f


	//   ....[177]....
        /*09e0*/ 	.word	0x0500000f


	//   ....[178]....
        /*09e4*/ 	.word	0x0500000f


	//   ....[179]....
        /*09e8*/ 	.word	0x0500000f


	//   ....[180]....
        /*09ec*/ 	.word	0x0500000f


	//   ....[181]....
        /*09f0*/ 	.word	0x0500000f


	//   ....[182]....
        /*09f4*/ 	.word	0x0500000f


	//   ....[183]....
        /*09f8*/ 	.word	0x0500000f


	//   ....[184]....
        /*09fc*/ 	.word	0x0500000f


	//   ....[185]....
        /*0a00*/ 	.word	0x0500000f


	//   ....[186]....
        /*0a04*/ 	.word	0x0500000f


	//   ....[187]....
        /*0a08*/ 	.word	0x0500000f


	//   ....[188]....
        /*0a0c*/ 	.word	0x0500000f


	//   ....[189]....
        /*0a10*/ 	.word	0x0500000f


	//   ....[190]....
        /*0a14*/ 	.word	0x0500000f


	//   ....[191]....
        /*0a18*/ 	.word	0x0500000f


	//   ....[192]....
        /*0a1c*/ 	.word	0x0500000f


	//   ....[193]....
        /*0a20*/ 	.word	0x0500000f


	//   ....[194]....
        /*0a24*/ 	.word	0x0500000f


	//   ....[195]....
        /*0a28*/ 	.word	0x0500000f


	//   ....[196]....
        /*0a2c*/ 	.word	0x0500000f


	//   ....[197]....
        /*0a30*/ 	.word	0x0500000f


	//   ....[198]....
        /*0a34*/ 	.word	0x0500000f


	//   ....[199]....
        /*0a38*/ 	.word	0x0500000f


	//   ....[200]....
        /*0a3c*/ 	.word	0x0500000f


	//   ....[201]....
        /*0a40*/ 	.word	0x0500000f


	//   ....[202]....
        /*0a44*/ 	.word	0x0500000f


	//   ....[203]....
        /*0a48*/ 	.word	0x0500000f


	//   ....[204]....
        /*0a4c*/ 	.word	0x0500000f


	//   ....[205]....
        /*0a50*/ 	.word	0x0500000f


	//   ....[206]....
        /*0a54*/ 	.word	0x0500000f


	//   ....[207]....
        /*0a58*/ 	.word	0x0500000f


	//   ....[208]....
        /*0a5c*/ 	.word	0x0500000f


	//   ....[209]....
        /*0a60*/ 	.word	0x0500000f


	//   ....[210]....
        /*0a64*/ 	.word	0x0500000f


	//   ....[211]....
        /*0a68*/ 	.word	0x0500000f


	//   ....[212]....
        /*0a6c*/ 	.word	0x0500000f


	//   ....[213]....
        /*0a70*/ 	.word	0x0500000f


	//   ....[214]....
        /*0a74*/ 	.word	0x0500000f


	//   ....[215]....
        /*0a78*/ 	.word	0x0500000f


	//   ....[216]....
        /*0a7c*/ 	.word	0x0500000f


	//   ....[217]....
        /*0a80*/ 	.word	0x0500000f


	//   ....[218]....
        /*0a84*/ 	.word	0x0500000f


	//   ....[219]....
        /*0a88*/ 	.word	0x0500000f


	//   ....[220]....
        /*0a8c*/ 	.word	0x0500000f


	//   ....[221]....
        /*0a90*/ 	.word	0x0500000f


	//   ....[222]....
        /*0a94*/ 	.word	0x0500000f


	//   ....[223]....
        /*0a98*/ 	.word	0x0500000f


	//   ....[224]....
        /*0a9c*/ 	.word	0x0500000f


	//   ....[225]....
        /*0aa0*/ 	.word	0x0500000f


	//   ....[226]....
        /*0aa4*/ 	.word	0x0500000f


	//   ....[227]....
        /*0aa8*/ 	.word	0x0500000f


	//----- nvinfo : EIATTR_COOP_GROUP_INSTR_OFFSETS
	.align		4
.L_231:
        /*0aac*/ 	.byte	0x04, 0x28
        /*0aae*/ 	.short	(.L_233 - .L_232)


	//   ....[0]....
.L_232:
        /*0ab0*/ 	.word	0x00000070


	//   ....[1]....
        /*0ab4*/ 	.word	0x00000140


	//   ....[2]....
        /*0ab8*/ 	.word	0x00000190


	//   ....[3]....
        /*0abc*/ 	.word	0x000003c0


	//   ....[4]....
        /*0ac0*/ 	.word	0x00000520


	//   ....[5]....
        /*0ac4*/ 	.word	0x00000640


	//   ....[6]....
        /*0ac8*/ 	.word	0x000007a0


	//   ....[7]....
        /*0acc*/ 	.word	0x00003470


	//   ....[8]....
        /*0ad0*/ 	.word	0x00003480


	//   ....[9]....
        /*0ad4*/ 	.word	0x00005040


	//   ....[10]....
        /*0ad8*/ 	.word	0x00005050


	//   ....[11]....
        /*0adc*/ 	.word	0x00006a10


	//   ....[12]....
        /*0ae0*/ 	.word	0x00006a20


	//   ....[13]....
        /*0ae4*/ 	.word	0x00006f80


	//   ....[14]....
        /*0ae8*/ 	.word	0x00006fa0


	//   ....[15]....
        /*0aec*/ 	.word	0x00007aa0


	//   ....[16]....
        /*0af0*/ 	.word	0x00008270


	//   ....[17]....
        /*0af4*/ 	.word	0x00008280


	//   ....[18]....
        /*0af8*/ 	.word	0x00008290


	//   ....[19]....
        /*0afc*/ 	.word	0x000082a0


	//   ....[20]....
        /*0b00*/ 	.word	0x0000a050


	//   ....[21]....
        /*0b04*/ 	.word	0x0000a060


	//   ....[22]....
        /*0b08*/ 	.word	0x0000a070


	//   ....[23]....
        /*0b0c*/ 	.word	0x0000a080


	//   ....[24]....
        /*0b10*/ 	.word	0x0000c3d0


	//   ....[25]....
        /*0b14*/ 	.word	0x0000d150


	//   ....[26]....
        /*0b18*/ 	.word	0x0000d850


	//   ....[27]....
        /*0b1c*/ 	.word	0x0000d960


	//   ....[28]....
        /*0b20*/ 	.word	0x0000e130


	//   ....[29]....
        /*0b24*/ 	.word	0x0000e1f0


	//   ....[30]....
        /*0b28*/ 	.word	0x0000ef00


	//   ....[31]....
        /*0b2c*/ 	.word	0x0000fef0


	//   ....[32]....
        /*0b30*/ 	.word	0x00010120


	//   ....[33]....
        /*0b34*/ 	.word	0x00011110


	//   ....[34]....
        /*0b38*/ 	.word	0x00011210


	//   ....[35]....
        /*0b3c*/ 	.word	0x000115f0


	//   ....[36]....
        /*0b40*/ 	.word	0x00011770


	//   ....[37]....
        /*0b44*/ 	.word	0x00012870


	//   ....[38]....
        /*0b48*/ 	.word	0x00013a20


	//   ....[39]....
        /*0b4c*/ 	.word	0x00013a40


	//   ....[40]....
        /*0b50*/ 	.word	0x00013c70


	//   ....[41]....
        /*0b54*/ 	.word	0x00013c90


	//   ....[42]....
        /*0b58*/ 	.word	0x00015000


	//   ....[43]....
        /*0b5c*/ 	.word	0x00015d60


	//   ....[44]....
        /*0b60*/ 	.word	0x00015f90


	//   ....[45]....
        /*0b64*/ 	.word	0x00016f10


	//   ....[46]....
        /*0b68*/ 	.word	0x00016fa0


	//   ....[47]....
        /*0b6c*/ 	.word	0x00017540


	//   ....[48]....
        /*0b70*/ 	.word	0x000175a0


	//   ....[49]....
        /*0b74*/ 	.word	0x000185e0


	//   ....[50]....
        /*0b78*/ 	.word	0x000187e0


	//   ....[51]....
        /*0b7c*/ 	.word	0x00018c90


	//   ....[52]....
        /*0b80*/ 	.word	0x00018cc0


	//   ....[53]....
        /*0b84*/ 	.word	0x00018d00


	//   ....[54]....
        /*0b88*/ 	.word	0x00019d00


	//   ....[55]....
        /*0b8c*/ 	.word	0x00019d40


	//   ....[56]....
        /*0b90*/ 	.word	0x00019d80


	//   ....[57]....
        /*0b94*/ 	.word	0x00019da0


	//   ....[58]....
        /*0b98*/ 	.word	0x0001a2e0


	//   ....[59]....
        /*0b9c*/ 	.word	0x0001a300


	//   ....[60]....
        /*0ba0*/ 	.word	0x0001a420


	//   ....[61]....
        /*0ba4*/ 	.word	0x0001a440


	//   ....[62]....
        /*0ba8*/ 	.word	0x0001aca0


	//   ....[63]....
        /*0bac*/ 	.word	0x0001acb0


	//   ....[64]....
        /*0bb0*/ 	.word	0x0001ae10


	//   ....[65]....
        /*0bb4*/ 	.word	0x0001ae20


	//   ....[66]....
        /*0bb8*/ 	.word	0x0001afc0


	//   ....[67]....
        /*0bbc*/ 	.word	0x0001b190


	//   ....[68]....
        /*0bc0*/ 	.word	0x0001b1c0


	//   ....[69]....
        /*0bc4*/ 	.word	0x0001b1f0


	//   ....[70]....
        /*0bc8*/ 	.word	0x0001b220


	//   ....[71]....
        /*0bcc*/ 	.word	0x0001b250


	//   ....[72]....
        /*0bd0*/ 	.word	0x0001b280


	//   ....[73]....
        /*0bd4*/ 	.word	0x0001b3f0


	//   ....[74]....
        /*0bd8*/ 	.word	0x0001b420


	//   ....[75]....
        /*0bdc*/ 	.word	0x0001b450


	//   ....[76]....
        /*0be0*/ 	.word	0x0001b480


	//   ....[77]....
        /*0be4*/ 	.word	0x0001b4b0


	//   ....[78]....
        /*0be8*/ 	.word	0x0001b4e0


	//   ....[79]....
        /*0bec*/ 	.word	0x0001b580


	//   ....[80]....
        /*0bf0*/ 	.word	0x0001b5e0


	//   ....[81]....
        /*0bf4*/ 	.word	0x0001b680


	//   ....[82]....
        /*0bf8*/ 	.word	0x0001c770


	//   ....[83]....
        /*0bfc*/ 	.word	0x0001ecd0


	//   ....[84]....
        /*0c00*/ 	.word	0x0001ece0


	//   ....[85]....
        /*0c04*/ 	.word	0x0001eda0


	//   ....[86]....
        /*0c08*/ 	.word	0x0001edb0


	//   ....[87]....
        /*0c0c*/ 	.word	0x0001ee60


	//   ....[88]....
        /*0c10*/ 	.word	0x0001ee70


	//   ....[89]....
        /*0c14*/ 	.word	0x0001ee80


	//   ....[90]....
        /*0c18*/ 	.word	0x0001ee90


	//   ....[91]....
        /*0c1c*/ 	.word	0x0001f8a0


	//   ....[92]....
        /*0c20*/ 	.word	0x0001f8b0


	//   ....[93]....
        /*0c24*/ 	.word	0x0001f8d0


	//   ....[94]....
        /*0c28*/ 	.word	0x0001f980


	//   ....[95]....
        /*0c2c*/ 	.word	0x0001f9b0


	//   ....[96]....
        /*0c30*/ 	.word	0x0001f9d0


	//   ....[97]....
        /*0c34*/ 	.word	0x0001fa50


	//   ....[98]....
        /*0c38*/ 	.word	0x0001fa60


	//   ....[99]....
        /*0c3c*/ 	.word	0x0001fb30


	//   ....[100]....
        /*0c40*/ 	.word	0x0001fb70


	//   ....[101]....
        /*0c44*/ 	.word	0x0001fb80


	//   ....[102]....
        /*0c48*/ 	.word	0x0001fc00


	//   ....[103]....
        /*0c4c*/ 	.word	0x00020400


	//   ....[104]....
        /*0c50*/ 	.word	0x00020410


	//   ....[105]....
        /*0c54*/ 	.word	0x00020430


	//   ....[106]....
        /*0c58*/ 	.word	0x000204b0


	//   ....[107]....
        /*0c5c*/ 	.word	0x000204c0


	//   ....[108]....
        /*0c60*/ 	.word	0x00020520


	//   ....[109]....
        /*0c64*/ 	.word	0x00020550


	//   ....[110]....
        /*0c68*/ 	.word	0x00020590


	//   ....[111]....
        /*0c6c*/ 	.word	0x00020840


	//   ....[112]....
        /*0c70*/ 	.word	0x00020860


	//   ....[113]....
        /*0c74*/ 	.word	0x00020900


	//   ....[114]....
        /*0c78*/ 	.word	0x00020910


	//   ....[115]....
        /*0c7c*/ 	.word	0x000209a0


	//   ....[116]....
        /*0c80*/ 	.word	0x000209b0


	//   ....[117]....
        /*0c84*/ 	.word	0x000209c0


	//   ....[118]....
        /*0c88*/ 	.word	0x00020a50


	//   ....[119]....
        /*0c8c*/ 	.word	0x00021050


	//   ....[120]....
        /*0c90*/ 	.word	0x00021060


	//   ....[121]....
        /*0c94*/ 	.word	0x000210f0


	//   ....[122]....
        /*0c98*/ 	.word	0x00021190


	//   ....[123]....
        /*0c9c*/ 	.word	0x000211b0


	//   ....[124]....
        /*0ca0*/ 	.word	0x00021230


	//   ....[125]....
        /*0ca4*/ 	.word	0x00021250


	//   ....[126]....
        /*0ca8*/ 	.word	0x00021260


	//   ....[127]....
        /*0cac*/ 	.word	0x00021660


	//   ....[128]....
        /*0cb0*/ 	.word	0x00021690


	//   ....[129]....
        /*0cb4*/ 	.word	0x000216d0


	//   ....[130]....
        /*0cb8*/ 	.word	0x00021700


	//   ....[131]....
        /*0cbc*/ 	.word	0x00021730


	//   ....[132]....
        /*0cc0*/ 	.word	0x00021760


	//   ....[133]....
        /*0cc4*/ 	.word	0x00021790


	//   ....[134]....
        /*0cc8*/ 	.word	0x000217c0


	//   ....[135]....
        /*0ccc*/ 	.word	0x00021940


	//   ....[136]....
        /*0cd0*/ 	.word	0x00021970


	//   ....[137]....
        /*0cd4*/ 	.word	0x000219a0


	//   ....[138]....
        /*0cd8*/ 	.word	0x000219d0


	//   ....[139]....
        /*0cdc*/ 	.word	0x00021a00


	//   ....[140]....
        /*0ce0*/ 	.word	0x00021a30


	//   ....[141]....
        /*0ce4*/ 	.word	0x00021af0


	//   ....[142]....
        /*0ce8*/ 	.word	0x00021b10


	//   ....[143]....
        /*0cec*/ 	.word	0x00021b80


	//   ....[144]....
        /*0cf0*/ 	.word	0x00022220


	//   ....[145]....
        /*0cf4*/ 	.word	0x00022560


	//   ....[146]....
        /*0cf8*/ 	.word	0x000225f0


	//   ....[147]....
        /*0cfc*/ 	.word	0x000226e0


	//   ....[148]....
        /*0d00*/ 	.word	0x00022770


	//   ....[149]....
        /*0d04*/ 	.word	0x00022850


	//   ....[150]....
        /*0d08*/ 	.word	0x000228e0


	//   ....[151]....
        /*0d0c*/ 	.word	0x00022a20


	//   ....[152]....
        /*0d10*/ 	.word	0x00022ac0


	//   ....[153]....
        /*0d14*/ 	.word	0x00022b50


	//   ....[154]....
        /*0d18*/ 	.word	0x00022ba0


	//   ....[155]....
        /*0d1c*/ 	.word	0x00022bf0


	//   ....[156]....
        /*0d20*/ 	.word	0x00022cc0


	//   ....[157]....
        /*0d24*/ 	.word	0x00022d50


	//   ....[158]....
        /*0d28*/ 	.word	0x00022da0


	//   ....[159]....
        /*0d2c*/ 	.word	0x00022df0


	//   ....[160]....
        /*0d30*/ 	.word	0x00023150


	//   ....[161]....
        /*0d34*/ 	.word	0x000231a0


	//   ....[162]....
        /*0d38*/ 	.word	0x00023230


	//   ....[163]....
        /*0d3c*/ 	.word	0x000232c0


	//   ....[164]....
        /*0d40*/ 	.word	0x00023380


	//   ....[165]....
        /*0d44*/ 	.word	0x00023660


	//   ....[166]....
        /*0d48*/ 	.word	0x00023750


	//   ....[167]....
        /*0d4c*/ 	.word	0x000237e0


	//   ....[168]....
        /*0d50*/ 	.word	0x00023840


	//   ....[169]....
        /*0d54*/ 	.word	0x00023960


	//   ....[170]....
        /*0d58*/ 	.word	0x000239c0


	//   ....[171]....
        /*0d5c*/ 	.word	0x00023ae0


	//   ....[172]....
        /*0d60*/ 	.word	0x00023b40


	//   ....[173]....
        /*0d64*/ 	.word	0x00023bf0


	//   ....[174]....
        /*0d68*/ 	.word	0x00023d10


	//   ....[175]....
        /*0d6c*/ 	.word	0x00023d80


	//   ....[176]....
        /*0d70*/ 	.word	0x00023de0


	//   ....[177]....
        /*0d74*/ 	.word	0x00023e80


	//   ....[178]....
        /*0d78*/ 	.word	0x00023f50


	//   ....[179]....
        /*0d7c*/ 	.word	0x00023ff0


	//   ....[180]....
        /*0d80*/ 	.word	0x000240d0


	//   ....[181]....
        /*0d84*/ 	.word	0x00024160


	//   ....[182]....
        /*0d88*/ 	.word	0x00024230


	//   ....[183]....
        /*0d8c*/ 	.word	0x000242c0


	//   ....[184]....
        /*0d90*/ 	.word	0x000243a0


	//   ....[185]....
        /*0d94*/ 	.word	0x00024460


	//   ....[186]....
        /*0d98*/ 	.word	0x000245e0


	//   ....[187]....
        /*0d9c*/ 	.word	0x000246c0


	//   ....[188]....
        /*0da0*/ 	.word	0x00024740


	//   ....[189]....
        /*0da4*/ 	.word	0x00024820


	//   ....[190]....
        /*0da8*/ 	.word	0x00024880


	//   ....[191]....
        /*0dac*/ 	.word	0x00024950


	//   ....[192]....
        /*0db0*/ 	.word	0x000249b0


	//   ....[193]....
        /*0db4*/ 	.word	0x00024a90


	//   ....[194]....
        /*0db8*/ 	.word	0x00024b80


	//   ....[195]....
        /*0dbc*/ 	.word	0x00024c20


	//   ....[196]....
        /*0dc0*/ 	.word	0x00024c80


	//   ....[197]....
        /*0dc4*/ 	.word	0x00024d80


	//   ....[198]....
        /*0dc8*/ 	.word	0x00024de0


	//   ....[199]....
        /*0dcc*/ 	.word	0x00024ee0


	//   ....[200]....
        /*0dd0*/ 	.word	0x00024f40


	//   ....[201]....
        /*0dd4*/ 	.word	0x00025010


	//   ....[202]....
        /*0dd8*/ 	.word	0x00025160


	//   ....[203]....
        /*0ddc*/ 	.word	0x00025210


	//   ....[204]....
        /*0de0*/ 	.word	0x00025320


	//   ....[205]....
        /*0de4*/ 	.word	0x00025400


	//   ....[206]....
        /*0de8*/ 	.word	0x00025460


	//   ....[207]....
        /*0dec*/ 	.word	0x00025550


	//   ....[208]....
        /*0df0*/ 	.word	0x000255b0


	//   ....[209]....
        /*0df4*/ 	.word	0x00025690


	//   ....[210]....
        /*0df8*/ 	.word	0x00025720


	//   ....[211]....
        /*0dfc*/ 	.word	0x000257c0


	//   ....[212]....
        /*0e00*/ 	.word	0x000258e0


	//   ....[213]....
        /*0e04*/ 	.word	0x00025950


	//   ....[214]....
        /*0e08*/ 	.word	0x000259c0


	//   ....[215]....
        /*0e0c*/ 	.word	0x00025a30


	//   ....[216]....
        /*0e10*/ 	.word	0x00025aa0


	//   ....[217]....
        /*0e14*/ 	.word	0x00025b20


	//   ....[218]....
        /*0e18*/ 	.word	0x00025bb0


	//   ....[219]....
        /*0e1c*/ 	.word	0x00025c40


	//   ....[220]....
        /*0e20*/ 	.word	0x00025cb0


	//   ....[221]....
        /*0e24*/ 	.word	0x00025d20


	//   ....[222]....
        /*0e28*/ 	.word	0x00025d90


	//   ....[223]....
        /*0e2c*/ 	.word	0x00025e10


	//   ....[224]....
        /*0e30*/ 	.word	0x00025e80


	//   ....[225]....
        /*0e34*/ 	.word	0x00025f20


	//   ....[226]....
        /*0e38*/ 	.word	0x00025fb0


	//   ....[227]....
        /*0e3c*/ 	.word	0x000260e0


	//----- nvinfo : EIATTR_REG_RECONFIG
	.align		4
.L_233:
        /*0e40*/ 	.byte	0x01, 0x54
	.zero		2


	//----- nvinfo : EIATTR_SYSCALL_OFFSETS
	.align		4
        /*0e44*/ 	.byte	0x04, 0x46
        /*0e46*/ 	.short	(.L_235 - .L_234)


	//   ....[0]....
.L_234:
        /*0e48*/ 	.word	0x00001e50


	//   ....[1]....
        /*0e4c*/ 	.word	0x00001fa0


	//   ....[2]....
        /*0e50*/ 	.word	0x00007cc0


	//   ....[3]....
        /*0e54*/ 	.word	0x00007fe0


	//   ....[4]....
        /*0e58*/ 	.word	0x0001e240


	//   ....[5]....
        /*0e5c*/ 	.word	0x0001e390


	//   ....[6]....
        /*0e60*/ 	.word	0x0001e480


	//   ....[7]....
        /*0e64*/ 	.word	0x0001f310


	//----- nvinfo : EIATTR_MBARRIER_INSTR_OFFSETS
	.align		4
.L_235:
        /*0e68*/ 	.byte	0x04, 0x39
        /*0e6a*/ 	.short	(.L_237 - .L_236)


	//   ....[0]....
.L_236:
        /*0e6c*/ 	.word	0x00000270
        /*0e70*/ 	.word	0x000000ff
        /*0e74*/ 	.word	0x0002d800
        /*0e78*/ 	.short	0x0100
        /*0e7a*/ 	.byte	0x08
	.zero		1


	//   ....[1]....
        /*0e7c*/ 	.word	0x00000280
        /*0e80*/ 	.word	0x000000ff
        /*0e84*/ 	.word	0x0002d820
        /*0e88*/ 	.short	0x0100
        /*0e8a*/ 	.byte	0x08
	.zero		1


	//   ....[2]....
        /*0e8c*/ 	.word	0x00000370
        /*0e90*/ 	.word	0x000000ff
        /*0e94*/ 	.word	0x0002d830
        /*0e98*/ 	.short	0x0100
        /*0e9a*/ 	.byte	0x08
	.zero		1


	//   ....[3]....
        /*0e9c*/ 	.word	0x00000380
        /*0ea0*/ 	.word	0x000000ff
        /*0ea4*/ 	.word	0x0002d840
        /*0ea8*/ 	.short	0x0100
        /*0eaa*/ 	.byte	0x08
	.zero		1


	//   ....[4]....
        /*0eac*/ 	.word	0x00000390
        /*0eb0*/ 	.word	0x000000ff
        /*0eb4*/ 	.word	0x0002d838
        /*0eb8*/ 	.short	0x0100
        /*0eba*/ 	.byte	0x08
	.zero		1


	//   ....[5]....
        /*0ebc*/ 	.word	0x000003a0
        /*0ec0*/ 	.word	0x000000ff
        /*0ec4*/ 	.word	0x0002d848
        /*0ec8*/ 	.short	0x0100
        /*0eca*/ 	.byte	0x08
	.zero		1


	//   ....[6]....
        /*0ecc*/ 	.word	0x000004d0
        /*0ed0*/ 	.word	0x000000ff
        /*0ed4*/ 	.word	0x0002d850
        /*0ed8*/ 	.short	0x0100
        /*0eda*/ 	.byte	0x08
	.zero		1


	//   ....[7]....
        /*0edc*/ 	.word	0x000004e0
        /*0ee0*/ 	.word	0x000000ff
        /*0ee4*/ 	.word	0x0002d860
        /*0ee8*/ 	.short	0x0100
        /*0eea*/ 	.byte	0x08
	.zero		1


	//   ....[8]....
        /*0eec*/ 	.word	0x000004f0
        /*0ef0*/ 	.word	0x000000ff
        /*0ef4*/ 	.word	0x0002d858
        /*0ef8*/ 	.short	0x0100
        /*0efa*/ 	.byte	0x08
	.zero		1


	//   ....[9]....
        /*0efc*/ 	.word	0x00000500
        /*0f00*/ 	.word	0x000000ff
        /*0f04*/ 	.word	0x0002d868
        /*0f08*/ 	.short	0x0100
        /*0f0a*/ 	.byte	0x08
	.zero		1


	//   ....[10]....
        /*0f0c*/ 	.word	0x000005f0
        /*0f10*/ 	.word	0x000000ff
        /*0f14*/ 	.word	0x0002d870
        /*0f18*/ 	.short	0x0100
        /*0f1a*/ 	.byte	0x06
	.zero		1


	//   ....[11]....
        /*0f1c*/ 	.word	0x00000600
        /*0f20*/ 	.word	0x000000ff
        /*0f24*/ 	.word	0x0002d880
        /*0f28*/ 	.short	0x0100
        /*0f2a*/ 	.byte	0x06
	.zero		1


	//   ....[12]....
        /*0f2c*/ 	.word	0x00000610
        /*0f30*/ 	.word	0x000000ff
        /*0f34*/ 	.word	0x0002d878
        /*0f38*/ 	.short	0x0100
        /*0f3a*/ 	.byte	0x06
	.zero		1


	//   ....[13]....
        /*0f3c*/ 	.word	0x00000620
        /*0f40*/ 	.word	0x000000ff
        /*0f44*/ 	.word	0x0002d888
        /*0f48*/ 	.short	0x0100
        /*0f4a*/ 	.byte	0x06
	.zero		1


	//   ....[14]....
        /*0f4c*/ 	.word	0x00000750
        /*0f50*/ 	.word	0x000000ff
        /*0f54*/ 	.word	0x0002d890
        /*0f58*/ 	.short	0x0100
        /*0f5a*/ 	.byte	0x08
	.zero		1


	//   ....[15]....
        /*0f5c*/ 	.word	0x00000760
        /*0f60*/ 	.word	0x000000ff
        /*0f64*/ 	.word	0x0002d8a0
        /*0f68*/ 	.short	0x0100
        /*0f6a*/ 	.byte	0x08
	.zero		1


	//   ....[16]....
        /*0f6c*/ 	.word	0x00000770
        /*0f70*/ 	.word	0x000000ff
        /*0f74*/ 	.word	0x0002d898
        /*0f78*/ 	.short	0x0100
        /*0f7a*/ 	.byte	0x08
	.zero		1


	//   ....[17]....
        /*0f7c*/ 	.word	0x00000780
        /*0f80*/ 	.word	0x000000ff
        /*0f84*/ 	.word	0x0002d8a8
        /*0f88*/ 	.short	0x0100
        /*0f8a*/ 	.byte	0x08
	.zero		1


	//   ....[18]....
        /*0f8c*/ 	.word	0x000008b0
        /*0f90*/ 	.word	0x000000ff
        /*0f94*/ 	.word	0x0002d8b0
        /*0f98*/ 	.short	0x0100
        /*0f9a*/ 	.byte	0x08
	.zero		1


	//   ....[19]....
        /*0f9c*/ 	.word	0x000008c0
        /*0fa0*/ 	.word	0x000000ff
        /*0fa4*/ 	.word	0x0002d8c0
        /*0fa8*/ 	.short	0x0100
        /*0faa*/ 	.byte	0x08
	.zero		1


	//   ....[20]....
        /*0fac*/ 	.word	0x000008d0
        /*0fb0*/ 	.word	0x000000ff
        /*0fb4*/ 	.word	0x0002d8b8
        /*0fb8*/ 	.short	0x0100
        /*0fba*/ 	.byte	0x08
	.zero		1


	//   ....[21]....
        /*0fbc*/ 	.word	0x000008e0
        /*0fc0*/ 	.word	0x000000ff
        /*0fc4*/ 	.word	0x0002d8c8
        /*0fc8*/ 	.short	0x0100
        /*0fca*/ 	.byte	0x08
	.zero		1


	//   ....[22]....
        /*0fcc*/ 	.word	0x00003420
        /*0fd0*/ 	.word	0x00000023
        /*0fd4*/ 	.word	0x0002d890
        /*0fd8*/ 	.short	0x010a
        /*0fda*/ 	.byte	0x3f
	.zero		1


	//   ....[23]....
        /*0fdc*/ 	.word	0x00004ff0
        /*0fe0*/ 	.word	0x00000023
        /*0fe4*/ 	.word	0x0002d890
        /*0fe8*/ 	.short	0x010a
        /*0fea*/ 	.byte	0x3f
	.zero		1


	//   ....[24]....
        /*0fec*/ 	.word	0x00006820
        /*0ff0*/ 	.word	0x00000023
        /*0ff4*/ 	.word	0x0002d890
        /*0ff8*/ 	.short	0x010a
        /*0ffa*/ 	.byte	0x3f
	.zero		1


	//   ....[25]....
        /*0ffc*/ 	.word	0x00006da0
        /*1000*/ 	.word	0x0000000b
        /*1004*/ 	.word	0x00000000
        /*1008*/ 	.short	0x0101
        /*100a*/ 	.byte	0x3f
	.zero		1


	//   ....[26]....
        /*100c*/ 	.word	0x00006de0
        /*1010*/ 	.word	0x00000023
        /*1014*/ 	.word	0x0002d8b0
        /*1018*/ 	.short	0x010a
        /*101a*/ 	.byte	0x3f
	.zero		1


	//   ....[27]....
        /*101c*/ 	.word	0x00007320
        /*1020*/ 	.word	0x00000023
        /*1024*/ 	.word	0x00000000
        /*1028*/ 	.short	0x0101
        /*102a*/ 	.byte	0x3f
	.zero		1


	//   ....[28]....
        /*102c*/ 	.word	0x00007d60
        /*1030*/ 	.word	0x00000002
        /*1034*/ 	.word	0x0002d800
        /*1038*/ 	.short	0x010a
        /*103a*/ 	.byte	0x3f
	.zero		1


	//   ....[29]....
        /*103c*/ 	.word	0x00007db0
        /*1040*/ 	.word	0x00000002
        /*1044*/ 	.word	0x0002d800
        /*1048*/ 	.short	0x010a
        /*104a*/ 	.byte	0x3f
	.zero		1


	//   ....[30]....
        /*104c*/ 	.word	0x00008a10
        /*1050*/ 	.word	0x00000002
        /*1054*/ 	.word	0x0002d800
        /*1058*/ 	.short	0x010a
        /*105a*/ 	.byte	0x3f
	.zero		1


	//   ....[31]....
        /*105c*/ 	.word	0x0000a600
        /*1060*/ 	.word	0x00000002
        /*1064*/ 	.word	0x0002d800
        /*1068*/ 	.short	0x010a
        /*106a*/ 	.byte	0x3f
	.zero		1


	//   ....[32]....
        /*106c*/ 	.word	0x0000bd80
        /*1070*/ 	.word	0x00000008
        /*1074*/ 	.word	0x0002d830
        /*1078*/ 	.short	0x010a
        /*107a*/ 	.byte	0x3f
	.zero		1


	//   ....[33]....
        /*107c*/ 	.word	0x0000be30
        /*1080*/ 	.word	0x00000008
        /*1084*/ 	.word	0x0002d830
        /*1088*/ 	.short	0x010a
        /*108a*/ 	.byte	0x3f
	.zero		1


	//   ....[34]....
        /*108c*/ 	.word	0x0000c420
        /*1090*/ 	.word	0x00000000
        /*1094*/ 	.word	0x00000000
        /*1098*/ 	.short	0x0101
        /*109a*/ 	.byte	0x3f
	.zero		1


	//   ....[35]....
        /*109c*/ 	.word	0x0000f3e0
        /*10a0*/ 	.word	0x00000009
        /*10a4*/ 	.word	0x0002d830
        /*10a8*/ 	.short	0x010a
        /*10aa*/ 	.byte	0x3f
	.zero		1


	//   ....[36]....
        /*10ac*/ 	.word	0x0000f430
        /*10b0*/ 	.word	0x00000009
        /*10b4*/ 	.word	0x0002d830
        /*10b8*/ 	.short	0x010a
        /*10ba*/ 	.byte	0x3f
	.zero		1


	//   ....[37]....
        /*10bc*/ 	.word	0x0000f850
        /*10c0*/ 	.word	0x00000009
        /*10c4*/ 	.word	0x0002d850
        /*10c8*/ 	.short	0x010a
        /*10ca*/ 	.byte	0x3f
	.zero		1


	//   ....[38]....
        /*10cc*/ 	.word	0x0000f890
        /*10d0*/ 	.word	0x00000009
        /*10d4*/ 	.word	0x0002d850
        /*10d8*/ 	.short	0x010a
        /*10da*/ 	.byte	0x3f
	.zero		1


	//   ....[39]....
        /*10dc*/ 	.word	0x0000ff00
        /*10e0*/ 	.word	0x00000008
        /*10e4*/ 	.word	0x00000000
        /*10e8*/ 	.short	0x0101
        /*10ea*/ 	.byte	0x3f
	.zero		1


	//   ....[40]....
        /*10ec*/ 	.word	0x000122a0
        /*10f0*/ 	.word	0x00000012
        /*10f4*/ 	.word	0x00000000
        /*10f8*/ 	.short	0x0101
        /*10fa*/ 	.byte	0x3f
	.zero		1


	//   ....[41]....
        /*10fc*/ 	.word	0x00012cc0
        /*1100*/ 	.word	0x00000003
        /*1104*/ 	.word	0x0002d830
        /*1108*/ 	.short	0x010a
        /*110a*/ 	.byte	0x3f
	.zero		1


	//   ....[42]....
        /*110c*/ 	.word	0x00012d10
        /*1110*/ 	.word	0x00000003
        /*1114*/ 	.word	0x0002d830
        /*1118*/ 	.short	0x010a
        /*111a*/ 	.byte	0x3f
	.zero		1


	//   ....[43]....
        /*111c*/ 	.word	0x00013160
        /*1120*/ 	.word	0x00000003
        /*1124*/ 	.word	0x0002d850
        /*1128*/ 	.short	0x010a
        /*112a*/ 	.byte	0x3f
	.zero		1


	//   ....[44]....
        /*112c*/ 	.word	0x000131a0
        /*1130*/ 	.word	0x00000003
        /*1134*/ 	.word	0x0002d850
        /*1138*/ 	.short	0x010a
        /*113a*/ 	.byte	0x3f
	.zero		1


	//   ....[45]....
        /*113c*/ 	.word	0x00013810
        /*1140*/ 	.word	0x00000000
        /*1144*/ 	.word	0x00000000
        /*1148*/ 	.short	0x0101
        /*114a*/ 	.byte	0x3f
	.zero		1


	//   ....[46]....
        /*114c*/ 	.word	0x000149e0
        /*1150*/ 	.word	0x00000006
        /*1154*/ 	.word	0x00000000
        /*1158*/ 	.short	0x0101
        /*115a*/ 	.byte	0x3f
	.zero		1


	//   ....[47]....
        /*115c*/ 	.word	0x00015170
        /*1160*/ 	.word	0x00000003
        /*1164*/ 	.word	0x0002d830
        /*1168*/ 	.short	0x010a
        /*116a*/ 	.byte	0x3f
	.zero		1


	//   ....[48]....
        /*116c*/ 	.word	0x000151c0
        /*1170*/ 	.word	0x00000003
        /*1174*/ 	.word	0x0002d830
        /*1178*/ 	.short	0x010a
        /*117a*/ 	.byte	0x3f
	.zero		1


	//   ....[49]....
        /*117c*/ 	.word	0x00015610
        /*1180*/ 	.word	0x00000003
        /*1184*/ 	.word	0x0002d850
        /*1188*/ 	.short	0x010a
        /*118a*/ 	.byte	0x3f
	.zero		1


	//   ....[50]....
        /*118c*/ 	.word	0x00015650
        /*1190*/ 	.word	0x00000003
        /*1194*/ 	.word	0x0002d850
        /*1198*/ 	.short	0x010a
        /*119a*/ 	.byte	0x3f
	.zero		1


	//   ....[51]....
        /*119c*/ 	.word	0x00015d70
        /*11a0*/ 	.word	0x00000000
        /*11a4*/ 	.word	0x00000000
        /*11a8*/ 	.short	0x0101
        /*11aa*/ 	.byte	0x3f
	.zero		1


	//   ....[52]....
        /*11ac*/ 	.word	0x00017fc0
        /*11b0*/ 	.word	0x00000008
        /*11b4*/ 	.word	0x00000000
        /*11b8*/ 	.short	0x0101
        /*11ba*/ 	.byte	0x3f
	.zero		1


	//   ....[53]....
        /*11bc*/ 	.word	0x00018660
        /*11c0*/ 	.word	0x0000000b
        /*11c4*/ 	.word	0x0002d850
        /*11c8*/ 	.short	0x010a
        /*11ca*/ 	.byte	0x3f
	.zero		1


	//   ....[54]....
        /*11cc*/ 	.word	0x00018710
        /*11d0*/ 	.word	0x0000000b
        /*11d4*/ 	.word	0x0002d850
        /*11d8*/ 	.short	0x010a
        /*11da*/ 	.byte	0x3f
	.zero		1


	//   ....[55]....
        /*11dc*/ 	.word	0x00018f10
        /*11e0*/ 	.word	0x00000003
        /*11e4*/ 	.word	0x00000000
        /*11e8*/ 	.short	0x0101
        /*11ea*/ 	.byte	0x3f
	.zero		1


	//   ....[56]....
        /*11ec*/ 	.word	0x0001a2f0
        /*11f0*/ 	.word	0x00000000
        /*11f4*/ 	.word	0x00000000
        /*11f8*/ 	.short	0x0101
        /*11fa*/ 	.byte	0x3f
	.zero		1


	//   ....[57]....
        /*11fc*/ 	.word	0x0001c850
        /*1200*/ 	.word	0x00000017
        /*1204*/ 	.word	0x0002d820
        /*1208*/ 	.short	0x010a
        /*120a*/ 	.byte	0x3f
	.zero		1


	//   ....[58]....
        /*120c*/ 	.word	0x0001c910
        /*1210*/ 	.word	0x00000009
        /*1214*/ 	.word	0x0002d8a0
        /*1218*/ 	.short	0x010a
        /*121a*/ 	.byte	0x3f
	.zero		1


	//   ....[59]....
        /*121c*/ 	.word	0x0001cd40
        /*1220*/ 	.word	0x00000009
        /*1224*/ 	.word	0x0002d8c0
        /*1228*/ 	.short	0x010a
        /*122a*/ 	.byte	0x3f
	.zero		1


	//   ....[60]....
        /*122c*/ 	.word	0x0001d2a0
        /*1230*/ 	.word	0x00000008
        /*1234*/ 	.word	0x0002d8a0
        /*1238*/ 	.short	0x010a
        /*123a*/ 	.byte	0x3f
	.zero		1


	//   ....[61]....
        /*123c*/ 	.word	0x0001d6c0
        /*1240*/ 	.word	0x00000008
        /*1244*/ 	.word	0x0002d8c0
        /*1248*/ 	.short	0x010a
        /*124a*/ 	.byte	0x3f
	.zero		1


	//   ....[62]....
        /*124c*/ 	.word	0x0001ea60
        /*1250*/ 	.word	0x00000000
        /*1254*/ 	.word	0x0002d840
        /*1258*/ 	.short	0x010a
        /*125a*/ 	.byte	0x3f
	.zero		1


	//   ....[63]....
        /*125c*/ 	.word	0x0001efe0
        /*1260*/ 	.word	0x00000000
        /*1264*/ 	.word	0x0002d830
        /*1268*/ 	.short	0x0107
        /*126a*/ 	.byte	0x3f
	.zero		1


	//   ....[64]....
        /*126c*/ 	.word	0x0001f0b0
        /*1270*/ 	.word	0x00000000
        /*1274*/ 	.word	0x0002d830
        /*1278*/ 	.short	0x0101
        /*127a*/ 	.byte	0x3f
	.zero		1


	//   ....[65]....
        /*127c*/ 	.word	0x0001fcd0
        /*1280*/ 	.word	0x00000017
        /*1284*/ 	.word	0x0002d800
        /*1288*/ 	.short	0x0107
        /*128a*/ 	.byte	0x3f
	.zero		1


	//   ....[66]....
        /*128c*/ 	.word	0x0001fdc0
        /*1290*/ 	.word	0x00000017
        /*1294*/ 	.word	0x0002d800
        /*1298*/ 	.short	0x0101
        /*129a*/ 	.byte	0x3f
	.zero		1


	//   ....[67]....
        /*129c*/ 	.word	0x0001fde0
        /*12a0*/ 	.word	0x00000017
        /*12a4*/ 	.word	0x0002d820
        /*12a8*/ 	.short	0x010a
        /*12aa*/ 	.byte	0x3f
	.zero		1


	//   ....[68]....
        /*12ac*/ 	.word	0x00020200
        /*12b0*/ 	.word	0x00000005
        /*12b4*/ 	.word	0x0002d840
        /*12b8*/ 	.short	0x010a
        /*12ba*/ 	.byte	0x3f
	.zero		1


	//   ....[69]....
        /*12bc*/ 	.word	0x00020640
        /*12c0*/ 	.word	0x00000005
        /*12c4*/ 	.word	0x0002d830
        /*12c8*/ 	.short	0x0107
        /*12ca*/ 	.byte	0x3f
	.zero		1


	//   ....[70]....
        /*12cc*/ 	.word	0x00020700
        /*12d0*/ 	.word	0x00000005
        /*12d4*/ 	.word	0x0002d830
        /*12d8*/ 	.short	0x0101
        /*12da*/ 	.byte	0x3f
	.zero		1


	//   ....[71]....
        /*12dc*/ 	.word	0x00020760
        /*12e0*/ 	.word	0x00000005
        /*12e4*/ 	.word	0x0002d860
        /*12e8*/ 	.short	0x010a
        /*12ea*/ 	.byte	0x3f
	.zero		1


	//   ....[72]....
        /*12ec*/ 	.word	0x00020c40
        /*12f0*/ 	.word	0x00000005
        /*12f4*/ 	.word	0x0002d850
        /*12f8*/ 	.short	0x0107
        /*12fa*/ 	.byte	0x3f
	.zero		1


	//   ....[73]....
        /*12fc*/ 	.word	0x00020d30
        /*1300*/ 	.word	0x00000005
        /*1304*/ 	.word	0x0002d850
        /*1308*/ 	.short	0x0101
        /*130a*/ 	.byte	0x3f
	.zero		1


	//   ....[74]....
        /*130c*/ 	.word	0x00020f60
        /*1310*/ 	.word	0x00000000
        /*1314*/ 	.word	0x0002d860
        /*1318*/ 	.short	0x010a
        /*131a*/ 	.byte	0x3f
	.zero		1


	//   ....[75]....
        /*131c*/ 	.word	0x00021390
        /*1320*/ 	.word	0x00000000
        /*1324*/ 	.word	0x0002d850
        /*1328*/ 	.short	0x0107
        /*132a*/ 	.byte	0x3f
	.zero		1


	//   ....[76]....
        /*132c*/ 	.word	0x00021470
        /*1330*/ 	.word	0x00000000
        /*1334*/ 	.word	0x0002d850
        /*1338*/ 	.short	0x0101
        /*133a*/ 	.byte	0x3f
	.zero		1


	//   ....[77]....
        /*133c*/ 	.word	0x000221a0
        /*1340*/ 	.word	0x00000005
        /*1344*/ 	.word	0x0002d820
        /*1348*/ 	.short	0x010a
        /*134a*/ 	.byte	0x3f
	.zero		1


	//   ....[78]....
        /*134c*/ 	.word	0x00022340
        /*1350*/ 	.word	0x00000003
        /*1354*/ 	.word	0x0002d840
        /*1358*/ 	.short	0x010a
        /*135a*/ 	.byte	0x3f
	.zero		1


	//   ....[79]....
        /*135c*/ 	.word	0x000223d0
        /*1360*/ 	.word	0x00000019
        /*1364*/ 	.word	0x0002d840
        /*1368*/ 	.short	0x010a
        /*136a*/ 	.byte	0x3f
	.zero		1


	//   ....[80]....
        /*136c*/ 	.word	0x00022410
        /*1370*/ 	.word	0x00000003
        /*1374*/ 	.word	0x0002d860
        /*1378*/ 	.short	0x010a
        /*137a*/ 	.byte	0x3f
	.zero		1


	//   ....[81]....
        /*137c*/ 	.word	0x00022450
        /*1380*/ 	.word	0x00000019
        /*1384*/ 	.word	0x0002d860
        /*1388*/ 	.short	0x010a
        /*138a*/ 	.byte	0x3f
	.zero		1


	//   ....[82]....
        /*138c*/ 	.word	0x000224b0
        /*1390*/ 	.word	0x00000023
        /*1394*/ 	.word	0x0002d890
        /*1398*/ 	.short	0x010a
        /*139a*/ 	.byte	0x3f
	.zero		1


	//   ....[83]....
        /*139c*/ 	.word	0x00022630
        /*13a0*/ 	.word	0x00000023
        /*13a4*/ 	.word	0x0002d890
        /*13a8*/ 	.short	0x010a
        /*13aa*/ 	.byte	0x3f
	.zero		1


	//   ....[84]....
        /*13ac*/ 	.word	0x000227b0
        /*13b0*/ 	.word	0x00000023
        /*13b4*/ 	.word	0x0002d890
        /*13b8*/ 	.short	0x010a
        /*13ba*/ 	.byte	0x3f
	.zero		1


	//   ....[85]....
        /*13bc*/ 	.word	0x00022920
        /*13c0*/ 	.word	0x00000023
        /*13c4*/ 	.word	0x0002d8b0
        /*13c8*/ 	.short	0x010a
        /*13ca*/ 	.byte	0x3f
	.zero		1


	//   ....[86]....
        /*13cc*/ 	.word	0x00022c20
        /*13d0*/ 	.word	0x00000002
        /*13d4*/ 	.word	0x0002d800
        /*13d8*/ 	.short	0x010a
        /*13da*/ 	.byte	0x3f
	.zero		1


	//   ....[87]....
        /*13dc*/ 	.word	0x00022e30
        /*13e0*/ 	.word	0x00000002
        /*13e4*/ 	.word	0x0002d800
        /*13e8*/ 	.short	0x010a
        /*13ea*/ 	.byte	0x3f
	.zero		1


	//   ....[88]....
        /*13ec*/ 	.word	0x00022e80
        /*13f0*/ 	.word	0x00000008
        /*13f4*/ 	.word	0x0002d830
        /*13f8*/ 	.short	0x010a
        /*13fa*/ 	.byte	0x3f
	.zero		1


	//   ....[89]....
        /*13fc*/ 	.word	0x00022ed0
        /*1400*/ 	.word	0x00000009
        /*1404*/ 	.word	0x0002d830
        /*1408*/ 	.short	0x010a
        /*140a*/ 	.byte	0x3f
	.zero		1


	//   ....[90]....
        /*140c*/ 	.word	0x00022f20
        /*1410*/ 	.word	0x00000009
        /*1414*/ 	.word	0x0002d850
        /*1418*/ 	.short	0x010a
        /*141a*/ 	.byte	0x3f
	.zero		1


	//   ....[91]....
        /*141c*/ 	.word	0x00022f70
        /*1420*/ 	.word	0x00000003
        /*1424*/ 	.word	0x0002d830
        /*1428*/ 	.short	0x010a
        /*142a*/ 	.byte	0x3f
	.zero		1


	//   ....[92]....
        /*142c*/ 	.word	0x00022fc0
        /*1430*/ 	.word	0x00000003
        /*1434*/ 	.word	0x0002d850
        /*1438*/ 	.short	0x010a
        /*143a*/ 	.byte	0x3f
	.zero		1


	//   ....[93]....
        /*143c*/ 	.word	0x00023010
        /*1440*/ 	.word	0x00000003
        /*1444*/ 	.word	0x0002d830
        /*1448*/ 	.short	0x010a
        /*144a*/ 	.byte	0x3f
	.zero		1


	//   ....[94]....
        /*144c*/ 	.word	0x00023060
        /*1450*/ 	.word	0x00000003
        /*1454*/ 	.word	0x0002d850
        /*1458*/ 	.short	0x010a
        /*145a*/ 	.byte	0x3f
	.zero		1


	//   ....[95]....
        /*145c*/ 	.word	0x000230b0
        /*1460*/ 	.word	0x0000000b
        /*1464*/ 	.word	0x0002d850
        /*1468*/ 	.short	0x010a
        /*146a*/ 	.byte	0x3f
	.zero		1


	//   ....[96]....
        /*146c*/ 	.word	0x00023440
        /*1470*/ 	.word	0x00000017
        /*1474*/ 	.word	0x0002d820
        /*1478*/ 	.short	0x010a
        /*147a*/ 	.byte	0x3f
	.zero		1


	//   ....[97]....
        /*147c*/ 	.word	0x00023490
        /*1480*/ 	.word	0x00000009
        /*1484*/ 	.word	0x0002d8a0
        /*1488*/ 	.short	0x010a
        /*148a*/ 	.byte	0x3f
	.zero		1


	//   ....[98]....
        /*148c*/ 	.word	0x000234e0
        /*1490*/ 	.word	0x00000009
        /*1494*/ 	.word	0x0002d8c0
        /*1498*/ 	.short	0x010a
        /*149a*/ 	.byte	0x3f
	.zero		1


	//   ....[99]....
        /*149c*/ 	.word	0x00023530
        /*14a0*/ 	.word	0x00000008
        /*14a4*/ 	.word	0x0002d8a0
        /*14a8*/ 	.short	0x010a
        /*14aa*/ 	.byte	0x3f
	.zero		1


	//   ....[100]....
        /*14ac*/ 	.word	0x00023580
        /*14b0*/ 	.word	0x00000008
        /*14b4*/ 	.word	0x0002d8c0
        /*14b8*/ 	.short	0x010a
        /*14ba*/ 	.byte	0x3f
	.zero		1


	//   ....[101]....
        /*14bc*/ 	.word	0x000236a0
        /*14c0*/ 	.word	0x00000000
        /*14c4*/ 	.word	0x0002d840
        /*14c8*/ 	.short	0x010a
        /*14ca*/ 	.byte	0x3f
	.zero		1


	//   ....[102]....
        /*14cc*/ 	.word	0x000244e0
        /*14d0*/ 	.word	0x00000017
        /*14d4*/ 	.word	0x0002d820
        /*14d8*/ 	.short	0x010a
        /*14da*/ 	.byte	0x3f
	.zero		1


	//   ....[103]....
        /*14dc*/ 	.word	0x00024530
        /*14e0*/ 	.word	0x00000005
        /*14e4*/ 	.word	0x0002d840
        /*14e8*/ 	.short	0x010a
        /*14ea*/ 	.byte	0x3f
	.zero		1


	//   ....[104]....
        /*14ec*/ 	.word	0x00024ad0
        /*14f0*/ 	.word	0x00000005
        /*14f4*/ 	.word	0x0002d860
        /*14f8*/ 	.short	0x010a
        /*14fa*/ 	.byte	0x3f
	.zero		1


	//   ....[105]....
        /*14fc*/ 	.word	0x000250b0
        /*1500*/ 	.word	0x00000000
        /*1504*/ 	.word	0x0002d860
        /*1508*/ 	.short	0x010a
        /*150a*/ 	.byte	0x3f
	.zero		1


	//   ....[106]....
        /*150c*/ 	.word	0x00026000
        /*1510*/ 	.word	0x00000005
        /*1514*/ 	.word	0x0002d820
        /*1518*/ 	.short	0x010a
        /*151a*/ 	.byte	0x3f
	.zero		1


	//   ....[107]....
        /*151c*/ 	.word	0x000261a0
        /*1520*/ 	.word	0x00000003
        /*1524*/ 	.word	0x0002d840
        /*1528*/ 	.short	0x010a
        /*152a*/ 	.byte	0x3f
	.zero		1


	//   ....[108]....
        /*152c*/ 	.word	0x000261f0
        /*1530*/ 	.word	0x00000019
        /*1534*/ 	.word	0x0002d840
        /*1538*/ 	.short	0x010a
        /*153a*/ 	.byte	0x3f
	.zero		1


	//   ....[109]....
        /*153c*/ 	.word	0x00026240
        /*1540*/ 	.word	0x00000003
        /*1544*/ 	.word	0x0002d860
        /*1548*/ 	.short	0x010a
        /*154a*/ 	.byte	0x3f
	.zero		1


	//----- nvinfo : EIATTR_NUM_MBARRIERS
	.align		4
.L_237:
        /*154c*/ 	.byte	0x03, 0x38
        /*154e*/ 	.short	0x0016


	//----- nvinfo : EIATTR_EXIT_INSTR_OFFSETS
	.align		4
        /*1550*/ 	.byte	0x04, 0x1c
        /*1552*/ 	.short	(.L_239 - .L_238)


	//   ....[0]....
.L_238:
        /*1554*/ 	.word	0x000224a0


	//----- nvinfo : EIATTR_MAX_THREADS
	.align		4
.L_239:
        /*1558*/ 	.byte	0x04, 0x05
        /*155a*/ 	.short	(.L_241 - .L_240)
.L_240:
        /*155c*/ 	.word	0x00000200
        /*1560*/ 	.word	0x00000001
        /*1564*/ 	.word	0x00000001


	//----- nvinfo : EIATTR_CRS_STACK_SIZE
	.align		4
.L_241:
        /*1568*/ 	.byte	0x04, 0x1e
        /*156a*/ 	.short	(.L_243 - .L_242)
.L_242:
        /*156c*/ 	.word	0x00000000


	//----- nvinfo : EIATTR_CBANK_PARAM_SIZE
	.align		4
.L_243:
        /*1570*/ 	.byte	0x03, 0x19
        /*1572*/ 	.short	0x0af0


	//----- nvinfo : EIATTR_PARAM_CBANK
	.align		4
        /*1574*/ 	.byte	0x04, 0x0a
        /*1576*/ 	.short	(.L_245 - .L_244)
	.align		4
.L_244:
        /*1578*/ 	.word	index@(.nv.constant0._ZN7cutlass13device_kernelIN5flash11enable_sm90INS1_16FlashAttnFwdSm90INS1_25CollectiveMainloopFwdSm90ILi2EN4cute5tupleIJNS5_1CILi1EEES8_S8_EEENS6_IJNS7_ILi192EEENS7_ILi128EEENS7_ILi96EEEEEELi96ENS_6half_tEfNS_4arch4Sm90ELb0ELb1ELb0ELb1ELb1ELb1ELb0ELb0ELb1ELb1ELb0ELb0EEENS1_21CollectiveEpilogueFwdINS6_IJSA_SC_SB_EEES9_SE_SG_Li384ELb1ELb1ELb0ELb0EEENS1_36VarlenDynamicPersistentTileSchedulerILi192ELi128ELi384ELi128ELb0ELb1ELb1ELb1ELb0ELb1EEEEEEEEEvNT_6ParamsE)
        /*157c*/ 	.short	0x0210
        /*157e*/ 	.short	0x0af0


	//----- nvinfo : EIATTR_SW_WAR
	.align		4
.L_245:
        /*1580*/ 	.byte	0x04, 0x36
        /*1582*/ 	.short	(.L_247 - .L_246)
.L_246:
        /*1584*/ 	.word	0x00000008
.L_247:


//--------------------- .nv.info._ZN7cutlass13device_kernelIN5flash11enable_sm90INS1_16FlashAttnFwdSm90INS1_25CollectiveMainloopFwdSm90ILi2EN4cute5tupleIJNS5_1CILi1EEES8_S8_EEENS6_IJNS7_ILi192EEENS7_ILi128EEENS7_ILi96EEEEEELi96ENS_6half_tEfNS_4arch4Sm90ELb1ELb0ELb0ELb0ELb1ELb0ELb0ELb0ELb1ELb1ELb0ELb0EEENS1_21CollectiveEpilogueFwdINS6_IJSA_SC_SB_EEES9_SE_SG_Li384ELb0ELb1ELb0ELb0EEENS1_30DynamicPersistentTileSchedulerILi384ELi128ELb0ELb1ELb1EEEEEEEEEvNT_6ParamsE --------------------------
	.section	.nv.info._ZN7cutlass13device_kernelIN5flash11enable_sm90INS1_16FlashAttnFwdSm90INS1_25CollectiveMainloopFwdSm90ILi2EN4cute5tupleIJNS5_1CILi1EEES8_S8_EEENS6_IJNS7_ILi192EEENS7_ILi128EEENS7_ILi96EEEEEELi96ENS_6half_tEfNS_4arch4Sm90ELb1ELb0ELb0ELb0ELb1ELb0ELb0ELb0ELb1ELb1ELb0ELb0EEENS1_21CollectiveEpilogueFwdINS6_IJSA_SC_SB_EEES9_SE_SG_Li384ELb0ELb1ELb0ELb0EEENS1_30DynamicPersistentTileSchedulerILi384ELi128ELb0ELb1ELb1EEEEEEEEEvNT_6ParamsE,"",@"SHT_CUDA_INFO"
	.sectionflags	@""
	.align	4


	//----- nvinfo : EIATTR_CUDA_API_VERSION
	.align		4
        /*0000*/ 	.byte	0x04, 0x37
        /*0002*/ 	.short	(.L_249 - .L_248)
.L_248:
        /*0004*/ 	.word	0x00000082


	//----- nvinfo : EIATTR_KPARAM_INFO
	.align		4
.L_249:
        /*0008*/ 	.byte	0x04, 0x17
        /*000a*/ 	.short	(.L_251 - .L_250)
.L_250:
        /*000c*/ 	.word	0x00000000
        /*0010*/ 	.short	0x0000
        /*0012*/ 	.short	0x0070
        /*0014*/ 	.byte	0x00, 0xf0, 0x01, 0x2a


	//----- nvinfo : EIATTR_SPARSE_MMA_MASK
	.align		4
.L_251:
        /*0018*/ 	.byte	0x03, 0x50
        /*001a*/ 	.short	0x0000


	//----- nvinfo : EIATTR_MAXREG_COUNT
	.align		4
        /*001c*/ 	.byte	0x03, 0x1b
        /*001e*/ 	.short	0x0080


	//----- nvinfo : EIATTR_NUM_BARRIERS
	.align		4
        /*0020*/ 	.byte	0x02, 0x4c
        /*0022*/ 	.byte	0x10
	.zero		1


	//----- nvinfo : EIATTR_EXTERNS
	.align		4
        /*0024*/ 	.byte	0x04, 0x0f
        /*0026*/ 	.short	(.L_253 - .L_252)


	//   ....[0]....
	.align		4
.L_252:
        /*0028*/ 	.word	index@(__assertfail)


	//----- nvinfo : EIATTR_ANNOTATIONS
	.align		4
.L_253:
        /*002c*/ 	.byte	0x04, 0x55
        /*002e*/ 	.short	(.L_255 - .L_254)


	//   ....[0]....
.L_254:
        /* <DEDUP_REMOVED lines=12> */


	//----- nvinfo : EIATTR_MERCURY_ISA_VERSION
	.align		4
.L_255:
        /*00d8*/ 	.byte	0x03, 0x5f
        /*00da*/ 	.short	0x0101


	//----- nvinfo : EIATTR_INT_WARP_WIDE_INSTR_OFFSETS
	.align		4
        /*00dc*/ 	.byte	0x04, 0x31
        /*00de*/ 	.short	(.L_257 - .L_256)


	//   ....[0]....
.L_256:
        /*00e0*/ 	.word	0x000000c0


	//   ....[1]....
        /*00e4*/ 	.word	0x000000d0


	//   ....[2]....
        /*00e8*/ 	.word	0x00000170


	//   ....[3]....
        /*00ec*/ 	.word	0x0000b280


	//   ....[4]....
        /*00f0*/ 	.word	0x0000b310


	//   ....[5]....
        /*00f4*/ 	.word	0x0000dec0


	//   ....[6]....
        /*00f8*/ 	.word	0x0000df50


	//----- nvinfo : EIATTR_COOP_GROUP_MASK_REGIDS
	.align		4
.L_257:
        /*00fc*/ 	.byte	0x04, 0x29
        /*00fe*/ 	.short	(.L_259 - .L_258)


	//   ....[0]....
.L_258:
        /*0100*/ 	.word	0xffffffff


	//   ....[1]....
        /*0104*/ 	.word	0xffffffff


	//   ....[2]....
        /*0108*/ 	.word	0xffffffff


	//   ....[3]....
        /*010c*/ 	.word	0xffffffff


	//   ....[4]....
        /*0110*/ 	.word	0xffffffff


	//   ....[5]....
        /*0114*/ 	.word	0xffffffff


	//   ....[6]....
        /*0118*/ 	.word	0xffffffff


	//   ....[7]....
        /*011c*/ 	.word	0xffffffff


	//   ....[8]....
        /*0120*/ 	.word	0xffffffff


	//   ....[9]....
        /*0124*/ 	.word	0xffffffff


	//   ....[10]....
        /*0128*/ 	.word	0xffffffff


	//   ....[11]....
        /*012c*/ 	.word	0xffffffff


	//   ....[12]....
        /*0130*/ 	.word	0xffffffff


	//   ....[13]....
        /*0134*/ 	.word	0xffffffff


	//   ....[14]....
        /*0138*/ 	.word	0xffffffff


	//   ....[15]....
        /*013c*/ 	.word	0xffffffff


	//   ....[16]....
        /*0140*/ 	.word	0xffffffff


	//   ....[17]....
        /*0144*/ 	.word	0xffffffff


	//   ....[18]....
        /*0148*/ 	.word	0xffffffff


	//   ....[19]....
        /*014c*/ 	.word	0xffffffff


	//   ....[20]....
        /*0150*/ 	.word	0xffffffff


	//   ....[21]....
        /*0154*/ 	.word	0xffffffff


	//   ....[22]....
        /*0158*/ 	.word	0xffffffff


	//   ....[23]....
        /*015c*/ 	.word	0xffffffff


	//   ....[24]....
        /*0160*/ 	.word	0xffffffff


	//   ....[25]....
        /*0164*/ 	.word	0xffffffff


	//   ....[26]....
        /*0168*/ 	.word	0xffffffff


	//   ....[27]....
        /*016c*/ 	.word	0xffffffff


	//   ....[28]....
        /*0170*/ 	.word	0xffffffff


	//   ....[29]....
        /*0174*/ 	.word	0xffffffff


	//   ....[30]....
        /*0178*/ 	.word	0xffffffff


	//   ....[31]....
        /*017c*/ 	.word	0xffffffff


	//   ....[32]....
        /*0180*/ 	.word	0xffffffff


	//   ....[33]....
        /*0184*/ 	.word	0xffffffff


	//   ....[34]....
        /*0188*/ 	.word	0xffffffff


	//   ....[35]....
        /*018c*/ 	.word	0xffffffff


	//   ....[36]....
        /*0190*/ 	.word	0xffffffff


	//   ....[37]....
        /*0194*/ 	.word	0xffffffff


	//   ....[38]....
        /*0198*/ 	.word	0xffffffff


	//   ....[39]....
        /*019c*/ 	.word	0xffffffff


	//   ....[40]....
        /*01a0*/ 	.word	0xffffffff


	//   ....[41]....
        /*01a4*/ 	.word	0xffffffff


	//   ....[42]....
        /*01a8*/ 	.word	0xffffffff


	//   ....[43]....
        /*01ac*/ 	.word	0xffffffff


	//   ....[44]....
        /*01b0*/ 	.word	0xffffffff


	//   ....[45]....
        /*01b4*/ 	.word	0xffffffff


	//   ....[46]....
        /*01b8*/ 	.word	0xffffffff


	//   ....[47]....
        /*01bc*/ 	.word	0xffffffff


	//   ....[48]....
        /*01c0*/ 	.word	0xffffffff


	//   ....[49]....
        /*01c4*/ 	.word	0xffffffff


	//   ....[50]....
        /*01c8*/ 	.word	0xffffffff


	//   ....[51]....
        /*01cc*/ 	.word	0xffffffff


	//   ....[52]....
        /*01d0*/ 	.word	0xffffffff


	//   ....[53]....
        /*01d4*/ 	.word	0xffffffff


	//   ....[54]....
        /*01d8*/ 	.word	0xffffffff


	//   ....[55]....
        /*01dc*/ 	.word	0xffffffff


	//   ....[56]....
        /*01e0*/ 	.word	0xffffffff


	//   ....[57]....
        /*01e4*/ 	.word	0xffffffff


	//   ....[58]....
        /*01e8*/ 	.word	0xffffffff


	//   ....[59]....
        /*01ec*/ 	.word	0xffffffff


	//   ....[60]....
        /*01f0*/ 	.word	0xffffffff


	//   ....[61]....
        /*01f4*/ 	.word	0xffffffff


	//   ....[62]....
        /*01f8*/ 	.word	0xffffffff


	//   ....[63]....
        /*01fc*/ 	.word	0xffffffff


	//   ....[64]....
        /*0200*/ 	.word	0xffffffff


	//   ....[65]....
        /*0204*/ 	.word	0xffffffff


	//   ....[66]....
        /*0208*/ 	.word	0xffffffff


	//   ....[67]....
        /*020c*/ 	.word	0xffffffff


	//   ....[68]....
        /*0210*/ 	.word	0xffffffff


	//   ....[69]....
        /*0214*/ 	.word	0xffffffff


	//   ....[70]....
        /*0218*/ 	.word	0xffffffff


	//   ....[71]....
        /*021c*/ 	.word	0xffffffff


	//   ....[72]....
        /*0220*/ 	.word	0xffffffff


	//   ....[73]....
        /*0224*/ 	.word	0xffffffff


	//   ....[74]....
        /*0228*/ 	.word	0xffffffff


	//   ....[75]....
        /*022c*/ 	.word	0xffffffff


	//   ....[76]....
        /*0230*/ 	.word	0xffffffff


	//   ....[77]....
        /*0234*/ 	.word	0xffffffff


	//   ....[78]....
        /*0238*/ 	.word	0xffffffff


	//   ....[79]....
        /*023c*/ 	.word	0xffffffff


	//   ....[80]....
        /*0240*/ 	.word	0xffffffff


	//   ....[81]....
        /*0244*/ 	.word	0xffffffff


	//   ....[82]....
        /*0248*/ 	.word	0xffffffff


	//   ....[83]....
        /*024c*/ 	.word	0xffffffff


	//   ....[84]....
        /*0250*/ 	.word	0xffffffff


	//   ....[85]....
        /*0254*/ 	.word	0xffffffff


	//   ....[86]....
        /*0258*/ 	.word	0xffffffff


	//   ....[87]....
        /*025c*/ 	.word	0xffffffff


	//   ....[88]....
        /*0260*/ 	.word	0xffffffff


	//   ....[89]....
        /*0264*/ 	.word	0x0500000f


	//   ....[90]....
        /*0268*/ 	.word	0x0500000f


	//   ....[91]....
        /*026c*/ 	.word	0x0500000f


	//   ....[92]....
        /*0270*/ 	.word	0x0500000f


	//   ....[93]....
        /*0274*/ 	.word	0x0500000f


	//   ....[94]....
        /*0278*/ 	.word	0x0500000f


	//   ....[95]....
        /*027c*/ 	.word	0x0500000f


	//   ....[96]....
        /*0280*/ 	.word	0x0500000f


	//   ....[97]....
        /*0284*/ 	.word	0x0500000f


	//   ....[98]....
        /*0288*/ 	.word	0x0500000f


	//   ....[99]....
        /*028c*/ 	.word	0x0500000f


	//   ....[100]....
        /*0290*/ 	.word	0x0500000f


	//   ....[101]....
        /*0294*/ 	.word	0x0500000f


	//   ....[102]....
        /*0298*/ 	.word	0x0500000f


	//   ....[103]....
        /*029c*/ 	.word	0x0500000f


	//   ....[104]....
        /*02a0*/ 	.word	0x0500000f


	//   ....[105]....
        /*02a4*/ 	.word	0x0500000f


	//   ....[106]....
        /*02a8*/ 	.word	0x0500000f


	//   ....[107]....
        /*02ac*/ 	.word	0x0500000f


	//   ....[108]....
        /*02b0*/ 	.word	0x0500000f


	//   ....[109]....
        /*02b4*/ 	.word	0x0500000f


	//   ....[110]....
        /*02b8*/ 	.word	0x0500000f


	//   ....[111]....
        /*02bc*/ 	.word	0x0500000f


	//   ....[112]....
        /*02c0*/ 	.word	0x0500000f


	//   ....[113]....
        /*02c4*/ 	.word	0x0500000f


	//   ....[114]....
        /*02c8*/ 	.word	0x0500000f


	//   ....[115]....
        /*02cc*/ 	.word	0x0500000f


	//   ....[116]....
        /*02d0*/ 	.word	0x0500000f


	//   ....[117]....
        /*02d4*/ 	.word	0x0500000f


	//   ....[118]....
        /*02d8*/ 	.word	0x0500000f


	//   ....[119]....
        /*02dc*/ 	.word	0x0500000f


	//   ....[120]....
        /*02e0*/ 	.word	0x0500000f


	//   ....[121]....
        /*02e4*/ 	.word	0x0500000f


	//   ....[122]....
        /*02e8*/ 	.word	0x0500000f


	//   ....[123]....
        /*02ec*/ 	.word	0x0500000f


	//   ....[124]....
        /*02f0*/ 	.word	0x0500000f


	//   ....[125]....
        /*02f4*/ 	.word	0x0500000f


	//   ....[126]....
        /*02f8*/ 	.word	0x0500000f


	//   ....[127]....
        /*02fc*/ 	.word	0x0500000f


	//   ....[128]....
        /*0300*/ 	.word	0x0500000f


	//   ....[129]....
        /*0304*/ 	.word	0x0500000f


	//   ....[130]....
        /*0308*/ 	.word	0x0500000f


	//   ....[131]....
        /*030c*/ 	.word	0x0500000f


	//   ....[132]....
        /*0310*/ 	.word	0x0500000f


	//   ....[133]....
        /*0314*/ 	.word	0x0500000f


	//   ....[134]....
        /*0318*/ 	.word	0x0500000f


	//   ....[135]....
        /*031c*/ 	.word	0x0500000f


	//----- nvinfo : EIATTR_COOP_GROUP_INSTR_OFFSETS
	.align		4
.L_259:
        /*0320*/ 	.byte	0x04, 0x28
        /*0322*/ 	.short	(.L_261 - .L_260)


	//   ....[0]....
.L_260:
        /*0324*/ 	.word	0x00000080


	//   ....[1]....
        /*0328*/ 	.word	0x00000090


	//   ....[2]....
        /*032c*/ 	.word	0x000002d0


	//   ....[3]....
        /*0330*/ 	.word	0x00000430


	//   ....[4]....
        /*0334*/ 	.word	0x00000550


	//   ....[5]....
        /*0338*/ 	.word	0x000006b0


	//   ....[6]....
        /*033c*/ 	.word	0x000014e0


	//   ....[7]....
        /*0340*/ 	.word	0x00001d10


	//   ....[8]....
        /*0344*/ 	.word	0x00001d50


	//   ....[9]....
        /*0348*/ 	.word	0x00002570


	//   ....[10]....
        /*034c*/ 	.word	0x00002640


	//   ....[11]....
        /*0350*/ 	.word	0x00002e90


	//   ....[12]....
        /*0354*/ 	.word	0x00002f00


	//   ....[13]....
        /*0358*/ 	.word	0x00003ae0


	//   ....[14]....
        /*035c*/ 	.word	0x000044d0


	//   ....[15]....
        /*0360*/ 	.word	0x00004520


	//   ....[16]....
        /*0364*/ 	.word	0x00004b90


	//   ....[17]....
        /*0368*/ 	.word	0x00004c90


	//   ....[18]....
        /*036c*/ 	.word	0x00005480


	//   ....[19]....
        /*0370*/ 	.word	0x00005520


	//   ....[20]....
        /*0374*/ 	.word	0x00006590


	//   ....[21]....
        /*0378*/ 	.word	0x00007310


	//   ....[22]....
        /*037c*/ 	.word	0x00007320


	//   ....[23]....
        /*0380*/ 	.word	0x00007350


	//   ....[24]....
        /*0384*/ 	.word	0x00007360


	//   ....[25]....
        /*0388*/ 	.word	0x000086c0


	//   ....[26]....
        /*038c*/ 	.word	0x000087d0


	//   ....[27]....
        /*0390*/ 	.word	0x00008830


	//   ....[28]....
        /*0394*/ 	.word	0x00008900


	//   ....[29]....
        /*0398*/ 	.word	0x00008930


	//   ....[30]....
        /*039c*/ 	.word	0x00009870


	//   ....[31]....
        /*03a0*/ 	.word	0x000098a0


	//   ....[32]....
        /*03a4*/ 	.word	0x000098d0


	//   ....[33]....
        /*03a8*/ 	.word	0x00009900


	//   ....[34]....
        /*03ac*/ 	.word	0x00009e10


	//   ....[35]....
        /*03b0*/ 	.word	0x00009e30


	//   ....[36]....
        /*03b4*/ 	.word	0x00009f40


	//   ....[37]....
        /*03b8*/ 	.word	0x00009f60


	//   ....[38]....
        /*03bc*/ 	.word	0x0000a600


	//   ....[39]....
        /*03c0*/ 	.word	0x0000a610


	//   ....[40]....
        /*03c4*/ 	.word	0x0000a710


	//   ....[41]....
        /*03c8*/ 	.word	0x0000a730


	//   ....[42]....
        /*03cc*/ 	.word	0x0000a8f0


	//   ....[43]....
        /*03d0*/ 	.word	0x0000beb0


	//   ....[44]....
        /*03d4*/ 	.word	0x0000bed0


	//   ....[45]....
        /*03d8*/ 	.word	0x0000bee0


	//   ....[46]....
        /*03dc*/ 	.word	0x0000bf80


	//   ....[47]....
        /*03e0*/ 	.word	0x0000bfa0


	//   ....[48]....
        /*03e4*/ 	.word	0x0000c040


	//   ....[49]....
        /*03e8*/ 	.word	0x0000c060


	//   ....[50]....
        /*03ec*/ 	.word	0x0000c070


	//   ....[51]....
        /*03f0*/ 	.word	0x0000c920


	//   ....[52]....
        /*03f4*/ 	.word	0x0000c940


	//   ....[53]....
        /*03f8*/ 	.word	0x0000c960


	//   ....[54]....
        /*03fc*/ 	.word	0x0000ca30


	//   ....[55]....
        /*0400*/ 	.word	0x0000ca40


	//   ....[56]....
        /*0404*/ 	.word	0x0000cae0


	//   ....[57]....
        /*0408*/ 	.word	0x0000caf0


	//   ....[58]....
        /*040c*/ 	.word	0x0000cb00


	//   ....[59]....
        /*0410*/ 	.word	0x0000cb10


	//   ....[60]....
        /*0414*/ 	.word	0x0000cbd0


	//   ....[61]....
        /*0418*/ 	.word	0x0000cbf0


	//   ....[62]....
        /*041c*/ 	.word	0x0000cc50


	//   ....[63]....
        /*0420*/ 	.word	0x0000d490


	//   ....[64]....
        /*0424*/ 	.word	0x0000d4a0


	//   ....[65]....
        /*0428*/ 	.word	0x0000d4c0


	//   ....[66]....
        /*042c*/ 	.word	0x0000d540


	//   ....[67]....
        /*0430*/ 	.word	0x0000d550


	//   ....[68]....
        /*0434*/ 	.word	0x0000d5b0


	//   ....[69]....
        /*0438*/ 	.word	0x0000d5e0


	//   ....[70]....
        /*043c*/ 	.word	0x0000d620


	//   ....[71]....
        /*0440*/ 	.word	0x0000d920


	//   ....[72]....
        /*0444*/ 	.word	0x0000d940


	//   ....[73]....
        /*0448*/ 	.word	0x0000d9e0


	//   ....[74]....
        /*044c*/ 	.word	0x0000d9f0


	//   ....[75]....
        /*0450*/ 	.word	0x0000da80


	//   ....[76]....
        /*0454*/ 	.word	0x0000da90


	//   ....[77]....
        /*0458*/ 	.word	0x0000daa0


	//   ....[78]....
        /*045c*/ 	.word	0x0000db30


	//   ....[79]....
        /*0460*/ 	.word	0x0000e150


	//   ....[80]....
        /*0464*/ 	.word	0x0000e160


	//   ....[81]....
        /*0468*/ 	.word	0x0000e1b0


	//   ....[82]....
        /*046c*/ 	.word	0x0000e1f0


	//   ....[83]....
        /*0470*/ 	.word	0x0000e250


	//   ....[84]....
        /*0474*/ 	.word	0x0000e270


	//   ....[85]....
        /*0478*/ 	.word	0x0000e2f0


	//   ....[86]....
        /*047c*/ 	.word	0x0000e310


	//   ....[87]....
        /*0480*/ 	.word	0x0000e670


	//   ....[88]....
        /*0484*/ 	.word	0x0000e860


	//   ....[89]....
        /*0488*/ 	.word	0x0000edf0


	//   ....[90]....
        /*048c*/ 	.word	0x0000eed0


	//   ....[91]....
        /*0490*/ 	.word	0x0000ef70


	//   ....[92]....
        /*0494*/ 	.word	0x0000efd0


	//   ....[93]....
        /*0498*/ 	.word	0x0000f0e0


	//   ....[94]....
        /*049c*/ 	.word	0x0000f150


	//   ....[95]....
        /*04a0*/ 	.word	0x0000f260


	//   ....[96]....
        /*04a4*/ 	.word	0x0000f2d0


	//   ....[97]....
        /*04a8*/ 	.word	0x0000f3d0


	//   ....[98]....
        /*04ac*/ 	.word	0x0000f460


	//   ....[99]....
        /*04b0*/ 	.word	0x0000f4d0


	//   ....[100]....
        /*04b4*/ 	.word	0x0000f530


	//   ....[101]....
        /*04b8*/ 	.word	0x0000f650


	//   ....[102]....
        /*04bc*/ 	.word	0x0000f6b0


	//   ....[103]....
        /*04c0*/ 	.word	0x0000f7d0


	//   ....[104]....
        /*04c4*/ 	.word	0x0000f830


	//   ....[105]....
        /*04c8*/ 	.word	0x0000f8d0


	//   ....[106]....
        /*04cc*/ 	.word	0x0000f9a0


	//   ....[107]....
        /*04d0*/ 	.word	0x0000fac0


	//   ....[108]....
        /*04d4*/ 	.word	0x0000fb20


	//   ....[109]....
        /*04d8*/ 	.word	0x0000fc10


	//   ....[110]....
        /*04dc*/ 	.word	0x0000fd40


	//   ....[111]....
        /*04e0*/ 	.word	0x0000fdf0


	//   ....[112]....
        /*04e4*/ 	.word	0x0000fe70


	//   ....[113]....
        /*04e8*/ 	.word	0x0000ff50


	//   ....[114]....
        /*04ec*/ 	.word	0x0000ffb0


	//   ....[115]....
        /*04f0*/ 	.word	0x00010080


	//   ....[116]....
        /*04f4*/ 	.word	0x000100e0


	//   ....[117]....
        /*04f8*/ 	.word	0x000101b0


	//   ....[118]....
        /*04fc*/ 	.word	0x000102a0


	//   ....[119]....
        /*0500*/ 	.word	0x00010340


	//   ....[120]....
        /*0504*/ 	.word	0x000103a0


	//   ....[121]....
        /*0508*/ 	.word	0x000104a0


	//   ....[122]....
        /*050c*/ 	.word	0x00010500


	//   ....[123]....
        /*0510*/ 	.word	0x00010600


	//   ....[124]....
        /*0514*/ 	.word	0x00010660


	//   ....[125]....
        /*0518*/ 	.word	0x00010730


	//   ....[126]....
        /*051c*/ 	.word	0x00010880


	//   ....[127]....
        /*0520*/ 	.word	0x00010920


	//   ....[128]....
        /*0524*/ 	.word	0x000109b0


	//   ....[129]....
        /*0528*/ 	.word	0x00010ab0


	//   ....[130]....
        /*052c*/ 	.word	0x00010b10


	//   ....[131]....
        /*0530*/ 	.word	0x00010c00


	//   ....[132]....
        /*0534*/ 	.word	0x00010c60


	//   ....[133]....
        /*0538*/ 	.word	0x00010d20


	//   ....[134]....
        /*053c*/ 	.word	0x00010e10


	//   ....[135]....
        /*0540*/ 	.word	0x00010f30


	//----- nvinfo : EIATTR_REG_RECONFIG
	.align		4
.L_261:
        /*0544*/ 	.byte	0x01, 0x54
	.zero		2


	//----- nvinfo : EIATTR_SYSCALL_OFFSETS
	.align		4
        /*0548*/ 	.byte	0x04, 0x46
        /*054a*/ 	.short	(.L_263 - .L_262)


	//   ....[0]....
.L_262:
        /*054c*/ 	.word	0x000016d0


	//   ....[1]....
        /*0550*/ 	.word	0x0000b480


	//   ....[2]....
        /*0554*/ 	.word	0x0000b5d0


	//   ....[3]....
        /*0558*/ 	.word	0x0000b6c0


	//   ....[4]....
        /*055c*/ 	.word	0x0000c3d0


	//----- nvinfo : EIATTR_MBARRIER_INSTR_OFFSETS
	.align		4
.L_263:
        /*0560*/ 	.byte	0x04, 0x39
        /*0562*/ 	.short	(.L_265 - .L_264)


	//   ....[0]....
.L_264:
        /*0564*/ 	.word	0x00000180
        /*0568*/ 	.word	0x000000ff
        /*056c*/ 	.word	0x0002d800
        /*0570*/ 	.short	0x0100
        /*0572*/ 	.byte	0x08
	.zero		1


	//   ....[1]....
        /*0574*/ 	.word	0x00000190
        /*0578*/ 	.word	0x000000ff
        /*057c*/ 	.word	0x0002d820
        /*0580*/ 	.short	0x0100
        /*0582*/ 	.byte	0x08
	.zero		1


	//   ....[2]....
        /*0584*/ 	.word	0x00000280
        /*0588*/ 	.word	0x000000ff
        /*058c*/ 	.word	0x0002d830
        /*0590*/ 	.short	0x0100
        /*0592*/ 	.byte	0x08
	.zero		1


	//   ....[3]....
        /*0594*/ 	.word	0x00000290
        /*0598*/ 	.word	0x000000ff
        /*059c*/ 	.word	0x0002d840
        /*05a0*/ 	.short	0x0100
        /*05a2*/ 	.byte	0x08
	.zero		1


	//   ....[4]....
        /*05a4*/ 	.word	0x000002a0
        /*05a8*/ 	.word	0x000000ff
        /*05ac*/ 	.word	0x0002d838
        /*05b0*/ 	.short	0x0100
        /*05b2*/ 	.byte	0x08
	.zero		1


	//   ....[5]....
        /*05b4*/ 	.word	0x000002b0
        /*05b8*/ 	.word	0x000000ff
        /*05bc*/ 	.word	0x0002d848
        /*05c0*/ 	.short	0x0100
        /*05c2*/ 	.byte	0x08
	.zero		1


	//   ....[6]....
        /*05c4*/ 	.word	0x000003e0
        /*05c8*/ 	.word	0x000000ff
        /*05cc*/ 	.word	0x0002d850
        /*05d0*/ 	.short	0x0100
        /*05d2*/ 	.byte	0x08
	.zero		1


	//   ....[7]....
        /*05d4*/ 	.word	0x000003f0
        /*05d8*/ 	.word	0x000000ff
        /*05dc*/ 	.word	0x0002d860
        /*05e0*/ 	.short	0x0100
        /*05e2*/ 	.byte	0x08
	.zero		1


	//   ....[8]....
        /*05e4*/ 	.word	0x00000400
        /*05e8*/ 	.word	0x000000ff
        /*05ec*/ 	.word	0x0002d858
        /*05f0*/ 	.short	0x0100
        /*05f2*/ 	.byte	0x08
	.zero		1


	//   ....[9]....
        /*05f4*/ 	.word	0x00000410
        /*05f8*/ 	.word	0x000000ff
        /*05fc*/ 	.word	0x0002d868
        /*0600*/ 	.short	0x0100
        /*0602*/ 	.byte	0x08
	.zero		1


	//   ....[10]....
        /*0604*/ 	.word	0x00000500
        /*0608*/ 	.word	0x000000ff
        /*060c*/ 	.word	0x0002d870
        /*0610*/ 	.short	0x0100
        /*0612*/ 	.byte	0x06
	.zero		1


	//   ....[11]....
        /*0614*/ 	.word	0x00000510
        /*0618*/ 	.word	0x000000ff
        /*061c*/ 	.word	0x0002d880
        /*0620*/ 	.short	0x0100
        /*0622*/ 	.byte	0x06
	.zero		1


	//   ....[12]....
        /*0624*/ 	.word	0x00000520
        /*0628*/ 	.word	0x000000ff
        /*062c*/ 	.word	0x0002d878
        /*0630*/ 	.short	0x0100
        /*0632*/ 	.byte	0x06
	.zero		1


	//   ....[13]....
        /*0634*/ 	.word	0x00000530
        /*0638*/ 	.word	0x000000ff
        /*063c*/ 	.word	0x0002d888
        /*0640*/ 	.short	0x0100
        /*0642*/ 	.byte	0x06
	.zero		1


	//   ....[14]....
        /*0644*/ 	.word	0x00000660
        /*0648*/ 	.word	0x000000ff
        /*064c*/ 	.word	0x0002d890
        /*0650*/ 	.short	0x0100
        /*0652*/ 	.byte	0x08
	.zero		1


	//   ....[15]....
        /*0654*/ 	.word	0x00000670
        /*0658*/ 	.word	0x000000ff
        /*065c*/ 	.word	0x0002d8a0
        /*0660*/ 	.short	0x0100
        /*0662*/ 	.byte	0x08
	.zero		1


	//   ....[16]....
        /*0664*/ 	.word	0x00000680
        /*0668*/ 	.word	0x000000ff
        /*066c*/ 	.word	0x0002d898
        /*0670*/ 	.short	0x0100
        /*0672*/ 	.byte	0x08
	.zero		1


	//   ....[17]....
        /*0674*/ 	.word	0x00000690
        /*0678*/ 	.word	0x000000ff
        /*067c*/ 	.word	0x0002d8a8
        /*0680*/ 	.short	0x0100
        /*0682*/ 	.byte	0x08
	.zero		1


	//   ....[18]....
        /*0684*/ 	.word	0x000007d0
        /*0688*/ 	.word	0x000000ff
        /*068c*/ 	.word	0x0002d8b0
        /*0690*/ 	.short	0x0100
        /*0692*/ 	.byte	0x08
	.zero		1


	//   ....[19]....
        /*0694*/ 	.word	0x000007e0
        /*0698*/ 	.word	0x000000ff
        /*069c*/ 	.word	0x0002d8c0
        /*06a0*/ 	.short	0x0100
        /*06a2*/ 	.byte	0x08
	.zero		1


	//   ....[20]....
        /*06a4*/ 	.word	0x000007f0
        /*06a8*/ 	.word	0x000000ff
        /*06ac*/ 	.word	0x0002d8b8
        /*06b0*/ 	.short	0x0100
        /*06b2*/ 	.byte	0x08
	.zero		1


	//   ....[21]....
        /*06b4*/ 	.word	0x00000800
        /*06b8*/ 	.word	0x000000ff
        /*06bc*/ 	.word	0x0002d8c8
        /*06c0*/ 	.short	0x0100
        /*06c2*/ 	.byte	0x08
	.zero		1


	//   ....[22]....
        /*06c4*/ 	.word	0x00001750
        /*06c8*/ 	.word	0x000000ff
        /*06cc*/ 	.word	0x0002d800
        /*06d0*/ 	.short	0x010a
        /*06d2*/ 	.byte	0x28
	.zero		1


	//   ....[23]....
        /*06d4*/ 	.word	0x000017d0
        /*06d8*/ 	.word	0x00000000
        /*06dc*/ 	.word	0x0002d830
        /*06e0*/ 	.short	0x010a
        /*06e2*/ 	.byte	0x3f
	.zero		1


	//   ....[24]....
        /*06e4*/ 	.word	0x00001810
        /*06e8*/ 	.word	0x00000000
        /*06ec*/ 	.word	0x0002d830
        /*06f0*/ 	.short	0x010a
        /*06f2*/ 	.byte	0x3f
	.zero		1


	//   ....[25]....
        /*06f4*/ 	.word	0x00001ef0
        /*06f8*/ 	.word	0x000000ff
        /*06fc*/ 	.word	0x00000000
        /*0700*/ 	.short	0x0101
        /*0702*/ 	.byte	0x06
	.zero		1


	//   ....[26]....
        /*0704*/ 	.word	0x00003c40
        /*0708*/ 	.word	0x000000ff
        /*070c*/ 	.word	0x0002d830
        /*0710*/ 	.short	0x010a
        /*0712*/ 	.byte	0x06
	.zero		1


	//   ....[27]....
        /*0714*/ 	.word	0x00003c80
        /*0718*/ 	.word	0x000000ff
        /*071c*/ 	.word	0x0002d830
        /*0720*/ 	.short	0x010a
        /*0722*/ 	.byte	0x06
	.zero		1


	//   ....[28]....
        /*0724*/ 	.word	0x00003f50
        /*0728*/ 	.word	0x000000ff
        /*072c*/ 	.word	0x0002d850
        /*0730*/ 	.short	0x010a
        /*0732*/ 	.byte	0x06
	.zero		1


	//   ....[29]....
        /*0734*/ 	.word	0x00003f90
        /*0738*/ 	.word	0x000000ff
        /*073c*/ 	.word	0x0002d850
        /*0740*/ 	.short	0x010a
        /*0742*/ 	.byte	0x06
	.zero		1


	//   ....[30]....
        /*0744*/ 	.word	0x00004540
        /*0748*/ 	.word	0x000000ff
        /*074c*/ 	.word	0x00000000
        /*0750*/ 	.short	0x0101
        /*0752*/ 	.byte	0x06
	.zero		1


	//   ....[31]....
        /*0754*/ 	.word	0x00006010
        /*0758*/ 	.word	0x000000ff
        /*075c*/ 	.word	0x00000000
        /*0760*/ 	.short	0x0101
        /*0762*/ 	.byte	0x06
	.zero		1


	//   ....[32]....
        /*0764*/ 	.word	0x00006700
        /*0768*/ 	.word	0x000000ff
        /*076c*/ 	.word	0x0002d830
        /*0770*/ 	.short	0x010a
        /*0772*/ 	.byte	0x06
	.zero		1


	//   ....[33]....
        /*0774*/ 	.word	0x00006740
        /*0778*/ 	.word	0x000000ff
        /*077c*/ 	.word	0x0002d830
        /*0780*/ 	.short	0x010a
        /*0782*/ 	.byte	0x06
	.zero		1


	//   ....[34]....
        /*0784*/ 	.word	0x00006a10
        /*0788*/ 	.word	0x000000ff
        /*078c*/ 	.word	0x0002d850
        /*0790*/ 	.short	0x010a
        /*0792*/ 	.byte	0x06
	.zero		1


	//   ....[35]....
        /*0794*/ 	.word	0x00006a50
        /*0798*/ 	.word	0x000000ff
        /*079c*/ 	.word	0x0002d850
        /*07a0*/ 	.short	0x010a
        /*07a2*/ 	.byte	0x06
	.zero		1


	//   ....[36]....
        /*07a4*/ 	.word	0x00006fa0
        /*07a8*/ 	.word	0x000000ff
        /*07ac*/ 	.word	0x00000000
        /*07b0*/ 	.short	0x0101
        /*07b2*/ 	.byte	0x06
	.zero		1


	//   ....[37]....
        /*07b4*/ 	.word	0x00008150
        /*07b8*/ 	.word	0x000000ff
        /*07bc*/ 	.word	0x00000000
        /*07c0*/ 	.short	0x0101
        /*07c2*/ 	.byte	0x06
	.zero		1


	//   ....[38]....
        /*07c4*/ 	.word	0x00008740
        /*07c8*/ 	.word	0x000000ff
        /*07cc*/ 	.word	0x0002d850
        /*07d0*/ 	.short	0x010a
        /*07d2*/ 	.byte	0x08
	.zero		1


	//   ....[39]....
        /*07d4*/ 	.word	0x00008780
        /*07d8*/ 	.word	0x000000ff
        /*07dc*/ 	.word	0x0002d850
        /*07e0*/ 	.short	0x010a
        /*07e2*/ 	.byte	0x08
	.zero		1


	//   ....[40]....
        /*07e4*/ 	.word	0x00008e10
        /*07e8*/ 	.word	0x000000ff
        /*07ec*/ 	.word	0x00000000
        /*07f0*/ 	.short	0x0101
        /*07f2*/ 	.byte	0x08
	.zero		1


	//   ....[41]....
        /*07f4*/ 	.word	0x00009e40
        /*07f8*/ 	.word	0x000000ff
        /*07fc*/ 	.word	0x00000000
        /*0800*/ 	.short	0x0101
        /*0802*/ 	.byte	0x05
	.zero		1


	//   ....[42]....
        /*0804*/ 	.word	0x0000bc30
        /*0808*/ 	.word	0x00000006
        /*080c*/ 	.word	0x0002d840
        /*0810*/ 	.short	0x010a
        /*0812*/ 	.byte	0x3f
	.zero		1


	//   ....[43]....
        /*0814*/ 	.word	0x0000c1b0
        /*0818*/ 	.word	0x00000006
        /*081c*/ 	.word	0x0002d830
        /*0820*/ 	.short	0x0107
        /*0822*/ 	.byte	0x3f
	.zero		1


	//   ....[44]....
        /*0824*/ 	.word	0x0000c280
        /*0828*/ 	.word	0x00000006
        /*082c*/ 	.word	0x0002d830
        /*0830*/ 	.short	0x0101
        /*0832*/ 	.byte	0x3f
	.zero		1


	//   ....[45]....
        /*0834*/ 	.word	0x0000cda0
        /*0838*/ 	.word	0x00000011
        /*083c*/ 	.word	0x0002d800
        /*0840*/ 	.short	0x0107
        /*0842*/ 	.byte	0x3f
	.zero		1


	//   ....[46]....
        /*0844*/ 	.word	0x0000ce90
        /*0848*/ 	.word	0x00000011
        /*084c*/ 	.word	0x0002d800
        /*0850*/ 	.short	0x0101
        /*0852*/ 	.byte	0x3f
	.zero		1


	//   ....[47]....
        /*0854*/ 	.word	0x0000ceb0
        /*0858*/ 	.word	0x00000011
        /*085c*/ 	.word	0x0002d820
        /*0860*/ 	.short	0x010a
        /*0862*/ 	.byte	0x3f
	.zero		1


	//   ....[48]....
        /*0864*/ 	.word	0x0000d250
        /*0868*/ 	.word	0x00000006
        /*086c*/ 	.word	0x0002d840
        /*0870*/ 	.short	0x010a
        /*0872*/ 	.byte	0x3f
	.zero		1


	//   ....[49]....
        /*0874*/ 	.word	0x0000d6c0
        /*0878*/ 	.word	0x00000006
        /*087c*/ 	.word	0x0002d830
        /*0880*/ 	.short	0x0107
        /*0882*/ 	.byte	0x3f
	.zero		1


	//   ....[50]....
        /*0884*/ 	.word	0x0000d780
        /*0888*/ 	.word	0x00000006
        /*088c*/ 	.word	0x0002d830
        /*0890*/ 	.short	0x0101
        /*0892*/ 	.byte	0x3f
	.zero		1


	//   ....[51]....
        /*0894*/ 	.word	0x0000d7e0
        /*0898*/ 	.word	0x00000006
        /*089c*/ 	.word	0x0002d860
        /*08a0*/ 	.short	0x010a
        /*08a2*/ 	.byte	0x3f
	.zero		1


	//   ....[52]....
        /*08a4*/ 	.word	0x0000dc20
        /*08a8*/ 	.word	0x00000006
        /*08ac*/ 	.word	0x0002d850
        /*08b0*/ 	.short	0x0107
        /*08b2*/ 	.byte	0x3f
	.zero		1


	//   ....[53]....
        /*08b4*/ 	.word	0x0000ddf0
        /*08b8*/ 	.word	0x00000006
        /*08bc*/ 	.word	0x0002d850
        /*08c0*/ 	.short	0x0101
        /*08c2*/ 	.byte	0x3f
	.zero		1


	//   ....[54]....
        /*08c4*/ 	.word	0x0000e000
        /*08c8*/ 	.word	0x00000004
        /*08cc*/ 	.word	0x0002d860
        /*08d0*/ 	.short	0x010a
        /*08d2*/ 	.byte	0x3f
	.zero		1


	//   ....[55]....
        /*08d4*/ 	.word	0x0000e450
        /*08d8*/ 	.word	0x00000004
        /*08dc*/ 	.word	0x0002d850
        /*08e0*/ 	.short	0x0107
        /*08e2*/ 	.byte	0x3f
	.zero		1


	//   ....[56]....
        /*08e4*/ 	.word	0x0000e510
        /*08e8*/ 	.word	0x00000004
        /*08ec*/ 	.word	0x0002d850
        /*08f0*/ 	.short	0x0101
        /*08f2*/ 	.byte	0x3f
	.zero		1


	//   ....[57]....
        /*08f4*/ 	.word	0x0000e7e0
        /*08f8*/ 	.word	0x00000004
        /*08fc*/ 	.word	0x0002d820
        /*0900*/ 	.short	0x010a
        /*0902*/ 	.byte	0x3f
	.zero		1


	//   ....[58]....
        /*0904*/ 	.word	0x0000e960
        /*0908*/ 	.word	0x00000005
        /*090c*/ 	.word	0x0002d840
        /*0910*/ 	.short	0x010a
        /*0912*/ 	.byte	0x3f
	.zero		1


	//   ....[59]....
        /*0914*/ 	.word	0x0000ea00
        /*0918*/ 	.word	0x00000017
        /*091c*/ 	.word	0x0002d840
        /*0920*/ 	.short	0x010a
        /*0922*/ 	.byte	0x3f
	.zero		1


	//   ....[60]....
        /*0924*/ 	.word	0x0000ea40
        /*0928*/ 	.word	0x00000005
        /*092c*/ 	.word	0x0002d860
        /*0930*/ 	.short	0x010a
        /*0932*/ 	.byte	0x3f
	.zero		1


	//   ....[61]....
        /*0934*/ 	.word	0x0000ea80
        /*0938*/ 	.word	0x00000017
        /*093c*/ 	.word	0x0002d860
        /*0940*/ 	.short	0x010a
        /*0942*/ 	.byte	0x3f
	.zero		1


	//   ....[62]....
        /*0944*/ 	.word	0x0000eaf0
        /*0948*/ 	.word	0x00000003
        /*094c*/ 	.word	0x0002d800
        /*0950*/ 	.short	0x010a
        /*0952*/ 	.byte	0x3f
	.zero		1


	//   ....[63]....
        /*0954*/ 	.word	0x0000eb40
        /*0958*/ 	.word	0x00000000
        /*095c*/ 	.word	0x0002d830
        /*0960*/ 	.short	0x010a
        /*0962*/ 	.byte	0x3f
	.zero		1


	//   ....[64]....
        /*0964*/ 	.word	0x0000eba0
        /*0968*/ 	.word	0x00000004
        /*096c*/ 	.word	0x0002d830
        /*0970*/ 	.short	0x010a
        /*0972*/ 	.byte	0x3f
	.zero		1


	//   ....[65]....
        /*0974*/ 	.word	0x0000ec00
        /*0978*/ 	.word	0x00000004
        /*097c*/ 	.word	0x0002d850
        /*0980*/ 	.short	0x010a
        /*0982*/ 	.byte	0x3f
	.zero		1


	//   ....[66]....
        /*0984*/ 	.word	0x0000ec60
        /*0988*/ 	.word	0x00000004
        /*098c*/ 	.word	0x0002d830
        /*0990*/ 	.short	0x010a
        /*0992*/ 	.byte	0x3f
	.zero		1


	//   ....[67]....
        /*0994*/ 	.word	0x0000ecc0
        /*0998*/ 	.word	0x00000004
        /*099c*/ 	.word	0x0002d850
        /*09a0*/ 	.short	0x010a
        /*09a2*/ 	.byte	0x3f
	.zero		1


	//   ....[68]....
        /*09a4*/ 	.word	0x0000ed20
        /*09a8*/ 	.word	0x00000006
        /*09ac*/ 	.word	0x0002d850
        /*09b0*/ 	.short	0x010a
        /*09b2*/ 	.byte	0x3f
	.zero		1


	//   ....[69]....
        /*09b4*/ 	.word	0x0000ee20
        /*09b8*/ 	.word	0x00000006
        /*09bc*/ 	.word	0x0002d840
        /*09c0*/ 	.short	0x010a
        /*09c2*/ 	.byte	0x3f
	.zero		1


	//   ....[70]....
        /*09c4*/ 	.word	0x0000fc40
        /*09c8*/ 	.word	0x00000011
        /*09cc*/ 	.word	0x0002d820
        /*09d0*/ 	.short	0x010a
        /*09d2*/ 	.byte	0x3f
	.zero		1


	//   ....[71]....
        /*09d4*/ 	.word	0x0000fc90
        /*09d8*/ 	.word	0x00000006
        /*09dc*/ 	.word	0x0002d840
        /*09e0*/ 	.short	0x010a
        /*09e2*/ 	.byte	0x3f
	.zero		1


	//   ....[72]....
        /*09e4*/ 	.word	0x000101f0
        /*09e8*/ 	.word	0x00000006
        /*09ec*/ 	.word	0x0002d860
        /*09f0*/ 	.short	0x010a
        /*09f2*/ 	.byte	0x3f
	.zero		1


	//   ....[73]....
        /*09f4*/ 	.word	0x000107d0
        /*09f8*/ 	.word	0x00000004
        /*09fc*/ 	.word	0x0002d860
        /*0a00*/ 	.short	0x010a
        /*0a02*/ 	.byte	0x3f
	.zero		1


	//   ....[74]....
        /*0a04*/ 	.word	0x00010e50
        /*0a08*/ 	.word	0x00000004
        /*0a0c*/ 	.word	0x0002d820
        /*0a10*/ 	.short	0x010a
        /*0a12*/ 	.byte	0x3f
	.zero		1


	//   ....[75]....
        /*0a14*/ 	.word	0x00010ff0
        /*0a18*/ 	.word	0x00000005
        /*0a1c*/ 	.word	0x0002d840
        /*0a20*/ 	.short	0x010a
        /*0a22*/ 	.byte	0x3f
	.zero		1


	//   ....[76]....
        /*0a24*/ 	.word	0x00011040
        /*0a28*/ 	.word	0x00000017
        /*0a2c*/ 	.word	0x0002d840
        /*0a30*/ 	.short	0x010a
        /*0a32*/ 	.byte	0x3f
	.zero		1


	//   ....[77]....
        /*0a34*/ 	.word	0x00011090
        /*0a38*/ 	.word	0x00000005
        /*0a3c*/ 	.word	0x0002d860
        /*0a40*/ 	.short	0x010a
        /*0a42*/ 	.byte	0x3f
	.zero		1


	//----- nvinfo : EIATTR_NUM_MBARRIERS
	.align		4
.L_265:
        /*0a44*/ 	.byte	0x03, 0x38
        /*0a46*/ 	.short	0x0016


	//----- nvinfo : EIATTR_EXIT_INSTR_OFFSETS
	.align		4
        /*0a48*/ 	.byte	0x04, 0x1c
        /*0a4a*/ 	.short	(.L_267 - .L_266)


	//   ....[0]....
.L_266:
        /*0a4c*/ 	.word	0x00000970


	//   ....[1]....
        /*0a50*/ 	.word	0x0000a860


	//   ....[2]....
        /*0a54*/ 	.word	0x0000ead0


	//----- nvinfo : EIATTR_MAX_THREADS
	.align		4
.L_267:
        /*0a58*/ 	.byte	0x04, 0x05
        /*0a5a*/ 	.short	(.L_269 - .L_268)
.L_268:
        /*0a5c*/ 	.word	0x00000200
        /*0a60*/ 	.word	0x00000001
        /*0a64*/ 	.word	0x00000001


	//----- nvinfo : EIATTR_CRS_STACK_SIZE
	.align		4
.L_269:
        /*0a68*/ 	.byte	0x04, 0x1e
        /*0a6a*/ 	.short	(.L_271 - .L_270)
.L_270:
        /*0a6c*/ 	.word	0x00000000


	//----- nvinfo : EIATTR_CBANK_PARAM_SIZE
	.align		4
.L_271:
        /*0a70*/ 	.byte	0x03, 0x19
        /*0a72*/ 	.short	0x0af0


	//----- nvinfo : EIATTR_PARAM_CBANK
	.align		4
        /*0a74*/ 	.byte	0x04, 0x0a
        /*0a76*/ 	.short	(.L_273 - .L_272)
	.align		4
.L_272:
        /*0a78*/ 	.word	index@(.nv.constant0._ZN7cutlass13device_kernelIN5flash11enable_sm90INS1_16FlashAttnFwdSm90INS1_25CollectiveMainloopFwdSm90ILi2EN4cute5tupleIJNS5_1CILi1EEES8_S8_EEENS6_IJNS7_ILi192EEENS7_ILi128EEENS7_ILi96EEEEEELi96ENS_6half_tEfNS_4arch4Sm90ELb1ELb0ELb0ELb0ELb1ELb0ELb0ELb0ELb1ELb1ELb0ELb0EEENS1_21CollectiveEpilogueFwdINS6_IJSA_SC_SB_EEES9_SE_SG_Li384ELb0ELb1ELb0ELb0EEENS1_30DynamicPersistentTileSchedulerILi384ELi128ELb0ELb1ELb1EEEEEEEEEvNT_6ParamsE)
        /*0a7c*/ 	.short	0x0210
        /*0a7e*/ 	.short	0x0af0


	//----- nvinfo : EIATTR_SW_WAR
	.align		4
.L_273:
        /*0a80*/ 	.byte	0x04, 0x36
        /*0a82*/ 	.short	(.L_275 - .L_274)
.L_274:
        /*0a84*/ 	.word	0x00000008
.L_275:


//--------------------- .nv.info._ZN7cutlass13device_kernelIN5flash11enable_sm90INS1_16FlashAttnFwdSm90INS1_25CollectiveMainloopFwdSm90ILi2EN4cute5tupleIJNS5_1CILi1EEES8_S8_EEENS6_IJNS7_ILi192EEENS7_ILi128EEENS7_ILi96EEEEEELi96ENS_6half_tEfNS_4arch4Sm90ELb1ELb0ELb0ELb1ELb1ELb0ELb0ELb0ELb1ELb1ELb0ELb0EEENS1_21CollectiveEpilogueFwdINS6_IJSA_SC_SB_EEES9_SE_SG_Li384ELb1ELb1ELb0ELb0EEENS1_36VarlenDynamicPersistentTileSchedulerILi192ELi128ELi384ELi128ELb0ELb1ELb1ELb1ELb1ELb1EEEEEEEEEvNT_6ParamsE --------------------------
	.section	.nv.info._ZN7cutlass13device_kernelIN5flash11enable_sm90INS1_16FlashAttnFwdSm90INS1_25CollectiveMainloopFwdSm90ILi2EN4cute5tupleIJNS5_1CILi1EEES8_S8_EEENS6_IJNS7_ILi192EEENS7_ILi128EEENS7_ILi96EEEEEELi96ENS_6half_tEfNS_4arch4Sm90ELb1ELb0ELb0ELb1ELb1ELb0ELb0ELb0ELb1ELb1ELb0ELb0EEENS1_21CollectiveEpilogueFwdINS6_IJSA_SC_SB_EEES9_SE_SG_Li384ELb1ELb1ELb0ELb0EEENS1_36VarlenDynamicPersistentTileSchedulerILi192ELi128ELi384ELi128ELb0ELb1ELb1ELb1ELb1ELb1EEEEEEEEEvNT_6ParamsE,"",@"SHT_CUDA_INFO"
	.sectionflags	@""
	.align	4


	//----- nvinfo : EIATTR_CUDA_API_VERSION
	.align		4
        /*0000*/ 	.byte	0x04, 0x37
        /*0002*/ 	.short	(.L_277 - .L_276)
.L_276:
        /*0004*/ 	.word	0x00000082


	//----- nvinfo : EIATTR_KPARAM_INFO
	.align		4
.L_277:
        /*0008*/ 	.byte	0x04, 0x17
        /*000a*/ 	.short	(.L_279 - .L_278)
.L_278:
        /*000c*/ 	.word	0x00000000
        /*0010*/ 	.short	0x0000
        /*0012*/ 	.short	0x0070
        /*0014*/ 	.byte	0x00, 0xf0, 0x01, 0x2a


	//----- nvinfo : EIATTR_SPARSE_MMA_MASK
	.align		4
.L_279:
        /*0018*/ 	.byte	0x03, 0x50
        /*001a*/ 	.short	0x0000


	//----- nvinfo : EIATTR_MAXREG_COUNT
	.align		4
        /*001c*/ 	.byte	0x03, 0x1b
        /*001e*/ 	.short	0x0080


	//----- nvinfo : EIATTR_NUM_BARRIERS
	.align		4
        /*0020*/ 	.byte	0x02, 0x4c
        /*0022*/ 	.byte	0x10
	.zero		1


	//----- nvinfo : EIATTR_EXTERNS
	.align		4
        /*0024*/ 	.byte	0x04, 0x0f
        /*0026*/ 	.short	(.L_281 - .L_280)


	//   ....[0]....
	.align		4
.L_280:
        /*0028*/ 	.word	index@(__assertfail)


	//----- nvinfo : EIATTR_ANNOTATIONS
	.align		4
.L_281:
        /*002c*/ 	.byte	0x04, 0x55
        /*002e*/ 	.short	(.L_283 - .L_282)


	//   ....[0]....
.L_282:
        /* <DEDUP_REMOVED lines=32> */


	//----- nvinfo : EIATTR_MERCURY_ISA_VERSION
	.align		4
.L_283:
        /*0220*/ 	.byte	0x03, 0x5f
        /*0222*/ 	.short	0x0101


	//----- nvinfo : EIATTR_UNUSED_LOAD_BYTE_OFFSET
	.align		4
        /*0224*/ 	.byte	0x04, 0x44
        /*0226*/ 	.short	(.L_285 - .L_284)


	//   ....[0]....
.L_284:
        /*0228*/ 	.word	0x00000970
        /*022c*/ 	.word	0x0000fff0


	//   ....[1]....
        /*0230*/ 	.word	0x00008fa0
        /*0234*/ 	.word	0x0000fff0


	//----- nvinfo : EIATTR_INT_WARP_WIDE_INSTR_OFFSETS
	.align		4
.L_285:
        /*0238*/ 	.byte	0x04, 0x31
        /*023a*/ 	.short	(.L_287 - .L_286)


	//   ....[0]....
.L_286:
        /*023c*/ 	.word	0x000000c0


	//   ....[1]....
        /*0240*/ 	.word	0x000000d0


	//   ....[2]....
        /*0244*/ 	.word	0x00000170


	//   ....[3]....
        /*0248*/ 	.word	0x0000bd50


	//   ....[4]....
        /*024c*/ 	.word	0x0000bde0


	//   ....[5]....
        /*0250*/ 	.word	0x0000ebd0


	//   ....[6]....
        /*0254*/ 	.word	0x0000ec60


	//----- nvinfo : EIATTR_COOP_GROUP_MASK_REGIDS
	.align		4
.L_287:
        /*0258*/ 	.byte	0x04, 0x29
        /*025a*/ 	.short	(.L_289 - .L_288)


	//   ....[0]....
.L_288:
        /*025c*/ 	.word	0xffffffff


	//   ....[1]....
        /*0260*/ 	.word	0xffffffff


	//   ....[2]....
        /*0264*/ 	.word	0xffffffff


	//   ....[3]....
        /*0268*/ 	.word	0xffffffff


	//   ....[4]....
        /*026c*/ 	.word	0xffffffff


	//   ....[5]....
        /*0270*/ 	.word	0xffffffff


	//   ....[6]....
        /*0274*/ 	.word	0xffffffff


	//   ....[7]....
        /*0278*/ 	.word	0xffffffff


	//   ....[8]....
        /*027c*/ 	.word	0xffffffff


	//   ....[9]....
        /*0280*/ 	.word	0xffffffff


	//   ....[10]....
        /*0284*/ 	.word	0xffffffff


	//   ....[11]....
        /*0288*/ 	.word	0xffffffff


	//   ....[12]....
        /*028c*/ 	.word	0xffffffff


	//   ....[13]....
        /*0290*/ 	.word	0xffffffff


	//   ....[14]....
        /*0294*/ 	.word	0xffffffff


	//   ....[15]....
        /*0298*/ 	.word	0xffffffff


	//   ....[16]....
        /*029c*/ 	.word	0xffffffff


	//   ....[17]....
        /*02a0*/ 	.word	0xffffffff


	//   ....[18]....
        /*02a4*/ 	.word	0xffffffff


	//   ....[19]....
        /*02a8*/ 	.word	0xffffffff


	//   ....[20]....
        /*02ac*/ 	.word	0xffffffff


	//   ....[21]....
        /*02b0*/ 	.word	0xffffffff


	//   ....[22]....
        /*02b4*/ 	.word	0xffffffff


	//   ....[23]....
        /*02b8*/ 	.word	0xffffffff


	//   ....[24]....
        /*02bc*/ 	.word	0xffffffff


	//   ....[25]....
        /*02c0*/ 	.word	0xffffffff


	//   ....[26]....
        /*02c4*/ 	.word	0xffffffff


	//   ....[27]....
        /*02c8*/ 	.word	0xffffffff


	//   ....[28]....
        /*02cc*/ 	.word	0xffffffff


	//   ....[29]....
        /*02d0*/ 	.word	0xffffffff


	//   ....[30]....
        /*02d4*/ 	.word	0xffffffff


	//   ....[31]....
        /*02d8*/ 	.word	0xffffffff


	//   ....[32]....
        /*02dc*/ 	.word	0xffffffff


	//   ....[33]....
        /*02e0*/ 	.word	0xffffffff


	//   ....[34]....
        /*02e4*/ 	.word	0xffffffff


	//   ....[35]....
        /*02e8*/ 	.word	0xffffffff


	//   ....[36]....
        /*02ec*/ 	.word	0xffffffff


	//   ....[37]....
        /*02f0*/ 	.word	0xffffffff


	//   ....[38]....
        /*02f4*/ 	.word	0xffffffff


	//   ....[39]....
        /*02f8*/ 	.word	0xffffffff


	//   ....[40]....
        /*02fc*/ 	.word	0xffffffff


	//   ....[41]....
        /*0300*/ 	.word	0xffffffff


	//   ....[42]....
        /*0304*/ 	.word	0xffffffff


	//   ....[43]....
        /*0308*/ 	.word	0xffffffff


	//   ....[44]....
        /*030c*/ 	.word	0xffffffff


	//   ....[45]....
        /*0310*/ 	.word	0xffffffff


	//   ....[46]....
        /*0314*/ 	.word	0xffffffff


	//   ....[47]....
        /*0318*/ 	.word	0xffffffff


	//   ....[48]....
        /*031c*/ 	.word	0xffffffff


	//   ....[49]....
        /*0320*/ 	.word	0xffffffff


	//   ....[50]....
        /*0324*/ 	.word	0xffffffff


	//   ....[51]....
        /*0328*/ 	.word	0xffffffff


	//   ....[52]....
        /*032c*/ 	.word	0xffffffff


	//   ....[53]....
        /*0330*/ 	.word	0xffffffff


	//   ....[54]....
        /*0334*/ 	.word	0xffffffff


	//   ....[55]....
        /*0338*/ 	.word	0xffffffff


	//   ....[56]....
        /*033c*/ 	.word	0xffffffff


	//   ....[57]....
        /*0340*/ 	.word	0xffffffff


	//   ....[58]....
        /*0344*/ 	.word	0xffffffff


	//   ....[59]....
        /*0348*/ 	.word	0xffffffff


	//   ....[60]....
        /*034c*/ 	.word	0xffffffff


	//   ....[61]....
        /*0350*/ 	.word	0xffffffff


	//   ....[62]....
        /*0354*/ 	.word	0xffffffff


	//   ....[63]....
        /*0358*/ 	.word	0xffffffff


	//   ....[64]....
        /*035c*/ 	.word	0xffffffff


	//   ....[65]....
        /*0360*/ 	.word	0xffffffff


	//   ....[66]....
        /*0364*/ 	.word	0xffffffff


	//   ....[67]....
        /*0368*/ 	.word	0xffffffff


	//   ....[68]....
        /*036c*/ 	.word	0xffffffff


	//   ....[69]....
        /*0370*/ 	.word	0xffffffff


	//   ....[70]....
        /*0374*/ 	.word	0xffffffff


	//   ....[71]....
        /*0378*/ 	.word	0xffffffff


	//   ....[72]....
        /*037c*/ 	.word	0xffffffff


	//   ....[73]....
        /*0380*/ 	.word	0xffffffff


	//   ....[74]....
        /*0384*/ 	.word	0xffffffff


	//   ....[75]....
        /*0388*/ 	.word	0xffffffff


	//   ....[76]....
        /*038c*/ 	.word	0xffffffff


	//   ....[77]....
        /*0390*/ 	.word	0xffffffff


	//   ....[78]....
        /*0394*/ 	.word	0xffffffff


	//   ....[79]....
        /*0398*/ 	.word	0xffffffff


	//   ....[80]....
        /*039c*/ 	.word	0xffffffff


	//   ....[81]....
        /*03a0*/ 	.word	0xffffffff


	//   ....[82]....
        /*03a4*/ 	.word	0xffffffff


	//   ....[83]....
        /*03a8*/ 	.word	0xffffffff


	//   ....[84]....
        /*03ac*/ 	.word	0xffffffff


	//   ....[85]....
        /*03b0*/ 	.word	0xffffffff


	//   ....[86]....
        /*03b4*/ 	.word	0xffffffff


	//   ....[87]....
        /*03b8*/ 	.word	0xffffffff


	//   ....[88]....
        /*03bc*/ 	.word	0xffffffff


	//   ....[89]....
        /*03c0*/ 	.word	0xffffffff


	//   ....[90]....
        /*03c4*/ 	.word	0xffffffff


	//   ....[91]....
        /*03c8*/ 	.word	0xffffffff


	//   ....[92]....
        /*03cc*/ 	.word	0xffffffff


	//   ....[93]....
        /*03d0*/ 	.word	0xffffffff


	//   ....[94]....
        /*03d4*/ 	.word	0xffffffff


	//   ....[95]....
        /*03d8*/ 	.word	0xffffffff


	//   ....[96]....
        /*03dc*/ 	.word	0xffffffff


	//   ....[97]....
        /*03e0*/ 	.word	0xffffffff


	//   ....[98]....
        /*03e4*/ 	.word	0xffffffff


	//   ....[99]....
        /*03e8*/ 	.word	0xffffffff


	//   ....[100]....
        /*03ec*/ 	.word	0xffffffff


	//   ....[101]....
        /*03f0*/ 	.word	0xffffffff


	//   ....[102]....
        /*03f4*/ 	.word	0xffffffff


	//   ....[103]....
        /*03f8*/ 	.word	0xffffffff


	//   ....[104]....
        /*03fc*/ 	.word	0xffffffff


	//   ....[105]....
        /*0400*/ 	.word	0xffffffff


	//   ....[106]....
        /*0404*/ 	.word	0xffffffff


	//   ....[107]....
        /*0408*/ 	.word	0xffffffff


	//   ....[108]....
        /*040c*/ 	.word	0xffffffff


	//   ....[109]....
        /*0410*/ 	.word	0xffffffff


	//   ....[110]....
        /*0414*/ 	.word	0xffffffff


	//   ....[111]....
        /*0418*/ 	.word	0xffffffff


	//   ....[112]....
        /*041c*/ 	.word	0xffffffff


	//   ....[113]....
        /*0420*/ 	.word	0xffffffff


	//   ....[114]....
        /*0424*/ 	.word	0xffffffff


	//   ....[115]....
        /*0428*/ 	.word	0xffffffff


	//   ....[116]....
        /*042c*/ 	.word	0xffffffff


	//   ....[117]....
        /*0430*/ 	.word	0xffffffff


	//   ....[118]....
        /*0434*/ 	.word	0xffffffff


	//   ....[119]....
        /*0438*/ 	.word	0xffffffff


	//   ....[120]....
        /*043c*/ 	.word	0x0500000f


	//   ....[121]....
        /*0440*/ 	.word	0x0500000f


	//   ....[122]....
        /*0444*/ 	.word	0x0500000f


	//   ....[123]....
        /*0448*/ 	.word	0x0500000f


	//   ....[124]....
        /*044c*/ 	.word	0x0500000f


	//   ....[125]....
        /*0450*/ 	.word	0x0500000f


	//   ....[126]....
        /*0454*/ 	.word	0x0500000f


	//   ....[127]....
        /*0458*/ 	.word	0x0500000f


	//   ....[128]....
        /*045c*/ 	.word	0x0500000f


	//   ....[129]....
        /*0460*/ 	.word	0x0500000f


	//   ....[130]....
        /*0464*/ 	.word	0x0500000f


	//   ....[131]....
        /*0468*/ 	.word	0x0500000f


	//   ....[132]....
        /*046c*/ 	.word	0x0500000f


	//   ....[133]....
        /*0470*/ 	.word	0x0500000f


	//   ....[134]....
        /*0474*/ 	.word	0x0500000f


	//   ....[135]....
        /*0478*/ 	.word	0x0500000f


	//   ....[136]....
        /*047c*/ 	.word	0x0500000f


	//   ....[137]....
        /*0480*/ 	.word	0x0500000f


	//   ....[138]....
        /*0484*/ 	.word	0x0500000f


	//   ....[139]....
        /*0488*/ 	.word	0x0500000f


	//   ....[140]....
        /*048c*/ 	.word	0x0500000f


	//   ....[141]....
        /*0490*/ 	.word	0x0500000f


	//   ....[142]....
        /*0494*/ 	.word	0x0500000f


	//   ....[143]....
        /*0498*/ 	.word	0x0500000f


	//   ....[144]....
        /*049c*/ 	.word	0x0500000f


	//   ....[145]....
        /*04a0*/ 	.word	0x0500000f


	//   ....[146]....
        /*04a4*/ 	.word	0x0500000f


	//   ....[147]....
        /*04a8*/ 	.word	0x0500000f


	//   ....[148]....
        /*04ac*/ 	.word	0x0500000f


	//   ....[149]....
        /*04b0*/ 	.word	0x0500000f


	//   ....[150]....
        /*04b4*/ 	.word	0x0500000f


	//   ....[151]....
        /*04b8*/ 	.word	0x0500000f


	//   ....[152]....
        /*04bc*/ 	.word	0x0500000f


	//   ....[153]....
        /*04c0*/ 	.word	0x0500000f


	//   ....[154]....
        /*04c4*/ 	.word	0x0500000f


	//   ....[155]....
        /*04c8*/ 	.word	0x0500000f


	//   ....[156]....
        /*04cc*/ 	.word	0x0500000f


	//   ....[157]....
        /*04d0*/ 	.word	0x0500000f


	//   ....[158]....
        /*04d4*/ 	.word	0x0500000f


	//   ....[159]....
        /*04d8*/ 	.word	0x0500000f


	//   ....[160]....
        /*04dc*/ 	.word	0x0500000f


	//   ....[161]....
        /*04e0*/ 	.word	0x0500000f


	//   ....[162]....
        /*04e4*/ 	.word	0x0500000f


	//   ....[163]....
        /*04e8*/ 	.word	0x0500000f


	//   ....[164]....
        /*04ec*/ 	.word	0x0500000f


	//   ....[165]....
        /*04f0*/ 	.word	0x0500000f


	//   ....[166]....
        /*04f4*/ 	.word	0x0500000f


	//   ....[167]....
        /*04f8*/ 	.word	0x0500000f


	//   ....[168]....
        /*04fc*/ 	.word	0x0500000f


	//   ....[169]....
        /*0500*/ 	.word	0x0500000f


	//   ....[170]....
        /*0504*/ 	.word	0x0500000f


	//   ....[171]....
        /*0508*/ 	.word	0x0500000f


	//   ....[172]....
        /*050c*/ 	.word	0x0500000f


	//   ....[173]....
        /*0510*/ 	.word	0x0500000f


	//   ....[174]....
        /*0514*/ 	.word	0x0500000f


	//   ....[175]....
        /*0518*/ 	.word	0x0500000f


	//   ....[176]....
        /*051c*/ 	.word	0x0500000f


	//   ....[177]....
        /*0520*/ 	.word	0x0500000f


	//   ....[178]....
        /*0524*/ 	.word	0x0500000f


	//   ....[179]....
        /*0528*/ 	.word	0x0500000f


	//   ....[180]....
        /*052c*/ 	.word	0x0500000f


	//   ....[181]....
        /*0530*/ 	.word	0x0500000f


	//   ....[182]....
        /*0534*/ 	.word	0x0500000f


	//----- nvinfo : EIATTR_COOP_GROUP_INSTR_OFFSETS
	.align		4
.L_289:
        /*0538*/ 	.byte	0x04, 0x28
        /*053a*/ 	.short	(.L_291 - .L_290)


	//   ....[0]....
.L_290:
        /*053c*/ 	.word	0x00000080


	//   ....[1]....
        /*0540*/ 	.word	0x000000b0


	//   ....[2]....
        /*0544*/ 	.word	0x000002d0


	//   ....[3]....
        /*0548*/ 	.word	0x00000430


	//   ....[4]....
        /*054c*/ 	.word	0x00000550


	//   ....[5]....
        /*0550*/ 	.word	0x000006b0


	//   ....[6]....
        /*0554*/ 	.word	0x000014f0


	//   ....[7]....
        /*0558*/ 	.word	0x00001c30


	//   ....[8]....
        /*055c*/ 	.word	0x00002290


	//   ....[9]....
        /*0560*/ 	.word	0x000022a0


	//   ....[10]....
        /*0564*/ 	.word	0x00002300


	//   ....[11]....
        /*0568*/ 	.word	0x00002cb0


	//   ....[12]....
        /*056c*/ 	.word	0x00002d20


	//   ....[13]....
        /*0570*/ 	.word	0x00003a10


	//   ....[14]....
        /*0574*/ 	.word	0x000043e0


	//   ....[15]....
        /*0578*/ 	.word	0x00004400


	//   ....[16]....
        /*057c*/ 	.word	0x00004a70


	//   ....[17]....
        /*0580*/ 	.word	0x00004b70


	//   ....[18]....
        /*0584*/ 	.word	0x000053a0


	//   ....[19]....
        /*0588*/ 	.word	0x00005400


	//   ....[20]....
        /*058c*/ 	.word	0x00006450


	//   ....[21]....
        /*0590*/ 	.word	0x000071b0


	//   ....[22]....
        /*0594*/ 	.word	0x000071c0


	//   ....[23]....
        /*0598*/ 	.word	0x000071f0


	//   ....[24]....
        /*059c*/ 	.word	0x00007210


	//   ....[25]....
        /*05a0*/ 	.word	0x00008560


	//   ....[26]....
        /*05a4*/ 	.word	0x00008660


	//   ....[27]....
        /*05a8*/ 	.word	0x000086c0


	//   ....[28]....
        /*05ac*/ 	.word	0x000087a0


	//   ....[29]....
        /*05b0*/ 	.word	0x000087b0


	//   ....[30]....
        /*05b4*/ 	.word	0x00009900


	//   ....[31]....
        /*05b8*/ 	.word	0x00009940


	//   ....[32]....
        /*05bc*/ 	.word	0x00009970


	//   ....[33]....
        /*05c0*/ 	.word	0x000099a0


	//   ....[34]....
        /*05c4*/ 	.word	0x00009e20


	//   ....[35]....
        /*05c8*/ 	.word	0x00009e30


	//   ....[36]....
        /*05cc*/ 	.word	0x00009f40


	//   ....[37]....
        /*05d0*/ 	.word	0x00009f60


	//   ....[38]....
        /*05d4*/ 	.word	0x0000a760


	//   ....[39]....
        /*05d8*/ 	.word	0x0000a770


	//   ....[40]....
        /*05dc*/ 	.word	0x0000a870


	//   ....[41]....
        /*05e0*/ 	.word	0x0000a890


	//   ....[42]....
        /*05e4*/ 	.word	0x0000aa00


	//   ....[43]....
        /*05e8*/ 	.word	0x0000abd0


	//   ....[44]....
        /*05ec*/ 	.word	0x0000ac00


	//   ....[45]....
        /*05f0*/ 	.word	0x0000ac30


	//   ....[46]....
        /*05f4*/ 	.word	0x0000ac60


	//   ....[47]....
        /*05f8*/ 	.word	0x0000ac90


	//   ....[48]....
        /*05fc*/ 	.word	0x0000acc0


	//   ....[49]....
        /*0600*/ 	.word	0x0000ae10


	//   ....[50]....
        /*0604*/ 	.word	0x0000ae40


	//   ....[51]....
        /*0608*/ 	.word	0x0000ae70


	//   ....[52]....
        /*060c*/ 	.word	0x0000aea0


	//   ....[53]....
        /*0610*/ 	.word	0x0000aed0


	//   ....[54]....
        /*0614*/ 	.word	0x0000af00


	//   ....[55]....
        /*0618*/ 	.word	0x0000af90


	//   ....[56]....
        /*061c*/ 	.word	0x0000aff0


	//   ....[57]....
        /*0620*/ 	.word	0x0000b090


	//   ....[58]....
        /*0624*/ 	.word	0x0000ca20


	//   ....[59]....
        /*0628*/ 	.word	0x0000ca40


	//   ....[60]....
        /*062c*/ 	.word	0x0000caf0


	//   ....[61]....
        /*0630*/ 	.word	0x0000cb10


	//   ....[62]....
        /*0634*/ 	.word	0x0000cbb0


	//   ....[63]....
        /*0638*/ 	.word	0x0000cbd0


	//   ....[64]....
        /*063c*/ 	.word	0x0000cbe0


	//   ....[65]....
        /*0640*/ 	.word	0x0000cbf0


	//   ....[66]....
        /*0644*/ 	.word	0x0000d5b0


	//   ....[67]....
        /*0648*/ 	.word	0x0000d5c0


	//   ....[68]....
        /*064c*/ 	.word	0x0000d6b0


	//   ....[69]....
        /*0650*/ 	.word	0x0000d6c0


	//   ....[70]....
        /*0654*/ 	.word	0x0000d770


	//   ....[71]....
        /*0658*/ 	.word	0x0000d780


	//   ....[72]....
        /*065c*/ 	.word	0x0000d790


	//   ....[73]....
        /*0660*/ 	.word	0x0000d7a0


	//   ....[74]....
        /*0664*/ 	.word	0x0000d870


	//   ....[75]....
        /*0668*/ 	.word	0x0000d8b0


	//   ....[76]....
        /*066c*/ 	.word	0x0000d8c0


	//   ....[77]....
        /*0670*/ 	.word	0x0000d8e0


	//   ....[78]....
        /*0674*/ 	.word	0x0000e190


	//   ....[79]....
        /*0678*/ 	.word	0x0000e1a0


	//   ....[80]....
        /*067c*/ 	.word	0x0000e1c0


	//   ....[81]....
        /*0680*/ 	.word	0x0000e240


	//   ....[82]....
        /*0684*/ 	.word	0x0000e250


	//   ....[83]....
        /*0688*/ 	.word	0x0000e2b0


	//   ....[84]....
        /*068c*/ 	.word	0x0000e2e0


	//   ....[85]....
        /*0690*/ 	.word	0x0000e320


	//   ....[86]....
        /*0694*/ 	.word	0x0000e610


	//   ....[87]....
        /*0698*/ 	.word	0x0000e630


	//   ....[88]....
        /*069c*/ 	.word	0x0000e6d0


	//   ....[89]....
        /*06a0*/ 	.word	0x0000e6e0


	//   ....[90]....
        /*06a4*/ 	.word	0x0000e770


	//   ....[91]....
        /*06a8*/ 	.word	0x0000e780


	//   ....[92]....
        /*06ac*/ 	.word	0x0000e790


	//   ....[93]....
        /*06b0*/ 	.word	0x0000e820


	//   ....[94]....
        /*06b4*/ 	.word	0x0000ee50


	//   ....[95]....
        /*06b8*/ 	.word	0x0000ee60


	//   ....[96]....
        /*06bc*/ 	.word	0x0000eef0


	//   ....[97]....
        /*06c0*/ 	.word	0x0000ef90


	//   ....[98]....
        /*06c4*/ 	.word	0x0000efb0


	//   ....[99]....
        /*06c8*/ 	.word	0x0000f030


	//   ....[100]....
        /*06cc*/ 	.word	0x0000f050


	//   ....[101]....
        /*06d0*/ 	.word	0x0000f060


	//   ....[102]....
        /*06d4*/ 	.word	0x0000f440


	//   ....[103]....
        /*06d8*/ 	.word	0x0000f470


	//   ....[104]....
        /*06dc*/ 	.word	0x0000f4b0


	//   ....[105]....
        /*06e0*/ 	.word	0x0000f4e0


	//   ....[106]....
        /*06e4*/ 	.word	0x0000f510


	//   ....[107]....
        /*06e8*/ 	.word	0x0000f540


	//   ....[108]....
        /*06ec*/ 	.word	0x0000f570


	//   ....[109]....
        /*06f0*/ 	.word	0x0000f5a0


	//   ....[110]....
        /*06f4*/ 	.word	0x0000f720


	//   ....[111]....
        /*06f8*/ 	.word	0x0000f750


	//   ....[112]....
        /*06fc*/ 	.word	0x0000f780


	//   ....[113]....
        /*0700*/ 	.word	0x0000f7b0


	//   ....[114]....
        /*0704*/ 	.word	0x0000f7e0


	//   ....[115]....
        /*0708*/ 	.word	0x0000f810


	//   ....[116]....
        /*070c*/ 	.word	0x0000f8d0


	//   ....[117]....
        /*0710*/ 	.word	0x0000f8f0


	//   ....[118]....
        /*0714*/ 	.word	0x0000f960


	//   ....[119]....
        /*0718*/ 	.word	0x00010000


	//   ....[120]....
        /*071c*/ 	.word	0x000105a0


	//   ....[121]....
        /*0720*/ 	.word	0x00010690


	//   ....[122]....
        /*0724*/ 	.word	0x00010730


	//   ....[123]....
        /*0728*/ 	.word	0x00010790


	//   ....[124]....
        /*072c*/ 	.word	0x000108a0


	//   ....[125]....
        /*0730*/ 	.word	0x00010910


	//   ....[126]....
        /*0734*/ 	.word	0x00010a20


	//   ....[127]....
        /*0738*/ 	.word	0x00010a90


	//   ....[128]....
        /*073c*/ 	.word	0x00010b30


	//   ....[129]....
        /*0740*/ 	.word	0x00010c70


	//   ....[130]....
        /*0744*/ 	.word	0x00010cc0


	//   ....[131]....
        /*0748*/ 	.word	0x00010d30


	//   ....[132]....
        /*074c*/ 	.word	0x00010e30


	//   ....[133]....
        /*0750*/ 	.word	0x00010ea0


	//   ....[134]....
        /*0754*/ 	.word	0x00010fa0


	//   ....[135]....
        /*0758*/ 	.word	0x00011020


	//   ....[136]....
        /*075c*/ 	.word	0x000110a0


	//   ....[137]....
        /*0760*/ 	.word	0x000111a0


	//   ....[138]....
        /*0764*/ 	.word	0x000112a0


	//   ....[139]....
        /*0768*/ 	.word	0x00011300


	//   ....[140]....
        /*076c*/ 	.word	0x000113e0


	//   ....[141]....
        /*0770*/ 	.word	0x00011520


	//   ....[142]....
        /*0774*/ 	.word	0x00011600


	//   ....[143]....
        /*0778*/ 	.word	0x00011680


	//   ....[144]....
        /*077c*/ 	.word	0x00011760


	//   ....[145]....
        /*0780*/ 	.word	0x000117c0


	//   ....[146]....
        /*0784*/ 	.word	0x00011890


	//   ....[147]....
        /*0788*/ 	.word	0x000118f0


	//   ....[148]....
        /*078c*/ 	.word	0x000119d0


	//   ....[149]....
        /*0790*/ 	.word	0x00011ac0


	//   ....[150]....
        /*0794*/ 	.word	0x00011b60


	//   ....[151]....
        /*0798*/ 	.word	0x00011bc0


	//   ....[152]....
        /*079c*/ 	.word	0x00011cc0


	//   ....[153]....
        /*07a0*/ 	.word	0x00011d20


	//   ....[154]....
        /*07a4*/ 	.word	0x00011e20


	//   ....[155]....
        /*07a8*/ 	.word	0x00011e80


	//   ....[156]....
        /*07ac*/ 	.word	0x00011f50


	//   ....[157]....
        /*07b0*/ 	.word	0x000120a0


	//   ....[158]....
        /*07b4*/ 	.word	0x00012150


	//   ....[159]....
        /*07b8*/ 	.word	0x00012260


	//   ....[160]....
        /*07bc*/ 	.word	0x00012340


	//   ....[161]....
        /*07c0*/ 	.word	0x000123a0


	//   ....[162]....
        /*07c4*/ 	.word	0x00012490


	//   ....[163]....
        /*07c8*/ 	.word	0x000124f0


	//   ....[164]....
        /*07cc*/ 	.word	0x000125d0


	//   ....[165]....
        /*07d0*/ 	.word	0x00012660


	//   ....[166]....
        /*07d4*/ 	.word	0x00012700


	//   ....[167]....
        /*07d8*/ 	.word	0x00012820


	//   ....[168]....
        /*07dc*/ 	.word	0x00012890


	//   ....[169]....
        /*07e0*/ 	.word	0x00012900


	//   ....[170]....
        /*07e4*/ 	.word	0x00012970


	//   ....[171]....
        /*07e8*/ 	.word	0x000129e0


	//   ....[172]....
        /*07ec*/ 	.word	0x00012a60


	//   ....[173]....
        /*07f0*/ 	.word	0x00012af0


	//   ....[174]....
        /*07f4*/ 	.word	0x00012b80


	//   ....[175]....
        /*07f8*/ 	.word	0x00012bf0


	//   ....[176]....
        /*07fc*/ 	.word	0x00012c60


	//   ....[177]....
        /*0800*/ 	.word	0x00012cd0


	//   ....[178]....
        /*0804*/ 	.word	0x00012d50


	//   ....[179]....
        /*0808*/ 	.word	0x00012dc0


	//   ....[180]....
        /*080c*/ 	.word	0x00012e60


	//   ....[181]....
        /*0810*/ 	.word	0x00012ef0


	//   ....[182]....
        /*0814*/ 	.word	0x00013020


	//----- nvinfo : EIATTR_REG_RECONFIG
	.align		4
.L_291:
        /*0818*/ 	.byte	0x01, 0x54
	.zero		2


	//----- nvinfo : EIATTR_SYSCALL_OFFSETS
	.align		4
        /*081c*/ 	.byte	0x04, 0x46
        /*081e*/ 	.short	(.L_293 - .L_292)


	//   ....[0]....
.L_292:
        /*0820*/ 	.word	0x000016e0


	//   ....[1]....
        /*0824*/ 	.word	0x0000bf40


	//   ....[2]....
        /*0828*/ 	.word	0x0000c090


	//   ....[3]....
        /*082c*/ 	.word	0x0000c180


	//   ....[4]....
        /*0830*/ 	.word	0x0000d030


	//----- nvinfo : EIATTR_MBARRIER_INSTR_OFFSETS
	.align		4
.L_293:
        /*0834*/ 	.byte	0x04, 0x39
        /*0836*/ 	.short	(.L_295 - .L_294)


	//   ....[0]....
.L_294:
        /*0838*/ 	.word	0x00000180
        /*083c*/ 	.word	0x000000ff
        /*0840*/ 	.word	0x0002d800
        /*0844*/ 	.short	0x0100
        /*0846*/ 	.byte	0x08
	.zero		1


	//   ....[1]....
        /*0848*/ 	.word	0x00000190
        /*084c*/ 	.word	0x000000ff
        /*0850*/ 	.word	0x0002d820
        /*0854*/ 	.short	0x0100
        /*0856*/ 	.byte	0x08
	.zero		1


	//   ....[2]....
        /*0858*/ 	.word	0x00000280
        /*085c*/ 	.word	0x000000ff
        /*0860*/ 	.word	0x0002d830
        /*0864*/ 	.short	0x0100
        /*0866*/ 	.byte	0x08
	.zero		1


	//   ....[3]....
        /*0868*/ 	.word	0x00000290
        /*086c*/ 	.word	0x000000ff
        /*0870*/ 	.word	0x0002d840
        /*0874*/ 	.short	0x0100
        /*0876*/ 	.byte	0x08
	.zero		1


	//   ....[4]....
        /*0878*/ 	.word	0x000002a0
        /*087c*/ 	.word	0x000000ff
        /*0880*/ 	.word	0x0002d838
        /*0884*/ 	.short	0x0100
        /*0886*/ 	.byte	0x08
	.zero		1


	//   ....[5]....
        /*0888*/ 	.word	0x000002b0
        /*088c*/ 	.word	0x000000ff
        /*0890*/ 	.word	0x0002d848
        /*0894*/ 	.short	0x0100
        /*0896*/ 	.byte	0x08
	.zero		1


	//   ....[6]....
        /*0898*/ 	.word	0x000003e0
        /*089c*/ 	.word	0x000000ff
        /*08a0*/ 	.word	0x0002d850
        /*08a4*/ 	.short	0x0100
        /*08a6*/ 	.byte	0x08
	.zero		1


	//   ....[7]....
        /*08a8*/ 	.word	0x000003f0
        /*08ac*/ 	.word	0x000000ff
        /*08b0*/ 	.word	0x0002d860
        /*08b4*/ 	.short	0x0100
        /*08b6*/ 	.byte	0x08
	.zero		1


	//   ....[8]....
        /*08b8*/ 	.word	0x00000400
        /*08bc*/ 	.word	0x000000ff
        /*08c0*/ 	.word	0x0002d858
        /*08c4*/ 	.short	0x0100
        /*08c6*/ 	.byte	0x08
	.zero		1


	//   ....[9]....
        /*08c8*/ 	.word	0x00000410
        /*08cc*/ 	.word	0x000000ff
        /*08d0*/ 	.word	0x0002d868
        /*08d4*/ 	.short	0x0100
        /*08d6*/ 	.byte	0x08
	.zero		1


	//   ....[10]....
        /*08d8*/ 	.word	0x00000500
        /*08dc*/ 	.word	0x000000ff
        /*08e0*/ 	.word	0x0002d870
        /*08e4*/ 	.short	0x0100
        /*08e6*/ 	.byte	0x06
	.zero		1


	//   ....[11]....
        /*08e8*/ 	.word	0x00000510
        /*08ec*/ 	.word	0x000000ff
        /*08f0*/ 	.word	0x0002d880
        /*08f4*/ 	.short	0x0100
        /*08f6*/ 	.byte	0x06
	.zero		1


	//   ....[12]....
        /*08f8*/ 	.word	0x00000520
        /*08fc*/ 	.word	0x000000ff
        /*0900*/ 	.word	0x0002d878
        /*0904*/ 	.short	0x0100
        /*0906*/ 	.byte	0x06
	.zero		1


	//   ....[13]....
        /*0908*/ 	.word	0x00000530
        /*090c*/ 	.word	0x000000ff
        /*0910*/ 	.word	0x0002d888
        /*0914*/ 	.short	0x0100
        /*0916*/ 	.byte	0x06
	.zero		1


	//   ....[14]....
        /*0918*/ 	.word	0x00000660
        /*091c*/ 	.word	0x000000ff
        /*0920*/ 	.word	0x0002d890
        /*0924*/ 	.short	0x0100
        /*0926*/ 	.byte	0x08
	.zero		1


	//   ....[15]....
        /*0928*/ 	.word	0x00000670
        /*092c*/ 	.word	0x000000ff
        /*0930*/ 	.word	0x0002d8a0
        /*0934*/ 	.short	0x0100
        /*0936*/ 	.byte	0x08
	.zero		1


	//   ....[16]....
        /*0938*/ 	.word	0x00000680
        /*093c*/ 	.word	0x000000ff
        /*0940*/ 	.word	0x0002d898
        /*0944*/ 	.short	0x0100
        /*0946*/ 	.byte	0x08
	.zero		1


	//   ....[17]....
        /*0948*/ 	.word	0x00000690
        /*094c*/ 	.word	0x000000ff
        /*0950*/ 	.word	0x0002d8a8
        /*0954*/ 	.short	0x0100
        /*0956*/ 	.byte	0x08
	.zero		1


	//   ....[18]....
        /*0958*/ 	.word	0x000007c0
        /*095c*/ 	.word	0x000000ff
        /*0960*/ 	.word	0x0002d8b0
        /*0964*/ 	.short	0x0100
        /*0966*/ 	.byte	0x08
	.zero		1


	//   ....[19]....
        /*0968*/ 	.word	0x000007d0
        /*096c*/ 	.word	0x000000ff
        /*0970*/ 	.word	0x0002d8c0
        /*0974*/ 	.short	0x0100
        /*0976*/ 	.byte	0x08
	.zero		1


	//   ....[20]....
        /*0978*/ 	.word	0x000007e0
        /*097c*/ 	.word	0x000000ff
        /*0980*/ 	.word	0x0002d8b8
        /*0984*/ 	.short	0x0100
        /*0986*/ 	.byte	0x08
	.zero		1


	//   ....[21]....
        /*0988*/ 	.word	0x000007f0
        /*098c*/ 	.word	0x000000ff
        /*0990*/ 	.word	0x0002d8c8
        /*0994*/ 	.short	0x0100
        /*0996*/ 	.byte	0x08
	.zero		1


	//   ....[22]....
        /*0998*/ 	.word	0x00001740
        /*099c*/ 	.word	0x000000ff
        /*09a0*/ 	.word	0x0002d800
        /*09a4*/ 	.short	0x010a
        /*09a6*/ 	.byte	0x28
	.zero		1


	//   ....[23]....
        /*09a8*/ 	.word	0x000017b0
        /*09ac*/ 	.word	0x00000003
        /*09b0*/ 	.word	0x0002d830
        /*09b4*/ 	.short	0x010a
        /*09b6*/ 	.byte	0x3f
	.zero		1


	//   ....[24]....
        /*09b8*/ 	.word	0x000017f0
        /*09bc*/ 	.word	0x00000003
        /*09c0*/ 	.word	0x0002d830
        /*09c4*/ 	.short	0x010a
        /*09c6*/ 	.byte	0x3f
	.zero		1


	//   ....[25]....
        /*09c8*/ 	.word	0x00002410
        /*09cc*/ 	.word	0x000000ff
        /*09d0*/ 	.word	0x00000000
        /*09d4*/ 	.short	0x0101
        /*09d6*/ 	.byte	0x06
	.zero		1


	//   ....[26]....
        /*09d8*/ 	.word	0x00003b40
        /*09dc*/ 	.word	0x000000ff
        /*09e0*/ 	.word	0x0002d830
        /*09e4*/ 	.short	0x010a
        /*09e6*/ 	.byte	0x07
	.zero		1


	//   ....[27]....
        /*09e8*/ 	.word	0x00003b80
        /*09ec*/ 	.word	0x000000ff
        /*09f0*/ 	.word	0x0002d830
        /*09f4*/ 	.short	0x010a
        /*09f6*/ 	.byte	0x07
	.zero		1


	//   ....[28]....
        /*09f8*/ 	.word	0x00003e60
        /*09fc*/ 	.word	0x000000ff
        /*0a00*/ 	.word	0x0002d850
        /*0a04*/ 	.short	0x010a
        /*0a06*/ 	.byte	0x07
	.zero		1


	//   ....[29]....
        /*0a08*/ 	.word	0x00003ea0
        /*0a0c*/ 	.word	0x000000ff
        /*0a10*/ 	.word	0x0002d850
        /*0a14*/ 	.short	0x010a
        /*0a16*/ 	.byte	0x07
	.zero		1


	//   ....[30]....
        /*0a18*/ 	.word	0x00004390
        /*0a1c*/ 	.word	0x000000ff
        /*0a20*/ 	.word	0x00000000
        /*0a24*/ 	.short	0x0101
        /*0a26*/ 	.byte	0x07
	.zero		1


	//   ....[31]....
        /*0a28*/ 	.word	0x00005ef0
        /*0a2c*/ 	.word	0x000000ff
        /*0a30*/ 	.word	0x00000000
        /*0a34*/ 	.short	0x0101
        /*0a36*/ 	.byte	0x06
	.zero		1


	//   ....[32]....
        /*0a38*/ 	.word	0x00006590
        /*0a3c*/ 	.word	0x000000ff
        /*0a40*/ 	.word	0x0002d830
        /*0a44*/ 	.short	0x010a
        /*0a46*/ 	.byte	0x07
	.zero		1


	//   ....[33]....
        /*0a48*/ 	.word	0x000065d0
        /*0a4c*/ 	.word	0x000000ff
        /*0a50*/ 	.word	0x0002d830
        /*0a54*/ 	.short	0x010a
        /*0a56*/ 	.byte	0x07
	.zero		1


	//   ....[34]....
        /*0a58*/ 	.word	0x000068b0
        /*0a5c*/ 	.word	0x000000ff
        /*0a60*/ 	.word	0x0002d850
        /*0a64*/ 	.short	0x010a
        /*0a66*/ 	.byte	0x07
	.zero		1


	//   ....[35]....
        /*0a68*/ 	.word	0x000068f0
        /*0a6c*/ 	.word	0x000000ff
        /*0a70*/ 	.word	0x0002d850
        /*0a74*/ 	.short	0x010a
        /*0a76*/ 	.byte	0x07
	.zero		1


	//   ....[36]....
        /*0a78*/ 	.word	0x00006e20
        /*0a7c*/ 	.word	0x000000ff
        /*0a80*/ 	.word	0x00000000
        /*0a84*/ 	.short	0x0101
        /*0a86*/ 	.byte	0x07
	.zero		1


	//   ....[37]....
        /*0a88*/ 	.word	0x00008000
        /*0a8c*/ 	.word	0x000000ff
        /*0a90*/ 	.word	0x00000000
        /*0a94*/ 	.short	0x0101
        /*0a96*/ 	.byte	0x06
	.zero		1


	//   ....[38]....
        /*0a98*/ 	.word	0x000085d0
        /*0a9c*/ 	.word	0x000000ff
        /*0aa0*/ 	.word	0x0002d850
        /*0aa4*/ 	.short	0x010a
        /*0aa6*/ 	.byte	0x04
	.zero		1


	//   ....[39]....
        /*0aa8*/ 	.word	0x00008610
        /*0aac*/ 	.word	0x000000ff
        /*0ab0*/ 	.word	0x0002d850
        /*0ab4*/ 	.short	0x010a
        /*0ab6*/ 	.byte	0x04
	.zero		1


	//   ....[40]....
        /*0ab8*/ 	.word	0x00008c80
        /*0abc*/ 	.word	0x000000ff
        /*0ac0*/ 	.word	0x00000000
        /*0ac4*/ 	.short	0x0101
        /*0ac6*/ 	.byte	0x04
	.zero		1


	//   ....[41]....
        /*0ac8*/ 	.word	0x00009e40
        /*0acc*/ 	.word	0x000000ff
        /*0ad0*/ 	.word	0x00000000
        /*0ad4*/ 	.short	0x0101
        /*0ad6*/ 	.byte	0x04
	.zero		1


	//   ....[42]....
        /*0ad8*/ 	.word	0x0000c780
        /*0adc*/ 	.word	0x00000002
        /*0ae0*/ 	.word	0x0002d840
        /*0ae4*/ 	.short	0x010a
        /*0ae6*/ 	.byte	0x3f
	.zero		1


	//   ....[43]....
        /*0ae8*/ 	.word	0x0000cd30
        /*0aec*/ 	.word	0x00000002
        /*0af0*/ 	.word	0x0002d830
        /*0af4*/ 	.short	0x0107
        /*0af6*/ 	.byte	0x3f
	.zero		1


	//   ....[44]....
        /*0af8*/ 	.word	0x0000ce10
        /*0afc*/ 	.word	0x00000002
        /*0b00*/ 	.word	0x0002d830
        /*0b04*/ 	.short	0x0101
        /*0b06*/ 	.byte	0x3f
	.zero		1


	//   ....[45]....
        /*0b08*/ 	.word	0x0000da20
        /*0b0c*/ 	.word	0x00000017
        /*0b10*/ 	.word	0x0002d800
        /*0b14*/ 	.short	0x0107
        /*0b16*/ 	.byte	0x3f
	.zero		1


	//   ....[46]....
        /*0b18*/ 	.word	0x0000db10
        /*0b1c*/ 	.word	0x00000017
        /*0b20*/ 	.word	0x0002d800
        /*0b24*/ 	.short	0x0101
        /*0b26*/ 	.byte	0x3f
	.zero		1


	//   ....[47]....
        /*0b28*/ 	.word	0x0000db30
        /*0b2c*/ 	.word	0x00000017
        /*0b30*/ 	.word	0x0002d820
        /*0b34*/ 	.short	0x010a
        /*0b36*/ 	.byte	0x3f
	.zero		1


	//   ....[48]....
        /*0b38*/ 	.word	0x0000df40
        /*0b3c*/ 	.word	0x00000005
        /*0b40*/ 	.word	0x0002d840
        /*0b44*/ 	.short	0x010a
        /*0b46*/ 	.byte	0x3f
	.zero		1


	//   ....[49]....
        /*0b48*/ 	.word	0x0000e3d0
        /*0b4c*/ 	.word	0x00000005
        /*0b50*/ 	.word	0x0002d830
        /*0b54*/ 	.short	0x0107
        /*0b56*/ 	.byte	0x3f
	.zero		1


	//   ....[50]....
        /*0b58*/ 	.word	0x0000e490
        /*0b5c*/ 	.word	0x00000005
        /*0b60*/ 	.word	0x0002d830
        /*0b64*/ 	.short	0x0101
        /*0b66*/ 	.byte	0x3f
	.zero		1


	//   ....[51]....
        /*0b68*/ 	.word	0x0000e4f0
        /*0b6c*/ 	.word	0x00000005
        /*0b70*/ 	.word	0x0002d860
        /*0b74*/ 	.short	0x010a
        /*0b76*/ 	.byte	0x3f
	.zero		1


	//   ....[52]....
        /*0b78*/ 	.word	0x0000ea10
        /*0b7c*/ 	.word	0x00000005
        /*0b80*/ 	.word	0x0002d850
        /*0b84*/ 	.short	0x0107
        /*0b86*/ 	.byte	0x3f
	.zero		1


	//   ....[53]....
        /*0b88*/ 	.word	0x0000eb10
        /*0b8c*/ 	.word	0x00000005
        /*0b90*/ 	.word	0x0002d850
        /*0b94*/ 	.short	0x0101
        /*0b96*/ 	.byte	0x3f
	.zero		1


	//   ....[54]....
        /*0b98*/ 	.word	0x0000ed10
        /*0b9c*/ 	.word	0x00000000
        /*0ba0*/ 	.word	0x0002d860
        /*0ba4*/ 	.short	0x010a
        /*0ba6*/ 	.byte	0x3f
	.zero		1


	//   ....[55]....
        /*0ba8*/ 	.word	0x0000f190
        /*0bac*/ 	.word	0x00000000
        /*0bb0*/ 	.word	0x0002d850
        /*0bb4*/ 	.short	0x0107
        /*0bb6*/ 	.byte	0x3f
	.zero		1


	//   ....[56]....
        /*0bb8*/ 	.word	0x0000f260
        /*0bbc*/ 	.word	0x00000000
        /*0bc0*/ 	.word	0x0002d850
        /*0bc4*/ 	.short	0x0101
        /*0bc6*/ 	.byte	0x3f
	.zero		1


	//   ....[57]....
        /*0bc8*/ 	.word	0x0000ff80
        /*0bcc*/ 	.word	0x00000005
        /*0bd0*/ 	.word	0x0002d820
        /*0bd4*/ 	.short	0x010a
        /*0bd6*/ 	.byte	0x3f
	.zero		1


	//   ....[58]....
        /*0bd8*/ 	.word	0x00010100
        /*0bdc*/ 	.word	0x00000003
        /*0be0*/ 	.word	0x0002d840
        /*0be4*/ 	.short	0x010a
        /*0be6*/ 	.byte	0x3f
	.zero		1


	//   ....[59]....
        /*0be8*/ 	.word	0x000101a0
        /*0bec*/ 	.word	0x00000005
        /*0bf0*/ 	.word	0x0002d840
        /*0bf4*/ 	.short	0x010a
        /*0bf6*/ 	.byte	0x3f
	.zero		1


	//   ....[60]....
        /*0bf8*/ 	.word	0x000101e0
        /*0bfc*/ 	.word	0x00000003
        /*0c00*/ 	.word	0x0002d860
        /*0c04*/ 	.short	0x010a
        /*0c06*/ 	.byte	0x3f
	.zero		1


	//   ....[61]....
        /*0c08*/ 	.word	0x00010220
        /*0c0c*/ 	.word	0x00000005
        /*0c10*/ 	.word	0x0002d860
        /*0c14*/ 	.short	0x010a
        /*0c16*/ 	.byte	0x3f
	.zero		1


	//   ....[62]....
        /*0c18*/ 	.word	0x00010290
        /*0c1c*/ 	.word	0x00000003
        /*0c20*/ 	.word	0x0002d800
        /*0c24*/ 	.short	0x010a
        /*0c26*/ 	.byte	0x3f
	.zero		1


	//   ....[63]....
        /*0c28*/ 	.word	0x000102e0
        /*0c2c*/ 	.word	0x00000003
        /*0c30*/ 	.word	0x0002d830
        /*0c34*/ 	.short	0x010a
        /*0c36*/ 	.byte	0x3f
	.zero		1


	//   ....[64]....
        /*0c38*/ 	.word	0x00010340
        /*0c3c*/ 	.word	0x00000005
        /*0c40*/ 	.word	0x0002d830
        /*0c44*/ 	.short	0x010a
        /*0c46*/ 	.byte	0x3f
	.zero		1


	//   ....[65]....
        /*0c48*/ 	.word	0x000103a0
        /*0c4c*/ 	.word	0x00000005
        /*0c50*/ 	.word	0x0002d850
        /*0c54*/ 	.short	0x010a
        /*0c56*/ 	.byte	0x3f
	.zero		1


	//   ....[66]....
        /*0c58*/ 	.word	0x00010400
        /*0c5c*/ 	.word	0x00000005
        /*0c60*/ 	.word	0x0002d830
        /*0c64*/ 	.short	0x010a
        /*0c66*/ 	.byte	0x3f
	.zero		1


	//   ....[67]....
        /*0c68*/ 	.word	0x00010460
        /*0c6c*/ 	.word	0x00000005
        /*0c70*/ 	.word	0x0002d850
        /*0c74*/ 	.short	0x010a
        /*0c76*/ 	.byte	0x3f
	.zero		1


	//   ....[68]....
        /*0c78*/ 	.word	0x000104c0
        /*0c7c*/ 	.word	0x00000008
        /*0c80*/ 	.word	0x0002d850
        /*0c84*/ 	.short	0x010a
        /*0c86*/ 	.byte	0x3f
	.zero		1


	//   ....[69]....
        /*0c88*/ 	.word	0x000105e0
        /*0c8c*/ 	.word	0x00000002
        /*0c90*/ 	.word	0x0002d840
        /*0c94*/ 	.short	0x010a
        /*0c96*/ 	.byte	0x3f
	.zero		1


	//   ....[70]....
        /*0c98*/ 	.word	0x00011420
        /*0c9c*/ 	.word	0x00000017
        /*0ca0*/ 	.word	0x0002d820
        /*0ca4*/ 	.short	0x010a
        /*0ca6*/ 	.byte	0x3f
	.zero		1


	//   ....[71]....
        /*0ca8*/ 	.word	0x00011470
        /*0cac*/ 	.word	0x00000005
        /*0cb0*/ 	.word	0x0002d840
        /*0cb4*/ 	.short	0x010a
        /*0cb6*/ 	.byte	0x3f
	.zero		1


	//   ....[72]....
        /*0cb8*/ 	.word	0x00011a10
        /*0cbc*/ 	.word	0x00000005
        /*0cc0*/ 	.word	0x0002d860
        /*0cc4*/ 	.short	0x010a
        /*0cc6*/ 	.byte	0x3f
	.zero		1


	//   ....[73]....
        /*0cc8*/ 	.word	0x00011ff0
        /*0ccc*/ 	.word	0x00000000
        /*0cd0*/ 	.word	0x0002d860
        /*0cd4*/ 	.short	0x010a
        /*0cd6*/ 	.byte	0x3f
	.zero		1


	//   ....[74]....
        /*0cd8*/ 	.word	0x00012f40
        /*0cdc*/ 	.word	0x00000005
        /*0ce0*/ 	.word	0x0002d820
        /*0ce4*/ 	.short	0x010a
        /*0ce6*/ 	.byte	0x3f
	.zero		1


	//   ....[75]....
        /*0ce8*/ 	.word	0x000130e0
        /*0cec*/ 	.word	0x00000003
        /*0cf0*/ 	.word	0x0002d840
        /*0cf4*/ 	.short	0x010a
        /*0cf6*/ 	.byte	0x3f
	.zero		1


	//   ....[76]....
        /*0cf8*/ 	.word	0x00013130
        /*0cfc*/ 	.word	0x00000005
        /*0d00*/ 	.word	0x0002d840
        /*0d04*/ 	.short	0x010a
        /*0d06*/ 	.byte	0x3f
	.zero		1


	//   ....[77]....
        /*0d08*/ 	.word	0x00013180
        /*0d0c*/ 	.word	0x00000003
        /*0d10*/ 	.word	0x0002d860
        /*0d14*/ 	.short	0x010a
        /*0d16*/ 	.byte	0x3f
	.zero		1


	//----- nvinfo : EIATTR_NUM_MBARRIERS
	.align		4
.L_295:
        /*0d18*/ 	.byte	0x03, 0x38
        /*0d1a*/ 	.short	0x0016


	//----- nvinfo : EIATTR_EXIT_INSTR_OFFSETS
	.align		4
        /*0d1c*/ 	.byte	0x04, 0x1c
        /*0d1e*/ 	.short	(.L_297 - .L_296)


	//   ....[0]....
.L_296:
        /*0d20*/ 	.word	0x000009a0


	//   ....[1]....
        /*0d24*/ 	.word	0x0000a9b0


	//   ....[2]....
        /*0d28*/ 	.word	0x00010270


	//----- nvinfo : EIATTR_MAX_THREADS
	.align		4
.L_297:
        /*0d2c*/ 	.byte	0x04, 0x05
        /*0d2e*/ 	.short	(.L_299 - .L_298)
.L_298:
        /*0d30*/ 	.word	0x00000200
        /*0d34*/ 	.word	0x00000001
        /*0d38*/ 	.word	0x00000001


	//----- nvinfo : EIATTR_CRS_STACK_SIZE
	.align		4
.L_299:
        /*0d3c*/ 	.byte	0x04, 0x1e
        /*0d3e*/ 	.short	(.L_301 - .L_300)
.L_300:
        /*0d40*/ 	.word	0x00000000


	//----- nvinfo : EIATTR_CBANK_PARAM_SIZE
	.align		4
.L_301:
        /*0d44*/ 	.byte	0x03, 0x19
        /*0d46*/ 	.short	0x0af0


	//----- nvinfo : EIATTR_PARAM_CBANK
	.align		4
        /*0d48*/ 	.byte	0x04, 0x0a
        /*0d4a*/ 	.short	(.L_303 - .L_302)
	.align		4
.L_302:
        /*0d4c*/ 	.word	index@(.nv.constant0._ZN7cutlass13device_kernelIN5flash11enable_sm90INS1_16FlashAttnFwdSm90INS1_25CollectiveMainloopFwdSm90ILi2EN4cute5tupleIJNS5_1CILi1EEES8_S8_EEENS6_IJNS7_ILi192EEENS7_ILi128EEENS7_ILi96EEEEEELi96ENS_6half_tEfNS_4arch4Sm90ELb1ELb0ELb0ELb1ELb1ELb0ELb0ELb0ELb1ELb1ELb0ELb0EEENS1_21CollectiveEpilogueFwdINS6_IJSA_SC_SB_EEES9_SE_SG_Li384ELb1ELb1ELb0ELb0EEENS1_36VarlenDynamicPersistentTileSchedulerILi192ELi128ELi384ELi128ELb0ELb1ELb1ELb1ELb1ELb1EEEEEEEEEvNT_6ParamsE)
        /*0d50*/ 	.short	0x0210
        /*0d52*/ 	.short	0x0af0


	//----- nvinfo : EIATTR_SW_WAR
	.align		4
.L_303:
        /*0d54*/ 	.byte	0x04, 0x36
        /*0d56*/ 	.short	(.L_305 - .L_304)
.L_304:
        /*0d58*/ 	.word	0x00000008
.L_305:


//--------------------- .nv.info._ZN7cutlass13device_kernelIN5flash11enable_sm90INS1_16FlashAttnFwdSm90INS1_25CollectiveMainloopFwdSm90ILi2EN4cute5tupleIJNS5_1CILi1EEES8_S8_EEENS6_IJNS7_ILi192EEENS7_ILi128EEENS7_ILi96EEEEEELi96ENS_6half_tEfNS_4arch4Sm90ELb1ELb0ELb0ELb1ELb1ELb1ELb0ELb0ELb1ELb1ELb0ELb0EEENS1_21CollectiveEpilogueFwdINS6_IJSA_SC_SB_EEES9_SE_SG_Li384ELb1ELb1ELb0ELb0EEENS1_36VarlenDynamicPersistentTileSchedulerILi192ELi128ELi384ELi128ELb0ELb1ELb1ELb1ELb1ELb1EEEEEEEEEvNT_6ParamsE --------------------------
	.section	.nv.info._ZN7cutlass13device_kernelIN5flash11enable_sm90INS1_16FlashAttnFwdSm90INS1_25CollectiveMainloopFwdSm90ILi2EN4cute5tupleIJNS5_1CILi1EEES8_S8_EEENS6_IJNS7_ILi192EEENS7_ILi128EEENS7_ILi96EEEEEELi96ENS_6half_tEfNS_4arch4Sm90ELb1ELb0ELb0ELb1ELb1ELb1ELb0ELb0ELb1ELb1ELb0ELb0EEENS1_21CollectiveEpilogueFwdINS6_IJSA_SC_SB_EEES9_SE_SG_Li384ELb1ELb1ELb0ELb0EEENS1_36VarlenDynamicPersistentTileSchedulerILi192ELi128ELi384ELi128ELb0ELb1ELb1ELb1ELb1ELb1EEEEEEEEEvNT_6ParamsE,"",@"SHT_CUDA_INFO"
	.sectionflags	@""
	.align	4


	//----- nvinfo : EIATTR_CUDA_API_VERSION
	.align		4
        /*0000*/ 	.byte	0x04, 0x37
        /*0002*/ 	.short	(.L_307 - .L_306)
.L_306:
        /*0004*/ 	.word	0x00000082


	//----- nvinfo : EIATTR_KPARAM_INFO
	.align		4
.L_307:
        /*0008*/ 	.byte	0x04, 0x17
        /*000a*/ 	.short	(.L_309 - .L_308)
.L_308:
        /*000c*/ 	.word	0x00000000
        /*0010*/ 	.short	0x0000
        /*0012*/ 	.short	0x0070
        /*0014*/ 	.byte	0x00, 0xf0, 0x01, 0x2a


	//----- nvinfo : EIATTR_SPARSE_MMA_MASK
	.align		4
.L_309:
        /*0018*/ 	.byte	0x03, 0x50
        /*001a*/ 	.short	0x0000


	//----- nvinfo : EIATTR_MAXREG_COUNT
	.align		4
        /*001c*/ 	.byte	0x03, 0x1b
        /*001e*/ 	.short	0x0080


	//----- nvinfo : EIATTR_NUM_BARRIERS
	.align		4
        /*0020*/ 	.byte	0x02, 0x4c
        /*0022*/ 	.byte	0x10
	.zero		1


	//----- nvinfo : EIATTR_EXTERNS
	.align		4
        /*0024*/ 	.byte	0x04, 0x0f
        /*0026*/ 	.short	(.L_311 - .L_310)


	//   ....[0]....
	.align		4
.L_310:
        /*0028*/ 	.word	index@(__assertfail)


	//----- nvinfo : EIATTR_ANNOTATIONS
	.align		4
.L_311:
        /*002c*/ 	.byte	0x04, 0x55
        /*002e*/ 	.short	(.L_313 - .L_312)


	//   ....[0]....
.L_312:
        /* <DEDUP_REMOVED lines=103> */


	//----- nvinfo : EIATTR_MERCURY_ISA_VERSION
	.align		4
.L_313:
        /*0688*/ 	.byte	0x03, 0x5f
        /*068a*/ 	.short	0x0101


	//----- nvinfo : EIATTR_UNUSED_LOAD_BYTE_OFFSET
	.align		4
        /*068c*/ 	.byte	0x04, 0x44
        /*068e*/ 	.short	(.L_315 - .L_314)


	//   ....[0]....
.L_314:
        /*0690*/ 	.word	0x00000a90
        /*0694*/ 	.word	0x0000fff0


	//   ....[1]....
        /*0698*/ 	.word	0x00013900
        /*069c*/ 	.word	0x0000fff0


	//----- nvinfo : EIATTR_INT_WARP_WIDE_INSTR_OFFSETS
	.align		4
.L_315:
        /*06a0*/ 	.byte	0x04, 0x31
        /*06a2*/ 	.short	(.L_317 - .L_316)


	//   ....[0]....
.L_316:
        /*06a4*/ 	.word	0x00000130


	//   ....[1]....
        /*06a8*/ 	.word	0x00000170


	//   ....[2]....
        /*06ac*/ 	.word	0x000001e0


	//   ....[3]....
        /*06b0*/ 	.word	0x00018110


	//   ....[4]....
        /*06b4*/ 	.word	0x000181a0


	//   ....[5]....
        /*06b8*/ 	.word	0x0001aeb0


	//   ....[6]....
        /*06bc*/ 	.word	0x0001af40


	//----- nvinfo : EIATTR_COOP_GROUP_MASK_REGIDS
	.align		4
.L_317:
        /*06c0*/ 	.byte	0x04, 0x29
        /*06c2*/ 	.short	(.L_319 - .L_318)


	//   ....[0]....
.L_318:
        /*06c4*/ 	.word	0xffffffff


	//   ....[1]....
        /*06c8*/ 	.word	0xffffffff


	//   ....[2]....
        /*06cc*/ 	.word	0xffffffff


	//   ....[3]....
        /*06d0*/ 	.word	0xffffffff


	//   ....[4]....
        /*06d4*/ 	.word	0xffffffff


	//   ....[5]....
        /*06d8*/ 	.word	0xffffffff


	//   ....[6]....
        /*06dc*/ 	.word	0xffffffff


	//   ....[7]....
        /*06e0*/ 	.word	0xffffffff


	//   ....[8]....
        /*06e4*/ 	.word	0xffffffff


	//   ....[9]....
        /*06e8*/ 	.word	0xffffffff


	//   ....[10]....
        /*06ec*/ 	.word	0xffffffff


	//   ....[11]....
        /*06f0*/ 	.word	0xffffffff


	//   ....[12]....
        /*06f4*/ 	.word	0xffffffff


	//   ....[13]....
        /*06f8*/ 	.word	0xffffffff


	//   ....[14]....
        /*06fc*/ 	.word	0xffffffff


	//   ....[15]....
        /*0700*/ 	.word	0xffffffff


	//   ....[16]....
        /*0704*/ 	.word	0xffffffff


	//   ....[17]....
        /*0708*/ 	.word	0xffffffff


	//   ....[18]....
        /*070c*/ 	.word	0xffffffff


	//   ....[19]....
        /*0710*/ 	.word	0xffffffff


	//   ....[20]....
        /*0714*/ 	.word	0xffffffff


	//   ....[21]....
        /*0718*/ 	.word	0xffffffff


	//   ....[22]....
        /*071c*/ 	.word	0xffffffff


	//   ....[23]....
        /*0720*/ 	.word	0xffffffff


	//   ....[24]....
        /*0724*/ 	.word	0xffffffff


	//   ....[25]....
        /*0728*/ 	.word	0xffffffff


	//   ....[26]....
        /*072c*/ 	.word	0xffffffff


	//   ....[27]....
        /*0730*/ 	.word	0xffffffff


	//   ....[28]....
        /*0734*/ 	.word	0xffffffff


	//   ....[29]....
        /*0738*/ 	.word	0xffffffff


	//   ....[30]....
        /*073c*/ 	.word	0xffffffff


	//   ....[31]....
        /*0740*/ 	.word	0xffffffff


	//   ....[32]....
        /*0744*/ 	.word	0xffffffff


	//   ....[33]....
        /*0748*/ 	.word	0xffffffff


	//   ....[34]....
        /*074c*/ 	.word	0xffffffff


	//   ....[35]....
        /*0750*/ 	.word	0xffffffff


	//   ....[36]....
        /*0754*/ 	.word	0xffffffff


	//   ....[37]....
        /*0758*/ 	.word	0xffffffff


	//   ....[38]....
        /*075c*/ 	.word	0xffffffff


	//   ....[39]....
        /*0760*/ 	.word	0xffffffff


	//   ....[40]....
        /*0764*/ 	.word	0xffffffff


	//   ....[41]....
        /*0768*/ 	.word	0xffffffff


	//   ....[42]....
        /*076c*/ 	.word	0xffffffff


	//   ....[43]....
        /*0770*/ 	.word	0xffffffff


	//   ....[44]....
        /*0774*/ 	.word	0xffffffff


	//   ....[45]....
        /*0778*/ 	.word	0xffffffff


	//   ....[46]....
        /*077c*/ 	.word	0xffffffff


	//   ....[47]....
        /*0780*/ 	.word	0xffffffff


	//   ....[48]....
        /*0784*/ 	.word	0xffffffff


	//   ....[49]....
        /*0788*/ 	.word	0xffffffff


	//   ....[50]....
        /*078c*/ 	.word	0xffffffff


	//   ....[51]....
        /*0790*/ 	.word	0xffffffff


	//   ....[52]....
        /*0794*/ 	.word	0xffffffff


	//   ....[53]....
        /*0798*/ 	.word	0xffffffff


	//   ....[54]....
        /*079c*/ 	.word	0xffffffff


	//   ....[55]....
        /*07a0*/ 	.word	0xffffffff


	//   ....[56]....
        /*07a4*/ 	.word	0xffffffff


	//   ....[57]....
        /*07a8*/ 	.word	0xffffffff


	//   ....[58]....
        /*07ac*/ 	.word	0xffffffff


	//   ....[59]....
        /*07b0*/ 	.word	0xffffffff


	//   ....[60]....
        /*07b4*/ 	.word	0xffffffff


	//   ....[61]....
        /*07b8*/ 	.word	0xffffffff


	//   ....[62]....
        /*07bc*/ 	.word	0xffffffff


	//   ....[63]....
        /*07c0*/ 	.word	0xffffffff


	//   ....[64]....
        /*07c4*/ 	.word	0xffffffff


	//   ....[65]....
        /*07c8*/ 	.word	0xffffffff


	//   ....[66]....
        /*07cc*/ 	.word	0xffffffff


	//   ....[67]....
        /*07d0*/ 	.word	0xffffffff


	//   ....[68]....
        /*07d4*/ 	.word	0xffffffff


	//   ....[69]....
        /*07d8*/ 	.word	0xffffffff


	//   ....[70]....
        /*07dc*/ 	.word	0xffffffff


	//   ....[71]....
        /*07e0*/ 	.word	0xffffffff


	//   ....[72]....
        /*07e4*/ 	.word	0xffffffff


	//   ....[73]....
        /*07e8*/ 	.word	0xffffffff


	//   ....[74]....
        /*07ec*/ 	.word	0xffffffff


	//   ....[75]....
        /*07f0*/ 	.word	0xffffffff


	//   ....[76]....
        /*07f4*/ 	.word	0xffffffff


	//   ....[77]....
        /*07f8*/ 	.word	0xffffffff


	//   ....[78]....
        /*07fc*/ 	.word	0xffffffff


	//   ....[79]....
        /*0800*/ 	.word	0xffffffff


	//   ....[80]....
        /*0804*/ 	.word	0xffffffff


	//   ....[81]....
        /*0808*/ 	.word	0xffffffff


	//   ....[82]....
        /*080c*/ 	.word	0xffffffff


	//   ....[83]....
        /*0810*/ 	.word	0xffffffff


	//   ....[84]....
        /*0814*/ 	.word	0xffffffff


	//   ....[85]....
        /*0818*/ 	.word	0xffffffff


	//   ....[86]....
        /*081c*/ 	.word	0xffffffff


	//   ....[87]....
        /*0820*/ 	.word	0xffffffff


	//   ....[88]....
        /*0824*/ 	.word	0xffffffff


	//   ....[89]....
        /*0828*/ 	.word	0xffffffff


	//   ....[90]....
        /*082c*/ 	.word	0xffffffff


	//   ....[91]....
        /*0830*/ 	.word	0xffffffff


	//   ....[92]....
        /*0834*/ 	.word	0xffffffff


	//   ....[93]....
        /*0838*/ 	.word	0xffffffff


	//   ....[94]....
        /*083c*/ 	.word	0xffffffff


	//   ....[95]....
        /*0840*/ 	.word	0xffffffff


	//   ....[96]....
        /*0844*/ 	.word	0xffffffff


	//   ....[97]....
        /*0848*/ 	.word	0xffffffff


	//   ....[98]....
        /*084c*/ 	.word	0xffffffff


	//   ....[99]....
        /*0850*/ 	.word	0xffffffff


	//   ....[100]....
        /*0854*/ 	.word	0xffffffff


	//   ....[101]....
        /*0858*/ 	.word	0xffffffff


	//   ....[102]....
        /*085c*/ 	.word	0xffffffff


	//   ....[103]....
        /*0860*/ 	.word	0xffffffff


	//   ....[104]....
        /*0864*/ 	.word	0xffffffff


	//   ....[105]....
        /*0868*/ 	.word	0xffffffff


	//   ....[106]....
        /*086c*/ 	.word	0xffffffff


	//   ....[107]....
        /*0870*/ 	.word	0xffffffff


	//   ....[108]....
        /*0874*/ 	.word	0xffffffff


	//   ....[109]....
        /*0878*/ 	.word	0xffffffff


	//   ....[110]....
        /*087c*/ 	.word	0xffffffff


	//   ....[111]....
        /*0880*/ 	.word	0xffffffff


	//   ....[112]....
        /*0884*/ 	.word	0xffffffff


	//   ....[113]....
        /*0888*/ 	.word	0xffffffff


	//   ....[114]....
        /*088c*/ 	.word	0xffffffff


	//   ....[115]....
        /*0890*/ 	.word	0xffffffff


	//   ....[116]....
        /*0894*/ 	.word	0xffffffff


	//   ....[117]....
        /*0898*/ 	.word	0xffffffff


	//   ....[118]....
        /*089c*/ 	.word	0xffffffff


	//   ....[119]....
        /*08a0*/ 	.word	0xffffffff


	//   ....[120]....
        /*08a4*/ 	.word	0xffffffff


	//   ....[121]....
        /*08a8*/ 	.word	0xffffffff


	//   ....[122]....
        /*08ac*/ 	.word	0xffffffff


	//   ....[123]....
        /*08b0*/ 	.word	0xffffffff


	//   ....[124]....
        /*08b4*/ 	.word	0xffffffff


	//   ....[125]....
        /*08b8*/ 	.word	0xffffffff


	//   ....[126]....
        /*08bc*/ 	.word	0xffffffff


	//   ....[127]....
        /*08c0*/ 	.word	0xffffffff


	//   ....[128]....
        /*08c4*/ 	.word	0xffffffff


	//   ....[129]....
        /*08c8*/ 	.word	0xffffffff


	//   ....[130]....
        /*08cc*/ 	.word	0xffffffff


	//   ....[131]....
        /*08d0*/ 	.word	0xffffffff


	//   ....[132]....
        /*08d4*/ 	.word	0xffffffff


	//   ....[133]....
        /*08d8*/ 	.word	0xffffffff


	//   ....[134]....
        /*08dc*/ 	.word	0xffffffff


	//   ....[135]....
        /*08e0*/ 	.word	0xffffffff


	//   ....[136]....
        /*08e4*/ 	.word	0xffffffff


	//   ....[137]....
        /*08e8*/ 	.word	0xffffffff


	//   ....[138]....
        /*08ec*/ 	.word	0x0500000f


	//   ....[139]....
        /*08f0*/ 	.word	0x0500000f


	//   ....[140]....
        /*08f4*/ 	.word	0x0500000f


	//   ....[141]....
        /*08f8*/ 	.word	0x0500000f


	//   ....[142]....
        /*08fc*/ 	.word	0x0500000f


	//   ....[143]....
        /*0900*/ 	.word	0x0500000f


	//   ....[144]....
        /*0904*/ 	.word	0x0500000f


	//   ....[145]....
        /*0908*/ 	.word	0x0500000f


	//   ....[146]....
        /*090c*/ 	.word	0x0500000f


	//   ....[147]....
        /*0910*/ 	.word	0x0500000f


	//   ....[148]....
        /*0914*/ 	.word	0x0500000f


	//   ....[149]....
        /*0918*/ 	.word	0x0500000f


	//   ....[150]....
        /*091c*/ 	.word	0x0500000f


	//   ....[151]....
        /*0920*/ 	.word	0x0500000f


	//   ....[152]....
        /*0924*/ 	.word	0x0500000f


	//   ....[153]....
        /*0928*/ 	.word	0x0500000f


	//   ....[154]....
        /*092c*/ 	.word	0x0500000f


	//   ....[155]....
        /*0930*/ 	.word	0x0500000f


	//   ....[156]....
        /*0934*/ 	.word	0x0500000f


	//   ....[157]....
        /*0938*/ 	.word	0x0500000f


	//   ....[158]....
        /*093c*/ 	.word	0x0500000f


	//   ....[159]....
        /*0940*/ 	.word	0x0500000f


	//   ....[160]....
        /*0944*/ 	.word	0x0500000f


	//   ....[161]....
        /*0948*/ 	.word	0x0500000f


	//   ....[162]....
        /*094c*/ 	.word	0x0500000f


	//   ....[163]....
        /*0950*/ 	.word	0x0500000f


	//   ....[164]....
        /*0954*/ 	.word	0x0500000f


	//   ....[165]....
        /*0958*/ 	.word	0x0500000f


	//   ....[166]....
        /*095c*/ 	.word	0x0500000f


	//   ....[167]....
        /*0960*/ 	.word	0x0500000f


	//   ....[168]....
        /*0964*/ 	.word	0x0500000f


	//   ....[169]....
        /*0968*/ 	.word	0x0500000f


	//   ....[170]....
        /*096c*/ 	.word	0x0500000f


	//   ....[171]....
        /*0970*/ 	.word	0x0500000f


	//   ....[172]....
        /*0974*/ 	.word	0x0500000f


	//   ....[173]....
        /*0978*/ 	.word	0x0500000f


	//   ....[174]....
        /*097c*/ 	.word	0x0500000f


	//   ....[175]....
        /*0980*/ 	.word	0x0500000f


	//   ....[176]....
        /*0984*/ 	.word	0x0500000f


	//   ....[177]....
        /*0988*/ 	.word	0x0500000f


	//   ....[178]....
        /*098c*/ 	.word	0x0500000f


	//   ....[179]....
        /*0990*/ 	.word	0x0500000f


	//   ....[180]....
        /*0994*/ 	.word	0x0500000f


	//   ....[181]....
        /*0998*/ 	.word	0x0500000f


	//   ....[182]....
        /*099c*/ 	.word	0x0500000f


	//   ....[183]....
        /*09a0*/ 	.word	0x0500000f


	//   ....[184]....
        /*09a4*/ 	.word	0x0500000f


	//   ....[185]....
        /*09a8*/ 	.word	0x0500000f


	//   ....[186]....
        /*09ac*/ 	.word	0x0500000f


	//   ....[187]....
        /*09b0*/ 	.word	0x0500000f


	//   ....[188]....
        /*09b4*/ 	.word	0x0500000f


	//   ....[189]....
        /*09b8*/ 	.word	0x0500000f


	//   ....[190]....
        /*09bc*/ 	.word	0x0500000f


	//   ....[191]....
        /*09c0*/ 	.word	0x0500000f


	//   ....[192]....
        /*09c4*/ 	.word	0x0500000f


	//   ....[193]....
        /*09c8*/ 	.word	0x0500000f


	//   ....[194]....
        /*09cc*/ 	.word	0x0500000f


	//   ....[195]....
        /*09d0*/ 	.word	0x0500000f


	//   ....[196]....
        /*09d4*/ 	.word	0x0500000f


	//   ....[197]....
        /*09d8*/ 	.word	0x0500000f


	//   ....[198]....
        /*09dc*/ 	.word	0x0500000f


	//   ....[199]....
        /*09e0*/ 	.word	0x0500000f


	//   ....[200]....
        /*09e4*/ 	.word	0x0500000f


	//   ....[201]....
        /*09e8*/ 	.word	0x0500000f


	//   ....[202]....
        /*09ec*/ 	.word	0x0500000f


	//   ....[203]....
        /*09f0*/ 	.word	0x0500000f


	//   ....[204]....
        /*09f4*/ 	.word	0x0500000f


	//   ....[205]....
        /*09f8*/ 	.word	0x0500000f


	//   ....[206]....
        /*09fc*/ 	.word	0x0500000f


	//   ....[207]....
        /*0a00*/ 	.word	0x0500000f


	//   ....[208]....
        /*0a04*/ 	.word	0x0500000f


	//   ....[209]....
        /*0a08*/ 	.word	0x0500000f


	//   ....[210]....
        /*0a0c*/ 	.word	0x0500000f


	//   ....[211]....
        /*0a10*/ 	.word	0x0500000f


	//   ....[212]....
        /*0a14*/ 	.word	0x0500000f


	//   ....[213]....
        /*0a18*/ 	.word	0x0500000f


	//   ....[214]....
        /*0a1c*/ 	.word	0x0500000f


	//   ....[215]....
        /*0a20*/ 	.word	0x0500000f


	//   ....[216]....
        /*0a24*/ 	.word	0x0500000f


	//   ....[217]....
        /*0a28*/ 	.word	0x0500000f


	//   ....[218]....
        /*0a2c*/ 	.word	0x0500000f


	//   ....[219]....
        /*0a30*/ 	.word	0x0500000f


	//   ....[220]....
        /*0a34*/ 	.word	0x0500000f


	//----- nvinfo : EIATTR_COOP_GROUP_INSTR_OFFSETS
	.align		4
.L_319:
        /*0a38*/ 	.byte	0x04, 0x28
        /*0a3a*/ 	.short	(.L_321 - .L_320)


	//   ....[0]....
.L_320:
        /*0a3c*/ 	.word	0x00000070


	//   ....[1]....
        /*0a40*/ 	.word	0x00000140


	//   ....[2]....
        /*0a44*/ 	.word	0x00000190


	//   ....[3]....
        /*0a48*/ 	.word	0x000003c0


	//   ....[4]....
        /*0a4c*/ 	.word	0x00000520


	//   ....[5]....
        /*0a50*/ 	.word	0x00000640


	//   ....[6]....
        /*0a54*/ 	.word	0x000007a0


	//   ....[7]....
        /*0a58*/ 	.word	0x00003250


	//   ....[8]....
        /*0a5c*/ 	.word	0x00003260


	//   ....[9]....
        /*0a60*/ 	.word	0x00004e30


	//   ....[10]....
        /*0a64*/ 	.word	0x00004e40


	//   ....[11]....
        /*0a68*/ 	.word	0x000067a0


	//   ....[12]....
        /*0a6c*/ 	.word	0x000067b0


	//   ....[13]....
        /*0a70*/ 	.word	0x00006ce0


	//   ....[14]....
        /*0a74*/ 	.word	0x00006d00


	//   ....[15]....
        /*0a78*/ 	.word	0x00007460


	//   ....[16]....
        /*0a7c*/ 	.word	0x00007ba0


	//   ....[17]....
        /*0a80*/ 	.word	0x00007bb0


	//   ....[18]....
        /*0a84*/ 	.word	0x00007bc0


	//   ....[19]....
        /*0a88*/ 	.word	0x00007bd0


	//   ....[20]....
        /*0a8c*/ 	.word	0x00009900


	//   ....[21]....
        /*0a90*/ 	.word	0x00009910


	//   ....[22]....
        /*0a94*/ 	.word	0x00009920


	//   ....[23]....
        /*0a98*/ 	.word	0x00009930


	//   ....[24]....
        /*0a9c*/ 	.word	0x0000bac0


	//   ....[25]....
        /*0aa0*/ 	.word	0x0000c130


	//   ....[26]....
        /*0aa4*/ 	.word	0x0000c140


	//   ....[27]....
        /*0aa8*/ 	.word	0x0000c160


	//   ....[28]....
        /*0aac*/ 	.word	0x0000c7e0


	//   ....[29]....
        /*0ab0*/ 	.word	0x0000c800


	//   ....[30]....
        /*0ab4*/ 	.word	0x0000d940


	//   ....[31]....
        /*0ab8*/ 	.word	0x0000e6f0


	//   ....[32]....
        /*0abc*/ 	.word	0x0000e710


	//   ....[33]....
        /*0ac0*/ 	.word	0x0000ef30


	//   ....[34]....
        /*0ac4*/ 	.word	0x0000f030


	//   ....[35]....
        /*0ac8*/ 	.word	0x0000f750


	//   ....[36]....
        /*0acc*/ 	.word	0x0000f7b0


	//   ....[37]....
        /*0ad0*/ 	.word	0x000107d0


	//   ....[38]....
        /*0ad4*/ 	.word	0x00011690


	//   ....[39]....
        /*0ad8*/ 	.word	0x000116b0


	//   ....[40]....
        /*0adc*/ 	.word	0x00011900


	//   ....[41]....
        /*0ae0*/ 	.word	0x00011920


	//   ....[42]....
        /*0ae4*/ 	.word	0x00012c60


	//   ....[43]....
        /*0ae8*/ 	.word	0x00012e80


	//   ....[44]....
        /*0aec*/ 	.word	0x00013320


	//   ....[45]....
        /*0af0*/ 	.word	0x00013360


	//   ....[46]....
        /*0af4*/ 	.word	0x00013370


	//   ....[47]....
        /*0af8*/ 	.word	0x00014390


	//   ....[48]....
        /*0afc*/ 	.word	0x000143d0


	//   ....[49]....
        /*0b00*/ 	.word	0x000143f0


	//   ....[50]....
        /*0b04*/ 	.word	0x00014410


	//   ....[51]....
        /*0b08*/ 	.word	0x000148d0


	//   ....[52]....
        /*0b0c*/ 	.word	0x000148f0


	//   ....[53]....
        /*0b10*/ 	.word	0x00014a10


	//   ....[54]....
        /*0b14*/ 	.word	0x00014a30


	//   ....[55]....
        /*0b18*/ 	.word	0x00015340


	//   ....[56]....
        /*0b1c*/ 	.word	0x00015350


	//   ....[57]....
        /*0b20*/ 	.word	0x000154b0


	//   ....[58]....
        /*0b24*/ 	.word	0x000154c0


	//   ....[59]....
        /*0b28*/ 	.word	0x00015660


	//   ....[60]....
        /*0b2c*/ 	.word	0x00015830


	//   ....[61]....
        /*0b30*/ 	.word	0x00015860


	//   ....[62]....
        /*0b34*/ 	.word	0x00015890


	//   ....[63]....
        /*0b38*/ 	.word	0x000158c0


	//   ....[64]....
        /*0b3c*/ 	.word	0x000158f0


	//   ....[65]....
        /*0b40*/ 	.word	0x00015920


	//   ....[66]....
        /*0b44*/ 	.word	0x00015a90


	//   ....[67]....
        /*0b48*/ 	.word	0x00015ac0


	//   ....[68]....
        /*0b4c*/ 	.word	0x00015af0


	//   ....[69]....
        /*0b50*/ 	.word	0x00015b20


	//   ....[70]....
        /*0b54*/ 	.word	0x00015b50


	//   ....[71]....
        /*0b58*/ 	.word	0x00015b80


	//   ....[72]....
        /*0b5c*/ 	.word	0x00015c20


	//   ....[73]....
        /*0b60*/ 	.word	0x00015c80


	//   ....[74]....
        /*0b64*/ 	.word	0x00015d20


	//   ....[75]....
        /*0b68*/ 	.word	0x00016b80


	//   ....[76]....
        /*0b6c*/ 	.word	0x00018da0


	//   ....[77]....
        /*0b70*/ 	.word	0x00018db0


	//   ....[78]....
        /*0b74*/ 	.word	0x00018e70


	//   ....[79]....
        /*0b78*/ 	.word	0x00018e80


	//   ....[80]....
        /*0b7c*/ 	.word	0x00018f30


	//   ....[81]....
        /*0b80*/ 	.word	0x00018f40


	//   ....[82]....
        /*0b84*/ 	.word	0x00018f50


	//   ....[83]....
        /*0b88*/ 	.word	0x00018f60


	//   ....[84]....
        /*0b8c*/ 	.word	0x00019960


	//   ....[85]....
        /*0b90*/ 	.word	0x00019970


	//   ....[86]....
        /*0b94*/ 	.word	0x00019990


	//   ....[87]....
        /*0b98*/ 	.word	0x00019a40


	//   ....[88]....
        /*0b9c*/ 	.word	0x00019a70


	//   ....[89]....
        /*0ba0*/ 	.word	0x00019a90


	//   ....[90]....
        /*0ba4*/ 	.word	0x00019b10


	//   ....[91]....
        /*0ba8*/ 	.word	0x00019b20


	//   ....[92]....
        /*0bac*/ 	.word	0x00019bf0


	//   ....[93]....
        /*0bb0*/ 	.word	0x00019c30


	//   ....[94]....
        /*0bb4*/ 	.word	0x00019c40


	//   ....[95]....
        /*0bb8*/ 	.word	0x00019cc0


	//   ....[96]....
        /*0bbc*/ 	.word	0x0001a4b0


	//   ....[97]....
        /*0bc0*/ 	.word	0x0001a4c0


	//   ....[98]....
        /*0bc4*/ 	.word	0x0001a4e0


	//   ....[99]....
        /*0bc8*/ 	.word	0x0001a560


	//   ....[100]....
        /*0bcc*/ 	.word	0x0001a570


	//   ....[101]....
        /*0bd0*/ 	.word	0x0001a5d0


	//   ....[102]....
        /*0bd4*/ 	.word	0x0001a600


	//   ....[103]....
        /*0bd8*/ 	.word	0x0001a640


	//   ....[104]....
        /*0bdc*/ 	.word	0x0001a8f0


	//   ....[105]....
        /*0be0*/ 	.word	0x0001a910


	//   ....[106]....
        /*0be4*/ 	.word	0x0001a9b0


	//   ....[107]....
        /*0be8*/ 	.word	0x0001a9c0


	//   ....[108]....
        /*0bec*/ 	.word	0x0001aa50


	//   ....[109]....
        /*0bf0*/ 	.word	0x0001aa60


	//   ....[110]....
        /*0bf4*/ 	.word	0x0001aa70


	//   ....[111]....
        /*0bf8*/ 	.word	0x0001ab00


	//   ....[112]....
        /*0bfc*/ 	.word	0x0001b0f0


	//   ....[113]....
        /*0c00*/ 	.word	0x0001b100


	//   ....[114]....
        /*0c04*/ 	.word	0x0001b190


	//   ....[115]....
        /*0c08*/ 	.word	0x0001b230


	//   ....[116]....
        /*0c0c*/ 	.word	0x0001b250


	//   ....[117]....
        /*0c10*/ 	.word	0x0001b2d0


	//   ....[118]....
        /*0c14*/ 	.word	0x0001b2f0


	//   ....[119]....
        /*0c18*/ 	.word	0x0001b300


	//   ....[120]....
        /*0c1c*/ 	.word	0x0001b700


	//   ....[121]....
        /*0c20*/ 	.word	0x0001b730


	//   ....[122]....
        /*0c24*/ 	.word	0x0001b770


	//   ....[123]....
        /*0c28*/ 	.word	0x0001b7a0


	//   ....[124]....
        /*0c2c*/ 	.word	0x0001b7d0


	//   ....[125]....
        /*0c30*/ 	.word	0x0001b800


	//   ....[126]....
        /*0c34*/ 	.word	0x0001b830


	//   ....[127]....
        /*0c38*/ 	.word	0x0001b860


	//   ....[128]....
        /*0c3c*/ 	.word	0x0001b9e0


	//   ....[129]....
        /*0c40*/ 	.word	0x0001ba10


	//   ....[130]....
        /*0c44*/ 	.word	0x0001ba40


	//   ....[131]....
        /*0c48*/ 	.word	0x0001ba70


	//   ....[132]....
        /*0c4c*/ 	.word	0x0001baa0


	//   ....[133]....
        /*0c50*/ 	.word	0x0001bad0


	//   ....[134]....
        /*0c54*/ 	.word	0x0001bb90


	//   ....[135]....
        /*0c58*/ 	.word	0x0001bbb0


	//   ....[136]....
        /*0c5c*/ 	.word	0x0001bc20


	//   ....[137]....
        /*0c60*/ 	.word	0x0001c2c0


	//   ....[138]....
        /*0c64*/ 	.word	0x0001c600


	//   ....[139]....
        /*0c68*/ 	.word	0x0001c690


	//   ....[140]....
        /*0c6c*/ 	.word	0x0001c780


	//   ....[141]....
        /*0c70*/ 	.word	0x0001c810


	//   ....[142]....
        /*0c74*/ 	.word	0x0001c8f0


	//   ....[143]....
        /*0c78*/ 	.word	0x0001c980


	//   ....[144]....
        /*0c7c*/ 	.word	0x0001cac0


	//   ....[145]....
        /*0c80*/ 	.word	0x0001cb60


	//   ....[146]....
        /*0c84*/ 	.word	0x0001cbf0


	//   ....[147]....
        /*0c88*/ 	.word	0x0001cc40


	//   ....[148]....
        /*0c8c*/ 	.word	0x0001cc90


	//   ....[149]....
        /*0c90*/ 	.word	0x0001cd70


	//   ....[150]....
        /*0c94*/ 	.word	0x0001ce00


	//   ....[151]....
        /*0c98*/ 	.word	0x0001ce50


	//   ....[152]....
        /*0c9c*/ 	.word	0x0001cea0


	//   ....[153]....
        /*0ca0*/ 	.word	0x0001d160


	//   ....[154]....
        /*0ca4*/ 	.word	0x0001d1b0


	//   ....[155]....
        /*0ca8*/ 	.word	0x0001d240


	//   ....[156]....
        /*0cac*/ 	.word	0x0001d2d0


	//   ....[157]....
        /*0cb0*/ 	.word	0x0001d390


	//   ....[158]....
        /*0cb4*/ 	.word	0x0001d670


	//   ....[159]....
        /*0cb8*/ 	.word	0x0001d760


	//   ....[160]....
        /*0cbc*/ 	.word	0x0001d7f0


	//   ....[161]....
        /*0cc0*/ 	.word	0x0001d850


	//   ....[162]....
        /*0cc4*/ 	.word	0x0001d970


	//   ....[163]....
        /*0cc8*/ 	.word	0x0001d9d0


	//   ....[164]....
        /*0ccc*/ 	.word	0x0001daf0


	//   ....[165]....
        /*0cd0*/ 	.word	0x0001db50


	//   ....[166]....
        /*0cd4*/ 	.word	0x0001dc00


	//   ....[167]....
        /*0cd8*/ 	.word	0x0001dd20


	//   ....[168]....
        /*0cdc*/ 	.word	0x0001dd90


	//   ....[169]....
        /*0ce0*/ 	.word	0x0001ddf0


	//   ....[170]....
        /*0ce4*/ 	.word	0x0001de90


	//   ....[171]....
        /*0ce8*/ 	.word	0x0001df60


	//   ....[172]....
        /*0cec*/ 	.word	0x0001e000


	//   ....[173]....
        /*0cf0*/ 	.word	0x0001e0e0


	//   ....[174]....
        /*0cf4*/ 	.word	0x0001e170


	//   ....[175]....
        /*0cf8*/ 	.word	0x0001e240


	//   ....[176]....
        /*0cfc*/ 	.word	0x0001e2d0


	//   ....[177]....
        /*0d00*/ 	.word	0x0001e3b0


	//   ....[178]....
        /*0d04*/ 	.word	0x0001e470


	//   ....[179]....
        /*0d08*/ 	.word	0x0001e5f0


	//   ....[180]....
        /*0d0c*/ 	.word	0x0001e6c0


	//   ....[181]....
        /*0d10*/ 	.word	0x0001e740


	//   ....[182]....
        /*0d14*/ 	.word	0x0001e830


	//   ....[183]....
        /*0d18*/ 	.word	0x0001e890


	//   ....[184]....
        /*0d1c*/ 	.word	0x0001e960


	//   ....[185]....
        /*0d20*/ 	.word	0x0001e9c0


	//   ....[186]....
        /*0d24*/ 	.word	0x0001eaa0


	//   ....[187]....
        /*0d28*/ 	.word	0x0001eb90


	//   ....[188]....
        /*0d2c*/ 	.word	0x0001ec30


	//   ....[189]....
        /*0d30*/ 	.word	0x0001ec90


	//   ....[190]....
        /*0d34*/ 	.word	0x0001ed90


	//   ....[191]....
        /*0d38*/ 	.word	0x0001edf0


	//   ....[192]....
        /*0d3c*/ 	.word	0x0001eef0


	//   ....[193]....
        /*0d40*/ 	.word	0x0001ef50


	//   ....[194]....
        /*0d44*/ 	.word	0x0001f020


	//   ....[195]....
        /*0d48*/ 	.word	0x0001f170


	//   ....[196]....
        /*0d4c*/ 	.word	0x0001f220


	//   ....[197]....
        /*0d50*/ 	.word	0x0001f330


	//   ....[198]....
        /*0d54*/ 	.word	0x0001f410


	//   ....[199]....
        /*0d58*/ 	.word	0x0001f470


	//   ....[200]....
        /*0d5c*/ 	.word	0x0001f560


	//   ....[201]....
        /*0d60*/ 	.word	0x0001f5c0


	//   ....[202]....
        /*0d64*/ 	.word	0x0001f6a0


	//   ....[203]....
        /*0d68*/ 	.word	0x0001f730


	//   ....[204]....
        /*0d6c*/ 	.word	0x0001f7d0


	//   ....[205]....
        /*0d70*/ 	.word	0x0001f8f0


	//   ....[206]....
        /*0d74*/ 	.word	0x0001f960


	//   ....[207]....
        /*0d78*/ 	.word	0x0001f9d0


	//   ....[208]....
        /*0d7c*/ 	.word	0x0001fa40


	//   ....[209]....
        /*0d80*/ 	.word	0x0001fab0


	//   ....[210]....
        /*0d84*/ 	.word	0x0001fb30


	//   ....[211]....
        /*0d88*/ 	.word	0x0001fbc0


	//   ....[212]....
        /*0d8c*/ 	.word	0x0001fc50


	//   ....[213]....
        /*0d90*/ 	.word	0x0001fcc0


	//   ....[214]....
        /*0d94*/ 	.word	0x0001fd30


	//   ....[215]....
        /*0d98*/ 	.word	0x0001fda0


	//   ....[216]....
        /*0d9c*/ 	.word	0x0001fe20


	//   ....[217]....
        /*0da0*/ 	.word	0x0001fe90


	//   ....[218]....
        /*0da4*/ 	.word	0x0001ff30


	//   ....[219]....
        /*0da8*/ 	.word	0x0001ffc0


	//   ....[220]....
        /*0dac*/ 	.word	0x000200f0


	//----- nvinfo : EIATTR_REG_RECONFIG
	.align		4
.L_321:
        /*0db0*/ 	.byte	0x01, 0x54
	.zero		2


	//----- nvinfo : EIATTR_SYSCALL_OFFSETS
	.align		4
        /*0db4*/ 	.byte	0x04, 0x46
        /*0db6*/ 	.short	(.L_323 - .L_322)


	//   ....[0]....
.L_322:
        /*0db8*/ 	.word	0x00001d00


	//   ....[1]....
        /*0dbc*/ 	.word	0x00001e50


	//   ....[2]....
        /*0dc0*/ 	.word	0x00007630


	//   ....[3]....
        /*0dc4*/ 	.word	0x00007950


	//   ....[4]....
        /*0dc8*/ 	.word	0x00018300


	//   ....[5]....
        /*0dcc*/ 	.word	0x00018450


	//   ....[6]....
        /*0dd0*/ 	.word	0x00018540


	//   ....[7]....
        /*0dd4*/ 	.word	0x000193d0


	//----- nvinfo : EIATTR_MBARRIER_INSTR_OFFSETS
	.align		4
.L_323:
        /*0dd8*/ 	.byte	0x04, 0x39
        /*0dda*/ 	.short	(.L_325 - .L_324)


	//   ....[0]....
.L_324:
        /*0ddc*/ 	.word	0x00000270
        /*0de0*/ 	.word	0x000000ff
        /*0de4*/ 	.word	0x0002d800
        /*0de8*/ 	.short	0x0100
        /*0dea*/ 	.byte	0x08
	.zero		1


	//   ....[1]....
        /*0dec*/ 	.word	0x00000280
        /*0df0*/ 	.word	0x000000ff
        /*0df4*/ 	.word	0x0002d820
        /*0df8*/ 	.short	0x0100
        /*0dfa*/ 	.byte	0x08
	.zero		1


	//   ....[2]....
        /*0dfc*/ 	.word	0x00000370
        /*0e00*/ 	.word	0x000000ff
        /*0e04*/ 	.word	0x0002d830
        /*0e08*/ 	.short	0x0100
        /*0e0a*/ 	.byte	0x08
	.zero		1


	//   ....[3]....
        /*0e0c*/ 	.word	0x00000380
        /*0e10*/ 	.word	0x000000ff
        /*0e14*/ 	.word	0x0002d840
        /*0e18*/ 	.short	0x0100
        /*0e1a*/ 	.byte	0x08
	.zero		1


	//   ....[4]....
        /*0e1c*/ 	.word	0x00000390
        /*0e20*/ 	.word	0x000000ff
        /*0e24*/ 	.word	0x0002d838
        /*0e28*/ 	.short	0x0100
        /*0e2a*/ 	.byte	0x08
	.zero		1


	//   ....[5]....
        /*0e2c*/ 	.word	0x000003a0
        /*0e30*/ 	.word	0x000000ff
        /*0e34*/ 	.word	0x0002d848
        /*0e38*/ 	.short	0x0100
        /*0e3a*/ 	.byte	0x08
	.zero		1


	//   ....[6]....
        /*0e3c*/ 	.word	0x000004d0
        /*0e40*/ 	.word	0x000000ff
        /*0e44*/ 	.word	0x0002d850
        /*0e48*/ 	.short	0x0100
        /*0e4a*/ 	.byte	0x08
	.zero		1


	//   ....[7]....
        /*0e4c*/ 	.word	0x000004e0
        /*0e50*/ 	.word	0x000000ff
        /*0e54*/ 	.word	0x0002d860
        /*0e58*/ 	.short	0x0100
        /*0e5a*/ 	.byte	0x08
	.zero		1


	//   ....[8]....
        /*0e5c*/ 	.word	0x000004f0
        /*0e60*/ 	.word	0x000000ff
        /*0e64*/ 	.word	0x0002d858
        /*0e68*/ 	.short	0x0100
        /*0e6a*/ 	.byte	0x08
	.zero		1


	//   ....[9]....
        /*0e6c*/ 	.word	0x00000500
        /*0e70*/ 	.word	0x000000ff
        /*0e74*/ 	.word	0x0002d868
        /*0e78*/ 	.short	0x0100
        /*0e7a*/ 	.byte	0x08
	.zero		1


	//   ....[10]....
        /*0e7c*/ 	.word	0x000005f0
        /*0e80*/ 	.word	0x000000ff
        /*0e84*/ 	.word	0x0002d870
        /*0e88*/ 	.short	0x0100
        /*0e8a*/ 	.byte	0x06
	.zero		1


	//   ....[11]....
        /*0e8c*/ 	.word	0x00000600
        /*0e90*/ 	.word	0x000000ff
        /*0e94*/ 	.word	0x0002d880
        /*0e98*/ 	.short	0x0100
        /*0e9a*/ 	.byte	0x06
	.zero		1


	//   ....[12]....
        /*0e9c*/ 	.word	0x00000610
        /*0ea0*/ 	.word	0x000000ff
        /*0ea4*/ 	.word	0x0002d878
        /*0ea8*/ 	.short	0x0100
        /*0eaa*/ 	.byte	0x06
	.zero		1


	//   ....[13]....
        /*0eac*/ 	.word	0x00000620
        /*0eb0*/ 	.word	0x000000ff
        /*0eb4*/ 	.word	0x0002d888
        /*0eb8*/ 	.short	0x0100
        /*0eba*/ 	.byte	0x06
	.zero		1


	//   ....[14]....
        /*0ebc*/ 	.word	0x00000750
        /*0ec0*/ 	.word	0x000000ff
        /*0ec4*/ 	.word	0x0002d890
        /*0ec8*/ 	.short	0x0100
        /*0eca*/ 	.byte	0x08
	.zero		1


	//   ....[15]....
        /*0ecc*/ 	.word	0x00000760
        /*0ed0*/ 	.word	0x000000ff
        /*0ed4*/ 	.word	0x0002d8a0
        /*0ed8*/ 	.short	0x0100
        /*0eda*/ 	.byte	0x08
	.zero		1


	//   ....[16]....
        /*0edc*/ 	.word	0x00000770
        /*0ee0*/ 	.word	0x000000ff
        /*0ee4*/ 	.word	0x0002d898
        /*0ee8*/ 	.short	0x0100
        /*0eea*/ 	.byte	0x08
	.zero		1


	//   ....[17]....
        /*0eec*/ 	.word	0x00000780
        /*0ef0*/ 	.word	0x000000ff
        /*0ef4*/ 	.word	0x0002d8a8
        /*0ef8*/ 	.short	0x0100
        /*0efa*/ 	.byte	0x08
	.zero		1


	//   ....[18]....
        /*0efc*/ 	.word	0x000008b0
        /*0f00*/ 	.word	0x000000ff
        /*0f04*/ 	.word	0x0002d8b0
        /*0f08*/ 	.short	0x0100
        /*0f0a*/ 	.byte	0x08
	.zero		1


	//   ....[19]....
        /*0f0c*/ 	.word	0x000008c0
        /*0f10*/ 	.word	0x000000ff
        /*0f14*/ 	.word	0x0002d8c0
        /*0f18*/ 	.short	0x0100
        /*0f1a*/ 	.byte	0x08
	.zero		1


	//   ....[20]....
        /*0f1c*/ 	.word	0x000008d0
        /*0f20*/ 	.word	0x000000ff
        /*0f24*/ 	.word	0x0002d8b8
        /*0f28*/ 	.short	0x0100
        /*0f2a*/ 	.byte	0x08
	.zero		1


	//   ....[21]....
        /*0f2c*/ 	.word	0x000008e0
        /*0f30*/ 	.word	0x000000ff
        /*0f34*/ 	.word	0x0002d8c8
        /*0f38*/ 	.short	0x0100
        /*0f3a*/ 	.byte	0x08
	.zero		1


	//   ....[22]....
        /*0f3c*/ 	.word	0x00003200
        /*0f40*/ 	.word	0x00000023
        /*0f44*/ 	.word	0x0002d890
        /*0f48*/ 	.short	0x010a
        /*0f4a*/ 	.byte	0x3f
	.zero		1


	//   ....[23]....
        /*0f4c*/ 	.word	0x00004de0
        /*0f50*/ 	.word	0x00000023
        /*0f54*/ 	.word	0x0002d890
        /*0f58*/ 	.short	0x010a
        /*0f5a*/ 	.byte	0x3f
	.zero		1


	//   ....[24]....
        /*0f5c*/ 	.word	0x000065f0
        /*0f60*/ 	.word	0x00000023
        /*0f64*/ 	.word	0x0002d890
        /*0f68*/ 	.short	0x010a
        /*0f6a*/ 	.byte	0x3f
	.zero		1


	//   ....[25]....
        /*0f6c*/ 	.word	0x00006b30
        /*0f70*/ 	.word	0x0000000b
        /*0f74*/ 	.word	0x00000000
        /*0f78*/ 	.short	0x0101
        /*0f7a*/ 	.byte	0x3f
	.zero		1


	//   ....[26]....
        /*0f7c*/ 	.word	0x00006b70
        /*0f80*/ 	.word	0x00000023
        /*0f84*/ 	.word	0x0002d8b0
        /*0f88*/ 	.short	0x010a
        /*0f8a*/ 	.byte	0x3f
	.zero		1


	//   ....[27]....
        /*0f8c*/ 	.word	0x00007070
        /*0f90*/ 	.word	0x00000023
        /*0f94*/ 	.word	0x00000000
        /*0f98*/ 	.short	0x0101
        /*0f9a*/ 	.byte	0x3f
	.zero		1


	//   ....[28]....
        /*0f9c*/ 	.word	0x000076d0
        /*0fa0*/ 	.word	0x00000002
        /*0fa4*/ 	.word	0x0002d800
        /*0fa8*/ 	.short	0x010a
        /*0faa*/ 	.byte	0x3f
	.zero		1


	//   ....[29]....
        /*0fac*/ 	.word	0x00007720
        /*0fb0*/ 	.word	0x00000002
        /*0fb4*/ 	.word	0x0002d800
        /*0fb8*/ 	.short	0x010a
        /*0fba*/ 	.byte	0x3f
	.zero		1


	//   ....[30]....
        /*0fbc*/ 	.word	0x00008330
        /*0fc0*/ 	.word	0x00000002
        /*0fc4*/ 	.word	0x0002d800
        /*0fc8*/ 	.short	0x010a
        /*0fca*/ 	.byte	0x3f
	.zero		1


	//   ....[31]....
        /*0fcc*/ 	.word	0x00009e60
        /*0fd0*/ 	.word	0x00000002
        /*0fd4*/ 	.word	0x0002d800
        /*0fd8*/ 	.short	0x010a
        /*0fda*/ 	.byte	0x3f
	.zero		1


	//   ....[32]....
        /*0fdc*/ 	.word	0x0000b440
        /*0fe0*/ 	.word	0x00000000
        /*0fe4*/ 	.word	0x0002d830
        /*0fe8*/ 	.short	0x010a
        /*0fea*/ 	.byte	0x3f
	.zero		1


	//   ....[33]....
        /*0fec*/ 	.word	0x0000b510
        /*0ff0*/ 	.word	0x00000000
        /*0ff4*/ 	.word	0x0002d830
        /*0ff8*/ 	.short	0x010a
        /*0ffa*/ 	.byte	0x3f
	.zero		1


	//   ....[34]....
        /*0ffc*/ 	.word	0x0000ccf0
        /*1000*/ 	.word	0x00000000
        /*1004*/ 	.word	0x00000000
        /*1008*/ 	.short	0x0101
        /*100a*/ 	.byte	0x3f
	.zero		1


	//   ....[35]....
        /*100c*/ 	.word	0x0000da90
        /*1010*/ 	.word	0x00000003
        /*1014*/ 	.word	0x0002d830
        /*1018*/ 	.short	0x010a
        /*101a*/ 	.byte	0x3f
	.zero		1


	//   ....[36]....
        /*101c*/ 	.word	0x0000dae0
        /*1020*/ 	.word	0x00000003
        /*1024*/ 	.word	0x0002d830
        /*1028*/ 	.short	0x010a
        /*102a*/ 	.byte	0x3f
	.zero		1


	//   ....[37]....
        /*102c*/ 	.word	0x0000df30
        /*1030*/ 	.word	0x00000004
        /*1034*/ 	.word	0x0002d850
        /*1038*/ 	.short	0x010a
        /*103a*/ 	.byte	0x3f
	.zero		1


	//   ....[38]....
        /*103c*/ 	.word	0x0000df70
        /*1040*/ 	.word	0x00000004
        /*1044*/ 	.word	0x0002d850
        /*1048*/ 	.short	0x010a
        /*104a*/ 	.byte	0x3f
	.zero		1


	//   ....[39]....
        /*104c*/ 	.word	0x0000e680
        /*1050*/ 	.word	0x0000000f
        /*1054*/ 	.word	0x00000000
        /*1058*/ 	.short	0x0101
        /*105a*/ 	.byte	0x3f
	.zero		1


	//   ....[40]....
        /*105c*/ 	.word	0x000101b0
        /*1060*/ 	.word	0x00000007
        /*1064*/ 	.word	0x00000000
        /*1068*/ 	.short	0x0101
        /*106a*/ 	.byte	0x3f
	.zero		1


	//   ....[41]....
        /*106c*/ 	.word	0x00010930
        /*1070*/ 	.word	0x00000003
        /*1074*/ 	.word	0x0002d830
        /*1078*/ 	.short	0x010a
        /*107a*/ 	.byte	0x3f
	.zero		1


	//   ....[42]....
        /*107c*/ 	.word	0x00010980
        /*1080*/ 	.word	0x00000003
        /*1084*/ 	.word	0x0002d830
        /*1088*/ 	.short	0x010a
        /*108a*/ 	.byte	0x3f
	.zero		1


	//   ....[43]....
        /*108c*/ 	.word	0x00010dd0
        /*1090*/ 	.word	0x00000004
        /*1094*/ 	.word	0x0002d850
        /*1098*/ 	.short	0x010a
        /*109a*/ 	.byte	0x3f
	.zero		1


	//   ....[44]....
        /*109c*/ 	.word	0x00010e10
        /*10a0*/ 	.word	0x00000004
        /*10a4*/ 	.word	0x0002d850
        /*10a8*/ 	.short	0x010a
        /*10aa*/ 	.byte	0x3f
	.zero		1


	//   ....[45]....
        /*10ac*/ 	.word	0x00011480
        /*10b0*/ 	.word	0x00000003
        /*10b4*/ 	.word	0x00000000
        /*10b8*/ 	.short	0x0101
        /*10ba*/ 	.byte	0x3f
	.zero		1


	//   ....[46]....
        /*10bc*/ 	.word	0x000126b0
        /*10c0*/ 	.word	0x00000005
        /*10c4*/ 	.word	0x00000000
        /*10c8*/ 	.short	0x0101
        /*10ca*/ 	.byte	0x3f
	.zero		1


	//   ....[47]....
        /*10cc*/ 	.word	0x00012ce0
        /*10d0*/ 	.word	0x00000005
        /*10d4*/ 	.word	0x0002d850
        /*10d8*/ 	.short	0x010a
        /*10da*/ 	.byte	0x3f
	.zero		1


	//   ....[48]....
        /*10dc*/ 	.word	0x00012d90
        /*10e0*/ 	.word	0x00000005
        /*10e4*/ 	.word	0x0002d850
        /*10e8*/ 	.short	0x010a
        /*10ea*/ 	.byte	0x3f
	.zero		1


	//   ....[49]....
        /*10ec*/ 	.word	0x00013590
        /*10f0*/ 	.word	0x00000005
        /*10f4*/ 	.word	0x00000000
        /*10f8*/ 	.short	0x0101
        /*10fa*/ 	.byte	0x3f
	.zero		1


	//   ....[50]....
        /*10fc*/ 	.word	0x000148e0
        /*1100*/ 	.word	0x00000000
        /*1104*/ 	.word	0x00000000
        /*1108*/ 	.short	0x0101
        /*110a*/ 	.byte	0x3f
	.zero		1


	//   ....[51]....
        /*110c*/ 	.word	0x00016c60
        /*1110*/ 	.word	0x00000016
        /*1114*/ 	.word	0x0002d820
        /*1118*/ 	.short	0x010a
        /*111a*/ 	.byte	0x3f
	.zero		1


	//   ....[52]....
        /*111c*/ 	.word	0x00016d20
        /*1120*/ 	.word	0x00000008
        /*1124*/ 	.word	0x0002d8a0
        /*1128*/ 	.short	0x010a
        /*112a*/ 	.byte	0x3f
	.zero		1


	//   ....[53]....
        /*112c*/ 	.word	0x00017150
        /*1130*/ 	.word	0x00000008
        /*1134*/ 	.word	0x0002d8c0
        /*1138*/ 	.short	0x010a
        /*113a*/ 	.byte	0x3f
	.zero		1


	//   ....[54]....
        /*113c*/ 	.word	0x000176b0
        /*1140*/ 	.word	0x00000008
        /*1144*/ 	.word	0x0002d8a0
        /*1148*/ 	.short	0x010a
        /*114a*/ 	.byte	0x3f
	.zero		1


	//   ....[55]....
        /*114c*/ 	.word	0x00017ad0
        /*1150*/ 	.word	0x00000008
        /*1154*/ 	.word	0x0002d8c0
        /*1158*/ 	.short	0x010a
        /*115a*/ 	.byte	0x3f
	.zero		1


	//   ....[56]....
        /*115c*/ 	.word	0x00018b30
        /*1160*/ 	.word	0x00000000
        /*1164*/ 	.word	0x0002d840
        /*1168*/ 	.short	0x010a
        /*116a*/ 	.byte	0x3f
	.zero		1


	//   ....[57]....
        /*116c*/ 	.word	0x000190b0
        /*1170*/ 	.word	0x00000000
        /*1174*/ 	.word	0x0002d830
        /*1178*/ 	.short	0x0107
        /*117a*/ 	.byte	0x3f
	.zero		1


	//   ....[58]....
        /*117c*/ 	.word	0x00019180
        /*1180*/ 	.word	0x00000000
        /*1184*/ 	.word	0x0002d830
        /*1188*/ 	.short	0x0101
        /*118a*/ 	.byte	0x3f
	.zero		1


	//   ....[59]....
        /*118c*/ 	.word	0x00019d90
        /*1190*/ 	.word	0x00000016
        /*1194*/ 	.word	0x0002d800
        /*1198*/ 	.short	0x0107
        /*119a*/ 	.byte	0x3f
	.zero		1


	//   ....[60]....
        /*119c*/ 	.word	0x00019e80
        /*11a0*/ 	.word	0x00000016
        /*11a4*/ 	.word	0x0002d800
        /*11a8*/ 	.short	0x0101
        /*11aa*/ 	.byte	0x3f
	.zero		1


	//   ....[61]....
        /*11ac*/ 	.word	0x00019ea0
        /*11b0*/ 	.word	0x00000016
        /*11b4*/ 	.word	0x0002d820
        /*11b8*/ 	.short	0x010a
        /*11ba*/ 	.byte	0x3f
	.zero		1


	//   ....[62]....
        /*11bc*/ 	.word	0x0001a2b0
        /*11c0*/ 	.word	0x00000005
        /*11c4*/ 	.word	0x0002d840
        /*11c8*/ 	.short	0x010a
        /*11ca*/ 	.byte	0x3f
	.zero		1


	//   ....[63]....
        /*11cc*/ 	.word	0x0001a6f0
        /*11d0*/ 	.word	0x00000005
        /*11d4*/ 	.word	0x0002d830
        /*11d8*/ 	.short	0x0107
        /*11da*/ 	.byte	0x3f
	.zero		1


	//   ....[64]....
        /*11dc*/ 	.word	0x0001a7b0
        /*11e0*/ 	.word	0x00000005
        /*11e4*/ 	.word	0x0002d830
        /*11e8*/ 	.short	0x0101
        /*11ea*/ 	.byte	0x3f
	.zero		1


	//   ....[65]....
        /*11ec*/ 	.word	0x0001a810
        /*11f0*/ 	.word	0x00000005
        /*11f4*/ 	.word	0x0002d860
        /*11f8*/ 	.short	0x010a
        /*11fa*/ 	.byte	0x3f
	.zero		1


	//   ....[66]....
        /*11fc*/ 	.word	0x0001acf0
        /*1200*/ 	.word	0x00000005
        /*1204*/ 	.word	0x0002d850
        /*1208*/ 	.short	0x0107
        /*120a*/ 	.byte	0x3f
	.zero		1


	//   ....[67]....
        /*120c*/ 	.word	0x0001ade0
        /*1210*/ 	.word	0x00000005
        /*1214*/ 	.word	0x0002d850
        /*1218*/ 	.short	0x0101
        /*121a*/ 	.byte	0x3f
	.zero		1


	//   ....[68]....
        /*121c*/ 	.word	0x0001b000
        /*1220*/ 	.word	0x00000000
        /*1224*/ 	.word	0x0002d860
        /*1228*/ 	.short	0x010a
        /*122a*/ 	.byte	0x3f
	.zero		1


	//   ....[69]....
        /*122c*/ 	.word	0x0001b430
        /*1230*/ 	.word	0x00000000
        /*1234*/ 	.word	0x0002d850
        /*1238*/ 	.short	0x0107
        /*123a*/ 	.byte	0x3f
	.zero		1


	//   ....[70]....
        /*123c*/ 	.word	0x0001b510
        /*1240*/ 	.word	0x00000000
        /*1244*/ 	.word	0x0002d850
        /*1248*/ 	.short	0x0101
        /*124a*/ 	.byte	0x3f
	.zero		1


	//   ....[71]....
        /*124c*/ 	.word	0x0001c240
        /*1250*/ 	.word	0x00000005
        /*1254*/ 	.word	0x0002d820
        /*1258*/ 	.short	0x010a
        /*125a*/ 	.byte	0x3f
	.zero		1


	//   ....[72]....
        /*125c*/ 	.word	0x0001c3e0
        /*1260*/ 	.word	0x00000003
        /*1264*/ 	.word	0x0002d840
        /*1268*/ 	.short	0x010a
        /*126a*/ 	.byte	0x3f
	.zero		1


	//   ....[73]....
        /*126c*/ 	.word	0x0001c470
        /*1270*/ 	.word	0x00000005
        /*1274*/ 	.word	0x0002d840
        /*1278*/ 	.short	0x010a
        /*127a*/ 	.byte	0x3f
	.zero		1


	//   ....[74]....
        /*127c*/ 	.word	0x0001c4b0
        /*1280*/ 	.word	0x00000003
        /*1284*/ 	.word	0x0002d860
        /*1288*/ 	.short	0x010a
        /*128a*/ 	.byte	0x3f
	.zero		1


	//   ....[75]....
        /*128c*/ 	.word	0x0001c4f0
        /*1290*/ 	.word	0x00000005
        /*1294*/ 	.word	0x0002d860
        /*1298*/ 	.short	0x010a
        /*129a*/ 	.byte	0x3f
	.zero		1


	//   ....[76]....
        /*129c*/ 	.word	0x0001c550
        /*12a0*/ 	.word	0x00000023
        /*12a4*/ 	.word	0x0002d890
        /*12a8*/ 	.short	0x010a
        /*12aa*/ 	.byte	0x3f
	.zero		1


	//   ....[77]....
        /*12ac*/ 	.word	0x0001c6d0
        /*12b0*/ 	.word	0x00000023
        /*12b4*/ 	.word	0x0002d890
        /*12b8*/ 	.short	0x010a
        /*12ba*/ 	.byte	0x3f
	.zero		1


	//   ....[78]....
        /*12bc*/ 	.word	0x0001c850
        /*12c0*/ 	.word	0x00000023
        /*12c4*/ 	.word	0x0002d890
        /*12c8*/ 	.short	0x010a
        /*12ca*/ 	.byte	0x3f
	.zero		1


	//   ....[79]....
        /*12cc*/ 	.word	0x0001c9c0
        /*12d0*/ 	.word	0x00000023
        /*12d4*/ 	.word	0x0002d8b0
        /*12d8*/ 	.short	0x010a
        /*12da*/ 	.byte	0x3f
	.zero		1


	//   ....[80]....
        /*12dc*/ 	.word	0x0001ccd0
        /*12e0*/ 	.word	0x00000002
        /*12e4*/ 	.word	0x0002d800
        /*12e8*/ 	.short	0x010a
        /*12ea*/ 	.byte	0x3f
	.zero		1


	//   ....[81]....
        /*12ec*/ 	.word	0x0001cee0
        /*12f0*/ 	.word	0x00000002
        /*12f4*/ 	.word	0x0002d800
        /*12f8*/ 	.short	0x010a
        /*12fa*/ 	.byte	0x3f
	.zero		1


	//   ....[82]....
        /*12fc*/ 	.word	0x0001cf30
        /*1300*/ 	.word	0x00000000
        /*1304*/ 	.word	0x0002d830
        /*1308*/ 	.short	0x010a
        /*130a*/ 	.byte	0x3f
	.zero		1


	//   ....[83]....
        /*130c*/ 	.word	0x0001cf80
        /*1310*/ 	.word	0x00000003
        /*1314*/ 	.word	0x0002d830
        /*1318*/ 	.short	0x010a
        /*131a*/ 	.byte	0x3f
	.zero		1


	//   ....[84]....
        /*131c*/ 	.word	0x0001cfd0
        /*1320*/ 	.word	0x00000004
        /*1324*/ 	.word	0x0002d850
        /*1328*/ 	.short	0x010a
        /*132a*/ 	.byte	0x3f
	.zero		1


	//   ....[85]....
        /*132c*/ 	.word	0x0001d020
        /*1330*/ 	.word	0x00000003
        /*1334*/ 	.word	0x0002d830
        /*1338*/ 	.short	0x010a
        /*133a*/ 	.byte	0x3f
	.zero		1


	//   ....[86]....
        /*133c*/ 	.word	0x0001d070
        /*1340*/ 	.word	0x00000004
        /*1344*/ 	.word	0x0002d850
        /*1348*/ 	.short	0x010a
        /*134a*/ 	.byte	0x3f
	.zero		1


	//   ....[87]....
        /*134c*/ 	.word	0x0001d0c0
        /*1350*/ 	.word	0x00000005
        /*1354*/ 	.word	0x0002d850
        /*1358*/ 	.short	0x010a
        /*135a*/ 	.byte	0x3f
	.zero		1


	//   ....[88]....
        /*135c*/ 	.word	0x0001d450
        /*1360*/ 	.word	0x00000016
        /*1364*/ 	.word	0x0002d820
        /*1368*/ 	.short	0x010a
        /*136a*/ 	.byte	0x3f
	.zero		1


	//   ....[89]....
        /*136c*/ 	.word	0x0001d4a0
        /*1370*/ 	.word	0x00000008
        /*1374*/ 	.word	0x0002d8a0
        /*1378*/ 	.short	0x010a
        /*137a*/ 	.byte	0x3f
	.zero		1


	//   ....[90]....
        /*137c*/ 	.word	0x0001d4f0
        /*1380*/ 	.word	0x00000008
        /*1384*/ 	.word	0x0002d8c0
        /*1388*/ 	.short	0x010a
        /*138a*/ 	.byte	0x3f
	.zero		1


	//   ....[91]....
        /*138c*/ 	.word	0x0001d540
        /*1390*/ 	.word	0x00000008
        /*1394*/ 	.word	0x0002d8a0
        /*1398*/ 	.short	0x010a
        /*139a*/ 	.byte	0x3f
	.zero		1


	//   ....[92]....
        /*139c*/ 	.word	0x0001d590
        /*13a0*/ 	.word	0x00000008
        /*13a4*/ 	.word	0x0002d8c0
        /*13a8*/ 	.short	0x010a
        /*13aa*/ 	.byte	0x3f
	.zero		1


	//   ....[93]....
        /*13ac*/ 	.word	0x0001d6b0
        /*13b0*/ 	.word	0x00000000
        /*13b4*/ 	.word	0x0002d840
        /*13b8*/ 	.short	0x010a
        /*13ba*/ 	.byte	0x3f
	.zero		1


	//   ....[94]....
        /*13bc*/ 	.word	0x0001e4f0
        /*13c0*/ 	.word	0x00000016
        /*13c4*/ 	.word	0x0002d820
        /*13c8*/ 	.short	0x010a
        /*13ca*/ 	.byte	0x3f
	.zero		1


	//   ....[95]....
        /*13cc*/ 	.word	0x0001e540
        /*13d0*/ 	.word	0x00000005
        /*13d4*/ 	.word	0x0002d840
        /*13d8*/ 	.short	0x010a
        /*13da*/ 	.byte	0x3f
	.zero		1


	//   ....[96]....
        /*13dc*/ 	.word	0x0001eae0
        /*13e0*/ 	.word	0x00000005
        /*13e4*/ 	.word	0x0002d860
        /*13e8*/ 	.short	0x010a
        /*13ea*/ 	.byte	0x3f
	.zero		1


	//   ....[97]....
        /*13ec*/ 	.word	0x0001f0c0
        /*13f0*/ 	.word	0x00000000
        /*13f4*/ 	.word	0x0002d860
        /*13f8*/ 	.short	0x010a
        /*13fa*/ 	.byte	0x3f
	.zero		1


	//   ....[98]....
        /*13fc*/ 	.word	0x00020010
        /*1400*/ 	.word	0x00000005
        /*1404*/ 	.word	0x0002d820
        /*1408*/ 	.short	0x010a
        /*140a*/ 	.byte	0x3f
	.zero		1


	//   ....[99]....
        /*140c*/ 	.word	0x000201b0
        /*1410*/ 	.word	0x00000003
        /*1414*/ 	.word	0x0002d840
        /*1418*/ 	.short	0x010a
        /*141a*/ 	.byte	0x3f
	.zero		1


	//   ....[100]....
        /*141c*/ 	.word	0x00020200
        /*1420*/ 	.word	0x00000005
        /*1424*/ 	.word	0x0002d840
        /*1428*/ 	.short	0x010a
        /*142a*/ 	.byte	0x3f
	.zero		1


	//   ....[101]....
        /*142c*/ 	.word	0x00020250
        /*1430*/ 	.word	0x00000003
        /*1434*/ 	.word	0x0002d860
        /*1438*/ 	.short	0x010a
        /*143a*/ 	.byte	0x3f
	.zero		1


	//----- nvinfo : EIATTR_NUM_MBARRIERS
	.align		4
.L_325:
        /*143c*/ 	.byte	0x03, 0x38
        /*143e*/ 	.short	0x0016


	//----- nvinfo : EIATTR_EXIT_INSTR_OFFSETS
	.align		4
        /*1440*/ 	.byte	0x04, 0x1c
        /*1442*/ 	.short	(.L_327 - .L_326)


	//   ....[0]....
.L_326:
        /*1444*/ 	.word	0x0001c540


	//----- nvinfo : EIATTR_MAX_THREADS
	.align		4
.L_327:
        /*1448*/ 	.byte	0x04, 0x05
        /*144a*/ 	.short	(.L_329 - .L_328)
.L_328:
        /*144c*/ 	.word	0x00000200
        /*1450*/ 	.word	0x00000001
        /*1454*/ 	.word	0x00000001


	//----- nvinfo : EIATTR_CRS_STACK_SIZE
	.align		4
.L_329:
        /*1458*/ 	.byte	0x04, 0x1e
        /*145a*/ 	.short	(.L_331 - .L_330)
.L_330:
        /*145c*/ 	.word	0x00000000


	//----- nvinfo : EIATTR_CBANK_PARAM_SIZE
	.align		4
.L_331:
        /*1460*/ 	.byte	0x03, 0x19
        /*1462*/ 	.short	0x0af0


	//----- nvinfo : EIATTR_PARAM_CBANK
	.align		4
        /*1464*/ 	.byte	0x04, 0x0a
        /*1466*/ 	.short	(.L_333 - .L_332)
	.align		4
.L_332:
        /*1468*/ 	.word	index@(.nv.constant0._ZN7cutlass13device_kernelIN5flash11enable_sm90INS1_16FlashAttnFwdSm90INS1_25CollectiveMainloopFwdSm90ILi2EN4cute5tupleIJNS5_1CILi1EEES8_S8_EEENS6_IJNS7_ILi192EEENS7_ILi128EEENS7_ILi96EEEEEELi96ENS_6half_tEfNS_4arch4Sm90ELb1ELb0ELb0ELb1ELb1ELb1ELb0ELb0ELb1ELb1ELb0ELb0EEENS1_21CollectiveEpilogueFwdINS6_IJSA_SC_SB_EEES9_SE_SG_Li384ELb1ELb1ELb0ELb0EEENS1_36VarlenDynamicPersistentTileSchedulerILi192ELi128ELi384ELi128ELb0ELb1ELb1ELb1ELb1ELb1EEEEEEEEEvNT_6ParamsE)
        /*146c*/ 	.short	0x0210
        /*146e*/ 	.short	0x0af0


	//----- nvinfo : EIATTR_SW_WAR
	.align		4
.L_333:
        /*1470*/ 	.byte	0x04, 0x36
        /*1472*/ 	.short	(.L_335 - .L_334)
.L_334:
        /*1474*/ 	.word	0x00000008
.L_335:


//--------------------- .nv.callgraph             --------------------------
	.section	.nv.callgraph,"",@"SHT_CUDA_CALLGRAPH"
	.align	4
	.sectionentsize	8
	.align		4
        /*0000*/ 	.word	0x00000000
	.align		4
        /*0004*/ 	.word	0xffffffff
	.align		4
        /*0008*/ 	.word	index@(_ZN7cutlass13device_kernelIN5flash11enable_sm90INS1_16FlashAttnFwdSm90INS1_25CollectiveMainloopFwdSm90ILi2EN4cute5tupleIJNS5_1CILi1EEES8_S8_EEENS6_IJNS7_ILi192EEENS7_ILi128EEENS7_ILi96EEEEEELi96ENS_6half_tEfNS_4arch4Sm90ELb0ELb0ELb0ELb0ELb1ELb0ELb0ELb0ELb1ELb1ELb0ELb0EEENS1_21CollectiveEpilogueFwdINS6_IJSA_SC_SB_EEES9_SE_SG_Li384ELb0ELb1ELb0ELb0EEENS1_29StaticPersistentTileSchedulerILb0EEEEEEEEEvNT_6ParamsE)
	.align		4
        /*000c*/ 	.word	index@(__assertfail)
	.align		4
        /*0010*/ 	.word	index@(_ZN7cutlass13device_kernelIN5flash11enable_sm90INS1_16FlashAttnFwdSm90INS1_25CollectiveMainloopFwdSm90ILi2EN4cute5tupleIJNS5_1CILi1EEES8_S8_EEENS6_IJNS7_ILi192EEENS7_ILi128EEENS7_ILi96EEEEEELi96ENS_6half_tEfNS_4arch4Sm90ELb0ELb0ELb0ELb1ELb1ELb0ELb0ELb0ELb1ELb1ELb0ELb0EEENS1_21CollectiveEpilogueFwdINS6_IJSA_SC_SB_EEES9_SE_SG_Li384ELb1ELb1ELb0ELb0EEENS1_36VarlenDynamicPersistentTileSchedulerILi192ELi128ELi384ELi128ELb0ELb1ELb1ELb0ELb1ELb1EEEEEEEEEvNT_6ParamsE)
	.align		4
        /*0014*/ 	.word	index@(__assertfail)
	.align		4
        /*0018*/ 	.word	index@(_ZN7cutlass13device_kernelIN5flash11enable_sm90INS1_16FlashAttnFwdSm90INS1_25CollectiveMainloopFwdSm90ILi2EN4cute5tupleIJNS5_1CILi1EEES8_S8_EEENS6_IJNS7_ILi192EEENS7_ILi128EEENS7_ILi96EEEEEELi96ENS_6half_tEfNS_4arch4Sm90ELb0ELb0ELb0ELb1ELb1ELb1ELb0ELb0ELb1ELb1ELb0ELb0EEENS1_21CollectiveEpilogueFwdINS6_IJSA_SC_SB_EEES9_SE_SG_Li384ELb1ELb1ELb0ELb0EEENS1_36VarlenDynamicPersistentTileSchedulerILi192ELi128ELi384ELi128ELb0ELb1ELb1ELb0ELb1ELb1EEEEEEEEEvNT_6ParamsE)
	.align		4
        /*001c*/ 	.word	index@(__assertfail)
	.align		4
        /*0020*/ 	.word	index@(_ZN7cutlass13device_kernelIN5flash11enable_sm90INS1_16FlashAttnFwdSm90INS1_25CollectiveMainloopFwdSm90ILi2EN4cute5tupleIJNS5_1CILi1EEES8_S8_EEENS6_IJNS7_ILi192EEENS7_ILi128EEENS7_ILi96EEEEEELi96ENS_6half_tEfNS_4arch4Sm90ELb0ELb1ELb0ELb0ELb1ELb0ELb0ELb0ELb1ELb1ELb0ELb0EEENS1_21CollectiveEpilogueFwdINS6_IJSA_SC_SB_EEES9_SE_SG_Li384ELb0ELb1ELb0ELb0EEENS1_30DynamicPersistentTileSchedulerILi384ELi128ELb0ELb1ELb1EEEEEEEEEvNT_6ParamsE)
	.align		4
        /*0024*/ 	.word	index@(__assertfail)
	.align		4
        /*0028*/ 	.word	index@(_ZN7cutlass13device_kernelIN5flash11enable_sm90INS1_16FlashAttnFwdSm90INS1_25CollectiveMainloopFwdSm90ILi2EN4cute5tupleIJNS5_1CILi1EEES8_S8_EEENS6_IJNS7_ILi192EEENS7_ILi128EEENS7_ILi96EEEEEELi96ENS_6half_tEfNS_4arch4Sm90ELb0ELb1ELb0ELb1ELb1ELb0ELb0ELb0ELb1ELb1ELb0ELb0EEENS1_21CollectiveEpilogueFwdINS6_IJSA_SC_SB_EEES9_SE_SG_Li384ELb1ELb1ELb0ELb0EEENS1_36VarlenDynamicPersistentTileSchedulerILi192ELi128ELi384ELi128ELb0ELb1ELb1ELb1ELb0ELb1EEEEEEEEEvNT_6ParamsE)
	.align		4
        /*002c*/ 	.word	index@(__assertfail)
	.align		4
        /*0030*/ 	.word	index@(_ZN7cutlass13device_kernelIN5flash11enable_sm90INS1_16FlashAttnFwdSm90INS1_25CollectiveMainloopFwdSm90ILi2EN4cute5tupleIJNS5_1CILi1EEES8_S8_EEENS6_IJNS7_ILi192EEENS7_ILi128EEENS7_ILi96EEEEEELi96ENS_6half_tEfNS_4arch4Sm90ELb0ELb1ELb0ELb1ELb1ELb1ELb0ELb0ELb1ELb1ELb0ELb0EEENS1_21CollectiveEpilogueFwdINS6_IJSA_SC_SB_EEES9_SE_SG_Li384ELb1ELb1ELb0ELb0EEENS1_36VarlenDynamicPersistentTileSchedulerILi192ELi128ELi384ELi128ELb0ELb1ELb1ELb1ELb0ELb1EEEEEEEEEvNT_6ParamsE)
	.align		4
        /*0034*/ 	.word	index@(__assertfail)
	.align		4
        /*0038*/ 	.word	index@(_ZN7cutlass13device_kernelIN5flash11enable_sm90INS1_16FlashAttnFwdSm90INS1_25CollectiveMainloopFwdSm90ILi2EN4cute5tupleIJNS5_1CILi1EEES8_S8_EEENS6_IJNS7_ILi192EEENS7_ILi128EEENS7_ILi96EEEEEELi96ENS_6half_tEfNS_4arch4Sm90ELb1ELb0ELb0ELb0ELb1ELb0ELb0ELb0ELb1ELb1ELb0ELb0EEENS1_21CollectiveEpilogueFwdINS6_IJSA_SC_SB_EEES9_SE_SG_Li384ELb0ELb1ELb0ELb0EEENS1_30DynamicPersistentTileSchedulerILi384ELi128ELb0ELb1ELb1EEEEEEEEEvNT_6ParamsE)
	.align		4
        /*003c*/ 	.word	index@(__assertfail)
	.align		4
        /*0040*/ 	.word	index@(_ZN7cutlass13device_kernelIN5flash11enable_sm90INS1_16FlashAttnFwdSm90INS1_25CollectiveMainloopFwdSm90ILi2EN4cute5tupleIJNS5_1CILi1EEES8_S8_EEENS6_IJNS7_ILi192EEENS7_ILi128EEENS7_ILi96EEEEEELi96ENS_6half_tEfNS_4arch4Sm90ELb1ELb0ELb0ELb1ELb1ELb0ELb0ELb0ELb1ELb1ELb0ELb0EEENS1_21CollectiveEpilogueFwdINS6_IJSA_SC_SB_EEES9_SE_SG_Li384ELb1ELb1ELb0ELb0EEENS1_36VarlenDynamicPersistentTileSchedulerILi192ELi128ELi384ELi128ELb0ELb1ELb1ELb1ELb1ELb1EEEEEEEEEvNT_6ParamsE)
	.align		4
        /*0044*/ 	.word	index@(__assertfail)
	.align		4
        /*0048*/ 	.word	index@(_ZN7cutlass13device_kernelIN5flash11enable_sm90INS1_16FlashAttnFwdSm90INS1_25CollectiveMainloopFwdSm90ILi2EN4cute5tupleIJNS5_1CILi1EEES8_S8_EEENS6_IJNS7_ILi192EEENS7_ILi128EEENS7_ILi96EEEEEELi96ENS_6half_tEfNS_4arch4Sm90ELb1ELb0ELb0ELb1ELb1ELb1ELb0ELb0ELb1ELb1ELb0ELb0EEENS1_21CollectiveEpilogueFwdINS6_IJSA_SC_SB_EEES9_SE_SG_Li384ELb1ELb1ELb0ELb0EEENS1_36VarlenDynamicPersistentTileSchedulerILi192ELi128ELi384ELi128ELb0ELb1ELb1ELb1ELb1ELb1EEEEEEEEEvNT_6ParamsE)
	.align		4
        /*004c*/ 	.word	index@(__assertfail)
	.align		4
        /*0050*/ 	.word	0x00000000
	.align		4
        /*0054*/ 	.word	0xfffffffe
	.align		4
        /*0058*/ 	.word	0x00000000
	.align		4
        /*005c*/ 	.word	0xfffffffd
	.align		4
        /*0060*/ 	.word	0x00000000
	.align		4
        /*0064*/ 	.word	0xfffffffc


//--------------------- .nv.constant4             --------------------------
	.section	.nv.constant4,"a",@progbits
	.align	8
	.align		8
.nv.constant4:
        /*0000*/ 	.dword	__assertfail
	.align		8
        /*0008*/ 	.dword	__unnamed_1
	.align		8
        /*0010*/ 	.dword	__unnamed_2
	.align		8
        /*0018*/ 	.dword	__unnamed_3
	.align		8
        /*0020*/ 	.dword	__unnamed_4
	.align		8
        /*0028*/ 	.dword	__unnamed_5
	.align		8
        /*0030*/ 	.dword	_ZN71_INTERNAL_deb91f2f_35_flash_fwd_hdim96_fp16_paged_sm90_cu_4cb42ef5_35514cuda3std3__45__cpo5beginE
	.align		8
        /*0038*/ 	.dword	_ZN71_INTERNAL_deb91f2f_35_flash_fwd_hdim96_fp16_paged_sm90_cu_4cb42ef5_35514cuda3std3__45__cpo3endE
	.align		8
        /*0040*/ 	.dword	_ZN71_INTERNAL_deb91f2f_35_flash_fwd_hdim96_fp16_paged_sm90_cu_4cb42ef5_35514cuda3std3__45__cpo6cbeginE
	.align		8
        /*0048*/ 	.dword	_ZN71_INTERNAL_deb91f2f_35_flash_fwd_hdim96_fp16_paged_sm90_cu_4cb42ef5_35514cuda3std3__45__cpo4cendE
	.align		8
        /*0050*/ 	.dword	_ZN71_INTERNAL_deb91f2f_35_flash_fwd_hdim96_fp16_paged_sm90_cu_4cb42ef5_35514cuda3std3__473_GLOBAL__N__deb91f2f_35_flash_fwd_hdim96_fp16_paged_sm90_cu_4cb42ef5_35516ignoreE
	.align		8
        /*0058*/ 	.dword	_ZN71_INTERNAL_deb91f2f_35_flash_fwd_hdim96_fp16_paged_sm90_cu_4cb42ef5_35514cuda3std3__419piecewise_constructE
	.align		8
        /*0060*/ 	.dword	_ZN71_INTERNAL_deb91f2f_35_flash_fwd_hdim96_fp16_paged_sm90_cu_4cb42ef5_35514cuda3std3__48in_placeE
	.align		8
        /*0068*/ 	.dword	_ZN71_INTERNAL_deb91f2f_35_flash_fwd_hdim96_fp16_paged_sm90_cu_4cb42ef5_35514cuda3std6ranges3__45__cpo4swapE
	.align		8
        /*0070*/ 	.dword	_ZN71_INTERNAL_deb91f2f_35_flash_fwd_hdim96_fp16_paged_sm90_cu_4cb42ef5_35514cuda3std6ranges3__45__cpo9iter_moveE
	.align		8
        /*0078*/ 	.dword	_ZN71_INTERNAL_deb91f2f_35_flash_fwd_hdim96_fp16_paged_sm90_cu_4cb42ef5_35514cute7productE
	.align		8
        /*0080*/ 	.dword	_ZN71_INTERNAL_deb91f2f_35_flash_fwd_hdim96_fp16_paged_sm90_cu_4cb42ef5_35514cute1_E
	.align		8
        /*0088*/ 	.dword	$str$23
	.align		8
        /*0090*/ 	.dword	$str$24


//--------------------- .text._ZN7cutlass13device_kernelIN5flash11enable_sm90INS1_16FlashAttnFwdSm90INS1_25CollectiveMainloopFwdSm90ILi2EN4cute5tupleIJNS5_1CILi1EEES8_S8_EEENS6_IJNS7_ILi192EEENS7_ILi128EEENS7_ILi96EEEEEELi96ENS_6half_tEfNS_4arch4Sm90ELb0ELb0ELb0ELb0ELb1ELb0ELb0ELb0ELb1ELb1ELb0ELb0EEENS1_21CollectiveEpilogueFwdINS6_IJSA_SC_SB_EEES9_SE_SG_Li384ELb0ELb1ELb0ELb0EEENS1_29StaticPersistentTileSchedulerILb0EEEEEEEEEvNT_6ParamsE --------------------------
	.section	.text._ZN7cutlass13device_kernelIN5flash11enable_sm90INS1_16FlashAttnFwdSm90INS1_25CollectiveMainloopFwdSm90ILi2EN4cute5tupleIJNS5_1CILi1EEES8_S8_EEENS6_IJNS7_ILi192EEENS7_ILi128EEENS7_ILi96EEEEEELi96ENS_6half_tEfNS_4arch4Sm90ELb0ELb0ELb0ELb0ELb1ELb0ELb0ELb0ELb1ELb1ELb0ELb0EEENS1_21CollectiveEpilogueFwdINS6_IJSA_SC_SB_EEES9_SE_SG_Li384ELb0ELb1ELb0ELb0EEENS1_29StaticPersistentTileSchedulerILb0EEEEEEEEEvNT_6ParamsE,"ax",@progbits
	.align	128
.text._ZN7cutlass13device_kernelIN5flash11enable_sm90INS1_16FlashAttnFwdSm90INS1_25CollectiveMainloopFwdSm90ILi2EN4cute5tupleIJNS5_1CILi1EEES8_S8_EEENS6_IJNS7_ILi192EEENS7_ILi128EEENS7_ILi96EEEEEELi96ENS_6half_tEfNS_4arch4Sm90ELb0ELb0ELb0ELb0ELb1ELb0ELb0ELb0ELb1ELb1ELb0ELb0EEENS1_21CollectiveEpilogueFwdINS6_IJSA_SC_SB_EEES9_SE_SG_Li384ELb0ELb1ELb0ELb0EEENS1_29StaticPersistentTileSchedulerILb0EEEEEEEEEvNT_6ParamsE:
        .type           _ZN7cutlass13device_kernelIN5flash11enable_sm90INS1_16FlashAttnFwdSm90INS1_25CollectiveMainloopFwdSm90ILi2EN4cute5tupleIJNS5_1CILi1EEES8_S8_EEENS6_IJNS7_ILi192EEENS7_ILi128EEENS7_ILi96EEEEEELi96ENS_6half_tEfNS_4arch4Sm90ELb0ELb0ELb0ELb0ELb1ELb0ELb0ELb0ELb1ELb1ELb0ELb0EEENS1_21CollectiveEpilogueFwdINS6_IJSA_SC_SB_EEES9_SE_SG_Li384ELb0ELb1ELb0ELb0EEENS1_29StaticPersistentTileSchedulerILb0EEEEEEEEEvNT_6ParamsE,@function
        .size           _ZN7cutlass13device_kernelIN5flash11enable_sm90INS1_16FlashAttnFwdSm90INS1_25CollectiveMainloopFwdSm90ILi2EN4cute5tupleIJNS5_1CILi1EEES8_S8_EEENS6_IJNS7_ILi192EEENS7_ILi128EEENS7_ILi96EEEEEELi96ENS_6half_tEfNS_4arch4Sm90ELb0ELb0ELb0ELb0ELb1ELb0ELb0ELb0ELb1ELb1ELb0ELb0EEENS1_21CollectiveEpilogueFwdINS6_IJSA_SC_SB_EEES9_SE_SG_Li384ELb0ELb1ELb0ELb0EEENS1_29StaticPersistentTileSchedulerILb0EEEEEEEEEvNT_6ParamsE,(.L_x_2728 - _ZN7cutlass13device_kernelIN5flash11enable_sm90INS1_16FlashAttnFwdSm90INS1_25CollectiveMainloopFwdSm90ILi2EN4cute5tupleIJNS5_1CILi1EEES8_S8_EEENS6_IJNS7_ILi192EEENS7_ILi128EEENS7_ILi96EEEEEELi96ENS_6half_tEfNS_4arch4Sm90ELb0ELb0ELb0ELb0ELb1ELb0ELb0ELb0ELb1ELb1ELb0ELb0EEENS1_21CollectiveEpilogueFwdINS6_IJSA_SC_SB_EEES9_SE_SG_Li384ELb0ELb1ELb0ELb0EEENS1_29StaticPersistentTileSchedulerILb0EEEEEEEEEvNT_6ParamsE)
        .other          _ZN7cutlass13device_kernelIN5flash11enable_sm90INS1_16FlashAttnFwdSm90INS1_25CollectiveMainloopFwdSm90ILi2EN4cute5tupleIJNS5_1CILi1EEES8_S8_EEENS6_IJNS7_ILi192EEENS7_ILi128EEENS7_ILi96EEEEEELi96ENS_6half_tEfNS_4arch4Sm90ELb0ELb0ELb0ELb0ELb1ELb0ELb0ELb0ELb1ELb1ELb0ELb0EEENS1_21CollectiveEpilogueFwdINS6_IJSA_SC_SB_EEES9_SE_SG_Li384ELb0ELb1ELb0ELb0EEENS1_29StaticPersistentTileSchedulerILb0EEEEEEEEEvNT_6ParamsE,@"STO_CUDA_ENTRY STV_DEFAULT"
_ZN7cutlass13device_kernelIN5flash11enable_sm90INS1_16FlashAttnFwdSm90INS1_25CollectiveMainloopFwdSm90ILi2EN4cute5tupleIJNS5_1CILi1EEES8_S8_EEENS6_IJNS7_ILi192EEENS7_ILi128EEENS7_ILi96EEEEEELi96ENS_6half_tEfNS_4arch4Sm90ELb0ELb0ELb0ELb0ELb1ELb0ELb0ELb0ELb1ELb1ELb0ELb0EEENS1_21CollectiveEpilogueFwdINS6_IJSA_SC_SB_EEES9_SE_SG_Li384ELb0ELb1ELb0ELb0EEENS1_29StaticPersistentTileSchedulerILb0EEEEEEEEEvNT_6ParamsE:
[----:B------:R-:W0:Y:S02]  /*0000*/  LDC R1, c[0x0][0x28] ;  /* 0x00000a00ff017b82 */ /* 0x000e240000000800 */
[----:B0-----:R-:W-:Y:S01]  /*0010*/  VIADD R1, R1, 0xffffffe8 ;  /* 0xffffffe801017836 */ /* 0x001fe20000000000 */
[----:B------:R-:W0:Y:S01]  /*0020*/  S2R R3, SR_TID.X ;  /* 0x0000000000037919 */ /* 0x000e220000002100 */
[----:B------:R-:W-:Y:S01]  /*0030*/  ELECT P0, URZ, PT ;  /* 0x00000000003f782f */ /* 0x000fe20003800000 */
[----:B------:R-:W-:Y:S01]  /*0040*/  UMOV UR4, 0x80 ;  /* 0x0000008000047882 */ /* 0x000fe20000000000 */
[----:B------:R-:W-:Y:S01]  /*0050*/  UMOV UR7, 0x180 ;  /* 0x0000018000077882 */ /* 0x000fe20000000000 */
[--C-:B0-----:R-:W-:Y:S02]  /*0060*/  SHF.R.U32.HI R0, RZ, 0x5, R3.reuse ;  /* 0x00000005ff007819 */ /* 0x101fe40000011603 */
[----:B------:R-:W-:-:S03]  /*0070*/  SHF.R.U32.HI R3, RZ, 0x7, R3 ;  /* 0x00000007ff037819 */ /* 0x000fc60000011603 */
[----:B------:R-:W0:Y:S04]  /*0080*/  SHFL.IDX PT, R2, R0, RZ, 0x1f ;  /* 0x00001fff00027589 */ /* 0x000e2800000e0000 */
[----:B------:R-:W1:Y:S01]  /*0090*/  SHFL.IDX PT, R3, R3, RZ, 0x1f ;  /* 0x00001fff03037589 */ /* 0x000e6200000e0000 */
[C---:B0-----:R-:W-:Y:S02]  /*00a0*/  ISETP.NE.OR P0, PT, R2.reuse, RZ, !P0 ;  /* 0x000000ff0200720c */ /* 0x041fe40004705670 */
[----:B------:R-:W-:-:S11]  /*00b0*/  ISETP.NE.AND P1, PT, R2, RZ, PT ;  /* 0x000000ff0200720c */ /* 0x000fd60003f25270 */
[----:B------:R-:W-:Y:S01]  /*00c0*/  VOTEU.ALL UP0, P0 ;  /* 0x00000000003f7886 */ /* 0x000fe20000000000 */
[----:B------:R-:W-:-:S04]  /*00d0*/  VOTEU.ALL UP1, P0 ;  /* 0x00000000003f7886 */ /* 0x000fc80000020000 */
[----:B------:R-:W0:Y:S01]  /*00e0*/  @!UP0 S2UR UR8, SR_CgaCtaId ;  /* 0x00000000000889c3 */ /* 0x000e220000008800 */
[----:B------:R-:W-:Y:S01]  /*00f0*/  @!UP0 UMOV UR6, 0x400 ;  /* 0x0000040000068882 */ /* 0x000fe20000000000 */
[----:B------:R-:W-:-:S04]  /*0100*/  @!UP0 UIADD3 UR4, -UR4, 0x100000, URZ ;  /* 0x0010000004048890 */ /* 0x000fc8000fffe13f */
[----:B------:R-:W-:Y:S02]  /*0110*/  @!UP0 USHF.L.U32 UR5, UR4, 0xb, URZ ;  /* 0x0000000b04058899 */ /* 0x000fe4000800063f */
[----:B------:R-:W-:Y:S02]  /*0120*/  @!UP0 USHF.L.U32 UR4, UR4, 0x1, URZ ;  /* 0x0000000104048899 */ /* 0x000fe4000800063f */
[----:B0-----:R-:W-:Y:S02]  /*0130*/  @!UP0 ULEA UR8, UR8, UR6, 0x18 ;  /* 0x0000000608088291 */ /* 0x001fe4000f8ec03f */
[----:B------:R-:W-:-:S04]  /*0140*/  @!UP0 UIADD3 UR6, -UR7, 0x100000, URZ ;  /* 0x0010000007068890 */ /* 0x000fc8000fffe13f */
[----:B------:R-:W-:Y:S02]  /*0150*/  @!UP0 USHF.L.U32 UR7, UR6, 0xb, URZ ;  /* 0x0000000b06078899 */ /* 0x000fe4000800063f */
[----:B------:R-:W-:Y:S01]  /*0160*/  @!UP0 USHF.L.U32 UR6, UR6, 0x1, URZ ;  /* 0x0000000106068899 */ /* 0x000fe2000800063f */
[----:B------:R-:W-:-:S05]  /*0170*/  VOTEU.ALL UP0, P0 ;  /* 0x00000000003f7886 */ /* 0x000fca0000000000 */
[----:B------:R0:W2:Y:S06]  /*0180*/  @!UP0 SYNCS.EXCH.64 URZ, [UR8+0x2d800], UR4 ;  /* 0x02d80004083f85b2 */ /* 0x0000ac0008000100 */
[----:B------:R0:W3:Y:S02]  /*0190*/  @!UP1 SYNCS.EXCH.64 URZ, [UR8+0x2d820], UR6 ;  /* 0x02d82006083f95b2 */ /* 0x0000e40008000100 */
[----:B01----:R-:W-:Y:S05]  /*01a0*/  @P1 BRA `(.L_x_0) ;  /* 0x0000000000481947 */ /* 0x003fea0003800000 */
[----:B------:R-:W0:Y:S01]  /*01b0*/  S2UR UR5, SR_CgaCtaId ;  /* 0x00000000000579c3 */ /* 0x000e220000008800 */
[----:B------:R-:W-:Y:S01]  /*01c0*/  UMOV UR4, 0x400 ;  /* 0x0000040000047882 */ /* 0x000fe20000000000 */
[----:B------:R-:W-:Y:S01]  /*01d0*/  UMOV UR6, 0x80 ;  /* 0x0000008000067882 */ /* 0x000fe20000000000 */
[----:B------:R-:W-:Y:S01]  /*01e0*/  UMOV UR7, 0x180 ;  /* 0x0000018000077882 */ /* 0x000fe20000000000 */
[----:B------:R-:W-:Y:S01]  /*01f0*/  ELECT P0, URZ, PT ;  /* 0x00000000003f782f */ /* 0x000fe20003800000 */
[----:B0-----:R-:W-:Y:S02]  /*0200*/  ULEA UR8, UR5, UR4, 0x18 ;  /* 0x0000000405087291 */ /* 0x001fe4000f8ec03f */
[----:B------:R-:W-:-:S04]  /*0210*/  UIADD3 UR4, -UR6, 0x100000, URZ ;  /* 0x0010000006047890 */ /* 0x000fc8000fffe13f */
[----:B------:R-:W-:Y:S02]  /*0220*/  USHF.L.U32 UR5, UR4, 0xb, URZ ;  /* 0x0000000b04057899 */ /* 0x000fe4000800063f */
[----:B------:R-:W-:Y:S02]  /*0230*/  USHF.L.U32 UR4, UR4, 0x1, URZ ;  /* 0x0000000104047899 */ /* 0x000fe4000800063f */
[----:B------:R-:W-:-:S04]  /*0240*/  UIADD3 UR6, -UR7, 0x100000, URZ ;  /* 0x0010000007067890 */ /* 0x000fc8000fffe13f */
[----:B------:R-:W-:Y:S02]  /*0250*/  USHF.L.U32 UR7, UR6, 0xb, URZ ;  /* 0x0000000b06077899 */ /* 0x000fe4000800063f */
[----:B------:R-:W-:Y:S01]  /*0260*/  USHF.L.U32 UR6, UR6, 0x1, URZ ;  /* 0x0000000106067899 */ /* 0x000fe2000800063f */
[----:B------:R-:W0:Y:S03]  /*0270*/  FENCE.VIEW.ASYNC.S ;  /* 0x00000000000073c6 */ /* 0x000e260000000000 */
[----:B0-----:R0:W1:Y:S08]  /*0280*/  SYNCS.EXCH.64 URZ, [UR8+0x2d830], UR4 ;  /* 0x02d83004083f75b2 */ /* 0x0010700008000100 */
[----:B------:R0:W4:Y:S01]  /*0290*/  SYNCS.EXCH.64 URZ, [UR8+0x2d840], UR6 ;  /* 0x02d84006083f75b2 */ /* 0x0001220008000100 */
[----:B------:R0:W0:Y:S01]  /*02a0*/  SYNCS.EXCH.64 URZ, [UR8+0x2d838], UR4 ;  /* 0x02d83804083f75b2 */ /* 0x0000220008000100 */
[----:B------:R0:W0:Y:S01]  /*02b0*/  SYNCS.EXCH.64 URZ, [UR8+0x2d848], UR6 ;  /* 0x02d84806083f75b2 */ /* 0x0000220008000100 */
[----:B------:R-:W-:Y:S01]  /*02c0*/  NOP ;  /* 0x0000000000007918 */ /* 0x000fe20000000000 */
.L_x_0:
[----:B------:R-:W5:Y:S01]  /*02d0*/  SHFL.IDX PT, R2, R0, RZ, 0x1f ;  /* 0x00001fff00027589 */ /* 0x000f6200000e0000 */
[----:B------:R-:W-:Y:S01]  /*02e0*/  NOP ;  /* 0x0000000000007918 */ /* 0x000fe20000000000 */
[----:B-----5:R-:W-:-:S13]  /*02f0*/  ISETP.NE.AND P0, PT, R2, RZ, PT ;  /* 0x000000ff0200720c */ /* 0x020fda0003f05270 */
[----:B------:R-:W-:Y:S05]  /*0300*/  @P0 BRA `(.L_x_1) ;  /* 0x0000000000480947 */ /* 0x000fea0003800000 */
[----:B0-----:R-:W0:Y:S01]  /*0310*/  S2UR UR5, SR_CgaCtaId ;  /* 0x00000000000579c3 */ /* 0x001e220000008800 */
        /* <DEDUP_REMOVED lines=12> */
[----:B0-----:R0:W0:Y:S08]  /*03e0*/  SYNCS.EXCH.64 URZ, [UR8+0x2d850], UR4 ;  /* 0x02d85004083f75b2 */ /* 0x0010300008000100 */
[----:B------:R0:W0:Y:S01]  /*03f0*/  SYNCS.EXCH.64 URZ, [UR8+0x2d860], UR6 ;  /* 0x02d86006083f75b2 */ /* 0x0000220008000100 */
[----:B------:R0:W0:Y:S01]  /*0400*/  SYNCS.EXCH.64 URZ, [UR8+0x2d858], UR4 ;  /* 0x02d85804083f75b2 */ /* 0x0000220008000100 */
[----:B------:R0:W0:Y:S01]  /*0410*/  SYNCS.EXCH.64 URZ, [UR8+0x2d868], UR6 ;  /* 0x02d86806083f75b2 */ /* 0x0000220008000100 */
[----:B------:R-:W-:Y:S01]  /*0420*/  NOP ;  /* 0x0000000000007918 */ /* 0x000fe20000000000 */
.L_x_1:
[----:B------:R-:W5:Y:S01]  /*0430*/  SHFL.IDX PT, R2, R0, RZ, 0x1f ;  /* 0x00001fff00027589 */ /* 0x000f6200000e0000 */
[----:B------:R-:W-:Y:S01]  /*0440*/  NOP ;  /* 0x0000000000007918 */ /* 0x000fe20000000000 */
[----:B-----5:R-:W-:-:S13]  /*0450*/  ISETP.NE.AND P0, PT, R2, RZ, PT ;  /* 0x000000ff0200720c */ /* 0x020fda0003f05270 */
[----:B------:R-:W-:Y:S05]  /*0460*/  @P0 BRA `(.L_x_2) ;  /* 0x0000000000380947 */ /* 0x000fea0003800000 */
[----:B0-----:R-:W0:Y:S01]  /*0470*/  S2UR UR5, SR_CgaCtaId ;  /* 0x00000000000579c3 */ /* 0x001e220000008800 */
[----:B------:R-:W-:Y:S01]  /*0480*/  UMOV UR4, 0x400 ;  /* 0x0000040000047882 */ /* 0x000fe20000000000 */
[----:B------:R-:W-:Y:S01]  /*0490*/  UMOV UR7, 0x80 ;  /* 0x0000008000077882 */ /* 0x000fe20000000000 */
[----:B------:R-:W-:Y:S01]  /*04a0*/  ELECT P0, URZ, PT ;  /* 0x00000000003f782f */ /* 0x000fe20003800000 */
[----:B0-----:R-:W-:Y:S02]  /*04b0*/  ULEA UR6, UR5, UR4, 0x18 ;  /* 0x0000000405067291 */ /* 0x001fe4000f8ec03f */
[----:B------:R-:W-:-:S04]  /*04c0*/  UIADD3 UR4, -UR7, 0x100000, URZ ;  /* 0x0010000007047890 */ /* 0x000fc8000fffe13f */
[----:B------:R-:W-:Y:S02]  /*04d0*/  USHF.L.U32 UR5, UR4, 0xb, URZ ;  /* 0x0000000b04057899 */ /* 0x000fe4000800063f */
[----:B------:R-:W-:Y:S01]  /*04e0*/  USHF.L.U32 UR4, UR4, 0x1, URZ ;  /* 0x0000000104047899 */ /* 0x000fe2000800063f */
[----:B------:R-:W0:Y:S11]  /*04f0*/  FENCE.VIEW.ASYNC.S ;  /* 0x00000000000073c6 */ /* 0x000e360000000000 */
[----:B0-----:R0:W0:Y:S01]  /*0500*/  SYNCS.EXCH.64 URZ, [UR6+0x2d870], UR4 ;  /* 0x02d87004063f75b2 */ /* 0x0010220008000100 */
[----:B------:R0:W0:Y:S01]  /*0510*/  SYNCS.EXCH.64 URZ, [UR6+0x2d880], UR4 ;  /* 0x02d88004063f75b2 */ /* 0x0000220008000100 */
[----:B------:R0:W0:Y:S01]  /*0520*/  SYNCS.EXCH.64 URZ, [UR6+0x2d878], UR4 ;  /* 0x02d87804063f75b2 */ /* 0x0000220008000100 */
[----:B------:R0:W0:Y:S01]  /*0530*/  SYNCS.EXCH.64 URZ, [UR6+0x2d888], UR4 ;  /* 0x02d88804063f75b2 */ /* 0x0000220008000100 */
[----:B------:R-:W-:Y:S01]  /*0540*/  NOP ;  /* 0x0000000000007918 */ /* 0x000fe20000000000 */
.L_x_2:
        /* <DEDUP_REMOVED lines=22> */
.L_x_3:
[----:B------:R-:W5:Y:S01]  /*06b0*/  SHFL.IDX PT, R2, R0, RZ, 0x1f ;  /* 0x00001fff00027589 */ /* 0x000f6200000e0000 */
[----:B------:R-:W-:Y:S01]  /*06c0*/  R2UR UR9, R3 ;  /* 0x00000000030972ca */ /* 0x000fe200000e0000 */
        /* <DEDUP_REMOVED lines=21> */
.L_x_4:
[----:B------:R-:W-:Y:S01]  /*0820*/  UISETP.NE.AND UP0, UPT, UR9, URZ, UPT ;  /* 0x0000003f0900728c */ /* 0x000fe2000bf05270 */
[----:B------:R-:W-:Y:S01]  /*0830*/  NOP ;  /* 0x0000000000007918 */ /* 0x000fe20000000000 */
[----:B------:R-:W-:Y:S01]  /*0840*/  UMOV UR42, 0x1 ;  /* 0x00000001002a7882 */ /* 0x000fe20000000000 */
[----:B------:R-:W-:Y:S01]  /*0850*/  ULDC.64 UR48, c[0x0][0x208] ;  /* 0x0000820000307ab9 */ /* 0x000fe20000000a00 */
[----:B------:R-:W-:Y:S01]  /*0860*/  USEL UR42, UR42, 0x2, !UP0 ;  /* 0x000000022a2a7887 */ /* 0x000fe2000c000000 */
[----:B01234-:R-:W-:Y:S01]  /*0870*/  BAR.SYNC.DEFER_BLOCKING 0x0 ;  /* 0x0000000000007b1d */ /* 0x01ffe20000010000 */
[----:B------:R-:W-:-:S13]  /*0880*/  PLOP3.LUT P0, PT, PT, PT, UP0, 0x80, 0x0 ;  /* 0x000000000000781c */ /* 0x000fda0003f0f008 */
[----:B------:R-:W-:Y:S05]  /*0890*/  @!P0 BRA `(.L_x_5) ;  /* 0x0000006400dc8947 */ /* 0x000fea0003800000 */
.L_x_6:
[----:B------:R-:W-:-:S08]  /*08a0*/  NOP ;  /* 0x0000000000007918 */ /* 0x000fd00000000000 */
[----:B------:R-:W0:Y:S02]  /*08b0*/  USETMAXREG.TRY_ALLOC.CTAPOOL UP0, 0xa0 ;  /* 0x000000a0000079c8 */ /* 0x000e240008000600 */
[----:B0-----:R-:W-:-:S13]  /*08c0*/  PLOP3.LUT P0, PT, PT, PT, UP0, 0x80, 0x0 ;  /* 0x000000000000781c */ /* 0x001fda0003f0f008 */
[----:B------:R-:W-:Y:S05]  /*08d0*/  @!P0 BRA `(.L_x_6) ;  /* 0xfffffffc00f08947 */ /* 0x000fea000383ffff */
[----:B------:R-:W0:Y:S01]  /*08e0*/  S2R R2, SR_TID.X ;  /* 0x0000000000027919 */ /* 0x000e220000002100 */
[----:B------:R-:W1:Y:S08]  /*08f0*/  S2UR UR36, SR_CTAID.X ;  /* 0x00000000002479c3 */ /* 0x000e700000002500 */
[----:B------:R-:W-:Y:S06]  /*0900*/  BAR.ARV 0x8, 0x200 ;  /* 0x0208000000007b1d */ /* 0x000fec0000002000 */
[----:B0-----:R-:W-:-:S04]  /*0910*/  LOP3.LUT R0, R2, 0xffffff80, RZ, 0xc0, !PT ;  /* 0xffffff8002007812 */ /* 0x001fc800078ec0ff */
[----:B------:R-:W-:Y:S02]  /*0920*/  ISETP.NE.AND P0, PT, R0, 0x80, PT ;  /* 0x000000800000780c */ /* 0x000fe40003f05270 */
[----:B------:R-:W1:Y:S11]  /*0930*/  LDC R0, c[0x0][0xc34] ;  /* 0x00030d00ff007b82 */ /* 0x000e760000000800 */
[----:B------:R-:W-:Y:S06]  /*0940*/  @!P0 BAR.ARV 0x9, 0x100 ;  /* 0x0244000000008b1d */ /* 0x000fec0000002000 */
[----:B-1----:R-:W-:-:S13]  /*0950*/  ISETP.LE.AND P0, PT, R0, UR36, PT ;  /* 0x0000002400007c0c */ /* 0x002fda000bf03270 */
[----:B------:R-:W-:Y:S05]  /*0960*/  @P0 EXIT ;  /* 0x000000000000094d */ /* 0x000fea0003800000 */
[----:B------:R-:W-:Y:S01]  /*0970*/  VIADD R137, R2, 0xffffff80 ;  /* 0xffffff8002897836 */ /* 0x000fe20000000000 */
[----:B------:R-:W0:Y:S01]  /*0980*/  S2UR UR41, SR_CgaCtaId ;  /* 0x00000000002979c3 */ /* 0x000e220000008800 */
[----:B------:R-:W-:Y:S01]  /*0990*/  UMOV UR40, 0x400 ;  /* 0x0000040000287882 */ /* 0x000fe20000000000 */
[----:B------:R-:W-:Y:S01]  /*09a0*/  IMAD.MOV.U32 R16, RZ, RZ, 0x40 ;  /* 0x00000040ff107424 */ /* 0x000fe200078e00ff */
[----:B------:R-:W-:Y:S01]  /*09b0*/  ULOP3.LUT UR47, UR42, 0x1, URZ, 0xfc, !UPT ;  /* 0x000000012a2f7892 */ /* 0x000fe2000f8efc3f */
[----:B------:R-:W-:Y:S01]  /*09c0*/  SHF.R.S32.HI R0, RZ, 0x1f, R137 ;  /* 0x0000001fff007819 */ /* 0x000fe20000011489 */
[----:B------:R-:W-:Y:S01]  /*09d0*/  UMOV UR46, URZ ;  /* 0x0000003f002e7c82 */ /* 0x000fe20008000000 */
[----:B------:R-:W-:Y:S01]  /*09e0*/  UMOV UR45, URZ ;  /* 0x0000003f002d7c82 */ /* 0x000fe20008000000 */
[----:B------:R-:W-:Y:S01]  /*09f0*/  UMOV UR44, URZ ;  /* 0x0000003f002c7c82 */ /* 0x000fe20008000000 */
[CC--:B------:R-:W-:Y:S02]  /*0a00*/  LEA.HI R2, R0.reuse, R137.reuse, RZ, 0x4 ;  /* 0x0000008900027211 */ /* 0x0c0fe400078f20ff */
[----:B------:R-:W-:-:S02]  /*0a10*/  LEA.HI R141, R0, R137, RZ, 0x7 ;  /* 0x00000089008d7211 */ /* 0x000fc400078f38ff */
[CC--:B------:R-:W-:Y:S02]  /*0a20*/  LEA.HI R4, R0.reuse, R137.reuse, RZ, 0x5 ;  /* 0x0000008900047211 */ /* 0x0c0fe400078f28ff */
[----:B------:R-:W-:Y:S02]  /*0a30*/  LEA.HI R138, R0, R137, RZ, 0x2 ;  /* 0x00000089008a7211 */ /* 0x000fe400078f10ff */
[C---:B------:R-:W-:Y:S02]  /*0a40*/  LOP3.LUT R0, R2.reuse, 0xfffffff0, RZ, 0xc0, !PT ;  /* 0xfffffff002007812 */ /* 0x040fe400078ec0ff */
[----:B------:R-:W-:Y:S02]  /*0a50*/  SHF.R.S32.HI R5, RZ, 0x4, R2 ;  /* 0x00000004ff057819 */ /* 0x000fe40000011402 */
[----:B------:R-:W-:Y:S01]  /*0a60*/  LOP3.LUT R140, R141, 0xffffff80, RZ, 0xc0, !PT ;  /* 0xffffff808d8c7812 */ /* 0x000fe200078ec0ff */
[----:B------:R-:W-:Y:S01]  /*0a70*/  IMAD.IADD R0, R137, 0x1, -R0 ;  /* 0x0000000189007824 */ /* 0x000fe200078e0a00 */
[----:B------:R-:W-:-:S02]  /*0a80*/  LEA.HI R2, R2, R5, RZ, 0x1 ;  /* 0x0000000502027211 */ /* 0x000fc400078f08ff */
[----:B------:R-:W-:Y:S01]  /*0a90*/  LOP3.LUT R6, R138, 0xfffffffc, RZ, 0xc0, !PT ;  /* 0xfffffffc8a067812 */ /* 0x000fe200078ec0ff */
[C---:B------:R-:W-:Y:S01]  /*0aa0*/  IMAD.IADD R140, R137.reuse, 0x1, -R140 ;  /* 0x00000001898c7824 */ /* 0x040fe200078e0a8c */
[----:B------:R-:W-:Y:S01]  /*0ab0*/  SHF.R.S32.HI R3, RZ, 0x1f, R0 ;  /* 0x0000001fff037819 */ /* 0x000fe20000011400 */
[----:B0-----:R-:W-:Y:S01]  /*0ac0*/  ULEA UR40, UR41, UR40, 0x18 ;  /* 0x0000002829287291 */ /* 0x001fe2000f8ec03f */
[----:B------:R-:W-:Y:S01]  /*0ad0*/  LOP3.LUT R2, R2, 0x1ffffffe, RZ, 0xc0, !PT ;  /* 0x1ffffffe02027812 */ /* 0x000fe200078ec0ff */
[----:B------:R-:W-:Y:S01]  /*0ae0*/  IMAD.IADD R137, R137, 0x1, -R6 ;  /* 0x0000000189897824 */ /* 0x000fe200078e0a06 */
[----:B------:R-:W-:Y:S02]  /*0af0*/  LEA.HI R3, R3, R0, RZ, 0x3 ;  /* 0x0000000003037211 */ /* 0x000fe400078f18ff */
[----:B------:R-:W-:Y:S01]  /*0b00*/  SHF.R.S32.HI R7, RZ, 0x1f, R140 ;  /* 0x0000001fff077819 */ /* 0x000fe2000001148c */
[----:B------:R-:W-:Y:S01]  /*0b10*/  IMAD.IADD R2, R5, 0x1, -R2 ;  /* 0x0000000105027824 */ /* 0x000fe200078e0a02 */
[----:B------:R-:W-:Y:S01]  /*0b20*/  SHF.R.S32.HI R5, RZ, 0x5, R4 ;  /* 0x00000005ff057819 */ /* 0x000fe20000011404 */
[C---:B------:R-:W-:Y:S01]  /*0b30*/  IMAD.SHL.U32 R4, R3.reuse, 0x40, RZ ;  /* 0x0000004003047824 */ /* 0x040fe200078e00ff */
[----:B------:R-:W-:Y:S01]  /*0b40*/  LOP3.LUT R3, R3, 0xfffffff8, RZ, 0xc0, !PT ;  /* 0xfffffff803037812 */ /* 0x000fe200078ec0ff */
[----:B------:R-:W-:Y:S01]  /*0b50*/  IMAD.SHL.U32 R22, R137, 0x8, RZ ;  /* 0x0000000889167824 */ /* 0x000fe200078e00ff */
[----:B------:R-:W-:Y:S01]  /*0b60*/  SHF.L.U32 R2, R2, 0x3, RZ ;  /* 0x0000000302027819 */ /* 0x000fe200000006ff */
[----:B------:R-:W-:Y:S01]  /*0b70*/  IMAD R11, R5, 0x10, R0 ;  /* 0x00000010050b7824 */ /* 0x000fe200078e0200 */
[----:B------:R-:W-:Y:S01]  /*0b80*/  LEA.HI R8, R7, R140, RZ, 0x2 ;  /* 0x0000008c07087211 */ /* 0x000fe200078f10ff */
[----:B------:R-:W-:Y:S01]  /*0b90*/  IMAD.IADD R3, R0, 0x1, -R3 ;  /* 0x0000000100037824 */ /* 0x000fe200078e0a03 */
[----:B------:R-:W-:Y:S01]  /*0ba0*/  LOP3.LUT R4, R4, 0x7ffffe00, RZ, 0xc0, !PT ;  /* 0x7ffffe0004047812 */ /* 0x000fe200078ec0ff */
[----:B------:R-:W-:Y:S01]  /*0bb0*/  IMAD.U32 R144, R11, 0x20, R2 ;  /* 0x000000200b907824 */ /* 0x000fe200078e0002 */
[--C-:B------:R-:W-:Y:S01]  /*0bc0*/  SHF.R.S32.HI R9, RZ, 0x2, R8.reuse ;  /* 0x00000002ff097819 */ /* 0x100fe20000011408 */
[----:B------:R-:W-:Y:S01]  /*0bd0*/  IMAD.MOV.U32 R0, RZ, RZ, -0x2 ;  /* 0xfffffffeff007424 */ /* 0x000fe200078e00ff */
[C---:B------:R-:W-:Y:S01]  /*0be0*/  R2P PR, R3.reuse, 0x6 ;  /* 0x0000000603007804 */ /* 0x040fe20000000000 */
[----:B------:R-:W-:Y:S01]  /*0bf0*/  IMAD.SHL.U32 R3, R3, 0x40, RZ ;  /* 0x0000004003037824 */ /* 0x000fe200078e00ff */
[----:B------:R-:W-:Y:S01]  /*0c00*/  SHF.R.S32.HI R6, RZ, 0x1f, R8 ;  /* 0x0000001fff067819 */ /* 0x000fe20000011408 */
[----:B------:R-:W-:Y:S01]  /*0c10*/  IMAD R4, R5, 0x400, R4 ;  /* 0x0000040005047824 */ /* 0x000fe200078e0204 */
[----:B------:R-:W-:Y:S01]  /*0c20*/  SHF.R.S32.HI R141, RZ, 0x7, R141 ;  /* 0x00000007ff8d7819 */ /* 0x000fe2000001148d */
[C---:B------:R-:W-:Y:S01]  /*0c30*/  VIADD R136, R22.reuse, 0x20 ;  /* 0x0000002016887836 */ /* 0x040fe20000000000 */
[----:B------:R-:W-:Y:S01]  /*0c40*/  LOP3.LUT R3, R3, 0x1c0, RZ, 0xc0, !PT ;  /* 0x000001c003037812 */ /* 0x000fe200078ec0ff */
[----:B------:R-:W-:Y:S01]  /*0c50*/  VIADD R23, R22, 0x40 ;  /* 0x0000004016177836 */ /* 0x000fe20000000000 */
[----:B------:R-:W-:-:S02]  /*0c60*/  LOP3.LUT R5, R8, 0x7ffffffc, RZ, 0xc0, !PT ;  /* 0x7ffffffc08057812 */ /* 0x000fc400078ec0ff */
[----:B------:R-:W-:Y:S02]  /*0c70*/  LOP3.LUT R2, R3, 0x8, R2, 0xf8, !PT ;  /* 0x0000000803027812 */ /* 0x000fe400078ef802 */
[----:B------:R-:W-:Y:S01]  /*0c80*/  SHF.R.U32.HI R3, RZ, 0x3, R3 ;  /* 0x00000003ff037819 */ /* 0x000fe20000011603 */
[----:B------:R-:W-:Y:S01]  /*0c90*/  IMAD.IADD R5, R140, 0x1, -R5 ;  /* 0x000000018c057824 */ /* 0x000fe200078e0a05 */
[----:B------:R-:W-:Y:S01]  /*0ca0*/  LEA.HI R10, R6, R9, RZ, 0x3 ;  /* 0x00000009060a7211 */ /* 0x000fe200078f18ff */
[----:B------:R-:W-:Y:S01]  /*0cb0*/  IMAD.HI R6, R141, 0x55555556, RZ ;  /* 0x555555568d067827 */ /* 0x000fe200078e02ff */
[----:B------:R-:W-:Y:S02]  /*0cc0*/  LOP3.LUT R3, R2, R3, RZ, 0x3c, !PT ;  /* 0x0000000302037212 */ /* 0x000fe400078e3cff */
[----:B------:R-:W-:Y:S01]  /*0cd0*/  LOP3.LUT R10, R10, 0xfffffff8, RZ, 0xc0, !PT ;  /* 0xfffffff80a0a7812 */ /* 0x000fe200078ec0ff */
[----:B------:R-:W-:Y:S01]  /*0ce0*/  IMAD R145, R5, R0, 0x80 ;  /* 0x0000008005917424 */ /* 0x000fe200078e0200 */
[----:B------:R-:W-:Y:S01]  /*0cf0*/  LEA.HI R7, R7, R140, RZ, 0x5 ;  /* 0x0000008c07077211 */ /* 0x000fe200078f28ff */
[----:B------:R-:W-:Y:S01]  /*0d00*/  IMAD.IADD R2, R4, 0x1, R3 ;  /* 0x0000000104027824 */ /* 0x000fe200078e0203 */
[----:B------:R-:W-:Y:S01]  /*0d10*/  LEA.HI R6, R6, R6, RZ, 0x1 ;  /* 0x0000000606067211 */ /* 0x000fe200078f08ff */
[----:B------:R-:W-:Y:S01]  /*0d20*/  IMAD.IADD R10, R9, 0x1, -R10 ;  /* 0x00000001090a7824 */ /* 0x000fe200078e0a0a */
[----:B------:R-:W-:-:S02]  /*0d30*/  SHF.R.S32.HI R7, RZ, 0x5, R7 ;  /* 0x00000005ff077819 */ /* 0x000fc40000011407 */
[----:B------:R-:W-:Y:S01]  /*0d40*/  LEA.HI R0, R137, R137, RZ, 0x1 ;  /* 0x0000008989007211 */ /* 0x000fe200078f08ff */
[----:B------:R-:W-:Y:S01]  /*0d50*/  IMAD R6, R6, -0x3, R141 ;  /* 0xfffffffd06067824 */ /* 0x000fe200078e028d */
[----:B------:R-:W-:Y:S01]  /*0d60*/  LEA R2, R2, UR40, 0x1 ;  /* 0x0000002802027c11 */ /* 0x000fe2000f8e08ff */
[----:B------:R-:W-:Y:S01]  /*0d70*/  IMAD R7, R7, 0x10, R10 ;  /* 0x0000001007077824 */ /* 0x000fe200078e020a */
[----:B------:R-:W-:Y:S02]  /*0d80*/  LOP3.LUT R0, R0, 0x1ffffffe, RZ, 0xc0, !PT ;  /* 0x1ffffffe00007812 */ /* 0x000fe400078ec0ff */
[----:B------:R-:W-:Y:S01]  /*0d90*/  SEL R16, R16, 0xffffffc0, !P2 ;  /* 0xffffffc010107807 */ /* 0x000fe20005000000 */
[----:B------:R-:W-:Y:S01]  /*0da0*/  VIADD R17, R2, 0x21800 ;  /* 0x0002180002117836 */ /* 0x000fe20000000000 */
[----:B------:R-:W-:Y:S01]  /*0db0*/  SHF.R.S32.HI R138, RZ, 0x2, R138 ;  /* 0x00000002ff8a7819 */ /* 0x000fe2000001148a */
[----:B------:R-:W-:Y:S01]  /*0dc0*/  IMAD R142, R6, 0x40, R7 ;  /* 0x00000040068e7824 */ /* 0x000fe200078e0207 */
[----:B------:R-:W-:Y:S01]  /*0dd0*/  SHF.R.S32.HI R147, RZ, 0x1f, R136 ;  /* 0x0000001fff937819 */ /* 0x000fe20000011488 */
[----:B------:R-:W-:Y:S01]  /*0de0*/  VIADD R18, R2, 0x21820 ;  /* 0x0002182002127836 */ /* 0x000fe20000000000 */
[----:B------:R-:W-:Y:S01]  /*0df0*/  SHF.R.S32.HI R146, RZ, 0x1f, R23 ;  /* 0x0000001fff927819 */ /* 0x000fe20000011417 */
[----:B------:R-:W-:-:S02]  /*0e00*/  IMAD.IADD R143, R137, 0x1, -R0 ;  /* 0x00000001898f7824 */ /* 0x000fc400078e0a00 */
[C---:B------:R-:W-:Y:S02]  /*0e10*/  @P1 VIADD R18, R17.reuse, 0xffffffe0 ;  /* 0xffffffe011121836 */ /* 0x040fe40000000000 */
[----:B------:R-:W-:Y:S01]  /*0e20*/  IMAD.IADD R17, R17, 0x1, R16 ;  /* 0x0000000111117824 */ /* 0x000fe200078e0210 */
[----:B------:R-:W-:Y:S01]  /*0e30*/  LEA R143, R143, R142, 0x3 ;  /* 0x0000008e8f8f7211 */ /* 0x000fe200078e18ff */
[----:B------:R-:W-:Y:S02]  /*0e40*/  IMAD.IADD R16, R16, 0x1, R18 ;  /* 0x0000000110107824 */ /* 0x000fe400078e0212 */
[----:B------:R-:W-:-:S07]  /*0e50*/  VIADD R19, R18, 0x6000 ;  /* 0x0000600012137836 */ /* 0x000fce0000000000 */
.L_x_35:
[----:B------:R-:W0:Y:S01]  /*0e60*/  SHFL.IDX PT, R0, R141, RZ, 0x1f ;  /* 0x00001fff8d007589 */ /* 0x000e2200000e0000 */
[----:B------:R-:W-:Y:S01]  /*0e70*/  ULDC UR4, c[0x0][0xc38] ;  /* 0x00030e0000047ab9 */ /* 0x000fe20000000800 */
[----:B------:R-:W-:Y:S01]  /*0e80*/  ULDC.64 UR6, c[0x0][0x418] ;  /* 0x0001060000067ab9 */ /* 0x000fe20000000a00 */
[----:B------:R-:W-:Y:S02]  /*0e90*/  UISETP.NE.AND UP2, UPT, UR4, 0x1, UPT ;  /* 0x000000010400788c */ /* 0x000fe4000bf45270 */
[----:B------:R-:W-:Y:S01]  /*0ea0*/  UISETP.NE.U32.AND UP0, UPT, UR6, URZ, UPT ;  /* 0x0000003f0600728c */ /* 0x000fe2000bf05070 */
[----:B------:R-:W-:Y:S01]  /*0eb0*/  ULDC UR4, c[0x0][0xc44] ;  /* 0x0003110000047ab9 */ /* 0x000fe20000000800 */
[----:B------:R-:W-:Y:S01]  /*0ec0*/  UMOV UR43, UR36 ;  /* 0x00000024002b7c82 */ /* 0x000fe20008000000 */
[----:B------:R-:W-:Y:S02]  /*0ed0*/  UISETP.NE.AND UP1, UPT, UR4, 0x1, UPT ;  /* 0x000000010400788c */ /* 0x000fe4000bf25270 */
[----:B------:R-:W-:Y:S01]  /*0ee0*/  UISETP.NE.AND.EX UP0, UPT, UR7, URZ, UPT, UP0 ;  /* 0x0000003f0700728c */ /* 0x000fe2000bf05300 */
[----:B------:R-:W-:-:S03]  /*0ef0*/  ULDC UR51, c[0x0][0x424] ;  /* 0x0001090000337ab9 */ /* 0x000fc60000000800 */
[----:B------:R-:W-:Y:S01]  /*0f00*/  @UP2 ULDC UR4, c[0x0][0xc3c] ;  /* 0x00030f0000042ab9 */ /* 0x000fe20000000800 */
[----:B------:R-:W-:Y:S01]  /*0f10*/  @UP2 ULDC UR6, c[0x0][0xc40] ;  /* 0x0003100000062ab9 */ /* 0x000fe20000000800 */
[----:B------:R-:W-:Y:S02]  /*0f20*/  UIMAD.WIDE.U32 UR4, UR36, UR4, URZ ;  /* 0x00000004240472a5 */ /* 0x000fe4000f8e003f */
[----:B------:R-:W-:Y:S02]  /*0f30*/  USEL UR51, UR51, 0x1, UP0 ;  /* 0x0000000133337887 */ /* 0x000fe40008000000 */
[----:B------:R-:W-:Y:S01]  /*0f40*/  @UP2 USHF.R.U32.HI UR43, URZ, UR6, UR5 ;  /* 0x000000063f2b2299 */ /* 0x000fe20008011605 */
[----:B------:R-:W-:Y:S01]  /*0f50*/  @UP1 ULDC.64 UR8, c[0x0][0xc48] ;  /* 0x0003120000081ab9 */ /* 0x000fe20000000a00 */
[----:B0-----:R-:W-:Y:S02]  /*0f60*/  R2UR UR39, R0 ;  /* 0x00000000002772ca */ /* 0x001fe400000e0000 */
[----:B------:R-:W-:-:S02]  /*0f70*/  UIMAD.WIDE.U32 UR4, UR43, UR8, URZ ;  /* 0x000000082b0472a5 */ /* 0x000fc4000f8e003f */
[----:B------:R-:W-:Y:S01]  /*0f80*/  UIADD3 UR8, UR40, 0x21800, URZ ;  /* 0x0002180028087890 */ /* 0x000fe2000fffe03f */
[----:B------:R-:W-:Y:S01]  /*0f90*/  UMOV UR38, UR43 ;  /* 0x0000002b00267c82 */ /* 0x000fe20008000000 */
[----:B------:R-:W-:-:S03]  /*0fa0*/  @UP1 USHF.R.U32.HI UR38, URZ, UR9, UR5 ;  /* 0x000000093f261299 */ /* 0x000fc60008011605 */
[----:B------:R-:W-:Y:S01]  /*0fb0*/  ULDC UR4, c[0x0][0x2f0] ;  /* 0x0000bc0000047ab9 */ /* 0x000fe20000000800 */
[----:B------:R-:W-:Y:S02]  /*0fc0*/  ULOP3.LUT UP0, URZ, UR8, 0x3ff, URZ, 0xc0, !UPT ;  /* 0x000003ff083f7892 */ /* 0x000fe4000f80c03f */
[----:B------:R-:W-:Y:S02]  /*0fd0*/  UIMAD UR51, UR51, UR4, URZ ;  /* 0x00000004333372a4 */ /* 0x000fe4000f8e023f */
[----:B------:R-:W-:Y:S02]  /*0fe0*/  UIMAD.WIDE UR6, UR39, 0x55555556, URZ ;  /* 0x55555556270678a5 */ /* 0x000fe4000f8e023f */
[----:B------:R-:W-:Y:S01]  /*0ff0*/  UIADD3 UR4, UR51, 0x7f, URZ ;  /* 0x0000007f33047890 */ /* 0x000fe2000fffe03f */
[----:B------:R-:W-:Y:S01]  /*1000*/  PLOP3.LUT P0, PT, PT, PT, UP0, 0x80, 0x0 ;  /* 0x000000000000781c */ /* 0x000fe20003f0f008 */
[----:B------:R-:W-:Y:S02]  /*1010*/  ULEA.HI UR52, UR7, UR7, URZ, 0x1 ;  /* 0x0000000707347291 */ /* 0x000fe4000f8f083f */
[----:B------:R-:W-:-:S02]  /*1020*/  USHF.R.S32.HI UR5, URZ, 0x1f, UR4 ;  /* 0x0000001f3f057899 */ /* 0x000fc40008011404 */
[----:B------:R-:W-:Y:S02]  /*1030*/  UIMAD UR52, UR52, -0x3, UR39 ;  /* 0xfffffffd343478a4 */ /* 0x000fe4000f8e0227 */
[----:B------:R-:W-:Y:S02]  /*1040*/  ULEA.HI UR5, UR5, UR4, URZ, 0x7 ;  /* 0x0000000405057291 */ /* 0x000fe4000f8f383f */
[----:B------:R-:W-:Y:S02]  /*1050*/  ULEA UR8, UR52, UR8, 0xd ;  /* 0x0000000834087291 */ /* 0x000fe4000f8e683f */
[----:B------:R-:W-:Y:S02]  /*1060*/  USHF.R.S32.HI UR50, URZ, 0x7, UR5 ;  /* 0x000000073f327899 */ /* 0x000fe40008011405 */
[----:B------:R-:W-:-:S04]  /*1070*/  USHF.R.U32.HI UR8, URZ, 0x4, UR8 ;  /* 0x000000043f087899 */ /* 0x000fc80008011608 */
[----:B------:R-:W-:Y:S01]  /*1080*/  ULOP3.LUT UR37, UR8, 0x3fff, URZ, 0xc0, !UPT ;  /* 0x00003fff08257892 */ /* 0x000fe2000f8ec03f */
[----:B-12345:R-:W-:Y:S11]  /*1090*/  @!P0 BRA `(.L_x_7) ;  /* 0x0000000000408947 */ /* 0x03eff60003800000 */
[----:B------:R-:W-:Y:S01]  /*10a0*/  MOV R0, 0x0 ;  /* 0x0000000000007802 */ /* 0x000fe20000000f00 */
[----:B------:R-:W-:Y:S01]  /*10b0*/  ULDC.64 UR4, c[0x4][0x88] ;  /* 0x0100220000047ab9 */ /* 0x000fe20000000a00 */
[----:B------:R-:W-:Y:S01]  /*10c0*/  ULDC.64 UR6, c[0x4][0x28] ;  /* 0x01000a0000067ab9 */ /* 0x000fe20000000a00 */
[----:B------:R-:W-:Y:S01]  /*10d0*/  IMAD.U32 R4, RZ, RZ, UR4 ;  /* 0x00000004ff047e24 */ /* 0x000fe2000f8e00ff */
[----:B------:R0:W1:Y:S01]  /*10e0*/  LDC.64 R14, c[0x4][R0] ;  /* 0x01000000000e7b82 */ /* 0x0000620000000a00 */
[----:B------:R-:W-:Y:S01]  /*10f0*/  IMAD.U32 R5, RZ, RZ, UR5 ;  /* 0x00000005ff057e24 */ /* 0x000fe2000f8e00ff */
[----:B------:R-:W-:Y:S01]  /*1100*/  ULDC.64 UR4, c[0x4][0x90] ;  /* 0x0100240000047ab9 */ /* 0x000fe20000000a00 */
[----:B------:R-:W-:Y:S02]  /*1110*/  IMAD.U32 R10, RZ, RZ, UR6 ;  /* 0x00000006ff0a7e24 */ /* 0x000fe4000f8e00ff */
[----:B------:R-:W-:Y:S02]  /*1120*/  IMAD.U32 R6, RZ, RZ, UR4 ;  /* 0x00000004ff067e24 */ /* 0x000fe4000f8e00ff */
[----:B------:R-:W-:-:S02]  /*1130*/  IMAD.U32 R7, RZ, RZ, UR5 ;  /* 0x00000005ff077e24 */ /* 0x000fc4000f8e00ff */
[----:B------:R-:W-:Y:S02]  /*1140*/  IMAD.U32 R11, RZ, RZ, UR7 ;  /* 0x00000007ff0b7e24 */ /* 0x000fe4000f8e00ff */
[----:B------:R-:W-:Y:S02]  /*1150*/  IMAD.MOV.U32 R8, RZ, RZ, 0x70 ;  /* 0x00000070ff087424 */ /* 0x000fe400078e00ff */
[----:B------:R-:W-:Y:S02]  /*1160*/  IMAD.MOV.U32 R12, RZ, RZ, 0x1 ;  /* 0x00000001ff0c7424 */ /* 0x000fe400078e00ff */
[----:B0-----:R-:W-:-:S07]  /*1170*/  IMAD.MOV.U32 R13, RZ, RZ, RZ ;  /* 0x000000ffff0d7224 */ /* 0x001fce00078e00ff */
[----:B------:R-:W-:-:S07]  /*1180*/  LEPC R20, `(.L_x_7) ;  /* 0x000000001014794e */ /* 0x000fce0000000000 */
[----:B-1----:R-:W-:Y:S05]  /*1190*/  CALL.ABS.NOINC R14 ;  /* 0x000000000e007343 */ /* 0x002fea0003c00000 */
.L_x_7:
[----:B------:R-:W-:Y:S01]  /*11a0*/  ULOP3.LUT UR4, UR46, 0x1, URZ, 0xc0, !UPT ;  /* 0x000000012e047892 */ /* 0x000fe2000f8ec03f */
[----:B------:R-:W-:-:S04]  /*11b0*/  MOV R3, UR47 ;  /* 0x0000002f00037c02 */ /* 0x000fc80008000f00 */
[----:B------:R-:W-:Y:S01]  /*11c0*/  ISETP.NE.AND P0, PT, R3, 0x3, PT ;  /* 0x000000030300780c */ /* 0x000fe20003f05270 */
[----:B------:R-:W-:-:S05]  /*11d0*/  IMAD.U32 R0, RZ, RZ, UR4 ;  /* 0x00000004ff007e24 */ /* 0x000fca000f8e00ff */
[----:B------:R-:W-:-:S04]  /*11e0*/  SHF.L.U32 R0, R0, 0x1f, RZ ;  /* 0x0000001f00007819 */ /* 0x000fc800000006ff */
[----:B------:R-:W0:Y:S02]  /*11f0*/  SYNCS.PHASECHK.TRANS64.TRYWAIT P1, [UR40+0x2d800], R0 ;  /* 0x02d80000ff0075a7 */ /* 0x000e240008020168 */
[----:B0-----:R-:W-:Y:S05]  /*1200*/  @!P1 BRA `(.L_x_8) ;  /* 0x0000009400949947 */ /* 0x001fea0003800000 */
.L_x_85:
[----:B------:R-:W-:Y:S05]  /*1210*/  @!P0 BRA `(.L_x_9) ;  /* 0x0000000000048947 */ /* 0x000fea0003800000 */
[----:B------:R-:W-:Y:S01]  /*1220*/  BPT.TRAP 0x1 ;  /* 0x000000040000795c */ /* 0x000fe20000300000 */
.L_x_9:
[----:B------:R-:W-:Y:S02]  /*1230*/  IMAD.U32 R4, RZ, RZ, UR44 ;  /* 0x0000002cff047e24 */ /* 0x000fe4000f8e00ff */
[----:B0-----:R-:W-:-:S03]  /*1240*/  IMAD.U32 R3, RZ, RZ, UR45 ;  /* 0x0000002dff037e24 */ /* 0x001fc6000f8e00ff */
[----:B------:R-:W-:Y:S02]  /*1250*/  LEA R4, R4, UR40, 0x3 ;  /* 0x0000002804047c11 */ /* 0x000fe4000f8e18ff */
[----:B------:R-:W-:-:S04]  /*1260*/  SHF.L.U32 R3, R3, 0x1f, RZ ;  /* 0x0000001f03037819 */ /* 0x000fc800000006ff */
[----:B------:R0:W1:Y:S01]  /*1270*/  SYNCS.PHASECHK.TRANS64.TRYWAIT P1, [R4+URZ+0x2d830], R3 ;  /* 0x02d83003040075a7 */ /* 0x000062000802017f */
[----:B------:R-:W-:Y:S05]  /*1280*/  @!P0 BRA `(.L_x_10) ;  /* 0x0000000000048947 */ /* 0x000fea0003800000 */
[----:B------:R-:W-:Y:S01]  /*1290*/  BPT.TRAP 0x1 ;  /* 0x000000040000795c */ /* 0x000fe20000300000 */
.L_x_10:
[----:B------:R-:W-:Y:S01]  /*12a0*/  IMAD.MOV.U32 R135, RZ, RZ, RZ ;  /* 0x000000ffff877224 */ /* 0x000fe200078e00ff */
[----:B-1----:R-:W-:Y:S06]  /*12b0*/  @P1 BRA `(.L_x_11) ;  /* 0x0000000000081947 */ /* 0x002fec0003800000 */
[----:B------:R-:W1:Y:S02]  /*12c0*/  SYNCS.PHASECHK.TRANS64.TRYWAIT P1, [R4+URZ+0x2d830], R3 ;  /* 0x02d83003040075a7 */ /* 0x000e64000802017f */
[----:B-1----:R-:W-:Y:S05]  /*12d0*/  @!P1 BRA `(.L_x_12) ;  /* 0x0000009400789947 */ /* 0x002fea0003800000 */
.L_x_11:
[----:B------:R-:W-:Y:S05]  /*12e0*/  WARPSYNC.ALL ;  /* 0x0000000000007948 */ /* 0x000fea0003800000 */
[----:B------:R-:W-:Y:S01]  /*12f0*/  UIADD3 UR4, UR40, 0x15400, URZ ;  /* 0x0001540028047890 */ /* 0x000fe2000fffe03f */
[----:B------:R-:W-:Y:S01]  /*1300*/  WARPGROUP.ARRIVE ;  /* 0x00000000000079c5 */ /* 0x000fe20000000000 */
[----:B------:R-:W-:Y:S02]  /*1310*/  ULEA UR52, UR52, UR40, 0xc ;  /* 0x0000002834347291 */ /* 0x000fe4000f8e603f */
[----:B------:R-:W-:Y:S02]  /*1320*/  USHF.R.U32.HI UR4, URZ, 0x4, UR4 ;  /* 0x000000043f047899 */ /* 0x000fe40008011604 */
[----:B------:R-:W-:-:S02]  /*1330*/  UIADD3 UR52, UR52, 0xc400, URZ ;  /* 0x0000c40034347890 */ /* 0x000fc4000fffe03f */
[----:B------:R-:W-:Y:S02]  /*1340*/  ULOP3.LUT UR4, UR4, 0x3fff, URZ, 0xc0, !UPT ;  /* 0x00003fff04047892 */ /* 0x000fe4000f8ec03f */
[----:B------:R-:W-:Y:S02]  /*1350*/  USHF.R.U32.HI UR52, URZ, 0x4, UR52 ;  /* 0x000000043f347899 */ /* 0x000fe40008011634 */
[----:B------:R-:W-:Y:S02]  /*1360*/  ULOP3.LUT UR32, UR4, 0x10000, URZ, 0xfc, !UPT ;  /* 0x0001000004207892 */ /* 0x000fe4000f8efc3f */
[----:B------:R-:W-:Y:S02]  /*1370*/  ULOP3.LUT UR52, UR52, 0x3fff, URZ, 0xc0, !UPT ;  /* 0x00003fff34347892 */ /* 0x000fe4000f8ec03f */
[----:B------:R-:W-:Y:S02]  /*1380*/  UIMAD UR6, UR44, 0x600, UR32 ;  /* 0x000006002c0678a4 */ /* 0x000fe4000f8e0220 */
[----:B------:R-:W-:Y:S01]  /*1390*/  ULOP3.LUT UR4, UR52, 0x10000, URZ, 0xfc, !UPT ;  /* 0x0001000034047892 */ /* 0x000fe2000f8efc3f */
[----:B------:R-:W-:Y:S01]  /*13a0*/  UMOV UR7, 0x80000020 ;  /* 0x8000002000077882 */ /* 0x000fe20000000000 */
[----:B------:R-:W-:-:S02]  /*13b0*/  UMOV UR5, 0x80000020 ;  /* 0x8000002000057882 */ /* 0x000fc40000000000 */
[----:B------:R-:W-:Y:S02]  /*13c0*/  UIADD3 UR8, UR4, 0x2, URZ ;  /* 0x0000000204087890 */ /* 0x000fe4000fffe03f */
[----:B------:R-:W-:Y:S01]  /*13d0*/  UIADD3 UR10, UR6, 0x2, URZ ;  /* 0x00000002060a7890 */ /* 0x000fe2000fffe03f */
[----:B------:R-:W-:Y:S02]  /*13e0*/  UMOV UR9, 0x80000020 ;  /* 0x8000002000097882 */ /* 0x000fe40000000000 */
[----:B------:R-:W-:Y:S01]  /*13f0*/  HGMMA.64x128x16.F32 R24, gdesc[UR4], RZ, !UPT, gsb0 ;  /* 0x01e00000041879f0 */ /* 0x000fe2000c0008ff */
[----:B------:R-:W-:Y:S01]  /*1400*/  UMOV UR11, 0x80000020 ;  /* 0x80000020000b7882 */ /* 0x000fe20000000000 */
[----:B------:R-:W-:Y:S02]  /*1410*/  UIADD3 UR12, UR4, 0x300, URZ ;  /* 0x00000300040c7890 */ /* 0x000fe4000fffe03f */
[----:B------:R-:W-:Y:S01]  /*1420*/  UIADD3 UR14, UR6, 0x200, URZ ;  /* 0x00000200060e7890 */ /* 0x000fe2000fffe03f */
[----:B------:R-:W-:Y:S01]  /*1430*/  UMOV UR13, 0x80000020 ;  /* 0x80000020000d7882 */ /* 0x000fe20000000000 */
[----:B------:R-:W-:Y:S01]  /*1440*/  UMOV UR15, 0x80000020 ;  /* 0x80000020000f7882 */ /* 0x000fe20000000000 */
[----:B------:R-:W-:-:S02]  /*1450*/  UIADD3 UR16, UR4, 0x302, URZ ;  /* 0x0000030204107890 */ /* 0x000fc4000fffe03f */
[----:B------:R-:W-:Y:S01]  /*1460*/  UIADD3 UR18, UR6, 0x202, URZ ;  /* 0x0000020206127890 */ /* 0x000fe2000fffe03f */
[----:B------:R-:W-:Y:S01]  /*1470*/  UMOV UR17, 0x80000020 ;  /* 0x8000002000117882 */ /* 0x000fe20000000000 */
[----:B------:R-:W-:Y:S01]  /*1480*/  UMOV UR19, 0x80000020 ;  /* 0x8000002000137882 */ /* 0x000fe20000000000 */
[----:B------:R-:W-:Y:S02]  /*1490*/  UIADD3 UR20, UR4, 0x600, URZ ;  /* 0x0000060004147890 */ /* 0x000fe4000fffe03f */
[----:B------:R-:W-:Y:S01]  /*14a0*/  UIADD3 UR22, UR6, 0x400, URZ ;  /* 0x0000040006167890 */ /* 0x000fe2000fffe03f */
[----:B------:R-:W-:Y:S01]  /*14b0*/  UMOV UR21, 0x80000020 ;  /* 0x8000002000157882 */ /* 0x000fe20000000000 */
[----:B------:R-:W-:Y:S01]  /*14c0*/  UMOV UR23, 0x80000020 ;  /* 0x8000002000177882 */ /* 0x000fe20000000000 */
[----:B------:R-:W-:Y:S02]  /*14d0*/  UIADD3 UR24, UR4, 0x602, URZ ;  /* 0x0000060204187890 */ /* 0x000fe4000fffe03f */
[----:B------:R-:W-:Y:S01]  /*14e0*/  UIADD3 UR26, UR6, 0x402, URZ ;  /* 0x00000402061a7890 */ /* 0x000fe2000fffe03f */
[----:B------:R-:W-:Y:S01]  /*14f0*/  UMOV UR25, 0x80000020 ;  /* 0x8000002000197882 */ /* 0x000fe20000000000 */
[----:B------:R-:W-:Y:S01]  /*1500*/  UMOV UR27, 0x80000020 ;  /* 0x80000020001b7882 */ /* 0x000fe20000000000 */
[----:B------:R-:W-:-:S02]  /*1510*/  WARPGROUP.DEPBAR.LE gsb0, 0x0 ;  /* 0x00008000000079c5 */ /* 0x000fc40000010000 */
[----:B------:R-:W-:-:S06]  /*1520*/  WARPGROUP.ARRIVE ;  /* 0x00000000000079c5 */ /* 0x000fcc0000000000 */
[----:B------:R-:W-:Y:S03]  /*1530*/  HGMMA.64x128x16.F32 R24, gdesc[UR8], R24, gsb0 ;  /* 0x01e00000081879f0 */ /* 0x000fe60008000818 */
[----:B------:R-:W-:Y:S02]  /*1540*/  WARPGROUP.DEPBAR.LE gsb0, 0x0 ;  /* 0x00008000000079c5 */ /* 0x000fe40000010000 */
[----:B------:R-:W-:-:S07]  /*1550*/  WARPGROUP.ARRIVE ;  /* 0x00000000000079c5 */ /* 0x000fce0000000000 */
        /* <DEDUP_REMOVED lines=11> */
[----:B------:R-:W-:Y:S05]  /*1610*/  @!P0 BRA `(.L_x_13) ;  /* 0x0000000000048947 */ /* 0x000fea0003800000 */
[----:B------:R-:W-:Y:S01]  /*1620*/  BPT.TRAP 0x1 ;  /* 0x000000040000795c */ /* 0x000fe20000300000 */
.L_x_13:
[----:B01----:R-:W-:Y:S01]  /*1630*/  VIADD R3, R145, UR51 ;  /* 0x0000003391037c36 */ /* 0x003fe20008000000 */
[----:B------:R-:W-:Y:S01]  /*1640*/  P2R R6, PR, RZ, 0x1 ;  /* 0x00000001ff067803 */ /* 0x000fe20000000000 */
[----:B------:R-:W-:Y:S01]  /*1650*/  IMAD.U32 R0, RZ, RZ, UR50 ;  /* 0x00000032ff007e24 */ /* 0x000fe2000f8e00ff */
[----:B------:R-:W-:Y:S01]  /*1660*/  ULDC UR33, c[0x0][0x988] ;  /* 0x0002620000217ab9 */ /* 0x000fe20000000800 */
[----:B------:R-:W-:Y:S01]  /*1670*/  R2UR UR6, R4 ;  /* 0x00000000040672ca */ /* 0x000fe200000e0000 */
[----:B------:R-:W-:Y:S01]  /*1680*/  UISETP.GE.AND UP0, UPT, UR51, 0x81, UPT ;  /* 0x000000813300788c */ /* 0x000fe2000bf06270 */
[----:B------:R-:W-:Y:S01]  /*1690*/  IMAD R3, R0, -0x80, R3 ;  /* 0xffffff8000037824 */ /* 0x000fe200078e0203 */
[-C--:B------:R-:W-:Y:S01]  /*16a0*/  MOV R126, R135.reuse ;  /* 0x00000087007e7202 */ /* 0x080fe20000000f00 */
[--C-:B------:R-:W-:Y:S01]  /*16b0*/  IMAD.MOV.U32 R134, RZ, RZ, R135.reuse ;  /* 0x000000ffff867224 */ /* 0x100fe200078e0087 */
[----:B------:R-:W-:Y:S01]  /*16c0*/  MOV R112, R135 ;  /* 0x0000008700707202 */ /* 0x000fe20000000f00 */
[--C-:B------:R-:W-:Y:S01]  /*16d0*/  IMAD.MOV.U32 R133, RZ, RZ, R135.reuse ;  /* 0x000000ffff857224 */ /* 0x100fe200078e0087 */
[C---:B------:R-:W-:Y:S01]  /*16e0*/  ISETP.GT.AND P4, PT, R3.reuse, RZ, PT ;  /* 0x000000ff0300720c */ /* 0x040fe20003f84270 */
[--C-:B------:R-:W-:Y:S01]  /*16f0*/  IMAD.MOV.U32 R132, RZ, RZ, R135.reuse ;  /* 0x000000ffff847224 */ /* 0x100fe200078e0087 */
[C---:B------:R-:W-:Y:S01]  /*1700*/  ISETP.GT.AND P3, PT, R3.reuse, 0x1, PT ;  /* 0x000000010300780c */ /* 0x040fe20003f64270 */
[--C-:B------:R-:W-:Y:S01]  /*1710*/  IMAD.MOV.U32 R131, RZ, RZ, R135.reuse ;  /* 0x000000ffff837224 */ /* 0x100fe200078e0087 */
[----:B------:R-:W-:Y:S01]  /*1720*/  ISETP.GT.AND P1, PT, R3, 0x8, PT ;  /* 0x000000080300780c */ /* 0x000fe20003f24270 */
[--C-:B------:R-:W-:Y:S01]  /*1730*/  IMAD.MOV.U32 R130, RZ, RZ, R135.reuse ;  /* 0x000000ffff827224 */ /* 0x100fe200078e0087 */
[----:B------:R-:W-:Y:S01]  /*1740*/  FSEL R24, R24, -INF , P4 ;  /* 0xff80000018187808 */ /* 0x000fe20002000000 */
[----:B------:R-:W-:Y:S01]  /*1750*/  UIADD3 UR6, UR6, 0x2d840, URZ ;  /* 0x0002d84006067890 */ /* 0x000fe2000fffe03f */
[----:B------:R-:W-:Y:S01]  /*1760*/  FSEL R25, R25, -INF , P3 ;  /* 0xff80000019197808 */ /* 0x000fe20001800000 */
[--C-:B------:R-:W-:Y:S01]  /*1770*/  IMAD.MOV.U32 R129, RZ, RZ, R135.reuse ;  /* 0x000000ffff817224 */ /* 0x100fe200078e0087 */
[C---:B------:R-:W-:Y:S01]  /*1780*/  ISETP.GT.AND P2, PT, R3.reuse, 0x9, PT ;  /* 0x000000090300780c */ /* 0x040fe20003f44270 */
[----:B------:R-:W-:Y:S01]  /*1790*/  UPRMT UR6, UR41, 0x654, UR6 ;  /* 0x0000065429067896 */ /* 0x000fe20008000006 */
[----:B------:R-:W-:Y:S01]  /*17a0*/  FSEL R28, R28, -INF , P1 ;  /* 0xff8000001c1c7808 */ /* 0x000fe20000800000 */
[--C-:B------:R-:W-:Y:S01]  /*17b0*/  IMAD.MOV.U32 R128, RZ, RZ, R135.reuse ;  /* 0x000000ffff807224 */ /* 0x100fe200078e0087 */
[----:B------:R-:W-:Y:S01]  /*17c0*/  FMNMX.FTZ R5, R24, R25, !PT ;  /* 0x0000001918057209 */ /* 0x000fe20007810000 */
[--C-:B------:R-:W-:Y:S01]  /*17d0*/  IMAD.MOV.U32 R127, RZ, RZ, R135.reuse ;  /* 0x000000ffff7f7224 */ /* 0x100fe200078e0087 */
[----:B------:R-:W-:Y:S01]  /*17e0*/  ISETP.GT.AND P6, PT, R3, 0x10, PT ;  /* 0x000000100300780c */ /* 0x000fe20003fc4270 */
[--C-:B------:R-:W-:Y:S01]  /*17f0*/  IMAD.MOV.U32 R125, RZ, RZ, R135.reuse ;  /* 0x000000ffff7d7224 */ /* 0x100fe200078e0087 */
[----:B------:R-:W-:Y:S01]  /*1800*/  FSEL R29, R29, -INF , P2 ;  /* 0xff8000001d1d7808 */ /* 0x000fe20001000000 */
[--C-:B------:R-:W-:Y:S01]  /*1810*/  IMAD.MOV.U32 R124, RZ, RZ, R135.reuse ;  /* 0x000000ffff7c7224 */ /* 0x100fe200078e0087 */
[----:B------:R-:W-:Y:S01]  /*1820*/  FMNMX.FTZ R0, R28, R5, !PT ;  /* 0x000000051c007209 */ /* 0x000fe20007810000 */
[----:B------:R-:W-:Y:S01]  /*1830*/  SYNCS.ARRIVE.TRANS64.RED.A1T0 RZ, [UR6], RZ ;  /* 0x000000ffffff79a7 */ /* 0x000fe20008100406 */
[----:B------:R-:W-:Y:S01]  /*1840*/  ISETP.GT.AND P5, PT, R3, 0x11, PT ;  /* 0x000000110300780c */ /* 0x000fe20003fa4270 */
[--C-:B------:R-:W-:Y:S01]  /*1850*/  IMAD.MOV.U32 R123, RZ, RZ, R135.reuse ;  /* 0x000000ffff7b7224 */ /* 0x100fe200078e0087 */
[----:B------:R-:W-:Y:S01]  /*1860*/  FSEL R32, R32, -INF , P6 ;  /* 0xff80000020207808 */ /* 0x000fe20003000000 */
[--C-:B------:R-:W-:Y:S01]  /*1870*/  IMAD.MOV.U32 R122, RZ, RZ, R135.reuse ;  /* 0x000000ffff7a7224 */ /* 0x100fe200078e0087 */
[----:B------:R-:W-:Y:S01]  /*1880*/  FMNMX.FTZ R5, R29, R0, !PT ;  /* 0x000000001d057209 */ /* 0x000fe20007810000 */
[--C-:B------:R-:W-:Y:S01]  /*1890*/  IMAD.MOV.U32 R121, RZ, RZ, R135.reuse ;  /* 0x000000ffff797224 */ /* 0x100fe200078e0087 */
[----:B------:R-:W-:Y:S01]  /*18a0*/  FSEL R26, R26, -INF , P4 ;  /* 0xff8000001a1a7808 */ /* 0x000fe20002000000 */
[--C-:B------:R-:W-:Y:S01]  /*18b0*/  IMAD.MOV.U32 R120, RZ, RZ, R135.reuse ;  /* 0x000000ffff787224 */ /* 0x100fe200078e0087 */
        /* <DEDUP_REMOVED lines=59> */
[----:B------:R-:W-:Y:S01]  /*1c70*/  IMAD.MOV.U32 R88, RZ, RZ, R135 ;  /* 0x000000ffff587224 */ /* 0x000fe200078e0087 */
[----:B------:R-:W-:-:S02]  /*1c80*/  FMNMX.FTZ R5, R45, R0, !PT ;  /* 0x000000002d057209 */ /* 0x000fc40007810000 */
[----:B------:R-:W-:Y:S02]  /*1c90*/  FSEL R42, R42, -INF , P1 ;  /* 0xff8000002a2a7808 */ /* 0x000fe40000800000 */
[----:B------:R-:W-:Y:S02]  /*1ca0*/  ISETP.GT.AND P1, PT, R3, 0x38, PT ;  /* 0x000000380300780c */ /* 0x000fe40003f24270 */
[----:B------:R-:W-:Y:S02]  /*1cb0*/  FSEL R49, R49, -INF , P3 ;  /* 0xff80000031317808 */ /* 0x000fe40001800000 */
[----:B------:R-:W-:Y:S02]  /*1cc0*/  FMNMX.FTZ R0, R48, R5, !PT ;  /* 0x0000000530007209 */ /* 0x000fe40007810000 */
[----:B------:R-:W-:Y:S02]  /*1cd0*/  FSEL R43, R43, -INF , P2 ;  /* 0xff8000002b2b7808 */ /* 0x000fe40001000000 */
[----:B------:R-:W-:-:S02]  /*1ce0*/  ISETP.GT.AND P2, PT, R3, 0x39, PT ;  /* 0x000000390300780c */ /* 0x000fc40003f44270 */
[----:B------:R-:W-:Y:S02]  /*1cf0*/  FSEL R52, R52, -INF , P1 ;  /* 0xff80000034347808 */ /* 0x000fe40000800000 */
[----:B------:R-:W-:Y:S02]  /*1d00*/  FMNMX.FTZ R5, R49, R0, !PT ;  /* 0x0000000031057209 */ /* 0x000fe40007810000 */
[----:B------:R-:W-:Y:S02]  /*1d10*/  FSEL R46, R46, -INF , P6 ;  /* 0xff8000002e2e7808 */ /* 0x000fe40003000000 */
[----:B------:R-:W-:Y:S02]  /*1d20*/  ISETP.GT.AND P6, PT, R3, 0x40, PT ;  /* 0x000000400300780c */ /* 0x000fe40003fc4270 */
[----:B------:R-:W-:Y:S02]  /*1d30*/  FSEL R53, R53, -INF , P2 ;  /* 0xff80000035357808 */ /* 0x000fe40001000000 */
        /* <DEDUP_REMOVED lines=25> */
[----:B------:R-:W-:Y:S02]  /*1ed0*/  ISETP.GT.AND P0, PT, R3, 0x59, PT ;  /* 0x000000590300780c */ /* 0x000fe40003f04270 */
[----:B------:R-:W-:Y:S02]  /*1ee0*/  FSEL R68, R68, -INF , P6 ;  /* 0xff80000044447808 */ /* 0x000fe40003000000 */
[----:B------:R-:W-:Y:S02]  /*1ef0*/  FMNMX.FTZ R5, R65, R0, !PT ;  /* 0x0000000041057209 */ /* 0x000fe40007810000 */
[----:B------:R-:W-:Y:S02]  /*1f00*/  FSEL R59, R59, -INF , P5 ;  /* 0xff8000003b3b7808 */ /* 0x000fe40002800000 */
[----:B------:R-:W-:Y:S02]  /*1f10*/  ISETP.GT.AND P5, PT, R3, 0x60, PT ;  /* 0x000000600300780c */ /* 0x000fe40003fa4270 */
[----:B------:R-:W-:-:S02]  /*1f20*/  FSEL R69, R69, -INF , P0 ;  /* 0xff80000045457808 */ /* 0x000fc40000000000 */
[----:B------:R-:W-:Y:S02]  /*1f30*/  FMNMX.FTZ R0, R68, R5, !PT ;  /* 0x0000000544007209 */ /* 0x000fe40007810000 */
        /* <DEDUP_REMOVED lines=12> */
[----:B------:R-:W-:Y:S02]  /*2000*/  FSEL R77, R77, -INF , P2 ;  /* 0xff8000004d4d7808 */ /* 0x000fe40001000000 */
[----:B------:R-:W-:Y:S02]  /*2010*/  FMNMX.FTZ R0, R76, R5, !PT ;  /* 0x000000054c007209 */ /* 0x000fe40007810000 */
[----:B------:R-:W-:Y:S02]  /*2020*/  ISETP.GT.AND P3, PT, R3, 0x70, PT ;  /* 0x000000700300780c */ /* 0x000fe40003f64270 */
[----:B------:R-:W-:Y:S02]  /*2030*/  FSEL R62, R62, -INF , P4 ;  /* 0xff8000003e3e7808 */ /* 0x000fe40002000000 */
[----:B------:R-:W-:-:S02]  /*2040*/  FSEL R80, R80, -INF , P3 ;  /* 0xff80000050507808 */ /* 0x000fc40001800000 */
[----:B------:R-:W-:Y:S02]  /*2050*/  FMNMX.FTZ R5, R77, R0, !PT ;  /* 0x000000004d057209 */ /* 0x000fe40007810000 */
[----:B------:R-:W-:Y:S02]  /*2060*/  ISETP.GT.AND P4, PT, R3, 0x71, PT ;  /* 0x000000710300780c */ /* 0x000fe40003f84270 */
[----:B------:R-:W-:Y:S02]  /*2070*/  FMNMX.FTZ R0, R80, R5, !PT ;  /* 0x0000000550007209 */ /* 0x000fe40007810000 */
[----:B------:R-:W-:Y:S02]  /*2080*/  FSEL R81, R81, -INF , P4 ;  /* 0xff80000051517808 */ /* 0x000fe40002000000 */
[----:B------:R-:W-:Y:S02]  /*2090*/  ISETP.GT.AND P5, PT, R3, 0x78, PT ;  /* 0x000000780300780c */ /* 0x000fe40003fa4270 */
[----:B------:R-:W-:-:S02]  /*20a0*/  FMNMX.FTZ R5, R81, R0, !PT ;  /* 0x0000000051057209 */ /* 0x000fc40007810000 */
[----:B------:R-:W-:Y:S02]  /*20b0*/  FSEL R84, R84, -INF , P5 ;  /* 0xff80000054547808 */ /* 0x000fe40002800000 */
[----:B------:R-:W-:Y:S02]  /*20c0*/  ISETP.GT.AND P6, PT, R3, 0x79, PT ;  /* 0x000000790300780c */ /* 0x000fe40003fc4270 */
[----:B------:R-:W-:Y:S02]  /*20d0*/  FMNMX.FTZ R0, R84, R5, !PT ;  /* 0x0000000554007209 */ /* 0x000fe40007810000 */
[----:B------:R-:W-:Y:S02]  /*20e0*/  FSEL R85, R85, -INF , P6 ;  /* 0xff80000055557808 */ /* 0x000fe40003000000 */
[----:B------:R-:W-:Y:S02]  /*20f0*/  P2R R8, PR, RZ, 0x8 ;  /* 0x00000008ff087803 */ /* 0x000fe40000000000 */
[----:B------:R-:W-:-:S02]  /*2100*/  FMNMX.FTZ R5, R85, R0, !PT ;  /* 0x0000000055057209 */ /* 0x000fc40007810000 */
[----:B------:R-:W-:Y:S02]  /*2110*/  P2R R11, PR, RZ, 0x1 ;  /* 0x00000001ff0b7803 */ /* 0x000fe40000000000 */
[----:B------:R-:W-:Y:S01]  /*2120*/  P2R R10, PR, RZ, 0x2 ;  /* 0x00000002ff0a7803 */ /* 0x000fe20000000000 */
[----:B------:R-:W0:Y:S01]  /*2130*/  SHFL.BFLY PT, R0, R5, 0x2, 0x1f ;  /* 0x0c401f0005007f89 */ /* 0x000e2200000e0000 */
[----:B------:R-:W-:Y:S02]  /*2140*/  P2R R9, PR, RZ, 0x4 ;  /* 0x00000004ff097803 */ /* 0x000fe40000000000 */
[C---:B------:R-:W-:Y:S02]  /*2150*/  ISETP.GT.AND P2, PT, R3.reuse, 0x58, PT ;  /* 0x000000580300780c */ /* 0x040fe40003f44270 */
[C---:B------:R-:W-:Y:S02]  /*2160*/  ISETP.GT.AND P1, PT, R3.reuse, 0x59, PT ;  /* 0x000000590300780c */ /* 0x040fe40003f24270 */
[----:B------:R-:W-:-:S02]  /*2170*/  ISETP.GT.AND P0, PT, R3, 0x60, PT ;  /* 0x000000600300780c */ /* 0x000fc40003f04270 */
[----:B------:R-:W-:Y:S02]  /*2180*/  FMNMX.FTZ R3, R26, R27, !PT ;  /* 0x0000001b1a037209 */ /* 0x000fe40007810000 */
[----:B------:R-:W-:Y:S02]  /*2190*/  FSEL R74, R74, -INF , P0 ;  /* 0xff8000004a4a7808 */ /* 0x000fe40000000000 */
[----:B------:R-:W-:Y:S02]  /*21a0*/  ISETP.NE.AND P0, PT, R11, RZ, PT ;  /* 0x000000ff0b00720c */ /* 0x000fe40003f05270 */
[----:B------:R-:W-:Y:S02]  /*21b0*/  FSEL R70, R70, -INF , P2 ;  /* 0xff80000046467808 */ /* 0x000fe40001000000 */
[----:B------:R-:W-:Y:S02]  /*21c0*/  FSEL R75, R75, -INF , P0 ;  /* 0xff8000004b4b7808 */ /* 0x000fe40000000000 */
[----:B------:R-:W-:-:S02]  /*21d0*/  ISETP.NE.AND P0, PT, R6, RZ, PT ;  /* 0x000000ff0600720c */ /* 0x000fc40003f05270 */
[----:B------:R-:W-:Y:S02]  /*21e0*/  FSEL R71, R71, -INF , P1 ;  /* 0xff80000047477808 */ /* 0x000fe40000800000 */
[----:B------:R-:W-:Y:S02]  /*21f0*/  ISETP.NE.AND P1, PT, R10, RZ, PT ;  /* 0x000000ff0a00720c */ /* 0x000fe40003f25270 */
[----:B0-----:R-:W-:Y:S02]  /*2200*/  FMNMX.FTZ R7, R5, R0, !PT ;  /* 0x0000000005077209 */ /* 0x001fe40007810000 */
[----:B------:R-:W-:Y:S02]  /*2210*/  ISETP.NE.AND P2, PT, R9, RZ, PT ;  /* 0x000000ff0900720c */ /* 0x000fe40003f45270 */
[----:B------:R-:W-:Y:S01]  /*2220*/  FSEL R78, R78, -INF , P1 ;  /* 0xff8000004e4e7808 */ /* 0x000fe20000800000 */
[----:B------:R-:W0:Y:S01]  /*2230*/  SHFL.BFLY PT, R0, R7, 0x1, 0x1f ;  /* 0x0c201f0007007f89 */ /* 0x000e2200000e0000 */
[----:B------:R-:W-:-:S02]  /*2240*/  FSEL R79, R79, -INF , P2 ;  /* 0xff8000004f4f7808 */ /* 0x000fc40001000000 */
[----:B------:R-:W-:Y:S02]  /*2250*/  FSEL R83, R83, -INF , P4 ;  /* 0xff80000053537808 */ /* 0x000fe40002000000 */
[----:B------:R-:W-:Y:S02]  /*2260*/  FSEL R86, R86, -INF , P5 ;  /* 0xff80000056567808 */ /* 0x000fe40002800000 */
[----:B------:R-:W-:Y:S02]  /*2270*/  FSEL R87, R87, -INF , P6 ;  /* 0xff80000057577808 */ /* 0x000fe40003000000 */
[----:B------:R-:W-:Y:S02]  /*2280*/  MOV R98, R135 ;  /* 0x0000008700627202 */ /* 0x000fe40000000f00 */
[----:B0-----:R-:W-:-:S04]  /*2290*/  FMNMX.FTZ R0, R7, R0, !PT ;  /* 0x0000000007007209 */ /* 0x001fc80007810000 */
[C---:B------:R-:W-:Y:S01]  /*22a0*/  FSETP.NEU.FTZ.AND P3, PT, R0.reuse, -INF , PT ;  /* 0xff8000000000780b */ /* 0x040fe20003f7d000 */
[----:B------:R-:W-:-:S05]  /*22b0*/  FMUL.FTZ R14, R0, UR33 ;  /* 0x00000021000e7c20 */ /* 0x000fca0008410000 */
[----:B------:R-:W-:Y:S02]  /*22c0*/  FSEL R14, R14, RZ, P3 ;  /* 0x000000ff0e0e7208 */ /* 0x000fe40001800000 */
[----:B------:R-:W-:Y:S02]  /*22d0*/  ISETP.NE.AND P3, PT, R8, RZ, PT ;  /* 0x000000ff0800720c */ /* 0x000fe40003f65270 */
[----:B------:R-:W-:Y:S01]  /*22e0*/  FMNMX.FTZ R8, R30, R3, !PT ;  /* 0x000000031e087209 */ /* 0x000fe20007810000 */
[--C-:B------:R-:W-:Y:S01]  /*22f0*/  FFMA.FTZ R5, R24, UR33, -R14.reuse ;  /* 0x0000002118057c23 */ /* 0x100fe2000801080e */
[--C-:B------:R-:W-:Y:S01]  /*2300*/  FFMA.FTZ R6, R28, UR33, -R14.reuse ;  /* 0x000000211c067c23 */ /* 0x100fe2000801080e */
[--C-:B------:R-:W-:Y:S01]  /*2310*/  FFMA.FTZ R32, R32, UR33, -R14.reuse ;  /* 0x0000002120207c23 */ /* 0x100fe2000801080e */
[----:B------:R-:W-:Y:S01]  /*2320*/  FMNMX.FTZ R3, R31, R8, !PT ;  /* 0x000000081f037209 */ /* 0x000fe20007810000 */
[--C-:B------:R-:W-:Y:S01]  /*2330*/  FFMA.FTZ R11, R36, UR33, -R14.reuse ;  /* 0x00000021240b7c23 */ /* 0x100fe2000801080e */
[----:B------:R-:W-:Y:S01]  /*2340*/  FSEL R82, R82, -INF , P3 ;  /* 0xff80000052527808 */ /* 0x000fe20001800000 */
[----:B------:R-:W-:Y:S01]  /*2350*/  MUFU.EX2 R8, R32 ;  /* 0x0000002000087308 */ /* 0x000fe20000000800 */
[----:B------:R-:W-:Y:S01]  /*2360*/  FMNMX.FTZ R12, R34, R3, !PT ;  /* 0x00000003220c7209 */ /* 0x000fe20007810000 */
[--C-:B------:R-:W-:Y:S01]  /*2370*/  FFMA.FTZ R13, R40, UR33, -R14.reuse ;  /* 0x00000021280d7c23 */ /* 0x100fe2000801080e */
[--C-:B------:R-:W-:Y:S01]  /*2380*/  FFMA.FTZ R10, R25, UR33, -R14.reuse ;  /* 0x00000021190a7c23 */ /* 0x100fe2000801080e */
[--C-:B------:R-:W-:Y:S01]  /*2390*/  FFMA.FTZ R25, R52, UR33, -R14.reuse ;  /* 0x0000002134197c23 */ /* 0x100fe2000801080e */
        /* <DEDUP_REMOVED lines=18> */
[----:B------:R0:W-:Y:S01]  /*24c0*/  MUFU.EX2 R12, R37 ;  /* 0x00000025000c7308 */ /* 0x0001e20000000800 */
[--C-:B------:R-:W-:Y:S01]  /*24d0*/  FFMA.FTZ R48, R69, UR33, -R14.reuse ;  /* 0x0000002145307c23 */ /* 0x100fe2000801080e */
[----:B------:R-:W-:Y:S01]  /*24e0*/  FMNMX.FTZ R20, R46, R3, !PT ;  /* 0x000000032e147209 */ /* 0x000fe20007810000 */
[--C-:B------:R-:W-:Y:S01]  /*24f0*/  FFMA.FTZ R56, R77, UR33, -R14.reuse ;  /* 0x000000214d387c23 */ /* 0x100fe2000801080e */
[----:B------:R-:W-:-:S02]  /*2500*/  FFMA.FTZ R64, R81, UR33, -R14 ;  /* 0x0000002151407c23 */ /* 0x000fc4000801080e */
[----:B------:R-:W-:Y:S02]  /*2510*/  FMNMX.FTZ R3, R47, R20, !PT ;  /* 0x000000142f037209 */ /* 0x000fe40007810000 */
[----:B------:R-:W-:Y:S01]  /*2520*/  MUFU.EX2 R5, R5 ;  /* 0x0000000500057308 */ /* 0x000fe20000000800 */
[----:B0-----:R-:W-:Y:S01]  /*2530*/  FFMA.FTZ R37, R60, UR33, -R14 ;  /* 0x000000213c257c23 */ /* 0x001fe2000801080e */
[----:B------:R-:W-:-:S04]  /*2540*/  FMNMX.FTZ R20, R50, R3, !PT ;  /* 0x0000000332147209 */ /* 0x000fc80007810000 */
[----:B------:R-:W-:Y:S02]  /*2550*/  FMNMX.FTZ R3, R51, R20, !PT ;  /* 0x0000001433037209 */ /* 0x000fe40007810000 */
[----:B------:R0:W-:Y:S02]  /*2560*/  MUFU.EX2 R20, R41 ;  /* 0x0000002900147308 */ /* 0x0001e40000000800 */
[----:B------:R-:W-:-:S04]  /*2570*/  FMNMX.FTZ R24, R54, R3, !PT ;  /* 0x0000000336187209 */ /* 0x000fc80007810000 */
[----:B------:R-:W-:Y:S02]  /*2580*/  FMNMX.FTZ R3, R55, R24, !PT ;  /* 0x0000001837037209 */ /* 0x000fe40007810000 */
[----:B------:R-:W1:Y:S01]  /*2590*/  MUFU.EX2 R10, R10 ;  /* 0x0000000a000a7308 */ /* 0x000e620000000800 */
[----:B0-----:R-:W-:Y:S01]  /*25a0*/  FFMA.FTZ R41, R68, UR33, -R14 ;  /* 0x0000002144297c23 */ /* 0x001fe2000801080e */
[----:B------:R-:W-:-:S04]  /*25b0*/  FMNMX.FTZ R24, R58, R3, !PT ;  /* 0x000000033a187209 */ /* 0x000fc80007810000 */
[----:B------:R-:W-:Y:S02]  /*25c0*/  FMNMX.FTZ R3, R59, R24, !PT ;  /* 0x000000183b037209 */ /* 0x000fe40007810000 */
[----:B------:R0:W-:Y:S02]  /*25d0*/  MUFU.EX2 R24, R45 ;  /* 0x0000002d00187308 */ /* 0x0001e40000000800 */
[----:B------:R-:W-:-:S04]  /*25e0*/  FMNMX.FTZ R28, R62, R3, !PT ;  /* 0x000000033e1c7209 */ /* 0x000fc80007810000 */
[----:B------:R-:W-:Y:S02]  /*25f0*/  FMNMX.FTZ R3, R63, R28, !PT ;  /* 0x0000001c3f037209 */ /* 0x000fe40007810000 */
[----:B------:R-:W-:Y:S01]  /*2600*/  MUFU.EX2 R6, R6 ;  /* 0x0000000600067308 */ /* 0x000fe20000000800 */
[----:B0-----:R-:W-:Y:S01]  /*2610*/  FFMA.FTZ R45, R72, UR33, -R14 ;  /* 0x00000021482d7c23 */ /* 0x001fe2000801080e */
[----:B------:R-:W-:Y:S02]  /*2620*/  FMNMX.FTZ R28, R66, R3, !PT ;  /* 0x00000003421c7209 */ /* 0x000fe40007810000 */
[----:B-1----:R-:W-:Y:S02]  /*2630*/  F2FP.F16.F32.PACK_AB R4, R10, R5 ;  /* 0x000000050a04723e */ /* 0x002fe400000000ff */
[----:B------:R-:W-:Y:S02]  /*2640*/  FMNMX.FTZ R3, R67, R28, !PT ;  /* 0x0000001c43037209 */ /* 0x000fe40007810000 */
[----:B------:R0:W-:Y:S02]  /*2650*/  MUFU.EX2 R28, R49 ;  /* 0x00000031001c7308 */ /* 0x0001e40000000800 */
[----:B------:R-:W-:-:S04]  /*2660*/  FMNMX.FTZ R32, R70, R3, !PT ;  /* 0x0000000346207209 */ /* 0x000fc80007810000 */
[----:B------:R-:W-:Y:S02]  /*2670*/  FMNMX.FTZ R3, R71, R32, !PT ;  /* 0x0000002047037209 */ /* 0x000fe40007810000 */
[----:B------:R-:W-:Y:S01]  /*2680*/  MUFU.EX2 R7, R7 ;  /* 0x0000000700077308 */ /* 0x000fe20000000800 */
[----:B0-----:R-:W-:Y:S01]  /*2690*/  FFMA.FTZ R49, R76, UR33, -R14 ;  /* 0x000000214c317c23 */ /* 0x001fe2000801080e */
[----:B------:R-:W-:-:S04]  /*26a0*/  FMNMX.FTZ R32, R74, R3, !PT ;  /* 0x000000034a207209 */ /* 0x000fc80007810000 */
[----:B------:R-:W-:Y:S02]  /*26b0*/  FMNMX.FTZ R3, R75, R32, !PT ;  /* 0x000000204b037209 */ /* 0x000fe40007810000 */
[----:B------:R-:W-:Y:S02]  /*26c0*/  MUFU.EX2 R32, R53 ;  /* 0x0000003500207308 */ /* 0x000fe40000000800 */
[----:B------:R-:W-:-:S04]  /*26d0*/  FMNMX.FTZ R36, R78, R3, !PT ;  /* 0x000000034e247209 */ /* 0x000fc80007810000 */
[----:B------:R-:W-:Y:S02]  /*26e0*/  FMNMX.FTZ R3, R79, R36, !PT ;  /* 0x000000244f037209 */ /* 0x000fe40007810000 */
[----:B------:R-:W-:Y:S02]  /*26f0*/  MUFU.EX2 R9, R9 ;  /* 0x0000000900097308 */ /* 0x000fe40000000800 */
[----:B------:R-:W-:-:S04]  /*2700*/  FMNMX.FTZ R36, R82, R3, !PT ;  /* 0x0000000352247209 */ /* 0x000fc80007810000 */
[----:B------:R-:W-:Y:S02]  /*2710*/  FMNMX.FTZ R3, R83, R36, !PT ;  /* 0x0000002453037209 */ /* 0x000fe40007810000 */
[----:B------:R0:W-:Y:S02]  /*2720*/  MUFU.EX2 R36, R57 ;  /* 0x0000003900247308 */ /* 0x0001e40000000800 */
[----:B------:R-:W-:-:S04]  /*2730*/  FMNMX.FTZ R40, R86, R3, !PT ;  /* 0x0000000356287209 */ /* 0x000fc80007810000 */
[----:B------:R-:W-:Y:S01]  /*2740*/  FMNMX.FTZ R3, R87, R40, !PT ;  /* 0x0000002857037209 */ /* 0x000fe20007810000 */
[--C-:B------:R-:W-:Y:S01]  /*2750*/  FFMA.FTZ R40, R65, UR33, -R14.reuse ;  /* 0x0000002141287c23 */ /* 0x100fe2000801080e */
[----:B------:R-:W-:Y:S01]  /*2760*/  MUFU.EX2 R11, R11 ;  /* 0x0000000b000b7308 */ /* 0x000fe20000000800 */
[--C-:B0-----:R-:W-:Y:S02]  /*2770*/  FFMA.FTZ R57, R80, UR33, -R14.reuse ;  /* 0x0000002150397c23 */ /* 0x101fe4000801080e */
[----:B------:R-:W0:Y:S05]  /*2780*/  SHFL.BFLY PT, R52, R3, 0x2, 0x1f ;  /* 0x0c401f0003347f89 */ /* 0x000e2a00000e0000 */
[----:B------:R-:W-:Y:S08]  /*2790*/  MUFU.EX2 R13, R13 ;  /* 0x0000000d000d7308 */ /* 0x000ff00000000800 */
[----:B------:R-:W-:Y:S08]  /*27a0*/  MUFU.EX2 R15, R15 ;  /* 0x0000000f000f7308 */ /* 0x000ff00000000800 */
[----:B------:R-:W-:Y:S01]  /*27b0*/  MUFU.EX2 R21, R21 ;  /* 0x0000001500157308 */ /* 0x000fe20000000800 */
[----:B0-----:R-:W-:Y:S01]  /*27c0*/  FMNMX.FTZ R53, R3, R52, !PT ;  /* 0x0000003403357209 */ /* 0x001fe20007810000 */
[----:B------:R-:W-:-:S04]  /*27d0*/  FFMA.FTZ R52, R73, UR33, -R14 ;  /* 0x0000002149347c23 */ /* 0x000fc8000801080e */
[----:B------:R-:W0:Y:S02]  /*27e0*/  SHFL.BFLY PT, R60, R53, 0x1, 0x1f ;  /* 0x0c201f00353c7f89 */ /* 0x000e2400000e0000 */
[----:B------:R-:W-:Y:S08]  /*27f0*/  MUFU.EX2 R25, R25 ;  /* 0x0000001900197308 */ /* 0x000ff00000000800 */
[----:B------:R-:W-:Y:S08]  /*2800*/  MUFU.EX2 R29, R29 ;  /* 0x0000001d001d7308 */ /* 0x000ff00000000800 */
[----:B------:R-:W-:Y:S01]  /*2810*/  MUFU.EX2 R37, R37 ;  /* 0x0000002500257308 */ /* 0x000fe20000000800 */
[----:B0-----:R-:W-:Y:S01]  /*2820*/  FMNMX.FTZ R3, R53, R60, !PT ;  /* 0x0000003c35037209 */ /* 0x001fe20007810000 */
[--C-:B------:R-:W-:Y:S01]  /*2830*/  FFMA.FTZ R53, R84, UR33, -R14.reuse ;  /* 0x0000002154357c23 */ /* 0x100fe2000801080e */
[----:B------:R-:W-:-:S05]  /*2840*/  FFMA.FTZ R60, R85, UR33, -R14 ;  /* 0x00000021553c7c23 */ /* 0x000fca000801080e */
[----:B------:R-:W-:Y:S01]  /*2850*/  MUFU.EX2 R44, R44 ;  /* 0x0000002c002c7308 */ /* 0x000fe20000000800 */
[C---:B------:R-:W-:Y:S01]  /*2860*/  FSETP.NEU.FTZ.AND P1, PT, R3.reuse, -INF , PT ;  /* 0xff8000000300780b */ /* 0x040fe20003f3d000 */
[----:B------:R-:W-:-:S05]  /*2870*/  FMUL.FTZ R61, R3, UR33 ;  /* 0x00000021033d7c20 */ /* 0x000fca0008410000 */
[----:B------:R-:W-:Y:S01]  /*2880*/  FSEL R14, R61, RZ, P1 ;  /* 0x000000ff3d0e7208 */ /* 0x000fe20000800000 */
[----:B------:R-:W-:Y:S01]  /*2890*/  MUFU.EX2 R33, R33 ;  /* 0x0000002100217308 */ /* 0x000fe20000000800 */
[----:B------:R-:W-:-:S03]  /*28a0*/  PLOP3.LUT P1, PT, PT, PT, UP0, 0x80, 0x0 ;  /* 0x000000000000781c */ /* 0x000fc60003f2f008 */
[--C-:B------:R-:W-:Y:S01]  /*28b0*/  FFMA.FTZ R61, R26, UR33, -R14.reuse ;  /* 0x000000211a3d7c23 */ /* 0x100fe2000801080e */
[--C-:B------:R-:W-:Y:S01]  /*28c0*/  FFMA.FTZ R65, R27, UR33, -R14.reuse ;  /* 0x000000211b417c23 */ /* 0x100fe2000801080e */
[--C-:B------:R-:W-:Y:S01]  /*28d0*/  FFMA.FTZ R68, R30, UR33, -R14.reuse ;  /* 0x000000211e447c23 */ /* 0x100fe2000801080e */
[--C-:B------:R-:W-:Y:S01]  /*28e0*/  FFMA.FTZ R31, R31, UR33, -R14.reuse ;  /* 0x000000211f1f7c23 */ /* 0x100fe2000801080e */
[--C-:B------:R-:W-:Y:S01]  /*28f0*/  FFMA.FTZ R26, R34, UR33, -R14.reuse ;  /* 0x00000021221a7c23 */ /* 0x100fe2000801080e */
[----:B------:R-:W-:Y:S01]  /*2900*/  MUFU.EX2 R72, R65 ;  /* 0x0000004100487308 */ /* 0x000fe20000000800 */
[--C-:B------:R-:W-:Y:S01]  /*2910*/  FFMA.FTZ R27, R35, UR33, -R14.reuse ;  /* 0x00000021231b7c23 */ /* 0x100fe2000801080e */
[--C-:B------:R-:W-:Y:S01]  /*2920*/  FFMA.FTZ R34, R42, UR33, -R14.reuse ;  /* 0x000000212a227c23 */ /* 0x100fe2000801080e */
[--C-:B------:R-:W-:Y:S01]  /*2930*/  FFMA.FTZ R30, R38, UR33, -R14.reuse ;  /* 0x00000021261e7c23 */ /* 0x100fe2000801080e */
[--C-:B------:R-:W-:Y:S01]  /*2940*/  FFMA.FTZ R42, R54, UR33, -R14.reuse ;  /* 0x00000021362a7c23 */ /* 0x100fe2000801080e */
[--C-:B------:R-:W-:Y:S01]  /*2950*/  FFMA.FTZ R38, R51, UR33, -R14.reuse ;  /* 0x0000002133267c23 */ /* 0x100fe2000801080e */
[--C-:B------:R-:W-:Y:S01]  /*2960*/  FFMA.FTZ R35, R39, UR33, -R14.reuse ;  /* 0x0000002127237c23 */ /* 0x100fe2000801080e */
[--C-:B------:R-:W-:Y:S01]  /*2970*/  FFMA.FTZ R51, R59, UR33, -R14.reuse ;  /* 0x000000213b337c23 */ /* 0x100fe2000801080e */
[----:B------:R-:W0:Y:S01]  /*2980*/  MUFU.EX2 R61, R61 ;  /* 0x0000003d003d7308 */ /* 0x000e220000000800 */
[--C-:B------:R-:W-:Y:S01]  /*2990*/  FFMA.FTZ R39, R43, UR33, -R14.reuse ;  /* 0x000000212b277c23 */ /* 0x100fe2000801080e */
[--C-:B------:R-:W-:Y:S01]  /*29a0*/  FFMA.FTZ R43, R46, UR33, -R14.reuse ;  /* 0x000000212e2b7c23 */ /* 0x100fe2000801080e */
[--C-:B------:R-:W-:Y:S01]  /*29b0*/  FFMA.FTZ R46, R58, UR33, -R14.reuse ;  /* 0x000000213a2e7c23 */ /* 0x100fe2000801080e */
[--C-:B------:R-:W-:Y:S01]  /*29c0*/  FFMA.FTZ R58, R70, UR33, -R14.reuse ;  /* 0x00000021463a7c23 */ /* 0x100fe2000801080e */
[--C-:B------:R-:W-:Y:S01]  /*29d0*/  FFMA.FTZ R71, R71, UR33, -R14.reuse ;  /* 0x0000002147477c23 */ /* 0x100fe2000801080e */
[--C-:B------:R-:W-:Y:S01]  /*29e0*/  FFMA.FTZ R74, R74, UR33, -R14.reuse ;  /* 0x000000214a4a7c23 */ /* 0x100fe2000801080e */
[--C-:B------:R-:W-:Y:S01]  /*29f0*/  FFMA.FTZ R75, R75, UR33, -R14.reuse ;  /* 0x000000214b4b7c23 */ /* 0x100fe2000801080e */
[----:B------:R1:W2:Y:S01]  /*2a00*/  MUFU.EX2 R69, R68 ;  /* 0x0000004400457308 */ /* 0x0002a20000000800 */
[--C-:B------:R-:W-:Y:S01]  /*2a10*/  FFMA.FTZ R78, R78, UR33, -R14.reuse ;  /* 0x000000214e4e7c23 */ /* 0x100fe2000801080e */
[--C-:B------:R-:W-:Y:S01]  /*2a20*/  FFMA.FTZ R79, R79, UR33, -R14.reuse ;  /* 0x000000214f4f7c23 */ /* 0x100fe2000801080e */
[--C-:B------:R-:W-:Y:S01]  /*2a30*/  FFMA.FTZ R82, R82, UR33, -R14.reuse ;  /* 0x0000002152527c23 */ /* 0x100fe2000801080e */
[--C-:B------:R-:W-:Y:S01]  /*2a40*/  FFMA.FTZ R83, R83, UR33, -R14.reuse ;  /* 0x0000002153537c23 */ /* 0x100fe2000801080e */
[--C-:B------:R-:W-:Y:S01]  /*2a50*/  FFMA.FTZ R86, R86, UR33, -R14.reuse ;  /* 0x0000002156567c23 */ /* 0x100fe2000801080e */
[----:B------:R-:W-:-:S02]  /*2a60*/  FFMA.FTZ R87, R87, UR33, -R14 ;  /* 0x0000002157577c23 */ /* 0x000fc4000801080e */
[----:B------:R3:W4:Y:S01]  /*2a70*/  MUFU.EX2 R76, R31 ;  /* 0x0000001f004c7308 */ /* 0x0007220000000800 */
[--C-:B-1----:R-:W-:Y:S01]  /*2a80*/  FFMA.FTZ R68, R47, UR33, -R14.reuse ;  /* 0x000000212f447c23 */ /* 0x102fe2000801080e */
[----:B------:R-:W-:Y:S01]  /*2a90*/  FFMA.FTZ R47, R55, UR33, -R14 ;  /* 0x00000021372f7c23 */ /* 0x000fe2000801080e */
[----:B------:R-:W-:Y:S01]  /*2aa0*/  FADD.FTZ R55, R5, R10 ;  /* 0x0000000a05377221 */ /* 0x000fe20000010000 */
[----:B0-----:R-:W-:Y:S01]  /*2ab0*/  FADD.FTZ R10, R61, R72 ;  /* 0x000000483d0a7221 */ /* 0x001fe20000010000 */
[----:B------:R-:W-:Y:S02]  /*2ac0*/  F2FP.F16.F32.PACK_AB R5, R72, R61 ;  /* 0x0000003d4805723e */ /* 0x000fe400000000ff */
[----:B------:R-:W-:Y:S01]  /*2ad0*/  FADD.FTZ R54, R6, R55 ;  /* 0x0000003706367221 */ /* 0x000fe20000010000 */
[----:B------:R-:W0:Y:S01]  /*2ae0*/  MUFU.EX2 R26, R26 ;  /* 0x0000001a001a7308 */ /* 0x000e220000000800 */
[C---:B------:R-:W-:Y:S01]  /*2af0*/  F2FP.F16.F32.PACK_AB R6, R7.reuse, R6 ;  /* 0x000000060706723e */ /* 0x040fe200000000ff */
[----:B---3--:R-:W-:Y:S01]  /*2b00*/  FFMA.FTZ R31, R50, UR33, -R14 ;  /* 0x00000021321f7c23 */ /* 0x008fe2000801080e */
[----:B------:R-:W-:Y:S01]  /*2b10*/  FADD.FTZ R59, R7, R54 ;  /* 0x00000036073b7221 */ /* 0x000fe20000010000 */
[----:B--2---:R-:W-:Y:S01]  /*2b20*/  FADD.FTZ R7, R69, R10 ;  /* 0x0000000a45077221 */ /* 0x004fe20000010000 */
[--C-:B------:R-:W-:Y:S01]  /*2b30*/  FFMA.FTZ R50, R62, UR33, -R14.reuse ;  /* 0x000000213e327c23 */ /* 0x100fe2000801080e */
[--C-:B------:R-:W-:Y:S01]  /*2b40*/  FFMA.FTZ R55, R63, UR33, -R14.reuse ;  /* 0x000000213f377c23 */ /* 0x100fe2000801080e */
[----:B------:R-:W-:Y:S01]  /*2b50*/  FADD.FTZ R10, R8, R59 ;  /* 0x0000003b080a7221 */ /* 0x000fe20000010000 */
[----:B------:R-:W1:Y:S01]  /*2b60*/  MUFU.EX2 R27, R27 ;  /* 0x0000001b001b7308 */ /* 0x000e620000000800 */
[----:B----4-:R-:W-:Y:S01]  /*2b70*/  FADD.FTZ R61, R76, R7 ;  /* 0x000000074c3d7221 */ /* 0x010fe20000010000 */
[----:B------:R-:W-:Y:S01]  /*2b80*/  FFMA.FTZ R54, R66, UR33, -R14 ;  /* 0x0000002142367c23 */ /* 0x000fe2000801080e */
[----:B------:R-:W-:Y:S01]  /*2b90*/  FADD.FTZ R62, R9, R10 ;  /* 0x0000000a093e7221 */ /* 0x000fe20000010000 */
[----:B------:R-:W-:Y:S01]  /*2ba0*/  FFMA.FTZ R59, R67, UR33, -R14 ;  /* 0x00000021433b7c23 */ /* 0x000fe2000801080e */
[----:B------:R-:W-:-:S02]  /*2bb0*/  F2FP.F16.F32.PACK_AB R8, R9, R8 ;  /* 0x000000080908723e */ /* 0x000fc400000000ff */
[----:B------:R-:W-:Y:S01]  /*2bc0*/  FADD.FTZ R63, R11, R62 ;  /* 0x0000003e0b3f7221 */ /* 0x000fe20000010000 */
[----:B------:R-:W2:Y:S01]  /*2bd0*/  MUFU.EX2 R30, R30 ;  /* 0x0000001e001e7308 */ /* 0x000ea20000000800 */
[----:B0-----:R-:W-:Y:S01]  /*2be0*/  FADD.FTZ R10, R26, R61 ;  /* 0x0000003d1a0a7221 */ /* 0x001fe20000010000 */
[----:B------:R-:W-:Y:S01]  /*2bf0*/  F2FP.F16.F32.PACK_AB R7, R76, R69 ;  /* 0x000000454c07723e */ /* 0x000fe200000000ff */
[----:B------:R-:W-:-:S04]  /*2c00*/  FADD.FTZ R62, R12, R63 ;  /* 0x0000003f0c3e7221 */ /* 0x000fc80000010000 */
[----:B------:R-:W-:Y:S01]  /*2c10*/  FADD.FTZ R63, R13, R62 ;  /* 0x0000003e0d3f7221 */ /* 0x000fe20000010000 */
[----:B------:R-:W0:Y:S01]  /*2c20*/  MUFU.EX2 R35, R35 ;  /* 0x0000002300237308 */ /* 0x000e220000000800 */
[----:B-1----:R-:W-:Y:S01]  /*2c30*/  FADD.FTZ R61, R27, R10 ;  /* 0x0000000a1b3d7221 */ /* 0x002fe20000010000 */
[----:B------:R1:W-:Y:S01]  /*2c40*/  STSM.16.M88.4 [R2+0x21800], R4 ;  /* 0x0218000402007844 */ /* 0x0003e20000000200 */
[----:B------:R-:W-:-:S05]  /*2c50*/  FADD.FTZ R62, R20, R63 ;  /* 0x0000003f143e7221 */ /* 0x000fca0000010000 */
[----:B------:R-:W3:Y:S01]  /*2c60*/  MUFU.EX2 R34, R34 ;  /* 0x0000002200227308 */ /* 0x000ee20000000800 */
[----:B--2---:R-:W-:-:S07]  /*2c70*/  FADD.FTZ R10, R30, R61 ;  /* 0x0000003d1e0a7221 */ /* 0x004fce0000010000 */
[----:B------:R-:W2:Y:S01]  /*2c80*/  MUFU.EX2 R39, R39 ;  /* 0x0000002700277308 */ /* 0x000ea20000000800 */
[----:B0-----:R-:W-:-:S07]  /*2c90*/  FADD.FTZ R61, R35, R10 ;  /* 0x0000000a233d7221 */ /* 0x001fce0000010000 */
[----:B------:R-:W0:Y:S01]  /*2ca0*/  MUFU.EX2 R43, R43 ;  /* 0x0000002b002b7308 */ /* 0x000e220000000800 */
[----:B---3--:R-:W-:Y:S01]  /*2cb0*/  FADD.FTZ R10, R34, R61 ;  /* 0x0000003d220a7221 */ /* 0x008fe20000010000 */
[----:B------:R-:W-:-:S04]  /*2cc0*/  FADD.FTZ R61, R15, R62 ;  /* 0x0000003e0f3d7221 */ /* 0x000fc80000010000 */
[----:B------:R-:W-:Y:S02]  /*2cd0*/  FADD.FTZ R62, R24, R61 ;  /* 0x0000003d183e7221 */ /* 0x000fe40000010000 */
[----:B------:R-:W3:Y:S01]  /*2ce0*/  MUFU.EX2 R68, R68 ;  /* 0x0000004400447308 */ /* 0x000ee20000000800 */
[----:B--2---:R-:W-:Y:S01]  /*2cf0*/  FADD.FTZ R10, R39, R10 ;  /* 0x0000000a270a7221 */ /* 0x004fe20000010000 */
[----:B------:R-:W-:-:S04]  /*2d00*/  FADD.FTZ R63, R21, R62 ;  /* 0x0000003e153f7221 */ /* 0x000fc80000010000 */
[----:B------:R-:W-:Y:S02]  /*2d10*/  FADD.FTZ R14, R28, R63 ;  /* 0x0000003f1c0e7221 */ /* 0x000fe40000010000 */
[----:B------:R-:W2:Y:S01]  /*2d20*/  MUFU.EX2 R31, R31 ;  /* 0x0000001f001f7308 */ /* 0x000ea20000000800 */
[----:B0-----:R-:W-:-:S07]  /*2d30*/  FADD.FTZ R61, R43, R10 ;  /* 0x0000000a2b3d7221 */ /* 0x001fce0000010000 */
[----:B------:R-:W0:Y:S01]  /*2d40*/  MUFU.EX2 R38, R38 ;  /* 0x0000002600267308 */ /* 0x000e220000000800 */
[----:B---3--:R-:W-:Y:S01]  /*2d50*/  FADD.FTZ R10, R68, R61 ;  /* 0x0000003d440a7221 */ /* 0x008fe20000010000 */
[----:B------:R-:W-:Y:S01]  /*2d60*/  FADD.FTZ R61, R25, R14 ;  /* 0x0000000e193d7221 */ /* 0x000fe20000010000 */
[----:B------:R-:W-:Y:S02]  /*2d70*/  F2FP.F16.F32.PACK_AB R14, R24, R15 ;  /* 0x0000000f180e723e */ /* 0x000fe400000000ff */
[----:B------:R-:W-:-:S03]  /*2d80*/  F2FP.F16.F32.PACK_AB R15, R68, R43 ;  /* 0x0000002b440f723e */ /* 0x000fc600000000ff */
[----:B------:R-:W3:Y:S01]  /*2d90*/  MUFU.EX2 R42, R42 ;  /* 0x0000002a002a7308 */ /* 0x000ee20000000800 */
[----:B--2---:R-:W-:Y:S01]  /*2da0*/  FADD.FTZ R9, R31, R10 ;  /* 0x0000000a1f097221 */ /* 0x004fe20000010000 */
[----:B------:R-:W-:Y:S02]  /*2db0*/  F2FP.F16.F32.PACK_AB R10, R12, R11 ;  /* 0x0000000b0c0a723e */ /* 0x000fe400000000ff */
[----:B------:R-:W-:Y:S01]  /*2dc0*/  F2FP.F16.F32.PACK_AB R12, R20, R13 ;  /* 0x0000000d140c723e */ /* 0x000fe200000000ff */
[----:B------:R-:W-:Y:S01]  /*2dd0*/  FADD.FTZ R20, R32, R61 ;  /* 0x0000003d20147221 */ /* 0x000fe20000010000 */
[----:B------:R-:W-:Y:S02]  /*2de0*/  F2FP.F16.F32.PACK_AB R11, R35, R30 ;  /* 0x0000001e230b723e */ /* 0x000fe400000000ff */
[----:B------:R-:W2:Y:S01]  /*2df0*/  MUFU.EX2 R47, R47 ;  /* 0x0000002f002f7308 */ /* 0x000ea20000000800 */
[----:B0-----:R-:W-:Y:S01]  /*2e00*/  FADD.FTZ R9, R38, R9 ;  /* 0x0000000926097221 */ /* 0x001fe20000010000 */
[----:B-1----:R-:W-:Y:S01]  /*2e10*/  FADD.FTZ R7, R29, R20 ;  /* 0x000000141d077221 */ /* 0x002fe20000010000 */
[----:B------:R-:W-:-:S03]  /*2e20*/  F2FP.F16.F32.PACK_AB R13, R39, R34 ;  /* 0x00000022270d723e */ /* 0x000fc600000000ff */
[----:B------:R-:W-:Y:S02]  /*2e30*/  FADD.FTZ R6, R36, R7 ;  /* 0x0000000724067221 */ /* 0x000fe40000010000 */
[----:B------:R-:W0:Y:S01]  /*2e40*/  MUFU.EX2 R46, R46 ;  /* 0x0000002e002e7308 */ /* 0x000e220000000800 */
[----:B---3--:R-:W-:Y:S01]  /*2e50*/  FADD.FTZ R4, R42, R9 ;  /* 0x000000092a047221 */ /* 0x008fe20000010000 */
[----:B------:R-:W-:Y:S01]  /*2e60*/  FADD.FTZ R7, R37, R6 ;  /* 0x0000000625077221 */ /* 0x000fe20000010000 */
[----:B------:R-:W-:Y:S02]  /*2e70*/  F2FP.F16.F32.PACK_AB R9, R27, R26 ;  /* 0x0000001a1b09723e */ /* 0x000fe400000000ff */
[----:B------:R-:W-:-:S03]  /*2e80*/  F2FP.F16.F32.PACK_AB R6, R32, R25 ;  /* 0x000000192006723e */ /* 0x000fc600000000ff */
[----:B------:R-:W1:Y:S01]  /*2e90*/  MUFU.EX2 R51, R51 ;  /* 0x0000003300337308 */ /* 0x000e620000000800 */
[----:B--2---:R-:W-:Y:S01]  /*2ea0*/  FADD.FTZ R5, R47, R4 ;  /* 0x000000042f057221 */ /* 0x004fe20000010000 */
[----:B------:R2:W-:Y:S04]  /*2eb0*/  STSM.16.M88.4 [R18], R8 ;  /* 0x0000000812007844 */ /* 0x0005e80000000200 */
[----:B------:R3:W-:Y:S02]  /*2ec0*/  STSM.16.M88.4 [R17], R12 ;  /* 0x0000000c11007844 */ /* 0x0007e40000000200 */
[----:B------:R-:W4:Y:S01]  /*2ed0*/  MUFU.EX2 R50, R50 ;  /* 0x0000003200327308 */ /* 0x000f220000000800 */
[----:B0-----:R-:W-:-:S07]  /*2ee0*/  FADD.FTZ R4, R46, R5 ;  /* 0x000000052e047221 */ /* 0x001fce0000010000 */
[----:B------:R-:W0:Y:S01]  /*2ef0*/  MUFU.EX2 R55, R55 ;  /* 0x0000003700377308 */ /* 0x000e220000000800 */
[----:B-1----:R-:W-:Y:S01]  /*2f00*/  FADD.FTZ R5, R51, R4 ;  /* 0x0000000433057221 */ /* 0x002fe20000010000 */
[----:B------:R-:W-:Y:S01]  /*2f10*/  FADD.FTZ R4, R44, R7 ;  /* 0x000000072c047221 */ /* 0x000fe20000010000 */
[----:B--2---:R-:W-:Y:S02]  /*2f20*/  F2FP.F16.F32.PACK_AB R8, R36, R29 ;  /* 0x0000001d2408723e */ /* 0x004fe400000000ff */
[----:B------:R-:W-:Y:S01]  /*2f30*/  F2FP.F16.F32.PACK_AB R10, R44, R37 ;  /* 0x000000252c0a723e */ /* 0x000fe200000000ff */
[----:B------:R-:W-:Y:S01]  /*2f40*/  FADD.FTZ R7, R33, R4 ;  /* 0x0000000421077221 */ /* 0x000fe20000010000 */
[----:B------:R-:W-:Y:S01]  /*2f50*/  F2FP.F16.F32.PACK_AB R4, R28, R21 ;  /* 0x000000151c04723e */ /* 0x000fe200000000ff */
[----:B------:R-:W1:Y:S01]  /*2f60*/  MUFU.EX2 R40, R40 ;  /* 0x0000002800287308 */ /* 0x000e620000000800 */
[----:B----4-:R-:W-:-:S07]  /*2f70*/  FADD.FTZ R24, R50, R5 ;  /* 0x0000000532187221 */ /* 0x010fce0000010000 */
[----:B------:R-:W2:Y:S01]  /*2f80*/  MUFU.EX2 R54, R54 ;  /* 0x0000003600367308 */ /* 0x000ea20000000800 */
[C---:B0-----:R-:W-:Y:S01]  /*2f90*/  FADD.FTZ R5, R55.reuse, R24 ;  /* 0x0000001837057221 */ /* 0x041fe20000010000 */
[----:B------:R-:W-:-:S06]  /*2fa0*/  F2FP.F16.F32.PACK_AB R11, R55, R50 ;  /* 0x00000032370b723e */ /* 0x000fcc00000000ff */
[----:B------:R-:W0:Y:S01]  /*2fb0*/  MUFU.EX2 R41, R41 ;  /* 0x0000002900297308 */ /* 0x000e220000000800 */
[----:B-1----:R-:W-:-:S07]  /*2fc0*/  FADD.FTZ R26, R40, R7 ;  /* 0x00000007281a7221 */ /* 0x002fce0000010000 */
[----:B------:R-:W1:Y:S01]  /*2fd0*/  MUFU.EX2 R59, R59 ;  /* 0x0000003b003b7308 */ /* 0x000e620000000800 */
[----:B--2---:R-:W-:Y:S01]  /*2fe0*/  FADD.FTZ R24, R54, R5 ;  /* 0x0000000536187221 */ /* 0x004fe20000010000 */
[----:B------:R-:W-:-:S06]  /*2ff0*/  F2FP.F16.F32.PACK_AB R5, R38, R31 ;  /* 0x0000001f2605723e */ /* 0x000fcc00000000ff */
[----:B------:R-:W3:Y:S01]  /*3000*/  MUFU.EX2 R48, R48 ;  /* 0x0000003000307308 */ /* 0x000ee20000000800 */
[----:B0-----:R-:W-:-:S07]  /*3010*/  FADD.FTZ R7, R41, R26 ;  /* 0x0000001a29077221 */ /* 0x001fce0000010000 */
[----:B------:R-:W0:Y:S01]  /*3020*/  MUFU.EX2 R58, R58 ;  /* 0x0000003a003a7308 */ /* 0x000e220000000800 */
[----:B-1----:R-:W-:-:S07]  /*3030*/  FADD.FTZ R9, R59, R24 ;  /* 0x000000183b097221 */ /* 0x002fce0000010000 */
[----:B------:R-:W1:Y:S01]  /*3040*/  MUFU.EX2 R45, R45 ;  /* 0x0000002d002d7308 */ /* 0x000e620000000800 */
[----:B---3--:R-:W-:Y:S01]  /*3050*/  FADD.FTZ R14, R48, R7 ;  /* 0x00000007300e7221 */ /* 0x008fe20000010000 */
[----:B------:R-:W-:-:S05]  /*3060*/  F2FP.F16.F32.PACK_AB R7, R47, R42 ;  /* 0x0000002a2f07723e */ /* 0x000fca00000000ff */
[----:B------:R2:W-:Y:S01]  /*3070*/  STSM.16.M88.4 [R16], R4 ;  /* 0x0000000410007844 */ /* 0x0005e20000000200 */
[----:B------:R-:W3:Y:S01]  /*3080*/  MUFU.EX2 R71, R71 ;  /* 0x0000004700477308 */ /* 0x000ee20000000800 */
[----:B0-----:R-:W-:Y:S01]  /*3090*/  FADD.FTZ R12, R58, R9 ;  /* 0x000000093a0c7221 */ /* 0x001fe20000010000 */
[----:B------:R-:W-:-:S05]  /*30a0*/  F2FP.F16.F32.PACK_AB R9, R51, R46 ;  /* 0x0000002e3309723e */ /* 0x000fca00000000ff */
[----:B------:R0:W-:Y:S01]  /*30b0*/  STSM.16.M88.4 [R2+0x27800], R8 ;  /* 0x0278000802007844 */ /* 0x0001e20000000200 */
[----:B------:R-:W4:Y:S01]  /*30c0*/  MUFU.EX2 R52, R52 ;  /* 0x0000003400347308 */ /* 0x000f220000000800 */
[----:B-1----:R-:W-:-:S07]  /*30d0*/  FADD.FTZ R15, R45, R14 ;  /* 0x0000000e2d0f7221 */ /* 0x002fce0000010000 */
[----:B------:R-:W1:Y:S01]  /*30e0*/  MUFU.EX2 R74, R74 ;  /* 0x0000004a004a7308 */ /* 0x000e620000000800 */
[----:B---3--:R-:W-:-:S07]  /*30f0*/  FADD.FTZ R13, R71, R12 ;  /* 0x0000000c470d7221 */ /* 0x008fce0000010000 */
[----:B------:R-:W3:Y:S01]  /*3100*/  MUFU.EX2 R49, R49 ;  /* 0x0000003100317308 */ /* 0x000ee20000000800 */
[----:B----4-:R-:W-:-:S07]  /*3110*/  FADD.FTZ R12, R52, R15 ;  /* 0x0000000f340c7221 */ /* 0x010fce0000010000 */
[----:B------:R-:W4:Y:S01]  /*3120*/  MUFU.EX2 R75, R75 ;  /* 0x0000004b004b7308 */ /* 0x000f220000000800 */
[----:B-1----:R-:W-:-:S07]  /*3130*/  FADD.FTZ R14, R74, R13 ;  /* 0x0000000d4a0e7221 */ /* 0x002fce0000010000 */
[----:B------:R-:W1:Y:S01]  /*3140*/  MUFU.EX2 R56, R56 ;  /* 0x0000003800387308 */ /* 0x000e620000000800 */
[----:B---3--:R-:W-:Y:S01]  /*3150*/  FADD.FTZ R13, R49, R12 ;  /* 0x0000000c310d7221 */ /* 0x008fe20000010000 */
[----:B------:R-:W-:-:S06]  /*3160*/  F2FP.F16.F32.PACK_AB R12, R40, R33 ;  /* 0x00000021280c723e */ /* 0x000fcc00000000ff */
[----:B------:R-:W3:Y:S01]  /*3170*/  MUFU.EX2 R27, R78 ;  /* 0x0000004e001b7308 */ /* 0x000ee20000000800 */
[C---:B----4-:R-:W-:Y:S01]  /*3180*/  FADD.FTZ R24, R75.reuse, R14 ;  /* 0x0000000e4b187221 */ /* 0x050fe20000010000 */
[----:B------:R-:W-:Y:S02]  /*3190*/  F2FP.F16.F32.PACK_AB R14, R48, R41 ;  /* 0x00000029300e723e */ /* 0x000fe400000000ff */
[----:B------:R-:W-:-:S04]  /*31a0*/  F2FP.F16.F32.PACK_AB R25, R75, R74 ;  /* 0x0000004a4b19723e */ /* 0x000fc800000000ff */
[----:B------:R-:W4:Y:S01]  /*31b0*/  MUFU.EX2 R57, R57 ;  /* 0x0000003900397308 */ /* 0x000f220000000800 */
[----:B-1----:R-:W-:-:S07]  /*31c0*/  FADD.FTZ R26, R56, R13 ;  /* 0x0000000d381a7221 */ /* 0x002fce0000010000 */
[----:B------:R-:W2:Y:S01]  /*31d0*/  MUFU.EX2 R20, R79 ;  /* 0x0000004f00147308 */ /* 0x000ea20000000800 */
[----:B---3--:R-:W-:Y:S01]  /*31e0*/  FADD.FTZ R13, R27, R24 ;  /* 0x000000181b0d7221 */ /* 0x008fe20000010000 */
[----:B------:R-:W-:-:S06]  /*31f0*/  F2FP.F16.F32.PACK_AB R24, R52, R45 ;  /* 0x0000002d3418723e */ /* 0x000fcc00000000ff */
[----:B------:R-:W1:Y:S01]  /*3200*/  MUFU.EX2 R64, R64 ;  /* 0x0000004000407308 */ /* 0x000e620000000800 */
[----:B----4-:R-:W-:Y:S01]  /*3210*/  FADD.FTZ R15, R57, R26 ;  /* 0x0000001a390f7221 */ /* 0x010fe20000010000 */
[----:B------:R-:W-:-:S06]  /*3220*/  F2FP.F16.F32.PACK_AB R26, R56, R49 ;  /* 0x00000031381a723e */ /* 0x000fcc00000000ff */
[----:B------:R-:W3:Y:S01]  /*3230*/  MUFU.EX2 R65, R82 ;  /* 0x0000005200417308 */ /* 0x000ee20000000800 */
[C---:B--2---:R-:W-:Y:S01]  /*3240*/  FADD.FTZ R4, R20.reuse, R13 ;  /* 0x0000000d14047221 */ /* 0x044fe20000010000 */
[----:B------:R-:W-:Y:S02]  /*3250*/  F2FP.F16.F32.PACK_AB R13, R59, R54 ;  /* 0x000000363b0d723e */ /* 0x000fe400000000ff */
[----:B------:R-:W-:-:S04]  /*3260*/  F2FP.F16.F32.PACK_AB R27, R20, R27 ;  /* 0x0000001b141b723e */ /* 0x000fc800000000ff */
[----:B------:R-:W-:Y:S01]  /*3270*/  MUFU.EX2 R53, R53 ;  /* 0x0000003500357308 */ /* 0x000fe20000000800 */
[C---:B-1----:R-:W-:Y:S01]  /*3280*/  FADD.FTZ R6, R64.reuse, R15 ;  /* 0x0000000f40067221 */ /* 0x042fe20000010000 */
[----:B------:R-:W-:Y:S02]  /*3290*/  F2FP.F16.F32.PACK_AB R15, R71, R58 ;  /* 0x0000003a470f723e */ /* 0x000fe400000000ff */
[----:B------:R-:W-:-:S03]  /*32a0*/  F2FP.F16.F32.PACK_AB R64, R64, R57 ;  /* 0x000000394040723e */ /* 0x000fc600000000ff */
[----:B------:R0:W-:Y:S01]  /*32b0*/  STSM.16.M88.4 [R19], R12 ;  /* 0x0000000c13007844 */ /* 0x0001e20000000200 */
[----:B------:R-:W1:Y:S01]  /*32c0*/  MUFU.EX2 R60, R60 ;  /* 0x0000003c003c7308 */ /* 0x000e620000000800 */
[----:B---3--:R-:W-:Y:S02]  /*32d0*/  FADD.FTZ R5, R65, R4 ;  /* 0x0000000441057221 */ /* 0x008fe40000010000 */
[----:B------:R0:W-:Y:S05]  /*32e0*/  STSM.16.M88.4 [R17+0x6000], R24 ;  /* 0x0060001811007844 */ /* 0x0001ea0000000200 */
[----:B------:R-:W2:Y:S08]  /*32f0*/  MUFU.EX2 R28, R83 ;  /* 0x00000053001c7308 */ /* 0x000eb00000000800 */
[----:B------:R-:W-:Y:S01]  /*3300*/  MUFU.EX2 R86, R86 ;  /* 0x0000005600567308 */ /* 0x000fe20000000800 */
[----:B-1----:R-:W-:Y:S01]  /*3310*/  F2FP.F16.F32.PACK_AB R66, R60, R53 ;  /* 0x000000353c42723e */ /* 0x002fe200000000ff */
[----:B------:R-:W-:-:S04]  /*3320*/  FADD.FTZ R53, R53, R6 ;  /* 0x0000000635357221 */ /* 0x000fc80000010000 */
[----:B------:R-:W-:Y:S02]  /*3330*/  FADD.FTZ R4, R60, R53 ;  /* 0x000000353c047221 */ /* 0x000fe40000010000 */
[----:B------:R-:W1:Y:S01]  /*3340*/  MUFU.EX2 R87, R87 ;  /* 0x0000005700577308 */ /* 0x000e620000000800 */
[C---:B--2---:R-:W-:Y:S01]  /*3350*/  F2FP.F16.F32.PACK_AB R65, R28.reuse, R65 ;  /* 0x000000411c41723e */ /* 0x044fe200000000ff */
[----:B------:R-:W-:Y:S01]  /*3360*/  FADD.FTZ R5, R28, R5 ;  /* 0x000000051c057221 */ /* 0x000fe20000010000 */
[----:B-1----:R-:W-:-:S03]  /*3370*/  F2FP.F16.F32.PACK_AB R67, R87, R86 ;  /* 0x000000565743723e */ /* 0x002fc600000000ff */
[----:B------:R-:W-:Y:S02]  /*3380*/  FADD.FTZ R86, R86, R5 ;  /* 0x0000000556567221 */ /* 0x000fe40000010000 */
[----:B------:R0:W-:Y:S02]  /*3390*/  STSM.16.M88.4 [R16+0x6000], R64 ;  /* 0x0060004010007844 */ /* 0x0001e40000000200 */
[----:B------:R-:W-:Y:S01]  /*33a0*/  FADD.FTZ R5, R87, R86 ;  /* 0x0000005657057221 */ /* 0x000fe20000010000 */
[----:B------:R1:W-:Y:S06]  /*33b0*/  MEMBAR.ALL.CTA ;  /* 0x0000000000007992 */ /* 0x0003ec0000008000 */
[----:B-1----:R-:W1:Y:S02]  /*33c0*/  FENCE.VIEW.ASYNC.S ;  /* 0x00000000000073c6 */ /* 0x002e640000000000 */
[----:B-1----:R-:W-:Y:S01]  /*33d0*/  NOP ;  /* 0x0000000000007918 */ /* 0x002fe20000000000 */
[----:B------:R-:W-:Y:S05]  /*33e0*/  @!P1 BRA `(.L_x_14) ;  /* 0x0000002000a49947 */ /* 0x000fea0003800000 */
[----:B------:R-:W-:Y:S01]  /*33f0*/  IMAD.MOV.U32 R6, RZ, RZ, R3 ;  /* 0x000000ffff067224 */ /* 0x000fe200078e0003 */
[----:B------:R-:W-:Y:S01]  /*3400*/  CS2R R134, SRZ ;  /* 0x0000000000867805 */ /* 0x000fe2000001ff00 */
[----:B------:R-:W-:Y:S01]  /*3410*/  IMAD.MOV.U32 R7, RZ, RZ, R0 ;  /* 0x000000ffff077224 */ /* 0x000fe200078e0000 */
[----:B------:R-:W-:Y:S02]  /*3420*/  CS2R R132, SRZ ;  /* 0x0000000000847805 */ /* 0x000fe4000001ff00 */
[----:B------:R-:W-:Y:S02]  /*3430*/  CS2R R130, SRZ ;  /* 0x0000000000827805 */ /* 0x000fe4000001ff00 */
[----:B------:R-:W-:Y:S02]  /*3440*/  CS2R R128, SRZ ;  /* 0x0000000000807805 */ /* 0x000fe4000001ff00 */
[----:B------:R-:W-:Y:S02]  /*3450*/  CS2R R126, SRZ ;  /* 0x00000000007e7805 */ /* 0x000fe4000001ff00 */
[----:B------:R-:W-:-:S02]  /*3460*/  CS2R R124, SRZ ;  /* 0x00000000007c7805 */ /* 0x000fc4000001ff00 */
[----:B------:R-:W-:Y:S02]  /*3470*/  CS2R R122, SRZ ;  /* 0x00000000007a7805 */ /* 0x000fe4000001ff00 */
        /* <DEDUP_REMOVED lines=16> */
[----:B------:R-:W-:Y:S01]  /*3580*/  CS2R R88, SRZ ;  /* 0x0000000000587805 */ /* 0x000fe2000001ff00 */
[----:B------:R-:W-:Y:S01]  /*3590*/  UIADD3 UR35, UR50, -0x2, URZ ;  /* 0xfffffffe32237890 */ /* 0x000fe2000fffe03f */
[----:B------:R-:W-:Y:S01]  /*35a0*/  UMOV UR28, UR45 ;  /* 0x0000002d001c7c82 */ /* 0x000fe20008000000 */
[----:B------:R-:W-:Y:S01]  /*35b0*/  UMOV UR34, UR44 ;  /* 0x0000002c00227c82 */ /* 0x000fe20008000000 */
[----:B------:R-:W-:-:S09]  /*35c0*/  ULDC UR33, c[0x0][0x988] ;  /* 0x0002620000217ab9 */ /* 0x000fd20000000800 */
.L_x_25:
[----:B------:R-:W-:Y:S01]  /*35d0*/  ISETP.NE.AND P2, PT, RZ, UR39, PT ;  /* 0x00000027ff007c0c */ /* 0x000fe2000bf45270 */
[----:B------:R-:W-:-:S04]  /*35e0*/  UISETP.NE.AND UP0, UPT, UR34, 0x1, UPT ;  /* 0x000000012200788c */ /* 0x000fc8000bf05270 */
[----:B------:R-:W-:-:S04]  /*35f0*/  USEL UR45, URZ, 0x1, UP0 ;  /* 0x000000013f2d7887 */ /* 0x000fc80008000000 */
[----:B------:R-:W-:-:S04]  /*3600*/  ULOP3.LUT UR45, UR28, UR45, URZ, 0x3c, !UPT ;  /* 0x0000002d1c2d7292 */ /* 0x000fc8000f8e3c3f */
[----:B------:R-:W-:Y:S08]  /*3610*/  @P2 BRA `(.L_x_15) ;  /* 0x0000000000382947 */ /* 0x000ff00003800000 */
[----:B------:R-:W-:Y:S05]  /*3620*/  @!P0 BRA `(.L_x_16) ;  /* 0x0000000000048947 */ /* 0x000fea0003800000 */
[----:B------:R-:W-:Y:S01]  /*3630*/  BPT.TRAP 0x1 ;  /* 0x000000040000795c */ /* 0x000fe20000300000 */
.L_x_16:
[----:B------:R-:W-:Y:S01]  /*3640*/  UIADD3 UR6, UR34, 0x1, URZ ;  /* 0x0000000122067890 */ /* 0x000fe2000fffe03f */
[----:B------:R-:W-:-:S03]  /*3650*/  IMAD.U32 R0, RZ, RZ, UR45 ;  /* 0x0000002dff007e24 */ /* 0x000fc6000f8e00ff */
[----:B------:R-:W-:Y:S02]  /*3660*/  UISETP.NE.AND UP0, UPT, UR6, 0x2, UPT ;  /* 0x000000020600788c */ /* 0x000fe4000bf05270 */
[----:B------:R-:W-:Y:S02]  /*3670*/  SHF.L.U32 R0, R0, 0x1f, RZ ;  /* 0x0000001f00007819 */ /* 0x000fe400000006ff */
[----:B------:R-:W-:-:S04]  /*3680*/  USEL UR6, UR6, URZ, UP0 ;  /* 0x0000003f06067287 */ /* 0x000fc80008000000 */
[----:B------:R-:W-:-:S09]  /*3690*/  ULEA UR6, UR6, UR40, 0x3 ;  /* 0x0000002806067291 */ /* 0x000fd2000f8e183f */
[----:B------:R1:W2:Y:S01]  /*36a0*/  SYNCS.PHASECHK.TRANS64.TRYWAIT P1, [UR6+0x2d830], R0 ;  /* 0x02d83000ff0075a7 */ /* 0x0002a20008020146 */
[----:B------:R-:W-:Y:S05]  /*36b0*/  @!P0 BRA `(.L_x_17) ;  /* 0x0000000000048947 */ /* 0x000fea0003800000 */
[----:B------:R-:W-:Y:S01]  /*36c0*/  BPT.TRAP 0x1 ;  /* 0x000000040000795c */ /* 0x000fe20000300000 */
.L_x_17:
[----:B--2---:R-:W-:Y:S05]  /*36d0*/  @P1 BRA `(.L_x_15) ;  /* 0x0000000000081947 */ /* 0x004fea0003800000 */
[----:B------:R-:W2:Y:S02]  /*36e0*/  SYNCS.PHASECHK.TRANS64.TRYWAIT P1, [UR6+0x2d830], R0 ;  /* 0x02d83000ff0075a7 */ /* 0x000ea40008020146 */
[----:B--2---:R-:W-:Y:S05]  /*36f0*/  @!P1 BRA `(.L_x_18) ;  /* 0x0000007000849947 */ /* 0x004fea0003800000 */
.L_x_15:
[----:B--2---:R-:W2:Y:S01]  /*3700*/  S2R R3, SR_TID.X ;  /* 0x0000000000037919 */ /* 0x004ea20000002100 */
[----:B------:R-:W-:Y:S01]  /*3710*/  UIADD3 UR44, UR34, 0x1, URZ ;  /* 0x00000001222c7890 */ /* 0x000fe2000fffe03f */
[----:B------:R-:W-:Y:S01]  /*3720*/  UMOV UR7, 0x80000020 ;  /* 0x8000002000077882 */ /* 0x000fe20000000000 */
[----:B------:R-:W-:Y:S02]  /*3730*/  UMOV UR11, 0x80000020 ;  /* 0x80000020000b7882 */ /* 0x000fe40000000000 */
[----:B------:R-:W-:Y:S01]  /*3740*/  UISETP.NE.AND UP0, UPT, UR44, 0x2, UPT ;  /* 0x000000022c00788c */ /* 0x000fe2000bf05270 */
[----:B------:R-:W-:Y:S01]  /*3750*/  UMOV UR15, 0x80000020 ;  /* 0x80000020000f7882 */ /* 0x000fe20000000000 */
[----:B------:R-:W-:Y:S02]  /*3760*/  UMOV UR19, 0x80000020 ;  /* 0x8000002000137882 */ /* 0x000fe40000000000 */
[----:B------:R-:W-:Y:S01]  /*3770*/  USEL UR44, UR44, URZ, UP0 ;  /* 0x0000003f2c2c7287 */ /* 0x000fe20008000000 */
[----:B------:R-:W-:Y:S01]  /*3780*/  UMOV UR23, 0x80000020 ;  /* 0x8000002000177882 */ /* 0x000fe20000000000 */
[----:B------:R-:W-:-:S02]  /*3790*/  UMOV UR27, 0x80000020 ;  /* 0x80000020001b7882 */ /* 0x000fc40000000000 */
[----:B------:R-:W-:-:S04]  /*37a0*/  UIMAD UR6, UR44, 0x600, UR32 ;  /* 0x000006002c0678a4 */ /* 0x000fc8000f8e0220 */
[----:B------:R-:W-:Y:S02]  /*37b0*/  UIADD3 UR10, UR6, 0x2, URZ ;  /* 0x00000002060a7890 */ /* 0x000fe4000fffe03f */
[----:B------:R-:W-:Y:S02]  /*37c0*/  UIADD3 UR14, UR6, 0x200, URZ ;  /* 0x00000200060e7890 */ /* 0x000fe4000fffe03f */
[----:B------:R-:W-:Y:S02]  /*37d0*/  UIADD3 UR18, UR6, 0x202, URZ ;  /* 0x0000020206127890 */ /* 0x000fe4000fffe03f */
[----:B------:R-:W-:Y:S02]  /*37e0*/  UIADD3 UR22, UR6, 0x400, URZ ;  /* 0x0000040006167890 */ /* 0x000fe4000fffe03f */
[----:B------:R-:W-:Y:S01]  /*37f0*/  UIADD3 UR26, UR6, 0x402, URZ ;  /* 0x00000402061a7890 */ /* 0x000fe2000fffe03f */
[----:B--2---:R-:W-:-:S04]  /*3800*/  SHF.R.U32.HI R3, RZ, 0x7, R3 ;  /* 0x00000007ff037819 */ /* 0x004fc80000011603 */
[----:B-1----:R-:W-:-:S05]  /*3810*/  IADD3 R0, R3, 0x8, RZ ;  /* 0x0000000803007810 */ /* 0x002fca0007ffe0ff */
[----:B------:R1:W-:Y:S06]  /*3820*/  BAR.SYNC.DEFER_BLOCKING R0, 0x100 ;  /* 0x000400000000751d */ /* 0x0003ec0000010000 */
[----:B0-----:R-:W-:-:S06]  /*3830*/  WARPGROUP.ARRIVE ;  /* 0x00000000000079c5 */ /* 0x001fcc0000000000 */
[----:B------:R-:W-:Y:S03]  /*3840*/  HGMMA.64x128x16.F32 R24, gdesc[UR4], RZ, !UPT, gsb0 ;  /* 0x01e00000041879f0 */ /* 0x000fe6000c0008ff */
        /* <DEDUP_REMOVED lines=16> */
[----:B-1----:R-:W-:Y:S05]  /*3950*/  @P2 BRA `(.L_x_19) ;  /* 0x00000000002c2947 */ /* 0x002fea0003800000 */
[----:B------:R-:W-:Y:S05]  /*3960*/  @!P0 BRA `(.L_x_20) ;  /* 0x0000000000048947 */ /* 0x000fea0003800000 */
[----:B------:R-:W-:Y:S01]  /*3970*/  BPT.TRAP 0x1 ;  /* 0x000000040000795c */ /* 0x000fe20000300000 */
.L_x_20:
[----:B------:R-:W-:Y:S01]  /*3980*/  ULEA UR6, UR34, UR40, 0x3 ;  /* 0x0000002822067291 */ /* 0x000fe2000f8e183f */
[----:B------:R-:W-:-:S05]  /*3990*/  IMAD.U32 R0, RZ, RZ, UR28 ;  /* 0x0000001cff007e24 */ /* 0x000fca000f8e00ff */
[----:B------:R-:W-:-:S04]  /*39a0*/  SHF.L.U32 R0, R0, 0x1f, RZ ;  /* 0x0000001f00007819 */ /* 0x000fc800000006ff */
[----:B------:R0:W1:Y:S01]  /*39b0*/  SYNCS.PHASECHK.TRANS64.TRYWAIT P1, [UR6+0x2d850], R0 ;  /* 0x02d85000ff0075a7 */ /* 0x0000620008020146 */
[----:B------:R-:W-:Y:S05]  /*39c0*/  @!P0 BRA `(.L_x_21) ;  /* 0x0000000000048947 */ /* 0x000fea0003800000 */
[----:B------:R-:W-:Y:S01]  /*39d0*/  BPT.TRAP 0x1 ;  /* 0x000000040000795c */ /* 0x000fe20000300000 */
.L_x_21:
[----:B-1----:R-:W-:Y:S05]  /*39e0*/  @P1 BRA `(.L_x_19) ;  /* 0x0000000000081947 */ /* 0x002fea0003800000 */
[----:B------:R-:W1:Y:S02]  /*39f0*/  SYNCS.PHASECHK.TRANS64.TRYWAIT P1, [UR6+0x2d850], R0 ;  /* 0x02d85000ff0075a7 */ /* 0x000e640008020146 */
[----:B-1----:R-:W-:Y:S05]  /*3a00*/  @!P1 BRA `(.L_x_22) ;  /* 0x0000006c00d89947 */ /* 0x002fea0003800000 */
.L_x_19:
[----:B------:R-:W-:Y:S01]  /*3a10*/  UIADD3 UR6, UR40, 0x400, URZ ;  /* 0x0000040028067890 */ /* 0x000fe2000fffe03f */
[----:B------:R-:W-:Y:S01]  /*3a20*/  WARPGROUP.ARRIVE ;  /* 0x00000000000079c5 */ /* 0x000fe20000000000 */
[----:B------:R-:W-:Y:S01]  /*3a30*/  UMOV UR29, 0x40000040 ;  /* 0x40000040001d7882 */ /* 0x000fe20000000000 */
[----:B------:R-:W-:Y:S01]  /*3a40*/  UMOV UR31, 0x80000020 ;  /* 0x80000020001f7882 */ /* 0x000fe20000000000 */
[----:B------:R-:W-:-:S03]  /*3a50*/  USHF.R.U32.HI UR6, URZ, 0x4, UR6 ;  /* 0x000000043f067899 */ /* 0x000fc60008011606 */
[----:B------:R-:W1:Y:S01]  /*3a60*/  S2R R8, SR_TID.X ;  /* 0x0000000000087919 */ /* 0x000e620000002100 */
[----:B------:R-:W-:-:S04]  /*3a70*/  ULOP3.LUT UR6, UR6, 0x3fff, URZ, 0xc0, !UPT ;  /* 0x00003fff06067892 */ /* 0x000fc8000f8ec03f */
[----:B------:R-:W-:Y:S02]  /*3a80*/  ULOP3.LUT UR7, UR6, 0x2000000, URZ, 0xfc, !UPT ;  /* 0x0200000006077892 */ /* 0x000fe4000f8efc3f */
[----:B------:R-:W-:Y:S02]  /*3a90*/  ULOP3.LUT UR6, UR37, 0x10000, URZ, 0xfc, !UPT ;  /* 0x0001000025067892 */ /* 0x000fe4000f8efc3f */
[----:B------:R-:W-:-:S05]  /*3aa0*/  UIMAD UR7, UR34, 0x600, UR7 ;  /* 0x00000600220778a4 */ /* 0x000fca000f8e0207 */
[----:B------:R-:W-:Y:S02]  /*3ab0*/  UMOV UR28, UR6 ;  /* 0x00000006001c7c82 */ /* 0x000fe40008000000 */
[----:B------:R-:W-:Y:S02]  /*3ac0*/  UMOV UR30, UR7 ;  /* 0x00000007001e7c82 */ /* 0x000fe40008000000 */
[----:B------:R-:W-:Y:S01]  /*3ad0*/  HGMMA.64x96x16.F32 R88, gdesc[UR28].tnspB, R88, gsb0 ;  /* 0x416000001c5879f0 */ /* 0x000fe20008000858 */
[----:B------:R-:W-:Y:S02]  /*3ae0*/  UIADD3 UR28, UR6, 0x2, URZ ;  /* 0x00000002061c7890 */ /* 0x000fe4000fffe03f */
[----:B------:R-:W-:Y:S01]  /*3af0*/  UIADD3 UR30, UR7, 0x40, URZ ;  /* 0x00000040071e7890 */ /* 0x000fe2000fffe03f */
[----:B------:R-:W-:Y:S01]  /*3b00*/  UMOV UR29, 0x40000040 ;  /* 0x40000040001d7882 */ /* 0x000fe20000000000 */
[----:B------:R-:W-:Y:S01]  /*3b10*/  UMOV UR31, 0x80000020 ;  /* 0x80000020001f7882 */ /* 0x000fe20000000000 */
[----:B-1----:R-:W-:-:S02]  /*3b20*/  SHF.R.U32.HI R3, RZ, 0x7, R8 ;  /* 0x00000007ff037819 */ /* 0x002fc40000011608 */
[----:B------:R-:W-:-:S03]  /*3b30*/  ISETP.GE.U32.AND P1, PT, R8, 0x180, PT ;  /* 0x000001800800780c */ /* 0x000fc60003f26070 */
[----:B0-----:R-:W-:-:S05]  /*3b40*/  VIADD R0, R3, 0x9 ;  /* 0x0000000903007836 */ /* 0x001fca0000000000 */
[----:B------:R-:W-:Y:S01]  /*3b50*/  SEL R0, R0, 0x9, !P1 ;  /* 0x0000000900007807 */ /* 0x000fe20004800000 */
[----:B------:R-:W-:Y:S02]  /*3b60*/  WARPGROUP.DEPBAR.LE gsb0, 0x0 ;  /* 0x00008000000079c5 */ /* 0x000fe40000010000 */
[----:B------:R-:W-:-:S06]  /*3b70*/  WARPGROUP.ARRIVE ;  /* 0x00000000000079c5 */ /* 0x000fcc0000000000 */
[----:B------:R-:W-:Y:S01]  /*3b80*/  HGMMA.64x96x16.F32 R88, gdesc[UR28].tnspB, R88, gsb0 ;  /* 0x416000001c5879f0 */ /* 0x000fe20008000858 */
[----:B------:R-:W-:Y:S02]  /*3b90*/  UIADD3 UR28, UR6, 0x4, URZ ;  /* 0x00000004061c7890 */ /* 0x000fe4000fffe03f */
[----:B------:R-:W-:Y:S01]  /*3ba0*/  UIADD3 UR30, UR7, 0x80, URZ ;  /* 0x00000080071e7890 */ /* 0x000fe2000fffe03f */
[----:B------:R-:W-:Y:S01]  /*3bb0*/  UMOV UR29, 0x40000040 ;  /* 0x40000040001d7882 */ /* 0x000fe20000000000 */
[----:B------:R-:W-:Y:S01]  /*3bc0*/  UMOV UR31, 0x80000020 ;  /* 0x80000020001f7882 */ /* 0x000fe20000000000 */
        /* <DEDUP_REMOVED lines=37> */
[----:B------:R-:W-:Y:S03]  /*3e20*/  HGMMA.64x96x16.F32 R88, gdesc[UR28].tnspB, R88, gsb0 ;  /* 0x416000001c5879f0 */ /* 0x000fe60008000858 */
[----:B------:R-:W-:Y:S02]  /*3e30*/  WARPGROUP.DEPBAR.LE gsb0, 0x0 ;  /* 0x00008000000079c5 */ /* 0x000fe40000010000 */
[----:B------:R0:W-:Y:S06]  /*3e40*/  BAR.ARV R0, 0x100 ;  /* 0x000400000000751d */ /* 0x0001ec0000002000 */
[----:B------:R-:W-:Y:S05]  /*3e50*/  @!P0 BRA `(.L_x_23) ;  /* 0x0000000000048947 */ /* 0x000fea0003800000 */
[----:B------:R-:W-:Y:S01]  /*3e60*/  BPT.TRAP 0x1 ;  /* 0x000000040000795c */ /* 0x000fe20000300000 */
.L_x_23:
[----:B0-----:R-:W-:Y:S01]  /*3e70*/  FMNMX.FTZ R0, R24, R7, !PT ;  /* 0x0000000718007209 */ /* 0x001fe20007810000 */
[----:B------:R-:W-:Y:S01]  /*3e80*/  ULEA UR6, UR44, UR40, 0x3 ;  /* 0x000000282c067291 */ /* 0x000fe2000f8e183f */
[----:B------:R-:W-:Y:S02]  /*3e90*/  FMNMX.FTZ R8, R26, R6, !PT ;  /* 0x000000061a087209 */ /* 0x000fe40007810000 */
[----:B------:R-:W-:Y:S01]  /*3ea0*/  FMNMX.FTZ R3, R25, R0, !PT ;  /* 0x0000000019037209 */ /* 0x000fe20007810000 */
[----:B------:R-:W-:Y:S01]  /*3eb0*/  UIADD3 UR6, UR6, 0x2d840, URZ ;  /* 0x0002d84006067890 */ /* 0x000fe2000fffe03f */
[----:B------:R-:W-:Y:S02]  /*3ec0*/  FMNMX.FTZ R9, R27, R8, !PT ;  /* 0x000000081b097209 */ /* 0x000fe40007810000 */
[----:B------:R-:W-:Y:S01]  /*3ed0*/  FMNMX.FTZ R0, R28, R3, !PT ;  /* 0x000000031c007209 */ /* 0x000fe20007810000 */
[----:B------:R-:W-:Y:S01]  /*3ee0*/  UPRMT UR6, UR41, 0x654, UR6 ;  /* 0x0000065429067896 */ /* 0x000fe20008000006 */
[----:B------:R-:W-:-:S02]  /*3ef0*/  FMNMX.FTZ R8, R30, R9, !PT ;  /* 0x000000091e087209 */ /* 0x000fc40007810000 */
[----:B------:R-:W-:Y:S02]  /*3f00*/  FMNMX.FTZ R3, R29, R0, !PT ;  /* 0x000000001d037209 */ /* 0x000fe40007810000 */
[----:B------:R-:W-:Y:S02]  /*3f10*/  FMNMX.FTZ R9, R31, R8, !PT ;  /* 0x000000081f097209 */ /* 0x000fe40007810000 */
[----:B------:R-:W-:Y:S02]  /*3f20*/  FMNMX.FTZ R0, R32, R3, !PT ;  /* 0x0000000320007209 */ /* 0x000fe40007810000 */
[----:B------:R-:W-:Y:S01]  /*3f30*/  FMNMX.FTZ R8, R34, R9, !PT ;  /* 0x0000000922087209 */ /* 0x000fe20007810000 */
[----:B------:R-:W-:Y:S01]  /*3f40*/  SYNCS.ARRIVE.TRANS64.RED.A1T0 RZ, [UR6], RZ ;  /* 0x000000ffffff79a7 */ /* 0x000fe20008100406 */
[----:B------:R-:W-:Y:S02]  /*3f50*/  FMNMX.FTZ R3, R33, R0, !PT ;  /* 0x0000000021037209 */ /* 0x000fe40007810000 */
[----:B------:R-:W-:-:S02]  /*3f60*/  FMNMX.FTZ R9, R35, R8, !PT ;  /* 0x0000000823097209 */ /* 0x000fc40007810000 */
[----:B------:R-:W-:Y:S02]  /*3f70*/  FMNMX.FTZ R0, R36, R3, !PT ;  /* 0x0000000324007209 */ /* 0x000fe40007810000 */
[----:B------:R-:W-:Y:S02]  /*3f80*/  FMNMX.FTZ R8, R38, R9, !PT ;  /* 0x0000000926087209 */ /* 0x000fe40007810000 */
[----:B------:R-:W-:Y:S02]  /*3f90*/  FMNMX.FTZ R3, R37, R0, !PT ;  /* 0x0000000025037209 */ /* 0x000fe40007810000 */
[----:B------:R-:W-:Y:S02]  /*3fa0*/  FMNMX.FTZ R9, R39, R8, !PT ;  /* 0x0000000827097209 */ /* 0x000fe40007810000 */
        /* <DEDUP_REMOVED lines=47> */
[----:B------:R-:W-:-:S03]  /*42a0*/  FMNMX.FTZ R8, R87, R8, !PT ;  /* 0x0000000857087209 */ /* 0x000fc60007810000 */
[----:B------:R-:W0:Y:S04]  /*42b0*/  SHFL.BFLY PT, R0, R9, 0x2, 0x1f ;  /* 0x0c401f0009007f89 */ /* 0x000e2800000e0000 */
[----:B------:R-:W1:Y:S01]  /*42c0*/  SHFL.BFLY PT, R3, R8, 0x2, 0x1f ;  /* 0x0c401f0008037f89 */ /* 0x000e6200000e0000 */
[----:B0-----:R-:W-:Y:S02]  /*42d0*/  FMNMX.FTZ R10, R9, R0, !PT ;  /* 0x00000000090a7209 */ /* 0x001fe40007810000 */
[----:B-1----:R-:W-:-:S03]  /*42e0*/  FMNMX.FTZ R11, R8, R3, !PT ;  /* 0x00000003080b7209 */ /* 0x002fc60007810000 */
[----:B------:R-:W0:Y:S04]  /*42f0*/  SHFL.BFLY PT, R3, R10, 0x1, 0x1f ;  /* 0x0c201f000a037f89 */ /* 0x000e2800000e0000 */
[----:B------:R-:W1:Y:S01]  /*4300*/  SHFL.BFLY PT, R12, R11, 0x1, 0x1f ;  /* 0x0c201f000b0c7f89 */ /* 0x000e6200000e0000 */
[----:B0-----:R-:W-:Y:S02]  /*4310*/  FMNMX.FTZ R0, R10, R3, !PT ;  /* 0x000000030a007209 */ /* 0x001fe40007810000 */
[----:B-1----:R-:W-:-:S03]  /*4320*/  FMNMX.FTZ R3, R11, R12, !PT ;  /* 0x0000000c0b037209 */ /* 0x002fc60007810000 */
[C---:B------:R-:W-:Y:S01]  /*4330*/  FMUL.FTZ R8, R0.reuse, UR33 ;  /* 0x0000002100087c20 */ /* 0x040fe20008410000 */
[----:B------:R-:W-:-:S03]  /*4340*/  FADD.FTZ R7, -R0, R7 ;  /* 0x0000000700077221 */ /* 0x000fc60000010100 */
[--C-:B------:R-:W-:Y:S01]  /*4350*/  FFMA.FTZ R9, R24, UR33, -R8.reuse ;  /* 0x0000002118097c23 */ /* 0x100fe20008010808 */
        /* <DEDUP_REMOVED lines=30> */
[----:B------:R-:W-:Y:S01]  /*4540*/  FFMA.FTZ R72, R85, UR33, -R8 ;  /* 0x0000002155487c23 */ /* 0x000fe20008010808 */
[C---:B------:R-:W-:Y:S01]  /*4550*/  FADD.FTZ R6, -R3.reuse, R6 ;  /* 0x0000000603067221 */ /* 0x040fe20000010100 */
[----:B------:R-:W-:Y:S01]  /*4560*/  FMUL.FTZ R8, R3, UR33 ;  /* 0x0000002103087c20 */ /* 0x000fe20008410000 */
[----:B------:R-:W-:Y:S01]  /*4570*/  FMUL.FTZ R7, R7, UR33 ;  /* 0x0000002107077c20 */ /* 0x000fe20008410000 */
[----:B------:R-:W-:Y:S01]  /*4580*/  MUFU.EX2 R9, R9 ;  /* 0x0000000900097308 */ /* 0x000fe20000000800 */
[----:B------:R-:W-:Y:S01]  /*4590*/  FMUL.FTZ R6, R6, UR33 ;  /* 0x0000002106067c20 */ /* 0x000fe20008410000 */
        /* <DEDUP_REMOVED lines=22> */
[----:B------:R-:W1:Y:S01]  /*4700*/  MUFU.EX2 R26, R26 ;  /* 0x0000001a001a7308 */ /* 0x000e620000000800 */
[----:B0-----:R-:W-:Y:S01]  /*4710*/  FFMA.FTZ R43, R7, R4, R9 ;  /* 0x00000004072b7223 */ /* 0x001fe20000010009 */
[--C-:B------:R-:W-:Y:S01]  /*4720*/  FFMA.FTZ R63, R67, UR33, -R8.reuse ;  /* 0x00000021433f7c23 */ /* 0x100fe20008010808 */
[--C-:B------:R-:W-:Y:S01]  /*4730*/  FFMA.FTZ R50, R70, UR33, -R8.reuse ;  /* 0x0000002146327c23 */ /* 0x100fe20008010808 */
[--C-:B------:R-:W-:Y:S01]  /*4740*/  FFMA.FTZ R62, R71, UR33, -R8.reuse ;  /* 0x00000021473e7c23 */ /* 0x100fe20008010808 */
[--C-:B------:R-:W-:Y:S01]  /*4750*/  FFMA.FTZ R59, R75, UR33, -R8.reuse ;  /* 0x000000214b3b7c23 */ /* 0x100fe20008010808 */
[--C-:B------:R-:W-:Y:S01]  /*4760*/  FFMA.FTZ R54, R78, UR33, -R8.reuse ;  /* 0x000000214e367c23 */ /* 0x100fe20008010808 */
[--C-:B------:R-:W-:Y:S01]  /*4770*/  FFMA.FTZ R58, R79, UR33, -R8.reuse ;  /* 0x000000214f3a7c23 */ /* 0x100fe20008010808 */
[----:B------:R-:W0:Y:S01]  /*4780*/  MUFU.EX2 R10, R10 ;  /* 0x0000000a000a7308 */ /* 0x000e220000000800 */
[----:B------:R-:W-:-:S07]  /*4790*/  FFMA.FTZ R70, R87, UR33, -R8 ;  /* 0x0000002157467c23 */ /* 0x000fce0008010808 */
[----:B------:R-:W2:Y:S01]  /*47a0*/  MUFU.EX2 R139, R139 ;  /* 0x0000008b008b7308 */ /* 0x000ea20000000800 */
[----:B-1----:R-:W-:-:S07]  /*47b0*/  FFMA.FTZ R4, R6, R5, R26 ;  /* 0x0000000506047223 */ /* 0x002fce000001001a */
[----:B------:R-:W1:Y:S01]  /*47c0*/  MUFU.EX2 R11, R11 ;  /* 0x0000000b000b7308 */ /* 0x000e620000000800 */
[----:B0-----:R-:W-:Y:S01]  /*47d0*/  FADD.FTZ R46, R10, R43 ;  /* 0x0000002b0a2e7221 */ /* 0x001fe20000010000 */
[--C-:B------:R-:W-:Y:S01]  /*47e0*/  FFMA.FTZ R43, R66, UR33, -R8.reuse ;  /* 0x00000021422b7c23 */ /* 0x100fe20008010808 */
[----:B------:R-:W-:-:S05]  /*47f0*/  FFMA.FTZ R66, R83, UR33, -R8 ;  /* 0x0000002153427c23 */ /* 0x000fca0008010808 */
[----:B------:R-:W0:Y:S01]  /*4800*/  MUFU.EX2 R27, R27 ;  /* 0x0000001b001b7308 */ /* 0x000e220000000800 */
[----:B--2---:R-:W-:-:S07]  /*4810*/  FADD.FTZ R4, R139, R4 ;  /* 0x000000048b047221 */ /* 0x004fce0000010000 */
[----:B------:R-:W2:Y:S01]  /*4820*/  MUFU.EX2 R12, R12 ;  /* 0x0000000c000c7308 */ /* 0x000ea20000000800 */
[----:B-1----:R-:W-:-:S07]  /*4830*/  FADD.FTZ R5, R11, R46 ;  /* 0x0000002e0b057221 */ /* 0x002fce0000010000 */
[----:B------:R-:W1:Y:S01]  /*4840*/  MUFU.EX2 R85, R85 ;  /* 0x0000005500557308 */ /* 0x000e620000000800 */
[----:B0-----:R-:W-:-:S07]  /*4850*/  FADD.FTZ R4, R27, R4 ;  /* 0x000000041b047221 */ /* 0x001fce0000010000 */
        /* <DEDUP_REMOVED lines=33> */
[----:B-1----:R-:W-:Y:S01]  /*4a70*/  FADD.FTZ R46, R28, R51 ;  /* 0x000000331c2e7221 */ /* 0x002fe20000010000 */
[----:B------:R-:W-:-:S06]  /*4a80*/  FFMA.FTZ R51, R74, UR33, -R8 ;  /* 0x000000214a337c23 */ /* 0x000fcc0008010808 */
        /* <DEDUP_REMOVED lines=80> */
[----:B0-----:R-:W-:-:S03]  /*4f90*/  FADD.FTZ R4, R72, R5 ;  /* 0x0000000548047221 */ /* 0x001fc60000010000 */
[----:B--2---:R-:W-:Y:S01]  /*4fa0*/  FADD.FTZ R5, R70, R71 ;  /* 0x0000004746057221 */ /* 0x004fe20000010000 */
[----:B------:R-:W-:Y:S06]  /*4fb0*/  @!P0 BRA `(.L_x_24) ;  /* 0x0000000000048947 */ /* 0x000fec0003800000 */
[----:B------:R-:W-:Y:S01]  /*4fc0*/  BPT.TRAP 0x1 ;  /* 0x000000040000795c */ /* 0x000fe20000300000 */
.L_x_24:
[----:B------:R-:W-:Y:S01]  /*4fd0*/  ULEA UR6, UR34, UR40, 0x3 ;  /* 0x0000002822067291 */ /* 0x000fe2000f8e183f */
[----:B------:R-:W-:Y:S01]  /*4fe0*/  F2FP.F16.F32.PACK_AB R8, R10, R9 ;  /* 0x000000090a08723e */ /* 0x000fe200000000ff */
[----:B------:R-:W-:Y:S01]  /*4ff0*/  UMOV UR28, UR45 ;  /* 0x0000002d001c7c82 */ /* 0x000fe20008000000 */
[----:B------:R-:W-:Y:S01]  /*5000*/  F2FP.F16.F32.PACK_AB R10, R12, R11 ;  /* 0x0000000b0c0a723e */ /* 0x000fe200000000ff */
[----:B------:R-:W-:Y:S01]  /*5010*/  UIADD3 UR6, UR6, 0x2d860, URZ ;  /* 0x0002d86006067890 */ /* 0x000fe2000fffe03f */
[----:B------:R-:W-:Y:S01]  /*5020*/  F2FP.F16.F32.PACK_AB R12, R14, R13 ;  /* 0x0000000d0e0c723e */ /* 0x000fe200000000ff */
[----:B------:R-:W-:Y:S01]  /*5030*/  UMOV UR34, UR44 ;  /* 0x0000002c00227c82 */ /* 0x000fe20008000000 */
[----:B------:R-:W-:Y:S01]  /*5040*/  F2FP.F16.F32.PACK_AB R9, R139, R26 ;  /* 0x0000001a8b09723e */ /* 0x000fe200000000ff */
[----:B------:R-:W-:Y:S01]  /*5050*/  UPRMT UR6, UR41, 0x654, UR6 ;  /* 0x0000065429067896 */ /* 0x000fe20008000006 */
[----:B------:R-:W-:Y:S01]  /*5060*/  F2FP.F16.F32.PACK_AB R11, R85, R27 ;  /* 0x0000001b550b723e */ /* 0x000fe200000000ff */
[----:B------:R-:W-:Y:S01]  /*5070*/  FMUL.FTZ R88, R88, R7 ;  /* 0x0000000758587220 */ /* 0x000fe20000410000 */
[----:B------:R-:W-:Y:S01]  /*5080*/  F2FP.F16.F32.PACK_AB R14, R20, R15 ;  /* 0x0000000f140e723e */ /* 0x000fe200000000ff */
[-C--:B------:R-:W-:Y:S01]  /*5090*/  FMUL.FTZ R89, R89, R7.reuse ;  /* 0x0000000759597220 */ /* 0x080fe20000410000 */
[----:B------:R-:W-:Y:S01]  /*50a0*/  F2FP.F16.F32.PACK_AB R13, R84, R30 ;  /* 0x0000001e540d723e */ /* 0x000fe200000000ff */
[----:B------:R-:W-:Y:S01]  /*50b0*/  FMUL.FTZ R92, R92, R7 ;  /* 0x000000075c5c7220 */ /* 0x000fe20000410000 */
[----:B------:R-:W-:Y:S01]  /*50c0*/  F2FP.F16.F32.PACK_AB R15, R44, R31 ;  /* 0x0000001f2c0f723e */ /* 0x000fe200000000ff */
[----:B------:R-:W-:Y:S01]  /*50d0*/  FMUL.FTZ R93, R93, R7 ;  /* 0x000000075d5d7220 */ /* 0x000fe20000410000 */
[----:B------:R-:W-:Y:S01]  /*50e0*/  SYNCS.ARRIVE.TRANS64.RED.A1T0 RZ, [UR6], RZ ;  /* 0x000000ffffff79a7 */ /* 0x000fe20008100406 */
[----:B------:R-:W-:Y:S01]  /*50f0*/  STSM.16.M88.4 [R2+0x21800], R8 ;  /* 0x0218000802007844 */ /* 0x000fe20000000200 */
[----:B------:R-:W-:Y:S01]  /*5100*/  F2FP.F16.F32.PACK_AB R44, R24, R21 ;  /* 0x00000015182c723e */ /* 0x000fe200000000ff */
[----:B------:R-:W-:Y:S01]  /*5110*/  UIADD3 UR6, UR35, -0x1, URZ ;  /* 0xffffffff23067890 */ /* 0x000fe2000fffe03f */
[----:B------:R-:W-:Y:S01]  /*5120*/  F2FP.F16.F32.PACK_AB R45, R81, R45 ;  /* 0x0000002d512d723e */ /* 0x000fe200000000ff */
[----:B------:R0:W-:Y:S01]  /*5130*/  STSM.16.M88.4 [R18], R12 ;  /* 0x0000000c12007844 */ /* 0x0001e20000000200 */
[----:B------:R-:W-:Y:S01]  /*5140*/  F2FP.F16.F32.PACK_AB R46, R28, R25 ;  /* 0x000000191c2e723e */ /* 0x000fe200000000ff */
[-C--:B------:R-:W-:Y:S01]  /*5150*/  FMUL.FTZ R96, R96, R7.reuse ;  /* 0x0000000760607220 */ /* 0x080fe20000410000 */
[----:B------:R-:W-:Y:S01]  /*5160*/  F2FP.F16.F32.PACK_AB R47, R47, R34 ;  /* 0x000000222f2f723e */ /* 0x000fe200000000ff */
[----:B------:R-:W-:Y:S01]  /*5170*/  FMUL.FTZ R97, R97, R7 ;  /* 0x0000000761617220 */ /* 0x000fe20000410000 */
[----:B------:R-:W-:Y:S01]  /*5180*/  F2FP.F16.F32.PACK_AB R24, R32, R29 ;  /* 0x0000001d2018723e */ /* 0x000fe200000000ff */
[----:B------:R-:W-:Y:S01]  /*5190*/  FMUL.FTZ R100, R100, R7 ;  /* 0x0000000764647220 */ /* 0x000fe20000410000 */
        /* <DEDUP_REMOVED lines=14> */
[----:B0-----:R-:W-:Y:S01]  /*5280*/  F2FP.F16.F32.PACK_AB R14, R64, R61 ;  /* 0x0000003d400e723e */ /* 0x001fe200000000ff */
[----:B------:R-:W-:Y:S01]  /*5290*/  FMUL.FTZ R112, R112, R7 ;  /* 0x0000000770707220 */ /* 0x000fe20000410000 */
[----:B------:R-:W-:Y:S01]  /*52a0*/  F2FP.F16.F32.PACK_AB R8, R52, R49 ;  /* 0x000000313408723e */ /* 0x000fe200000000ff */
[----:B------:R1:W-:Y:S01]  /*52b0*/  STSM.16.M88.4 [R2+0x27800], R28 ;  /* 0x0278001c02007844 */ /* 0x0003e20000000200 */
        /* <DEDUP_REMOVED lines=17> */
[----:B------:R1:W-:Y:S01]  /*53d0*/  STSM.16.M88.4 [R17+0x6000], R12 ;  /* 0x0060000c11007844 */ /* 0x0003e20000000200 */
[----:B------:R-:W-:Y:S01]  /*53e0*/  F2FP.F16.F32.PACK_AB R67, R70, R67 ;  /* 0x000000434643723e */ /* 0x000fe200000000ff */
[-C--:B------:R-:W-:Y:S01]  /*53f0*/  FMUL.FTZ R128, R128, R7.reuse ;  /* 0x0000000780807220 */ /* 0x080fe20000410000 */
[----:B------:R-:W-:Y:S01]  /*5400*/  ISETP.LT.AND P1, PT, RZ, UR35, PT ;  /* 0x00000023ff007c0c */ /* 0x000fe2000bf21270 */
[----:B------:R-:W-:Y:S01]  /*5410*/  UMOV UR35, UR6 ;  /* 0x0000000600237c82 */ /* 0x000fe20008000000 */
[-C--:B------:R-:W-:Y:S01]  /*5420*/  FMUL.FTZ R129, R129, R7.reuse ;  /* 0x0000000781817220 */ /* 0x080fe20000410000 */
[----:B------:R1:W-:Y:S01]  /*5430*/  STSM.16.M88.4 [R16+0x6000], R64 ;  /* 0x0060004010007844 */ /* 0x0003e20000000200 */
[-C--:B------:R-:W-:Y:S01]  /*5440*/  FMUL.FTZ R132, R132, R7.reuse ;  /* 0x0000000784847220 */ /* 0x080fe20000410000 */
[----:B------:R-:W-:Y:S01]  /*5450*/  FMUL.FTZ R133, R133, R7 ;  /* 0x0000000785857220 */ /* 0x000fe20000410000 */
[-C--:B------:R-:W-:Y:S01]  /*5460*/  FMUL.FTZ R90, R90, R6.reuse ;  /* 0x000000065a5a7220 */ /* 0x080fe20000410000 */
[----:B------:R-:W-:Y:S01]  /*5470*/  @!PT LDS RZ, [RZ] ;  /* 0x00000000fffff984 */ /* 0x000fe20000000800 */
[----:B------:R-:W-:Y:S01]  /*5480*/  @!PT LDS RZ, [RZ] ;  /* 0x00000000fffff984 */ /* 0x000fe20000000800 */
[----:B------:R-:W-:Y:S01]  /*5490*/  @!PT LDS RZ, [RZ] ;  /* 0x00000000fffff984 */ /* 0x000fe20000000800 */
[----:B------:R-:W-:Y:S01]  /*54a0*/  @!PT LDS RZ, [RZ] ;  /* 0x00000000fffff984 */ /* 0x000fe20000000800 */
[----:B------:R0:W-:Y:S06]  /*54b0*/  MEMBAR.ALL.CTA ;  /* 0x0000000000007992 */ /* 0x0001ec0000008000 */
[----:B0-----:R-:W0:Y:S01]  /*54c0*/  FENCE.VIEW.ASYNC.S ;  /* 0x00000000000073c6 */ /* 0x001e220000000000 */
[-C--:B------:R-:W-:Y:S01]  /*54d0*/  FMUL.FTZ R91, R91, R6.reuse ;  /* 0x000000065b5b7220 */ /* 0x080fe20000410000 */
        /* <DEDUP_REMOVED lines=21> */
[----:B------:R-:W-:Y:S01]  /*5630*/  FMUL.FTZ R135, R135, R6 ;  /* 0x0000000687877220 */ /* 0x000fe20000410000 */
[----:B------:R-:W-:-:S02]  /*5640*/  IMAD.MOV.U32 R6, RZ, RZ, R3 ;  /* 0x000000ffff067224 */ /* 0x000fc400078e0003 */
[----:B------:R-:W-:Y:S01]  /*5650*/  IMAD.MOV.U32 R7, RZ, RZ, R0 ;  /* 0x000000ffff077224 */ /* 0x000fe200078e0000 */
[----:B0-----:R-:W-:Y:S01]  /*5660*/  NOP ;  /* 0x0000000000007918 */ /* 0x001fe20000000000 */
[----:B-1----:R-:W-:Y:S05]  /*5670*/  @P1 BRA `(.L_x_25) ;  /* 0xffffffdc00d41947 */ /* 0x002fea000383ffff */
.L_x_14:
[----:B------:R-:W-:Y:S06]  /*5680*/  BAR.ARV 0x8, 0x200 ;  /* 0x0208000000007b1d */ /* 0x000fec0000002000 */
[----:B------:R-:W-:Y:S05]  /*5690*/  @!P0 BRA `(.L_x_26) ;  /* 0x0000000000048947 */ /* 0x000fea0003800000 */
[----:B------:R-:W-:Y:S01]  /*56a0*/  BPT.TRAP 0x1 ;  /* 0x000000040000795c */ /* 0x000fe20000300000 */
.L_x_26:
[----:B------:R-:W-:Y:S01]  /*56b0*/  ULEA UR8, UR44, UR40, 0x3 ;  /* 0x000000282c087291 */ /* 0x000fe2000f8e183f */
[----:B------:R-:W-:-:S05]  /*56c0*/  IMAD.U32 R6, RZ, RZ, UR45 ;  /* 0x0000002dff067e24 */ /* 0x000fca000f8e00ff */
[----:B------:R-:W-:-:S04]  /*56d0*/  SHF.L.U32 R6, R6, 0x1f, RZ ;  /* 0x0000001f06067819 */ /* 0x000fc800000006ff */
[----:B------:R1:W2:Y:S01]  /*56e0*/  SYNCS.PHASECHK.TRANS64.TRYWAIT P1, [UR8+0x2d850], R6 ;  /* 0x02d85006ff0075a7 */ /* 0x0002a20008020148 */
[----:B------:R-:W-:Y:S05]  /*56f0*/  @!P0 BRA `(.L_x_27) ;  /* 0x0000000000048947 */ /* 0x000fea0003800000 */
[----:B------:R-:W-:Y:S01]  /*5700*/  BPT.TRAP 0x1 ;  /* 0x000000040000795c */ /* 0x000fe20000300000 */
.L_x_27:
[----:B--2---:R-:W-:Y:S05]  /*5710*/  @P1 BRA `(.L_x_28) ;  /* 0x0000000000081947 */ /* 0x004fea0003800000 */
[----:B------:R-:W2:Y:S02]  /*5720*/  SYNCS.PHASECHK.TRANS64.TRYWAIT P1, [UR8+0x2d850], R6 ;  /* 0x02d85006ff0075a7 */ /* 0x000ea40008020148 */
[----:B--2---:R-:W-:Y:S05]  /*5730*/  @!P1 BRA `(.L_x_29) ;  /* 0x0000005000a49947 */ /* 0x004fea0003800000 */
.L_x_28:
[----:B------:R-:W-:Y:S01]  /*5740*/  UIADD3 UR4, UR40, 0x400, URZ ;  /* 0x0000040028047890 */ /* 0x000fe2000fffe03f */
[----:B------:R-:W-:Y:S01]  /*5750*/  WARPGROUP.ARRIVE ;  /* 0x00000000000079c5 */ /* 0x000fe20000000000 */
[----:B------:R-:W-:Y:S01]  /*5760*/  ULOP3.LUT UR37, UR37, 0x10000, URZ, 0xfc, !UPT ;  /* 0x0001000025257892 */ /* 0x000fe2000f8efc3f */
[----:B--2---:R-:W2:Y:S01]  /*5770*/  SHFL.BFLY PT, R7, R4, 0x2, 0x1f ;  /* 0x0c401f0004077f89 */ /* 0x004ea200000e0000 */
[----:B------:R-:W-:Y:S01]  /*5780*/  USHF.R.U32.HI UR4, URZ, 0x4, UR4 ;  /* 0x000000043f047899 */ /* 0x000fe20008011604 */
[----:B------:R-:W-:Y:S01]  /*5790*/  IMAD.MOV.U32 R55, RZ, RZ, RZ ;  /* 0x000000ffff377224 */ /* 0x000fe200078e00ff */
[----:B------:R-:W-:Y:S01]  /*57a0*/  UMOV UR5, 0x40000040 ;  /* 0x4000004000057882 */ /* 0x000fe20000000000 */
[----:B------:R-:W-:Y:S01]  /*57b0*/  UMOV UR7, 0x80000020 ;  /* 0x8000002000077882 */ /* 0x000fe20000000000 */
[----:B------:R-:W-:Y:S01]  /*57c0*/  ULOP3.LUT UR4, UR4, 0x3fff, URZ, 0xc0, !UPT ;  /* 0x00003fff04047892 */ /* 0x000fe2000f8ec03f */
[----:B-1----:R-:W0:Y:S01]  /*57d0*/  SHFL.BFLY PT, R6, R5, 0x2, 0x1f ;  /* 0x0c401f0005067f89 */ /* 0x002e2200000e0000 */
[----:B------:R-:W-:-:S02]  /*57e0*/  IMAD.MOV.U32 R33, RZ, RZ, -0x800000 ;  /* 0xff800000ff217424 */ /* 0x000fc400078e00ff */
[----:B------:R-:W-:Y:S01]  /*57f0*/  ULOP3.LUT UR4, UR4, 0x2000000, URZ, 0xfc, !UPT ;  /* 0x0200000004047892 */ /* 0x000fe2000f8efc3f */
[----:B------:R-:W-:-:S03]  /*5800*/  IMAD.MOV.U32 R32, RZ, RZ, -0x800000 ;  /* 0xff800000ff207424 */ /* 0x000fc600078e00ff */
[----:B------:R-:W-:-:S03]  /*5810*/  UIMAD UR9, UR44, 0x600, UR4 ;  /* 0x000006002c0978a4 */ /* 0x000fc6000f8e0204 */
[----:B------:R-:W-:-:S04]  /*5820*/  UMOV UR4, UR37 ;  /* 0x0000002500047c82 */ /* 0x000fc80008000000 */
[----:B------:R-:W-:Y:S02]  /*5830*/  UMOV UR6, UR9 ;  /* 0x0000000900067c82 */ /* 0x000fe40008000000 */
[----:B------:R-:W-:Y:S01]  /*5840*/  HGMMA.64x96x16.F32 R88, gdesc[UR4].tnspB, R88, gsb0 ;  /* 0x41600000045879f0 */ /* 0x000fe20008000858 */
[----:B------:R-:W-:Y:S01]  /*5850*/  UIADD3 UR4, UR37, 0x2, URZ ;  /* 0x0000000225047890 */ /* 0x000fe2000fffe03f */
[----:B--2---:R-:W-:Y:S01]  /*5860*/  FADD.FTZ R7, R7, R4 ;  /* 0x0000000407077221 */ /* 0x004fe20000010000 */
[----:B------:R-:W-:Y:S01]  /*5870*/  UIADD3 UR6, UR9, 0x40, URZ ;  /* 0x0000004009067890 */ /* 0x000fe2000fffe03f */
[----:B------:R-:W-:Y:S01]  /*5880*/  UMOV UR5, 0x40000040 ;  /* 0x4000004000057882 */ /* 0x000fe20000000000 */
[----:B------:R-:W-:Y:S01]  /*5890*/  UMOV UR7, 0x80000020 ;  /* 0x8000002000077882 */ /* 0x000fe20000000000 */
[----:B0-----:R-:W-:Y:S01]  /*58a0*/  FADD.FTZ R8, R6, R5 ;  /* 0x0000000506087221 */ /* 0x001fe20000010000 */
[----:B------:R-:W-:Y:S01]  /*58b0*/  IMAD.U32 R5, RZ, RZ, UR33 ;  /* 0x00000021ff057e24 */ /* 0x000fe2000f8e00ff */
[----:B------:R-:W0:Y:S04]  /*58c0*/  SHFL.BFLY PT, R6, R7, 0x1, 0x1f ;  /* 0x0c201f0007067f89 */ /* 0x000e2800000e0000 */
[----:B------:R-:W1:Y:S01]  /*58d0*/  SHFL.BFLY PT, R9, R8, 0x1, 0x1f ;  /* 0x0c201f0008097f89 */ /* 0x000e6200000e0000 */
[----:B0-----:R-:W-:Y:S01]  /*58e0*/  FADD.FTZ R10, R7, R6 ;  /* 0x00000006070a7221 */ /* 0x001fe20000010000 */
[----:B------:R-:W-:-:S02]  /*58f0*/  IMAD.U32 R7, RZ, RZ, UR33 ;  /* 0x00000021ff077e24 */ /* 0x000fc4000f8e00ff */
[----:B-1----:R-:W-:Y:S02]  /*5900*/  FADD.FTZ R11, R8, R9 ;  /* 0x00000009080b7221 */ /* 0x002fe40000010000 */
[----:B------:R-:W-:Y:S01]  /*5910*/  FSETP.NE.FTZ.AND P1, PT, R10, RZ, PT ;  /* 0x000000ff0a00720b */ /* 0x000fe20003f35000 */
[----:B------:R-:W-:Y:S02]  /*5920*/  IMAD.MOV.U32 R9, RZ, RZ, RZ ;  /* 0x000000ffff097224 */ /* 0x000fe400078e00ff */
[----:B------:R-:W-:-:S10]  /*5930*/  FSETP.NE.FTZ.AND P2, PT, R11, RZ, PT ;  /* 0x000000ff0b00720b */ /* 0x000fd40003f55000 */
[----:B------:R-:W0:Y:S01]  /*5940*/  @P1 MUFU.LG2 R4, R10 ;  /* 0x0000000a00041308 */ /* 0x000e220000000c00 */
[----:B------:R-:W-:Y:S02]  /*5950*/  @P1 FMUL.FTZ R5, R5, 0.69314718246459960938 ;  /* 0x3f31721805051820 */ /* 0x000fe40000410000 */
[----:B------:R-:W-:-:S05]  /*5960*/  @P2 FMUL.FTZ R7, R7, 0.69314718246459960938 ;  /* 0x3f31721807072820 */ /* 0x000fca0000410000 */
[----:B------:R-:W1:Y:S08]  /*5970*/  @P2 MUFU.LG2 R6, R11 ;  /* 0x0000000b00062308 */ /* 0x000e700000000c00 */
[----:B------:R2:W3:Y:S01]  /*5980*/  @P1 MUFU.RCP R55, R10 ;  /* 0x0000000a00371308 */ /* 0x0004e20000001000 */
[----:B0-----:R-:W-:-:S04]  /*5990*/  @P1 FMUL.FTZ R4, R4, 0.69314718246459960938 ;  /* 0x3f31721804041820 */ /* 0x001fc80000410000 */
[----:B------:R-:W-:-:S03]  /*59a0*/  @P1 FFMA.FTZ R33, R5, R0, R4 ;  /* 0x0000000005211223 */ /* 0x000fc60000010004 */
[----:B------:R2:W0:Y:S01]  /*59b0*/  @P2 MUFU.RCP R9, R11 ;  /* 0x0000000b00092308 */ /* 0x0004220000001000 */
[----:B-1----:R-:W-:-:S04]  /*59c0*/  @P2 FMUL.FTZ R6, R6, 0.69314718246459960938 ;  /* 0x3f31721806062820 */ /* 0x002fc80000410000 */
[----:B------:R-:W-:Y:S01]  /*59d0*/  @P2 FFMA.FTZ R32, R7, R3, R6 ;  /* 0x0000000307202223 */ /* 0x000fe20000010006 */
        /* <DEDUP_REMOVED lines=46> */
[----:B0-23--:R-:W-:Y:S05]  /*5cc0*/  @!P0 BRA `(.L_x_30) ;  /* 0x0000000000048947 */ /* 0x00dfea0003800000 */
[----:B------:R-:W-:Y:S01]  /*5cd0*/  BPT.TRAP 0x1 ;  /* 0x000000040000795c */ /* 0x000fe20000300000 */
.L_x_30:
[----:B------:R-:W0:Y:S01]  /*5ce0*/  S2UR UR6, SR_SWINHI ;  /* 0x00000000000679c3 */ /* 0x000e220000002f00 */
[----:B------:R-:W-:Y:S01]  /*5cf0*/  LEA R11, R138, R22, 0x5 ;  /* 0x000000168a0b7211 */ /* 0x000fe200078e28ff */
[----:B------:R-:W-:Y:S01]  /*5d00*/  FMUL.FTZ R6, R93, R55 ;  /* 0x000000375d067220 */ /* 0x000fe20000410000 */
[----:B------:R-:W-:Y:S01]  /*5d10*/  IMAD R61, RZ, RZ, -UR43 ;  /* 0x8000002bff3d7e24 */ /* 0x000fe2000f8e02ff */
[----:B------:R-:W-:Y:S01]  /*5d20*/  ULDC UR7, c[0x0][0xc44] ;  /* 0x0003110000077ab9 */ /* 0x000fe20000000800 */
[----:B------:R-:W-:Y:S01]  /*5d30*/  UIADD3 UR8, UR8, 0x2d860, URZ ;  /* 0x0002d86008087890 */ /* 0x000fe2000fffe03f */
[-C--:B------:R-:W-:Y:S01]  /*5d40*/  FMUL.FTZ R62, R95, R9.reuse ;  /* 0x000000095f3e7220 */ /* 0x080fe20000410000 */
[----:B------:R-:W-:Y:S01]  /*5d50*/  ULDC.64 UR10, c[0x0][0xb90] ;  /* 0x0002e400000a7ab9 */ /* 0x000fe20000000a00 */
[----:B------:R-:W1:Y:S01]  /*5d60*/  LDC R60, c[0x0][0xbe8] ;  /* 0x0002fa00ff3c7b82 */ /* 0x000e620000000800 */
[----:B------:R-:W-:Y:S01]  /*5d70*/  UPRMT UR8, UR41, 0x654, UR8 ;  /* 0x0000065429087896 */ /* 0x000fe20008000008 */
[-C--:B------:R-:W-:Y:S01]  /*5d80*/  FMUL.FTZ R82, R91, R9.reuse ;  /* 0x000000095b527220 */ /* 0x080fe20000410000 */
[-C--:B------:R-:W-:Y:S01]  /*5d90*/  FMUL.FTZ R87, R90, R9.reuse ;  /* 0x000000095a577220 */ /* 0x080fe20000410000 */
[-C--:B------:R-:W-:Y:S01]  /*5da0*/  FMUL.FTZ R85, R94, R9.reuse ;  /* 0x000000095e557220 */ /* 0x080fe20000410000 */
[-C--:B------:R-:W-:Y:S01]  /*5db0*/  FMUL.FTZ R78, R99, R9.reuse ;  /* 0x00000009634e7220 */ /* 0x080fe20000410000 */
[-C--:B------:R-:W-:Y:S01]  /*5dc0*/  FMUL.FTZ R83, R98, R9.reuse ;  /* 0x0000000962537220 */ /* 0x080fe20000410000 */
[-C--:B------:R-:W-:Y:S01]  /*5dd0*/  FMUL.FTZ R80, R103, R9.reuse ;  /* 0x0000000967507220 */ /* 0x080fe20000410000 */
[----:B------:R-:W2:Y:S01]  /*5de0*/  LDC R26, c[0x0][0xc38] ;  /* 0x00030e00ff1a7b82 */ /* 0x000ea20000000800 */
[-C--:B------:R-:W-:Y:S01]  /*5df0*/  FMUL.FTZ R81, R102, R9.reuse ;  /* 0x0000000966517220 */ /* 0x080fe20000410000 */
[-C--:B------:R-:W-:Y:S01]  /*5e00*/  FMUL.FTZ R70, R107, R9.reuse ;  /* 0x000000096b467220 */ /* 0x080fe20000410000 */
[-C--:B------:R-:W-:Y:S01]  /*5e10*/  FMUL.FTZ R79, R106, R9.reuse ;  /* 0x000000096a4f7220 */ /* 0x080fe20000410000 */
[-C--:B------:R-:W-:Y:S01]  /*5e20*/  FMUL.FTZ R71, R111, R9.reuse ;  /* 0x000000096f477220 */ /* 0x080fe20000410000 */
[-C--:B------:R-:W-:Y:S01]  /*5e30*/  FMUL.FTZ R76, R110, R9.reuse ;  /* 0x000000096e4c7220 */ /* 0x080fe20000410000 */
[-C--:B------:R-:W-:Y:S01]  /*5e40*/  FMUL.FTZ R68, R115, R9.reuse ;  /* 0x0000000973447220 */ /* 0x080fe20000410000 */
[-C--:B------:R-:W-:Y:S01]  /*5e50*/  FMUL.FTZ R77, R114, R9.reuse ;  /* 0x00000009724d7220 */ /* 0x080fe20000410000 */
[----:B------:R-:W-:Y:S01]  /*5e60*/  UMOV UR4, UR40 ;  /* 0x0000002800047c82 */ /* 0x000fe20008000000 */
[----:B0-----:R-:W-:Y:S01]  /*5e70*/  UMOV UR5, UR6 ;  /* 0x0000000600057c82 */ /* 0x001fe20008000000 */
[----:B------:R-:W-:Y:S01]  /*5e80*/  FMUL.FTZ R69, R119, R9 ;  /* 0x0000000977457220 */ /* 0x000fe20000410000 */
[----:B------:R-:W-:Y:S01]  /*5e90*/  IMAD.U32 R38, RZ, RZ, UR4 ;  /* 0x00000004ff267e24 */ /* 0x000fe2000f8e00ff */
[----:B------:R-:W-:Y:S01]  /*5ea0*/  UIADD3 UR4, -UR38, URZ, URZ ;  /* 0x0000003f26047290 */ /* 0x000fe2000fffe13f */
[----:B------:R-:W-:-:S02]  /*5eb0*/  IMAD.U32 R39, RZ, RZ, UR5 ;  /* 0x00000005ff277e24 */ /* 0x000fc4000f8e00ff */
[-C--:B------:R-:W-:Y:S01]  /*5ec0*/  FMUL.FTZ R74, R118, R9.reuse ;  /* 0x00000009764a7220 */ /* 0x080fe20000410000 */
[----:B------:R-:W-:Y:S01]  /*5ed0*/  FMUL.FTZ R66, R123, R9 ;  /* 0x000000097b427220 */ /* 0x000fe20000410000 */
[----:B------:R-:W-:Y:S01]  /*5ee0*/  UIMAD UR7, UR7, UR4, UR43 ;  /* 0x00000004070772a4 */ /* 0x000fe2000f8e022b */
[----:B------:R-:W-:-:S04]  /*5ef0*/  IMAD.WIDE R4, R144, 0x2, R38 ;  /* 0x0000000290047825 */ /* 0x000fc800078e0226 */
[-C--:B------:R-:W-:Y:S01]  /*5f00*/  FMUL.FTZ R75, R122, R9.reuse ;  /* 0x000000097a4b7220 */ /* 0x080fe20000410000 */
[----:B------:R-:W-:Y:S01]  /*5f10*/  FMUL.FTZ R67, R127, R9 ;  /* 0x000000097f437220 */ /* 0x000fe20000410000 */
[----:B------:R-:W-:Y:S01]  /*5f20*/  USHF.R.S32.HI UR12, URZ, 0x1f, UR7 ;  /* 0x0000001f3f0c7899 */ /* 0x000fe20008011407 */
[----:B------:R-:W-:Y:S01]  /*5f30*/  IMAD.WIDE R38, R11, 0x2, R38 ;  /* 0x000000020b267825 */ /* 0x000fe200078e0226 */
[----:B------:R-:W-:-:S03]  /*5f40*/  IADD3 R31, P1, R4, 0x6000, RZ ;  /* 0x00006000041f7810 */ /* 0x000fc60007f3e0ff */
[----:B------:R-:W-:Y:S01]  /*5f50*/  FMUL.FTZ R72, R126, R9 ;  /* 0x000000097e487220 */ /* 0x000fe20000410000 */
[----:B------:R-:W-:Y:S01]  /*5f60*/  IADD3 R27, P3, R4, 0x3000, RZ ;  /* 0x00003000041b7810 */ /* 0x000fe20007f7e0ff */
[----:B--2---:R-:W-:Y:S01]  /*5f70*/  IMAD R61, R26, R61, UR36 ;  /* 0x000000241a3d7e24 */ /* 0x004fe2000f8e023d */
[----:B------:R-:W-:Y:S01]  /*5f80*/  IADD3 R25, P0, R4, 0x6020, RZ ;  /* 0x0000602004197810 */ /* 0x000fe20007f1e0ff */
[----:B------:R-:W-:Y:S01]  /*5f90*/  IMAD.X R11, RZ, RZ, R5, P1 ;  /* 0x000000ffff0b7224 */ /* 0x000fe200008e0605 */
[----:B-1----:R-:W-:Y:S01]  /*5fa0*/  ISETP.NE.AND P1, PT, R60, 0x1, PT ;  /* 0x000000013c00780c */ /* 0x002fe20003f25270 */
[----:B------:R-:W-:Y:S01]  /*5fb0*/  UIMAD UR6, UR12, UR10, URZ ;  /* 0x0000000a0c0672a4 */ /* 0x000fe2000f8e023f */
[----:B------:R-:W-:Y:S01]  /*5fc0*/  LOP3.LUT R14, R27, 0x180, RZ, 0xc0, !PT ;  /* 0x000001801b0e7812 */ /* 0x000fe200078ec0ff */
[----:B------:R-:W-:Y:S01]  /*5fd0*/  IMAD R95, R61, 0xc0, R143 ;  /* 0x000000c03d5f7824 */ /* 0x000fe200078e028f */
[----:B------:R-:W-:Y:S01]  /*5fe0*/  LOP3.LUT R24, R25, 0x180, RZ, 0xc0, !PT ;  /* 0x0000018019187812 */ /* 0x000fe200078ec0ff */
[-C--:B------:R-:W-:Y:S01]  /*5ff0*/  FMUL.FTZ R64, R131, R9.reuse ;  /* 0x0000000983407220 */ /* 0x080fe20000410000 */
[----:B------:R-:W-:Y:S01]  /*6000*/  SHF.R.U64 R14, R14, 0x3, RZ ;  /* 0x000000030e0e7819 */ /* 0x000fe200000012ff */
[-C--:B------:R-:W-:Y:S01]  /*6010*/  FMUL.FTZ R73, R130, R9.reuse ;  /* 0x0000000982497220 */ /* 0x080fe20000410000 */
[-C--:B------:R-:W-:Y:S01]  /*6020*/  FMUL.FTZ R65, R135, R9.reuse ;  /* 0x0000000987417220 */ /* 0x080fe20000410000 */
[----:B------:R-:W-:Y:S01]  /*6030*/  FMUL.FTZ R134, R134, R9 ;  /* 0x0000000986867220 */ /* 0x000fe20000410000 */
[----:B------:R-:W-:Y:S01]  /*6040*/  LOP3.LUT R14, R14, R27, RZ, 0x3c, !PT ;  /* 0x0000001b0e0e7212 */ /* 0x000fe200078e3cff */
[----:B------:R-:W-:Y:S01]  /*6050*/  UIMAD.WIDE.U32 UR4, UR7, UR10, URZ ;  /* 0x0000000a070472a5 */ /* 0x000fe2000f8e003f */
[----:B------:R-:W0:Y:S01]  /*6060*/  LDC.64 R26, c[0x0][0xb98] ;  /* 0x0002e600ff1a7b82 */ /* 0x000e220000000a00 */
[----:B------:R-:W-:Y:S01]  /*6070*/  SHF.R.U64 R24, R24, 0x3, RZ ;  /* 0x0000000318187819 */ /* 0x000fe200000012ff */
[----:B------:R-:W-:Y:S01]  /*6080*/  UIMAD UR6, UR7, UR11, UR6 ;  /* 0x0000000b070672a4 */ /* 0x000fe2000f8e0206 */
[----:B------:R-:W-:Y:S01]  /*6090*/  LOP3.LUT R9, R4, 0x180, RZ, 0xc0, !PT ;  /* 0x0000018004097812 */ /* 0x000fe200078ec0ff */
[----:B------:R-:W-:Y:S01]  /*60a0*/  FMUL.FTZ R7, R89, R55 ;  /* 0x0000003759077220 */ /* 0x000fe20000410000 */
[----:B------:R-:W-:Y:S01]  /*60b0*/  LOP3.LUT R24, R24, R25, RZ, 0x3c, !PT ;  /* 0x0000001918187212 */ /* 0x000fe200078e3cff */
[-C--:B------:R-:W-:Y:S01]  /*60c0*/  FMUL.FTZ R63, R92, R55.reuse ;  /* 0x000000375c3f7220 */ /* 0x080fe20000410000 */
[----:B------:R-:W-:Y:S01]  /*60d0*/  SHF.R.U64 R9, R9, 0x3, RZ ;  /* 0x0000000309097819 */ /* 0x000fe200000012ff */
[----:B------:R-:W1:Y:S01]  /*60e0*/  @P1 LDC R84, c[0x0][0xbec] ;  /* 0x0002fb00ff541b82 */ /* 0x000e620000000800 */
[----:B------:R-:W-:Y:S01]  /*60f0*/  IMAD.X R25, RZ, RZ, R5, P0 ;  /* 0x000000ffff197224 */ /* 0x000fe200000e0605 */
[----:B------:R-:W-:Y:S01]  /*6100*/  UIADD3 UR6, UR5, UR6, URZ ;  /* 0x0000000605067290 */ /* 0x000fe2000fffe03f */
[----:B------:R-:W-:Y:S01]  /*6110*/  IMAD.MOV.U32 R89, RZ, RZ, R95 ;  /* 0x000000ffff597224 */ /* 0x000fe200078e005f */
[----:B------:R-:W-:Y:S01]  /*6120*/  IADD3 R37, P0, R38, 0x1800, RZ ;  /* 0x0000180026257810 */ /* 0x000fe20007f1e0ff */
[----:B------:R-:W-:Y:S01]  /*6130*/  FMUL.FTZ R28, R88, R55 ;  /* 0x00000037581c7220 */ /* 0x000fe20000410000 */
[C---:B------:R-:W-:Y:S01]  /*6140*/  IADD3 R29, P2, R4.reuse, 0x3020, RZ ;  /* 0x00003020041d7810 */ /* 0x040fe20007f5e0ff */
[----:B------:R-:W-:Y:S01]  /*6150*/  USHF.R.S32.HI UR10, URZ, 0x1f, UR38 ;  /* 0x0000001f3f0a7899 */ /* 0x000fe20008011426 */
[----:B------:R-:W2:Y:S01]  /*6160*/  @P1 LDC R93, c[0x0][0xbf0] ;  /* 0x0002fc00ff5d1b82 */ /* 0x000ea20000000800 */
[----:B------:R-:W-:Y:S01]  /*6170*/  IADD3 R21, P4, R4, 0x20, RZ ;  /* 0x0000002004157810 */ /* 0x000fe20007f9e0ff */
[----:B------:R-:W-:Y:S01]  /*6180*/  IMAD.U32 R41, RZ, RZ, UR5 ;  /* 0x00000005ff297e24 */ /* 0x000fe2000f8e00ff */
[----:B------:R-:W-:Y:S01]  /*6190*/  LOP3.LUT R4, R9, R4, RZ, 0x3c, !PT ;  /* 0x0000000409047212 */ /* 0x000fe200078e3cff */
[----:B------:R-:W-:Y:S01]  /*61a0*/  IMAD.U32 R40, RZ, RZ, UR4 ;  /* 0x00000004ff287e24 */ /* 0x000fe2000f8e00ff */
[----:B------:R-:W-:Y:S01]  /*61b0*/  LOP3.LUT R36, R37, 0x180, RZ, 0xc0, !PT ;  /* 0x0000018025247812 */ /* 0x000fe200078ec0ff */
[----:B------:R-:W-:Y:S01]  /*61c0*/  IMAD.U32 R41, RZ, RZ, UR6 ;  /* 0x00000006ff297e24 */ /* 0x000fe2000f8e00ff */
[----:B------:R-:W-:Y:S01]  /*61d0*/  IADD3 R91, P5, R38, 0x7800, RZ ;  /* 0x00007800265b7810 */ /* 0x000fe20007fbe0ff */
[----:B------:R-:W-:Y:S01]  /*61e0*/  SYNCS.ARRIVE.TRANS64.RED.A1T0 RZ, [UR8], RZ ;  /* 0x000000ffffff79a7 */ /* 0x000fe20008100408 */
[----:B------:R-:W-:Y:S01]  /*61f0*/  F2FP.F16.F32.PACK_AB R6, R6, R63 ;  /* 0x0000003f0606723e */ /* 0x000fe200000000ff */
[----:B0-----:R-:W-:Y:S01]  /*6200*/  IMAD.WIDE.U32 R40, R26, UR38, R40 ;  /* 0x000000261a287c25 */ /* 0x001fe2000f8e0028 */
[----:B------:R-:W-:Y:S01]  /*6210*/  LOP3.LUT R10, R31, 0x180, RZ, 0xc0, !PT ;  /* 0x000001801f0a7812 */ /* 0x000fe200078ec0ff */
[----:B------:R-:W-:Y:S01]  /*6220*/  ULDC.64 UR4, c[0x0][0xb88] ;  /* 0x0002e20000047ab9 */ /* 0x000fe20000000a00 */
[----:B------:R-:W-:Y:S01]  /*6230*/  MOV R86, R4 ;  /* 0x0000000400567202 */ /* 0x000fe20000000f00 */
[--C-:B------:R-:W-:Y:S01]  /*6240*/  IMAD.X R15, RZ, RZ, R5.reuse, P3 ;  /* 0x000000ffff0f7224 */ /* 0x100fe200018e0605 */
[----:B------:R-:W-:Y:S01]  /*6250*/  F2FP.F16.F32.PACK_AB R4, R7, R28 ;  /* 0x0000001c0704723e */ /* 0x000fe200000000ff */
[----:B-1----:R-:W-:Y:S01]  /*6260*/  @P1 IMAD.HI.U32 R84, R95, R84, RZ ;  /* 0x000000545f541227 */ /* 0x002fe200078e00ff */
[----:B------:R-:W-:Y:S01]  /*6270*/  SHF.R.U64 R36, R36, 0x3, RZ ;  /* 0x0000000324247819 */ /* 0x000fe200000012ff */
[----:B------:R-:W-:Y:S01]  /*6280*/  ULDC UR6, c[0x0][0xa88] ;  /* 0x0002a20000067ab9 */ /* 0x000fe20000000800 */
[----:B------:R-:W-:Y:S01]  /*6290*/  F2FP.F16.F32.PACK_AB R7, R62, R85 ;  /* 0x000000553e07723e */ /* 0x000fe200000000ff */
[----:B------:R-:W-:Y:S01]  /*62a0*/  IMAD R62, R26, UR10, RZ ;  /* 0x0000000a1a3e7c24 */ /* 0x000fe2000f8e02ff */
[----:B------:R-:W-:Y:S01]  /*62b0*/  SHF.R.U64 R10, R10, 0x3, RZ ;  /* 0x000000030a0a7819 */ /* 0x000fe200000012ff */
[--C-:B------:R-:W-:Y:S01]  /*62c0*/  IMAD.X R13, RZ, RZ, R5.reuse, P2 ;  /* 0x000000ffff0d7224 */ /* 0x100fe200010e0605 */
[----:B------:R-:W-:Y:S01]  /*62d0*/  LOP3.LUT R8, R29, 0x180, RZ, 0xc0, !PT ;  /* 0x000001801d087812 */ /* 0x000fe200078ec0ff */
[----:B------:R-:W-:Y:S01]  /*62e0*/  IMAD R27, R27, UR38, R62 ;  /* 0x000000261b1b7c24 */ /* 0x000fe2000f8e023e */
[----:B--2---:R-:W-:Y:S01]  /*62f0*/  @P1 SHF.R.U32.HI R89, RZ, R93, R84 ;  /* 0x0000005dff591219 */ /* 0x004fe20000011654 */
[----:B------:R-:W-:Y:S01]  /*6300*/  IMAD.X R9, RZ, RZ, R5, P4 ;  /* 0x000000ffff097224 */ /* 0x000fe200020e0605 */
[----:B------:R-:W-:Y:S01]  /*6310*/  LOP3.LUT R84, R91, 0x180, RZ, 0xc0, !PT ;  /* 0x000001805b547812 */ /* 0x000fe200078ec0ff */
[----:B------:R-:W-:Y:S01]  /*6320*/  IMAD R62, R60, UR6, RZ ;  /* 0x000000063c3e7c24 */ /* 0x000fe2000f8e02ff */
[----:B------:R-:W-:Y:S01]  /*6330*/  LOP3.LUT R36, R36, R37, RZ, 0x3c, !PT ;  /* 0x0000002524247212 */ /* 0x000fe200078e3cff */
[----:B------:R-:W-:Y:S01]  /*6340*/  IMAD.MOV R63, RZ, RZ, -R89 ;  /* 0x000000ffff3f7224 */ /* 0x000fe200078e0a59 */
[----:B------:R-:W-:Y:S01]  /*6350*/  SHF.R.U64 R28, R84, 0x3, RZ ;  /* 0x00000003541c7819 */ /* 0x000fe200000012ff */
[----:B------:R-:W-:Y:S01]  /*6360*/  IMAD.X R37, RZ, RZ, R39, P0 ;  /* 0x000000ffff257224 */ /* 0x000fe200000e0627 */
[----:B------:R-:W-:Y:S01]  /*6370*/  LOP3.LUT R10, R10, R31, RZ, 0x3c, !PT ;  /* 0x0000001f0a0a7212 */ /* 0x000fe200078e3cff */
[----:B------:R-:W-:Y:S01]  /*6380*/  IMAD R63, R60, R63, R95 ;  /* 0x0000003f3c3f7224 */ /* 0x000fe200078e025f */
[----:B------:R-:W-:Y:S01]  /*6390*/  MOV R84, R24 ;  /* 0x0000001800547202 */ /* 0x000fe20000000f00 */
[-C--:B------:R-:W-:Y:S01]  /*63a0*/  FMUL.FTZ R0, R97, R55.reuse ;  /* 0x0000003761007220 */ /* 0x080fe20000410000 */
[----:B------:R-:W-:Y:S01]  /*63b0*/  IADD3 R31, P3, R38, 0x4800, RZ ;  /* 0x00004800261f7810 */ /* 0x000fe20007f7e0ff */
[-C--:B------:R-:W-:Y:S01]  /*63c0*/  FMUL.FTZ R51, R96, R55.reuse ;  /* 0x0000003760337220 */ /* 0x080fe20000410000 */
[----:B------:R-:W-:Y:S01]  /*63d0*/  SHF.R.S32.HI R25, RZ, 0x1f, R89 ;  /* 0x0000001fff197819 */ /* 0x000fe20000011459 */
[-C--:B------:R-:W-:Y:S01]  /*63e0*/  FMUL.FTZ R48, R101, R55.reuse ;  /* 0x0000003765307220 */ /* 0x080fe20000410000 */
[----:B------:R-:W-:Y:S01]  /*63f0*/  IADD3 R24, P0, R89, R40, RZ ;  /* 0x0000002859187210 */ /* 0x000fe20007f1e0ff */
[-C--:B------:R-:W-:Y:S01]  /*6400*/  FMUL.FTZ R53, R100, R55.reuse ;  /* 0x0000003764357220 */ /* 0x080fe20000410000 */
[----:B------:R-:W-:Y:S01]  /*6410*/  SHF.R.S32.HI R26, RZ, 0x1f, R63 ;  /* 0x0000001fff1a7819 */ /* 0x000fe2000001143f */
[-C--:B------:R-:W-:Y:S01]  /*6420*/  FMUL.FTZ R49, R105, R55.reuse ;  /* 0x0000003769317220 */ /* 0x080fe20000410000 */
[----:B------:R-:W-:Y:S01]  /*6430*/  SHF.R.U64 R8, R8, 0x3, RZ ;  /* 0x0000000308087819 */ /* 0x000fe200000012ff */
[----:B------:R-:W-:Y:S01]  /*6440*/  FMUL.FTZ R50, R104, R55 ;  /* 0x0000003768327220 */ /* 0x000fe20000410000 */
[----:B------:R-:W-:Y:S01]  /*6450*/  IADD3 R35, P2, R38, 0x3000, RZ ;  /* 0x0000300026237810 */ /* 0x000fe20007f5e0ff */
[----:B------:R-:W-:Y:S01]  /*6460*/  IMAD R26, R26, UR4, RZ ;  /* 0x000000041a1a7c24 */ /* 0x000fe2000f8e02ff */
[----:B------:R-:W-:Y:S01]  /*6470*/  F2FP.F16.F32.PACK_AB R5, R82, R87 ;  /* 0x000000575205723e */ /* 0x000fe200000000ff */
[----:B------:R-:W-:Y:S01]  /*6480*/  BAR.SYNC.DEFER_BLOCKING 0x1, 0x180 ;  /* 0x0046000000007b1d */ /* 0x000fe20000010000 */
[----:B------:R-:W-:Y:S01]  /*6490*/  LOP3.LUT R30, R31, 0x180, RZ, 0xc0, !PT ;  /* 0x000001801f1e7812 */ /* 0x000fe200078ec0ff */
[----:B------:R-:W-:Y:S01]  /*64a0*/  FMUL.FTZ R46, R109, R55 ;  /* 0x000000376d2e7220 */ /* 0x000fe20000410000 */
[----:B------:R-:W-:Y:S01]  /*64b0*/  IADD3.X R25, R25, R41, R27, P0, !PT ;  /* 0x0000002919197210 */ /* 0x000fe200007fe41b */
[----:B------:R-:W-:Y:S01]  /*64c0*/  FMUL.FTZ R59, R108, R55 ;  /* 0x000000376c3b7220 */ /* 0x000fe20000410000 */
[----:B------:R-:W-:Y:S01]  /*64d0*/  LOP3.LUT R12, R8, R29, RZ, 0x3c, !PT ;  /* 0x0000001d080c7212 */ /* 0x000fe200078e3cff */
[----:B------:R-:W-:Y:S01]  /*64e0*/  FMUL.FTZ R47, R113, R55 ;  /* 0x00000037712f7220 */ /* 0x000fe20000410000 */
[----:B------:R-:W-:Y:S01]  /*64f0*/  LOP3.LUT R8, R21, 0x180, RZ, 0xc0, !PT ;  /* 0x0000018015087812 */ /* 0x000fe200078ec0ff */
[----:B------:R-:W-:Y:S01]  /*6500*/  IMAD.WIDE.U32 R24, R63, UR4, R24 ;  /* 0x000000043f187c25 */ /* 0x000fe2000f8e0018 */
[----:B------:R-:W-:-:S03]  /*6510*/  LOP3.LUT R34, R35, 0x180, RZ, 0xc0, !PT ;  /* 0x0000018023227812 */ /* 0x000fc600078ec0ff */
[-C--:B------:R-:W-:Y:S01]  /*6520*/  FMUL.FTZ R58, R112, R55.reuse ;  /* 0x00000037703a7220 */ /* 0x080fe20000410000 */
[----:B------:R-:W-:Y:S01]  /*6530*/  SHF.R.U64 R30, R30, 0x3, RZ ;  /* 0x000000031e1e7819 */ /* 0x000fe200000012ff */
[----:B------:R-:W-:Y:S01]  /*6540*/  FMUL.FTZ R44, R117, R55 ;  /* 0x00000037752c7220 */ /* 0x000fe20000410000 */
[----:B------:R-:W-:Y:S01]  /*6550*/  MOV R85, R10 ;  /* 0x0000000a00557202 */ /* 0x000fe20000000f00 */
[----:B------:R-:W-:Y:S01]  /*6560*/  IMAD R11, R61, 0xc0, R142 ;  /* 0x000000c03d0b7824 */ /* 0x000fe200078e028e */
[----:B------:R-:W-:Y:S01]  /*6570*/  SHF.R.U64 R8, R8, 0x3, RZ ;  /* 0x0000000308087819 */ /* 0x000fe200000012ff */
[-C--:B------:R-:W-:Y:S01]  /*6580*/  FMUL.FTZ R57, R116, R55.reuse ;  /* 0x0000003774397220 */ /* 0x080fe20000410000 */
[----:B------:R-:W-:Y:S01]  /*6590*/  SHF.R.U64 R34, R34, 0x3, RZ ;  /* 0x0000000322227819 */ /* 0x000fe200000012ff */
[----:B------:R-:W-:Y:S01]  /*65a0*/  FMUL.FTZ R3, R125, R55 ;  /* 0x000000377d037220 */ /* 0x000fe20000410000 */
[----:B------:R-:W-:Y:S01]  /*65b0*/  LOP3.LUT R30, R30, R31, RZ, 0x3c, !PT ;  /* 0x0000001f1e1e7212 */ /* 0x000fe200078e3cff */
[--C-:B------:R-:W-:Y:S01]  /*65c0*/  IMAD.X R31, RZ, RZ, R39.reuse, P3 ;  /* 0x000000ffff1f7224 */ /* 0x100fe200018e0627 */
[----:B------:R-:W-:Y:S01]  /*65d0*/  LOP3.LUT P0, RZ, R140, 0x3, RZ, 0xc0, !PT ;  /* 0x000000038cff7812 */ /* 0x000fe2000780c0ff */
[----:B------:R-:W-:Y:S01]  /*65e0*/  FMUL.FTZ R54, R124, R55 ;  /* 0x000000377c367220 */ /* 0x000fe20000410000 */
[----:B------:R-:W-:Y:S01]  /*65f0*/  LOP3.LUT R8, R8, R21, RZ, 0x3c, !PT ;  /* 0x0000001508087212 */ /* 0x000fe200078e3cff */
[----:B------:R0:W-:Y:S01]  /*6600*/  STSM.16.M88.4 [R86], R4 ;  /* 0x0000000456007844 */ /* 0x0001e20000000200 */
[----:B------:R-:W-:Y:S01]  /*6610*/  LOP3.LUT R34, R34, R35, RZ, 0x3c, !PT ;  /* 0x0000002322227212 */ /* 0x000fe200078e3cff */
[----:B------:R-:W-:Y:S01]  /*6620*/  IMAD.X R35, RZ, RZ, R39, P2 ;  /* 0x000000ffff237224 */ /* 0x000fe200010e0627 */
[----:B------:R-:W-:Y:S01]  /*6630*/  ISETP.GE.OR P2, PT, R11, R62, P0 ;  /* 0x0000003e0b00720c */ /* 0x000fe20000746670 */
[----:B------:R-:W-:Y:S01]  /*6640*/  FMUL.FTZ R45, R121, R55 ;  /* 0x00000037792d7220 */ /* 0x000fe20000410000 */
[----:B------:R-:W-:Y:S01]  /*6650*/  MOV R87, R14 ;  /* 0x0000000e00577202 */ /* 0x000fe20000000f00 */
[----:B------:R-:W-:Y:S01]  /*6660*/  FMUL.FTZ R56, R120, R55 ;  /* 0x0000003778387220 */ /* 0x000fe20000410000 */
[----:B------:R-:W-:Y:S01]  /*6670*/  F2FP.F16.F32.PACK_AB R10, R46, R59 ;  /* 0x0000003b2e0a723e */ /* 0x000fe200000000ff */
[----:B------:R-:W-:Y:S01]  /*6680*/  FMUL.FTZ R43, R129, R55 ;  /* 0x00000037812b7220 */ /* 0x000fe20000410000 */
[----:B------:R-:W-:Y:S01]  /*6690*/  F2FP.F16.F32.PACK_AB R14, R44, R57 ;  /* 0x000000392c0e723e */ /* 0x000fe200000000ff */
[-C--:B------:R-:W-:Y:S01]  /*66a0*/  FMUL.FTZ R52, R128, R55.reuse ;  /* 0x0000003780347220 */ /* 0x080fe20000410000 */
[----:B------:R-:W-:Y:S01]  /*66b0*/  F2FP.F16.F32.PACK_AB R15, R69, R74 ;  /* 0x0000004a450f723e */ /* 0x000fe200000000ff */
[-C--:B------:R-:W-:Y:S01]  /*66c0*/  FMUL.FTZ R42, R133, R55.reuse ;  /* 0x00000037852a7220 */ /* 0x080fe20000410000 */
[----:B------:R-:W-:Y:S01]  /*66d0*/  FMUL.FTZ R55, R132, R55 ;  /* 0x0000003784377220 */ /* 0x000fe20000410000 */
[----:B------:R-:W-:Y:S01]  /*66e0*/  F2FP.F16.F32.PACK_AB R41, R64, R73 ;  /* 0x000000494029723e */ /* 0x000fe200000000ff */
[----:B------:R-:W-:Y:S01]  /*66f0*/  ULDC.64 UR8, c[0x0][0xae8] ;  /* 0x0002ba0000087ab9 */ /* 0x000fe20000000a00 */
[----:B0-----:R-:W-:Y:S01]  /*6700*/  IMAD R7, R63, UR5, R26 ;  /* 0x000000053f077c24 */ /* 0x001fe2000f8e021a */
[----:B------:R-:W-:Y:S01]  /*6710*/  ULDC.64 UR4, c[0x0][0xb50] ;  /* 0x0002d40000047ab9 */ /* 0x000fe20000000a00 */
[----:B------:R-:W-:Y:S01]  /*6720*/  VIADD R5, R11, 0x8 ;  /* 0x000000080b057836 */ /* 0x000fe20000000000 */
[C---:B------:R-:W-:Y:S01]  /*6730*/  LEA R26, P3, R24.reuse, UR4, 0x2 ;  /* 0x00000004181a7c11 */ /* 0x040fe2000f8610ff */
[----:B------:R-:W-:Y:S01]  /*6740*/  IMAD.IADD R7, R25, 0x1, R7 ;  /* 0x0000000119077824 */ /* 0x000fe200078e0207 */
[----:B------:R-:W-:Y:S01]  /*6750*/  MOV R63, R8 ;  /* 0x00000008003f7202 */ /* 0x000fe20000000f00 */
[----:B------:R-:W-:Y:S01]  /*6760*/  IMAD.X R29, RZ, RZ, R39, P5 ;  /* 0x000000ffff1d7224 */ /* 0x000fe200028e0627 */
[----:B------:R-:W-:Y:S01]  /*6770*/  ISETP.GE.OR P0, PT, R5, R62, P0 ;  /* 0x0000003e0500720c */ /* 0x000fe20000706670 */
[----:B------:R-:W-:Y:S01]  /*6780*/  SHFL.IDX PT, R82, R26, 0x1, 0x1c1f ;  /* 0x003c1f001a527f89 */ /* 0x000fe200000e0000 */
[----:B------:R-:W-:-:S02]  /*6790*/  LEA.HI.X R27, R24, UR5, R7, 0x2, P3 ;  /* 0x00000005181b7c11 */ /* 0x000fc400098f1407 */
[----:B------:R-:W-:Y:S02]  /*67a0*/  F2FP.F16.F32.PACK_AB R4, R0, R51 ;  /* 0x000000330004723e */ /* 0x000fe400000000ff */
[----:B------:R-:W-:Y:S02]  /*67b0*/  F2FP.F16.F32.PACK_AB R5, R78, R83 ;  /* 0x000000534e05723e */ /* 0x000fe400000000ff */
[----:B------:R-:W-:Y:S01]  /*67c0*/  F2FP.F16.F32.PACK_AB R6, R48, R53 ;  /* 0x000000353006723e */ /* 0x000fe200000000ff */
[----:B------:R-:W-:Y:S01]  /*67d0*/  SHFL.IDX PT, R83, R27, 0x1, 0x1c1f ;  /* 0x003c1f001b537f89 */ /* 0x000fe200000e0000 */
[----:B------:R-:W-:Y:S02]  /*67e0*/  F2FP.F16.F32.PACK_AB R7, R80, R81 ;  /* 0x000000515007723e */ /* 0x000fe400000000ff */
[----:B------:R-:W-:Y:S01]  /*67f0*/  MOV R86, R12 ;  /* 0x0000000c00567202 */ /* 0x000fe20000000f00 */
[----:B------:R0:W-:Y:S01]  /*6800*/  SHFL.IDX PT, R80, R26, RZ, 0x1c1f ;  /* 0x001c1fff1a507589 */ /* 0x0001e200000e0000 */
[----:B------:R-:W-:-:S02]  /*6810*/  F2FP.F16.F32.PACK_AB R8, R49, R50 ;  /* 0x000000323108723e */ /* 0x000fc400000000ff */
[----:B------:R-:W-:Y:S01]  /*6820*/  F2FP.F16.F32.PACK_AB R9, R70, R79 ;  /* 0x0000004f4609723e */ /* 0x000fe200000000ff */
[----:B------:R-:W-:Y:S01]  /*6830*/  STSM.16.M88.4 [R63], R4 ;  /* 0x000000043f007844 */ /* 0x000fe20000000200 */
[----:B------:R-:W-:Y:S02]  /*6840*/  F2FP.F16.F32.PACK_AB R11, R71, R76 ;  /* 0x0000004c470b723e */ /* 0x000fe400000000ff */
[----:B------:R-:W-:Y:S01]  /*6850*/  F2FP.F16.F32.PACK_AB R12, R47, R58 ;  /* 0x0000003a2f0c723e */ /* 0x000fe200000000ff */
[----:B------:R1:W2:Y:S01]  /*6860*/  SHFL.IDX PT, R81, R27, RZ, 0x1c1f ;  /* 0x001c1fff1b517589 */ /* 0x0002a200000e0000 */
[----:B------:R-:W-:Y:S02]  /*6870*/  F2FP.F16.F32.PACK_AB R13, R68, R77 ;  /* 0x0000004d440d723e */ /* 0x000fe400000000ff */
[----:B0-----:R-:W-:Y:S01]  /*6880*/  F2FP.F16.F32.PACK_AB R26, R3, R54 ;  /* 0x00000036031a723e */ /* 0x001fe200000000ff */
[----:B------:R-:W-:Y:S01]  /*6890*/  STSM.16.M88.4 [R87], R8 ;  /* 0x0000000857007844 */ /* 0x000fe20000000200 */
[----:B------:R-:W0:Y:S01]  /*68a0*/  @P1 LDC R3, c[0x0][0xbec] ;  /* 0x0002fb00ff031b82 */ /* 0x000e220000000800 */
[----:B------:R-:W-:-:S02]  /*68b0*/  F2FP.F16.F32.PACK_AB R24, R45, R56 ;  /* 0x000000382d18723e */ /* 0x000fc400000000ff */
[----:B------:R3:W-:Y:S01]  /*68c0*/  STSM.16.M88.4 [R86], R12 ;  /* 0x0000000c56007844 */ /* 0x0007e20000000200 */
[----:B------:R-:W-:Y:S02]  /*68d0*/  F2FP.F16.F32.PACK_AB R25, R66, R75 ;  /* 0x0000004b4219723e */ /* 0x000fe400000000ff */
[----:B-1----:R-:W-:Y:S02]  /*68e0*/  F2FP.F16.F32.PACK_AB R27, R67, R72 ;  /* 0x00000048431b723e */ /* 0x002fe400000000ff */
[----:B------:R-:W-:Y:S02]  /*68f0*/  F2FP.F16.F32.PACK_AB R40, R43, R52 ;  /* 0x000000342b28723e */ /* 0x000fe400000000ff */
[----:B------:R-:W-:Y:S01]  /*6900*/  F2FP.F16.F32.PACK_AB R42, R42, R55 ;  /* 0x000000372a2a723e */ /* 0x000fe200000000ff */
[----:B------:R1:W-:Y:S01]  /*6910*/  STSM.16.M88.4 [R85], R24 ;  /* 0x0000001855007844 */ /* 0x0003e20000000200 */
[----:B------:R-:W-:Y:S01]  /*6920*/  F2FP.F16.F32.PACK_AB R43, R65, R134 ;  /* 0x00000086412b723e */ /* 0x000fe200000000ff */
[----:B------:R-:W-:Y:S01]  /*6930*/  IMAD R0, R137, 0x60, R138 ;  /* 0x0000006089007824 */ /* 0x000fe200078e028a */
[----:B------:R-:W-:-:S02]  /*6940*/  IADD3 R21, P4, R38, 0x6000, RZ ;  /* 0x0000600026157810 */ /* 0x000fc40007f9e0ff */
[----:B------:R-:W-:Y:S01]  /*6950*/  LOP3.LUT R28, R28, R91, RZ, 0x3c, !PT ;  /* 0x0000005b1c1c7212 */ /* 0x000fe200078e3cff */
[----:B------:R4:W-:Y:S01]  /*6960*/  STSM.16.M88.4 [R84], R40 ;  /* 0x0000002854007844 */ /* 0x0009e20000000200 */
[----:B------:R-:W-:Y:S01]  /*6970*/  LOP3.LUT R20, R21, 0x180, RZ, 0xc0, !PT ;  /* 0x0000018015147812 */ /* 0x000fe200078ec0ff */
[----:B---3--:R-:W3:Y:S08]  /*6980*/  @P1 LDC R13, c[0x0][0xbf0] ;  /* 0x0002fc00ff0d1b82 */ /* 0x008ef00000000800 */
[----:B------:R-:W-:Y:S01]  /*6990*/  BAR.SYNC.DEFER_BLOCKING 0x1, 0x180 ;  /* 0x0046000000007b1d */ /* 0x000fe20000010000 */
[----:B------:R-:W-:Y:S01]  /*69a0*/  UIMAD UR6, UR12, UR8, URZ ;  /* 0x000000080c0672a4 */ /* 0x000fe2000f8e023f */
[----:B------:R-:W-:-:S06]  /*69b0*/  SHF.R.U64 R20, R20, 0x3, RZ ;  /* 0x0000000314147819 */ /* 0x000fcc00000012ff */
[----:B------:R-:W4:Y:S01]  /*69c0*/  LDC.64 R14, c[0x0][0xae0] ;  /* 0x0002b800ff0e7b82 */ /* 0x000f220000000a00 */
[----:B-1----:R-:W-:Y:S01]  /*69d0*/  IMAD R24, R61, 0xc0, R0 ;  /* 0x000000c03d187824 */ /* 0x002fe200078e0200 */
[----:B------:R-:W-:Y:S01]  /*69e0*/  UIMAD.WIDE.U32 UR4, UR7, UR8, URZ ;  /* 0x00000008070472a5 */ /* 0x000fe2000f8e003f */
[----:B------:R-:W-:Y:S01]  /*69f0*/  LOP3.LUT R20, R20, R21, RZ, 0x3c, !PT ;  /* 0x0000001514147212 */ /* 0x000fe200078e3cff */
[----:B------:R-:W-:Y:S01]  /*6a00*/  UIMAD UR6, UR7, UR9, UR6 ;  /* 0x00000009070672a4 */ /* 0x000fe2000f8e0206 */
[----:B0-----:R-:W-:Y:S01]  /*6a10*/  @P1 IMAD.HI.U32 R0, R24, R3, RZ ;  /* 0x0000000318001227 */ /* 0x001fe200078e00ff */
[----:B------:R-:W-:Y:S01]  /*6a20*/  LOP3.LUT R21, R38, 0x180, RZ, 0xc0, !PT ;  /* 0x0000018026157812 */ /* 0x000fe200078ec0ff */
[----:B------:R-:W-:Y:S01]  /*6a30*/  ULDC.64 UR8, c[0x0][0xaf0] ;  /* 0x0002bc0000087ab9 */ /* 0x000fe20000000a00 */
[----:B------:R-:W-:Y:S01]  /*6a40*/  UIADD3 UR5, UR5, UR6, URZ ;  /* 0x0000000605057290 */ /* 0x000fe2000fffe03f */
[----:B------:R-:W-:Y:S01]  /*6a50*/  IMAD.MOV.U32 R12, RZ, RZ, R24 ;  /* 0x000000ffff0c7224 */ /* 0x000fe200078e0018 */
[----:B------:R-:W-:Y:S01]  /*6a60*/  UIMAD UR6, UR10, UR8, URZ ;  /* 0x000000080a0672a4 */ /* 0x000fe2000f8e023f */
[----:B------:R-:W-:-:S02]  /*6a70*/  SHF.R.U64 R21, R21, 0x3, RZ ;  /* 0x0000000315157819 */ /* 0x000fc400000012ff */
[----:B---3--:R-:W-:Y:S01]  /*6a80*/  @P1 SHF.R.U32.HI R12, RZ, R13, R0 ;  /* 0x0000000dff0c1219 */ /* 0x008fe20000011600 */
[----:B------:R-:W-:Y:S01]  /*6a90*/  UIMAD UR6, UR38, UR9, UR6 ;  /* 0x00000009260672a4 */ /* 0x000fe2000f8e0206 */
[----:B------:R-:W-:Y:S01]  /*6aa0*/  LOP3.LUT R38, R21, R38, RZ, 0x3c, !PT ;  /* 0x0000002615267212 */ /* 0x000fe200078e3cff */
[----:B--2---:R0:W-:Y:S01]  /*6ab0*/  @!P2 ST.E desc[UR48][R80.64], R33 ;  /* 0x000000215000a985 */ /* 0x0041e2000c101930 */
[--C-:B------:R-:W-:Y:S01]  /*6ac0*/  SHF.R.S32.HI R3, RZ, 0x1f, R12.reuse ;  /* 0x0000001fff037819 */ /* 0x100fe2000001140c */
[----:B------:R-:W-:Y:S01]  /*6ad0*/  UIMAD.WIDE.U32 UR38, UR38, UR8, UR4 ;  /* 0x00000008262672a5 */ /* 0x000fe2000f8e0004 */
[----:B------:R-:W-:Y:S01]  /*6ae0*/  IMAD.MOV R13, RZ, RZ, -R12 ;  /* 0x000000ffff0d7224 */ /* 0x000fe200078e0a0c */
[----:B------:R-:W-:Y:S01]  /*6af0*/  IADD3.X R21, RZ, R39, RZ, P4, !PT ;  /* 0x00000027ff157210 */ /* 0x000fe200027fe4ff */
[----:B------:R0:W-:Y:S01]  /*6b00*/  @!P0 ST.E desc[UR48][R82.64], R32 ;  /* 0x0000002052008985 */ /* 0x0001e2000c101930 */
[----:B----4-:R-:W-:Y:S01]  /*6b10*/  IMAD R0, R3, R14, RZ ;  /* 0x0000000e03007224 */ /* 0x010fe200078e02ff */
[----:B------:R-:W-:Y:S01]  /*6b20*/  UIADD3 UR39, UR39, UR6, URZ ;  /* 0x0000000627277290 */ /* 0x000fe2000fffe03f */
[----:B------:R-:W-:Y:S01]  /*6b30*/  IMAD R3, R60, R13, R24 ;  /* 0x0000000d3c037224 */ /* 0x000fe200078e0218 */
[----:B------:R0:W5:Y:S01]  /*6b40*/  LD.E.128 R48, desc[UR48][R38.64] ;  /* 0x0000003026307980 */ /* 0x000162000c101d00 */
[----:B------:R-:W-:Y:S01]  /*6b50*/  IMAD R15, R12, R15, R0 ;  /* 0x0000000f0c0f7224 */ /* 0x000fe200078e0200 */
[----:B------:R-:W-:Y:S01]  /*6b60*/  ULDC.64 UR4, c[0x0][0xad8] ;  /* 0x0002b60000047ab9 */ /* 0x000fe20000000a00 */
[----:B------:R-:W-:Y:S01]  /*6b70*/  IMAD R61, R61, 0xc0, R138 ;  /* 0x000000c03d3d7824 */ /* 0x000fe200078e028a */
[----:B------:R0:W5:Y:S01]  /*6b80*/  LD.E.128 R44, desc[UR48][R36.64] ;  /* 0x00000030242c7980 */ /* 0x000162000c101d00 */
[----:B------:R-:W-:-:S03]  /*6b90*/  SHF.R.S32.HI R0, RZ, 0x1f, R3 ;  /* 0x0000001fff007819 */ /* 0x000fc60000011403 */
[----:B------:R0:W5:Y:S01]  /*6ba0*/  LD.E.128 R52, desc[UR48][R34.64] ;  /* 0x0000003022347980 */ /* 0x000162000c101d00 */
[----:B------:R-:W-:Y:S01]  /*6bb0*/  IMAD.WIDE.U32 R12, R12, R14, UR38 ;  /* 0x000000260c0c7e25 */ /* 0x000fe2000f8e000e */
[----:B------:R-:W-:Y:S02]  /*6bc0*/  UIADD3 UR44, UR44, 0x1, URZ ;  /* 0x000000012c2c7890 */ /* 0x000fe4000fffe03f */
[----:B------:R0:W5:Y:S04]  /*6bd0*/  LD.E.128 R4, desc[UR48][R30.64] ;  /* 0x000000301e047980 */ /* 0x000168000c101d00 */
[----:B------:R0:W5:Y:S04]  /*6be0*/  LD.E.128 R56, desc[UR48][R20.64] ;  /* 0x0000003014387980 */ /* 0x000168000c101d00 */
[----:B------:R0:W5:Y:S01]  /*6bf0*/  LD.E.128 R8, desc[UR48][R28.64] ;  /* 0x000000301c087980 */ /* 0x000162000c101d00 */
[----:B------:R-:W-:Y:S01]  /*6c00*/  IMAD.IADD R13, R13, 0x1, R15 ;  /* 0x000000010d0d7824 */ /* 0x000fe200078e020f */
[----:B------:R-:W-:Y:S01]  /*6c10*/  ISETP.GE.AND P0, PT, R61, R62, PT ;  /* 0x0000003e3d00720c */ /* 0x000fe20003f06270 */
[----:B------:R-:W-:Y:S01]  /*6c20*/  IMAD R0, R0, UR4, RZ ;  /* 0x0000000400007c24 */ /* 0x000fe2000f8e02ff */
[----:B------:R-:W-:Y:S01]  /*6c30*/  @!PT LDS RZ, [RZ] ;  /* 0x00000000fffff984 */ /* 0x000fe20000000800 */
[----:B------:R-:W-:Y:S01]  /*6c40*/  @!PT LDS RZ, [RZ] ;  /* 0x00000000fffff984 */ /* 0x000fe20000000800 */
[----:B------:R-:W-:Y:S01]  /*6c50*/  @!PT LDS RZ, [RZ] ;  /* 0x00000000fffff984 */ /* 0x000fe20000000800 */
[----:B------:R-:W-:Y:S01]  /*6c60*/  @!PT LDS RZ, [RZ] ;  /* 0x00000000fffff984 */ /* 0x000fe20000000800 */
[----:B------:R1:W-:Y:S06]  /*6c70*/  MEMBAR.ALL.CTA ;  /* 0x0000000000007992 */ /* 0x0003ec0000008000 */
[----:B-1----:R-:W1:Y:S01]  /*6c80*/  FENCE.VIEW.ASYNC.S ;  /* 0x00000000000073c6 */ /* 0x002e620000000000 */
[C---:B------:R-:W-:Y:S01]  /*6c90*/  IMAD.WIDE.U32 R12, R3.reuse, UR4, R12 ;  /* 0x00000004030c7c25 */ /* 0x040fe2000f8e000c */
[----:B------:R-:W-:Y:S01]  /*6ca0*/  UIADD3 UR4, UR40, 0x2d820, URZ ;  /* 0x0002d82028047890 */ /* 0x000fe2000fffe03f */
[----:B------:R-:W-:Y:S01]  /*6cb0*/  BSSY B0, `(.L_x_31) ;  /* 0x000001d000007945 */ /* 0x000fe20003800000 */
[----:B------:R-:W-:Y:S01]  /*6cc0*/  ULDC.64 UR6, c[0x0][0xa80] ;  /* 0x0002a00000067ab9 */ /* 0x000fe20000000a00 */
[----:B------:R-:W-:Y:S01]  /*6cd0*/  IMAD R15, R3, UR5, R0 ;  /* 0x00000005030f7c24 */ /* 0x000fe2000f8e0200 */
[----:B------:R-:W-:Y:S01]  /*6ce0*/  UPRMT UR4, URZ, 0x654, UR4 ;  /* 0x000006543f047896 */ /* 0x000fe20008000004 */
[----:B------:R-:W-:Y:S01]  /*6cf0*/  LEA R0, P1, R12, UR6, 0x1 ;  /* 0x000000060c007c11 */ /* 0x000fe2000f8208ff */
[----:B------:R-:W-:Y:S01]  /*6d00*/  UISETP.NE.AND UP0, UPT, UR44, 0x2, UPT ;  /* 0x000000022c00788c */ /* 0x000fe2000bf05270 */
[----:B------:R-:W-:Y:S01]  /*6d10*/  IMAD.IADD R3, R13, 0x1, R15 ;  /* 0x000000010d037824 */ /* 0x000fe200078e020f */
[----:B------:R-:W-:-:S02]  /*6d20*/  ULDC UR5, c[0x0][0xc] ;  /* 0x0000030000057ab9 */ /* 0x000fc40000000800 */
[----:B------:R-:W-:Y:S01]  /*6d30*/  USEL UR6, URZ, 0x1, UP0 ;  /* 0x000000013f067887 */ /* 0x000fe20008000000 */
[----:B-1----:R0:W1:Y:S01]  /*6d40*/  SHFL.IDX PT, R14, R0, RZ, 0x1c1f ;  /* 0x001c1fff000e7589 */ /* 0x00206200000e0000 */
[----:B------:R-:W-:Y:S01]  /*6d50*/  LEA.HI.X R26, R12, UR7, R3, 0x1, P1 ;  /* 0x000000070c1a7c11 */ /* 0x000fe200088f0c03 */
[----:B------:R-:W-:Y:S02]  /*6d60*/  UIADD3 UR36, UR5, UR36, URZ ;  /* 0x0000002405247290 */ /* 0x000fe4000fffe03f */
[----:B------:R-:W-:Y:S02]  /*6d70*/  USEL UR44, UR44, URZ, UP0 ;  /* 0x0000003f2c2c7287 */ /* 0x000fe40008000000 */
[----:B------:R-:W-:Y:S01]  /*6d80*/  ULOP3.LUT UR45, UR45, UR6, URZ, 0x3c, !UPT ;  /* 0x000000062d2d7292 */ /* 0x000fe2000f8e3c3f */
[----:B------:R0:W2:Y:S01]  /*6d90*/  SHFL.IDX PT, R15, R26, RZ, 0x1c1f ;  /* 0x001c1fff1a0f7589 */ /* 0x0000a200000e0000 */
[----:B------:R-:W-:Y:S01]  /*6da0*/  SYNCS.ARRIVE.TRANS64.RED.A1T0 RZ, [UR4], RZ ;  /* 0x000000ffffff79a7 */ /* 0x000fe20008100404 */
[----:B------:R-:W-:Y:S09]  /*6db0*/  @P0 BRA `(.L_x_32) ;  /* 0x0000000000300947 */ /* 0x000ff20003800000 */
[----:B------:R-:W-:Y:S02]  /*6dc0*/  ULDC UR4, c[0x0][0xac8] ;  /* 0x0002b20000047ab9 */ /* 0x000fe40000000800 */
[----:B------:R-:W-:Y:S02]  /*6dd0*/  ISETP.GE.AND P1, PT, R136, UR4, PT ;  /* 0x0000000488007c0c */ /* 0x000fe4000bf26270 */
[----:B------:R-:W-:Y:S02]  /*6de0*/  ISETP.GE.AND P2, PT, R23, UR4, PT ;  /* 0x0000000417007c0c */ /* 0x000fe4000bf46270 */
[----:B------:R-:W-:-:S09]  /*6df0*/  ISETP.GE.AND P0, PT, R22, UR4, PT ;  /* 0x0000000416007c0c */ /* 0x000fd2000bf06270 */
[-C--:B01----:R-:W-:Y:S02]  /*6e00*/  @!P1 LEA R20, P3, R136, R14.reuse, 0x1 ;  /* 0x0000000e88149211 */ /* 0x083fe400078608ff */
[C---:B------:R-:W-:Y:S02]  /*6e10*/  @!P2 LEA R24, P4, R23.reuse, R14, 0x1 ;  /* 0x0000000e1718a211 */ /* 0x040fe400078808ff */
[----:B--2---:R-:W-:Y:S01]  /*6e20*/  @!P0 IMAD.WIDE R12, R22, 0x2, R14 ;  /* 0x00000002160c8825 */ /* 0x004fe200078e020e */
[-C--:B------:R-:W-:Y:S02]  /*6e30*/  @!P1 LEA.HI.X R21, R136, R15.reuse, R147, 0x1, P3 ;  /* 0x0000000f88159211 */ /* 0x080fe400018f0c93 */
[----:B------:R-:W-:Y:S02]  /*6e40*/  @!P2 LEA.HI.X R25, R23, R15, R146, 0x1, P4 ;  /* 0x0000000f1719a211 */ /* 0x000fe400020f0c92 */
[----:B-----5:R3:W-:Y:S04]  /*6e50*/  @!P0 ST.E.128 desc[UR48][R12.64], R48 ;  /* 0x000000300c008985 */ /* 0x0207e8000c101d30 */
[----:B------:R3:W-:Y:S04]  /*6e60*/  @!P1 ST.E.128 desc[UR48][R20.64], R52 ;  /* 0x0000003414009985 */ /* 0x0007e8000c101d30 */
[----:B------:R3:W-:Y:S02]  /*6e70*/  @!P2 ST.E.128 desc[UR48][R24.64], R56 ;  /* 0x000000381800a985 */ /* 0x0007e4000c101d30 */
.L_x_32:
[----:B------:R-:W-:Y:S05]  /*6e80*/  BSYNC B0 ;  /* 0x0000000000007941 */ /* 0x000fea0003800000 */
.L_x_31:
[----:B------:R-:W-:Y:S01]  /*6e90*/  VIADD R3, R61, 0x60 ;  /* 0x000000603d037836 */ /* 0x000fe20000000000 */
[----:B--2---:R2:W4:Y:S01]  /*6ea0*/  SHFL.IDX PT, R15, R26, 0x1, 0x1c1f ;  /* 0x003c1f001a0f7f89 */ /* 0x00452200000e0000 */
[----:B------:R-:W-:Y:S01]  /*6eb0*/  UIADD3 UR46, UR46, 0x1, URZ ;  /* 0x000000012e2e7890 */ /* 0x000fe2000fffe03f */
[----:B------:R-:W-:Y:S02]  /*6ec0*/  BSSY B0, `(.L_x_33) ;  /* 0x0000010000007945 */ /* 0x000fe40003800000 */
[----:B------:R-:W-:Y:S01]  /*6ed0*/  ISETP.GE.AND P0, PT, R3, R62, PT ;  /* 0x0000003e0300720c */ /* 0x000fe20003f06270 */
[----:B-1----:R2:W1:-:S12]  /*6ee0*/  SHFL.IDX PT, R14, R0, 0x1, 0x1c1f ;  /* 0x003c1f00000e7f89 */ /* 0x00245800000e0000 */
[----:B--2---:R-:W-:Y:S05]  /*6ef0*/  @P0 BRA `(.L_x_34) ;  /* 0x0000000000300947 */ /* 0x004fea0003800000 */
[----:B------:R-:W-:Y:S02]  /*6f00*/  ULDC UR4, c[0x0][0xac8] ;  /* 0x0002b20000047ab9 */ /* 0x000fe40000000800 */
[----:B------:R-:W-:Y:S02]  /*6f10*/  ISETP.GE.AND P3, PT, R136, UR4, PT ;  /* 0x0000000488007c0c */ /* 0x000fe4000bf66270 */
[----:B------:R-:W-:Y:S02]  /*6f20*/  ISETP.GE.AND P4, PT, R23, UR4, PT ;  /* 0x0000000417007c0c */ /* 0x000fe4000bf86270 */
[----:B------:R-:W-:-:S09]  /*6f30*/  ISETP.GE.AND P2, PT, R22, UR4, PT ;  /* 0x0000000416007c0c */ /* 0x000fd2000bf46270 */
[-C--:B01-3--:R-:W-:Y:S02]  /*6f40*/  @!P3 LEA R20, P0, R136, R14.reuse, 0x1 ;  /* 0x0000000e8814b211 */ /* 0x08bfe400078008ff */
[C---:B------:R-:W-:Y:S02]  /*6f50*/  @!P4 LEA R24, P1, R23.reuse, R14, 0x1 ;  /* 0x0000000e1718c211 */ /* 0x040fe400078208ff */
[----:B----4-:R-:W-:Y:S01]  /*6f60*/  @!P2 IMAD.WIDE R12, R22, 0x2, R14 ;  /* 0x00000002160ca825 */ /* 0x010fe200078e020e */
[-C--:B------:R-:W-:Y:S02]  /*6f70*/  @!P3 LEA.HI.X R21, R136, R15.reuse, R147, 0x1, P0 ;  /* 0x0000000f8815b211 */ /* 0x080fe400000f0c93 */
[----:B------:R-:W-:Y:S02]  /*6f80*/  @!P4 LEA.HI.X R25, R23, R15, R146, 0x1, P1 ;  /* 0x0000000f1719c211 */ /* 0x000fe400008f0c92 */
[----:B-----5:R2:W-:Y:S04]  /*6f90*/  @!P2 ST.E.128 desc[UR48][R12.64], R44 ;  /* 0x0000002c0c00a985 */ /* 0x0205e8000c101d30 */
[----:B------:R2:W-:Y:S04]  /*6fa0*/  @!P3 ST.E.128 desc[UR48][R20.64], R4 ;  /* 0x000000041400b985 */ /* 0x0005e8000c101d30 */
[----:B------:R2:W-:Y:S02]  /*6fb0*/  @!P4 ST.E.128 desc[UR48][R24.64], R8 ;  /* 0x000000081800c985 */ /* 0x0005e4000c101d30 */
.L_x_34:
[----:B------:R-:W-:Y:S05]  /*6fc0*/  BSYNC B0 ;  /* 0x0000000000007941 */ /* 0x000fea0003800000 */
.L_x_33:
[----:B0-----:R-:W0:Y:S02]  /*6fd0*/  LDC R0, c[0x0][0xc34] ;  /* 0x00030d00ff007b82 */ /* 0x001e240000000800 */
[----:B0-----:R-:W-:-:S13]  /*6fe0*/  ISETP.LE.AND P0, PT, R0, UR36, PT ;  /* 0x0000002400007c0c */ /* 0x001fda000bf03270 */
[----:B------:R-:W-:Y:S05]  /*6ff0*/  @!P0 BRA `(.L_x_35) ;  /* 0xffffff9c00988947 */ /* 0x000fea000383ffff */
[----:B------:R-:W-:Y:S05]  /*7000*/  EXIT ;  /* 0x000000000000794d */ /* 0x000fea0003800000 */
.L_x_5:
[----:B------:R-:W-:-:S08]  /*7010*/  NOP ;  /* 0x0000000000007918 */ /* 0x000fd00000000000 */
[----:B------:R-:W0:-:S00]  /*7020*/  USETMAXREG.DEALLOC.CTAPOOL 0x20 ;  /* 0x00000020000079c8 */ /* 0x000e0000080e0500 */
[----:B------:R-:W1:Y:S01]  /*7030*/  S2UR UR10, SR_CTAID.X ;  /* 0x00000000000a79c3 */ /* 0x000e620000002500 */
[----:B0-----:R-:W-:Y:S02]  /*7040*/  IMAD.MOV.U32 R0, RZ, RZ, 0x1 ;  /* 0x00000001ff007424 */ /* 0x001fe400078e00ff */
[----:B------:R-:W-:Y:S02]  /*7050*/  IMAD.MOV.U32 R23, RZ, RZ, RZ ;  /* 0x000000ffff177224 */ /* 0x000fe400078e00ff */
[----:B------:R-:W-:-:S03]  /*7060*/  IMAD.MOV.U32 R25, RZ, RZ, 0x1 ;  /* 0x00000001ff197424 */ /* 0x000fc600078e00ff */
[----:B------:R-:W1:Y:S02]  /*7070*/  LDC R2, c[0x0][0xc34] ;  /* 0x00030d00ff027b82 */ /* 0x000e640000000800 */
[----:B-1----:R-:W-:-:S13]  /*7080*/  ISETP.LE.AND P0, PT, R2, UR10, PT ;  /* 0x0000000a02007c0c */ /* 0x002fda000bf03270 */
[----:B------:R-:W-:Y:S05]  /*7090*/  @P0 BRA `(.L_x_36) ;  /* 0x00000034001c0947 */ /* 0x000fea0003800000 */
[----:B------:R-:W0:Y:S01]  /*70a0*/  S2R R5, SR_TID.X ;  /* 0x0000000000057919 */ /* 0x000e220000002100 */
[----:B------:R-:W-:Y:S01]  /*70b0*/  ULDC.64 UR6, c[0x0][0x2f0] ;  /* 0x0000bc0000067ab9 */ /* 0x000fe20000000a00 */
[----:B------:R-:W-:Y:S01]  /*70c0*/  ULDC UR9, c[0x0][0x2b8] ;  /* 0x0000ae0000097ab9 */ /* 0x000fe20000000800 */
[----:B------:R-:W-:Y:S01]  /*70d0*/  LOP3.LUT R16, R16, 0xfffffffd, RZ, 0xc0, !PT ;  /* 0xfffffffd10107812 */ /* 0x000fe200078ec0ff */
[----:B------:R-:W-:Y:S01]  /*70e0*/  ULDC.64 UR4, c[0x0][0x418] ;  /* 0x0001060000047ab9 */ /* 0x000fe20000000a00 */
[----:B------:R-:W1:Y:S01]  /*70f0*/  S2UR UR8, SR_CgaCtaId ;  /* 0x00000000000879c3 */ /* 0x000e620000008800 */
[----:B------:R-:W-:Y:S01]  /*7100*/  UISETP.NE.U32.AND UP0, UPT, UR4, URZ, UPT ;  /* 0x0000003f0400728c */ /* 0x000fe2000bf05070 */
[----:B------:R-:W-:Y:S01]  /*7110*/  IMAD.MOV.U32 R25, RZ, RZ, 0x1 ;  /* 0x00000001ff197424 */ /* 0x000fe200078e00ff */
[----:B------:R-:W-:Y:S01]  /*7120*/  UMOV UR37, 0x400 ;  /* 0x0000040000257882 */ /* 0x000fe20000000000 */
[----:B------:R-:W-:Y:S01]  /*7130*/  ULDC UR4, c[0x0][0x424] ;  /* 0x0001090000047ab9 */ /* 0x000fe20000000800 */
[----:B------:R-:W-:Y:S01]  /*7140*/  UISETP.NE.AND.EX UP0, UPT, UR5, URZ, UPT, UP0 ;  /* 0x0000003f0500728c */ /* 0x000fe2000bf05300 */
[----:B------:R-:W-:Y:S01]  /*7150*/  IMAD.MOV.U32 R23, RZ, RZ, RZ ;  /* 0x000000ffff177224 */ /* 0x000fe200078e00ff */
[----:B------:R-:W-:Y:S01]  /*7160*/  ULDC UR38, c[0x0][0x448] ;  /* 0x0001120000267ab9 */ /* 0x000fe20000000800 */
[----:B------:R-:W-:-:S02]  /*7170*/  ULOP3.LUT UR40, UR42, 0x2, URZ, 0xfc, !UPT ;  /* 0x000000022a287892 */ /* 0x000fc4000f8efc3f */
[----:B------:R-:W-:Y:S01]  /*7180*/  USEL UR4, UR4, 0x1, UP0 ;  /* 0x0000000104047887 */ /* 0x000fe20008000000 */
[----:B------:R-:W-:-:S03]  /*7190*/  ULDC UR41, c[0x0][0xc] ;  /* 0x0000030000297ab9 */ /* 0x000fc60000000800 */
[----:B------:R-:W-:-:S03]  /*71a0*/  UIMAD UR36, UR4, UR6, URZ ;  /* 0x00000006042472a4 */ /* 0x000fc6000f8e023f */
[----:B------:R-:W-:Y:S01]  /*71b0*/  ULDC UR4, c[0x0][0x288] ;  /* 0x0000a20000047ab9 */ /* 0x000fe20000000800 */
[----:B------:R-:W-:Y:S02]  /*71c0*/  UIADD3 UR5, UR36, 0x7f, URZ ;  /* 0x0000007f24057890 */ /* 0x000fe4000fffe03f */
[----:B------:R-:W-:Y:S02]  /*71d0*/  UIMAD UR38, UR38, UR4, URZ ;  /* 0x00000004262672a4 */ /* 0x000fe4000f8e023f */
[----:B------:R-:W-:Y:S02]  /*71e0*/  USHF.R.S32.HI UR6, URZ, 0x1f, UR5 ;  /* 0x0000001f3f067899 */ /* 0x000fe40008011405 */
[----:B-1----:R-:W-:Y:S02]  /*71f0*/  ULEA UR37, UR8, UR37, 0x18 ;  /* 0x0000002508257291 */ /* 0x002fe4000f8ec03f */
[----:B------:R-:W-:Y:S01]  /*7200*/  ULEA.HI UR6, UR6, UR5, URZ, 0x7 ;  /* 0x0000000506067291 */ /* 0x000fe2000f8f383f */
[----:B0-----:R-:W-:-:S03]  /*7210*/  IMAD.SHL.U32 R28, R5, 0x8, RZ ;  /* 0x00000008051c7824 */ /* 0x001fc600078e00ff */
[----:B------:R-:W-:Y:S02]  /*7220*/  ULEA.HI.SX32 UR43, UR6, 0xffffffff, 0x19 ;  /* 0xffffffff062b7891 */ /* 0x000fe4000f8fca3f */
[C---:B------:R-:W-:Y:S01]  /*7230*/  LOP3.LUT R0, R28.reuse, 0xd8, RZ, 0xc0, !PT ;  /* 0x000000d81c007812 */ /* 0x040fe200078ec0ff */
[----:B------:R-:W-:Y:S01]  /*7240*/  ULEA.HI.SX32 UR39, UR6, 0xfffffffe, 0x19 ;  /* 0xfffffffe06277891 */ /* 0x000fe2000f8fca3f */
[----:B------:R-:W-:Y:S01]  /*7250*/  LOP3.LUT R4, R28, 0x18, RZ, 0xc0, !PT ;  /* 0x000000181c047812 */ /* 0x000fe200078ec0ff */
[----:B------:R-:W-:Y:S01]  /*7260*/  USHF.L.U32 UR5, UR43, 0x7, URZ ;  /* 0x000000072b057899 */ /* 0x000fe2000800063f */
[----:B------:R-:W-:Y:S02]  /*7270*/  LOP3.LUT R3, R0, 0x18, R5, 0x78, !PT ;  /* 0x0000001800037812 */ /* 0x000fe400078e7805 */
[C---:B------:R-:W-:Y:S02]  /*7280*/  LOP3.LUT R0, R4.reuse, 0x20, RZ, 0xfc, !PT ;  /* 0x0000002004007812 */ /* 0x040fe400078efcff */
[----:B------:R-:W-:-:S02]  /*7290*/  LOP3.LUT R2, R4, 0x40, RZ, 0xfc, !PT ;  /* 0x0000004004027812 */ /* 0x000fc400078efcff */
[C---:B------:R-:W-:Y:S02]  /*72a0*/  ISETP.GE.AND P0, PT, R0.reuse, UR7, PT ;  /* 0x0000000700007c0c */ /* 0x040fe4000bf06270 */
[----:B------:R-:W-:Y:S02]  /*72b0*/  ISETP.GE.AND P1, PT, R0, UR9, PT ;  /* 0x0000000900007c0c */ /* 0x000fe4000bf26270 */
[----:B------:R-:W-:Y:S02]  /*72c0*/  ISETP.GE.AND P2, PT, R2, UR7, PT ;  /* 0x0000000702007c0c */ /* 0x000fe4000bf46270 */
[----:B------:R-:W-:Y:S01]  /*72d0*/  LOP3.LUT R28, R3, 0x320, R28, 0xf8, !PT ;  /* 0x00000320031c7812 */ /* 0x000fe200078ef81c */
[----:B------:R-:W-:-:S05]  /*72e0*/  IMAD.U32 R3, RZ, RZ, UR10 ;  /* 0x0000000aff037e24 */ /* 0x000fca000f8e00ff */
[----:B------:R0:W-:Y:S01]  /*72f0*/  STL [R1+0xc], R3 ;  /* 0x00000c0301007387 */ /* 0x0001e20000100800 */
[----:B------:R-:W-:Y:S02]  /*7300*/  @P0 LOP3.LUT R16, R16, 0x2, RZ, 0xfc, !PT ;  /* 0x0000000210100812 */ /* 0x000fe400078efcff */
[----:B------:R-:W-:Y:S01]  /*7310*/  ISETP.GE.AND P0, PT, R0, UR7, PT ;  /* 0x0000000700007c0c */ /* 0x000fe2000bf06270 */
[----:B------:R1:W-:Y:S01]  /*7320*/  STL [R1+0x10], RZ ;  /* 0x000010ff01007387 */ /* 0x0003e20000100800 */
[----:B------:R-:W-:Y:S02]  /*7330*/  LOP3.LUT R16, R16, 0xfffffdff, RZ, 0xc0, !PT ;  /* 0xfffffdff10107812 */ /* 0x000fe400078ec0ff */
[----:B------:R-:W-:Y:S02]  /*7340*/  SHF.R.U32.HI R0, RZ, 0x2, R5 ;  /* 0x00000002ff007819 */ /* 0x000fe40000011605 */
[----:B------:R-:W-:Y:S02]  /*7350*/  @P1 LOP3.LUT R16, R16, 0x200, RZ, 0xfc, !PT ;  /* 0x0000020010101812 */ /* 0x000fe400078efcff */
[----:B------:R-:W-:-:S02]  /*7360*/  ISETP.GE.AND P1, PT, R2, UR9, PT ;  /* 0x0000000902007c0c */ /* 0x000fc4000bf26270 */
[----:B------:R-:W-:Y:S02]  /*7370*/  LOP3.LUT R16, R16, 0xffffffef, RZ, 0xc0, !PT ;  /* 0xffffffef10107812 */ /* 0x000fe400078ec0ff */
[----:B0-----:R-:W-:Y:S01]  /*7380*/  LOP3.LUT R3, R0, 0x1f, RZ, 0xc0, !PT ;  /* 0x0000001f00037812 */ /* 0x001fe200078ec0ff */
[----:B------:R-:W-:Y:S01]  /*7390*/  IMAD.U32 R0, RZ, RZ, UR5 ;  /* 0x00000005ff007e24 */ /* 0x000fe2000f8e00ff */
[----:B------:R-:W-:Y:S02]  /*73a0*/  @P0 LOP3.LUT R16, R16, 0x10, RZ, 0xfc, !PT ;  /* 0x0000001010100812 */ /* 0x000fe400078efcff */
[----:B------:R-:W-:Y:S02]  /*73b0*/  ISETP.GE.AND P0, PT, R2, UR7, PT ;  /* 0x0000000702007c0c */ /* 0x000fe4000bf06270 */
[----:B------:R-:W-:Y:S02]  /*73c0*/  LOP3.LUT R16, R16, 0xfffffffe, RZ, 0xc0, !PT ;  /* 0xfffffffe10107812 */ /* 0x000fe400078ec0ff */
[----:B------:R-:W-:-:S02]  /*73d0*/  SHF.L.U32 R2, R5, 0x5, RZ ;  /* 0x0000000505027819 */ /* 0x000fc400000006ff */
[----:B------:R-:W-:Y:S02]  /*73e0*/  @P2 LOP3.LUT R16, R16, 0x1, RZ, 0xfc, !PT ;  /* 0x0000000110102812 */ /* 0x000fe400078efcff */
[----:B------:R-:W-:Y:S02]  /*73f0*/  LOP3.LUT R2, R2, 0x60, RZ, 0xc0, !PT ;  /* 0x0000006002027812 */ /* 0x000fe400078ec0ff */
[----:B------:R-:W-:Y:S02]  /*7400*/  LOP3.LUT R16, R16, 0xfffffeff, RZ, 0xc0, !PT ;  /* 0xfffffeff10107812 */ /* 0x000fe400078ec0ff */
[----:B------:R-:W-:Y:S02]  /*7410*/  LOP3.LUT R5, R3, R2, RZ, 0xfc, !PT ;  /* 0x0000000203057212 */ /* 0x000fe400078efcff */
[----:B------:R-:W-:Y:S02]  /*7420*/  @P1 LOP3.LUT R16, R16, 0x100, RZ, 0xfc, !PT ;  /* 0x0000010010101812 */ /* 0x000fe400078efcff */
[----:B------:R-:W-:-:S02]  /*7430*/  ISETP.GE.AND P1, PT, R4, UR7, PT ;  /* 0x0000000704007c0c */ /* 0x000fc4000bf26270 */
[----:B------:R-:W-:Y:S02]  /*7440*/  LOP3.LUT R16, R16, 0xfffffff7, RZ, 0xc0, !PT ;  /* 0xfffffff710107812 */ /* 0x000fe400078ec0ff */
[----:B------:R-:W-:Y:S02]  /*7450*/  LEA R5, R28, UR37, 0x1 ;  /* 0x000000251c057c11 */ /* 0x000fe4000f8e08ff */
[----:B------:R-:W-:Y:S02]  /*7460*/  @P0 LOP3.LUT R16, R16, 0x8, RZ, 0xfc, !PT ;  /* 0x0000000810100812 */ /* 0x000fe400078efcff */
[----:B------:R-:W-:Y:S02]  /*7470*/  ISETP.GE.AND P0, PT, R4, UR7, PT ;  /* 0x0000000704007c0c */ /* 0x000fe4000bf06270 */
[----:B------:R-:W-:Y:S02]  /*7480*/  LOP3.LUT R16, R16, 0xfffffffb, RZ, 0xc0, !PT ;  /* 0xfffffffb10107812 */ /* 0x000fe400078ec0ff */
[----:B------:R-:W-:-:S02]  /*7490*/  LOP3.LUT R2, R3, UR5, R2, 0xfe, !PT ;  /* 0x0000000503027c12 */ /* 0x000fc4000f8efe02 */
[----:B------:R-:W-:-:S07]  /*74a0*/  IADD3 R0, -R3, UR36, -R0 ;  /* 0x0000002403007c10 */ /* 0x000fce000fffe900 */
[----:B------:R-:W-:Y:S02]  /*74b0*/  @P0 LOP3.LUT R16, R16, 0x4, RZ, 0xfc, !PT ;  /* 0x0000000410100812 */ /* 0x000fe400078efcff */
[----:B------:R-:W-:Y:S02]  /*74c0*/  ISETP.GE.AND P0, PT, R4, UR9, PT ;  /* 0x0000000904007c0c */ /* 0x000fe4000bf06270 */
[----:B------:R-:W-:-:S04]  /*74d0*/  LOP3.LUT R16, R16, 0xfffffbff, RZ, 0xc0, !PT ;  /* 0xfffffbff10107812 */ /* 0x000fc800078ec0ff */
[----:B------:R-:W-:-:S04]  /*74e0*/  LOP3.LUT R16, R16, 0xffffffdf, RZ, 0xc0, !PT ;  /* 0xffffffdf10107812 */ /* 0x000fc800078ec0ff */
[----:B------:R-:W-:-:S04]  /*74f0*/  @P1 LOP3.LUT R16, R16, 0x20, RZ, 0xfc, !PT ;  /* 0x0000002010101812 */ /* 0x000fc800078efcff */
[----:B-1----:R-:W-:-:S07]  /*7500*/  @P0 LOP3.LUT R16, R16, 0x400, RZ, 0xfc, !PT ;  /* 0x0000040010100812 */ /* 0x002fce00078efcff */
.L_x_71:
[----:B------:R-:W2:Y:S01]  /*7510*/  LDL R2, [R1+0xc] ;  /* 0x00000c0001027983 */ /* 0x000ea20000100800 */
[----:B------:R-:W0:Y:S01]  /*7520*/  LDC R0, c[0x0][0xc38] ;  /* 0x00030e00ff007b82 */ /* 0x000e220000000800 */
[----:B------:R-:W-:Y:S05]  /*7530*/  YIELD ;  /* 0x0000000000007946 */ /* 0x000fea0003800000 */
[----:B------:R-:W-:Y:S01]  /*7540*/  ULDC.64 UR4, c[0x0][0xa28] ;  /* 0x00028a0000047ab9 */ /* 0x000fe20000000a00 */
[----:B------:R-:W-:Y:S01]  /*7550*/  IMAD.MOV.U32 R18, RZ, RZ, RZ ;  /* 0x000000ffff127224 */ /* 0x000fe200078e00ff */
[----:B0-----:R-:W-:-:S13]  /*7560*/  ISETP.NE.AND P0, PT, R0, 0x1, PT ;  /* 0x000000010000780c */ /* 0x001fda0003f05270 */
[----:B------:R-:W2:Y:S08]  /*7570*/  @P0 LDC R0, c[0x0][0xc3c] ;  /* 0x00030f00ff000b82 */ /* 0x000eb00000000800 */
[----:B------:R-:W0:Y:S01]  /*7580*/  @P0 LDC R3, c[0x0][0xc40] ;  /* 0x00031000ff030b82 */ /* 0x000e220000000800 */
[----:B--2---:R-:W-:-:S04]  /*7590*/  @P0 IMAD.HI.U32 R0, R2, R0, RZ ;  /* 0x0000000002000227 */ /* 0x004fc800078e00ff */
[----:B------:R-:W-:Y:S01]  /*75a0*/  IMAD.MOV.U32 R24, RZ, RZ, R2 ;  /* 0x000000ffff187224 */ /* 0x000fe200078e0002 */
[----:B0-----:R-:W-:Y:S02]  /*75b0*/  @P0 SHF.R.U32.HI R24, RZ, R3, R0 ;  /* 0x00000003ff180219 */ /* 0x001fe40000011600 */
[----:B------:R-:W0:Y:S03]  /*75c0*/  LDC R0, c[0x0][0xc44] ;  /* 0x00031100ff007b82 */ /* 0x000e260000000800 */
[----:B------:R-:W-:Y:S01]  /*75d0*/  IMAD.MOV.U32 R19, RZ, RZ, R24 ;  /* 0x000000ffff137224 */ /* 0x000fe200078e0018 */
[----:B0-----:R-:W-:-:S13]  /*75e0*/  ISETP.NE.AND P0, PT, R0, 0x1, PT ;  /* 0x000000010000780c */ /* 0x001fda0003f05270 */
[----:B------:R-:W0:Y:S02]  /*75f0*/  @P0 LDC.64 R2, c[0x0][0xc48] ;  /* 0x00031200ff020b82 */ /* 0x000e240000000a00 */
[----:B0-----:R-:W-:-:S05]  /*7600*/  @P0 IMAD.HI.U32 R2, R24, R2, RZ ;  /* 0x0000000218020227 */ /* 0x001fca00078e00ff */
[----:B------:R-:W-:Y:S02]  /*7610*/  @P0 SHF.R.U32.HI R19, RZ, R3, R2 ;  /* 0x00000003ff130219 */ /* 0x000fe40000011602 */
[----:B------:R-:W-:-:S04]  /*7620*/  ISETP.NE.U32.AND P0, PT, RZ, UR4, PT ;  /* 0x00000004ff007c0c */ /* 0x000fc8000bf05070 */
[----:B------:R-:W-:-:S13]  /*7630*/  ISETP.NE.AND.EX P0, PT, RZ, UR5, PT, P0 ;  /* 0x00000005ff007c0c */ /* 0x000fda000bf05300 */
[----:B------:R-:W0:Y:S02]  /*7640*/  @P0 LDC.64 R2, c[0x0][0xa28] ;  /* 0x00028a00ff020b82 */ /* 0x000e240000000a00 */
[----:B0-----:R-:W-:-:S05]  /*7650*/  @P0 IMAD.WIDE R2, R19, 0x4, R2 ;  /* 0x0000000413020825 */ /* 0x001fca00078e0202 */
[----:B------:R-:W2:Y:S01]  /*7660*/  @P0 LDG.E R18, desc[UR48][R2.64] ;  /* 0x0000003002120981 */ /* 0x000ea2000c1e1900 */
[----:B------:R-:W-:-:S04]  /*7670*/  UIADD3 UR4, UR37, 0x15400, URZ ;  /* 0x0001540025047890 */ /* 0x000fc8000fffe03f */
[----:B------:R-:W-:-:S06]  /*7680*/  ULOP3.LUT UP0, URZ, UR4, 0x1bf, URZ, 0xc0, !UPT ;  /* 0x000001bf043f7892 */ /* 0x000fcc000f80c03f */
[----:B------:R-:W-:Y:S01]  /*7690*/  PLOP3.LUT P0, PT, PT, PT, UP0, 0x80, 0x0 ;  /* 0x000000000000781c */ /* 0x000fe20003f0f008 */
[----:B--2---:R0:W-:-:S12]  /*76a0*/  STL [R1+0x8], R18 ;  /* 0x0000081201007387 */ /* 0x0041d80000100800 */
[----:B------:R-:W-:Y:S05]  /*76b0*/  @!P0 BRA `(.L_x_37) ;  /* 0x0000000000408947 */ /* 0x000fea0003800000 */
[----:B------:R-:W-:Y:S01]  /*76c0*/  MOV R2, 0x0 ;  /* 0x0000000000027802 */ /* 0x000fe20000000f00 */
[----:B------:R-:W-:Y:S01]  /*76d0*/  ULDC.64 UR6, c[0x4][0x88] ;  /* 0x0100220000067ab9 */ /* 0x000fe20000000a00 */
[----:B------:R-:W-:Y:S01]  /*76e0*/  ULDC.64 UR8, c[0x4][0x90] ;  /* 0x0100240000087ab9 */ /* 0x000fe20000000a00 */
[----:B------:R-:W-:Y:S01]  /*76f0*/  ULDC.64 UR4, c[0x4][0x8] ;  /* 0x0100020000047ab9 */ /* 0x000fe20000000a00 */
[----:B------:R-:W-:Y:S01]  /*7700*/  IMAD.U32 R4, RZ, RZ, UR6 ;  /* 0x00000006ff047e24 */ /* 0x000fe2000f8e00ff */
[----:B------:R-:W-:Y:S01]  /*7710*/  MOV R8, 0x70 ;  /* 0x0000007000087802 */ /* 0x000fe20000000f00 */
[----:B------:R-:W1:Y:S01]  /*7720*/  LDC.64 R2, c[0x4][R2] ;  /* 0x0100000002027b82 */ /* 0x000e620000000a00 */
[----:B------:R-:W-:Y:S02]  /*7730*/  IMAD.U32 R5, RZ, RZ, UR7 ;  /* 0x00000007ff057e24 */ /* 0x000fe4000f8e00ff */
[----:B------:R-:W-:Y:S02]  /*7740*/  IMAD.U32 R6, RZ, RZ, UR8 ;  /* 0x00000008ff067e24 */ /* 0x000fe4000f8e00ff */
[----:B------:R-:W-:-:S02]  /*7750*/  IMAD.U32 R7, RZ, RZ, UR9 ;  /* 0x00000009ff077e24 */ /* 0x000fc4000f8e00ff */
[----:B------:R-:W-:Y:S02]  /*7760*/  IMAD.U32 R10, RZ, RZ, UR4 ;  /* 0x00000004ff0a7e24 */ /* 0x000fe4000f8e00ff */
[----:B------:R-:W-:Y:S02]  /*7770*/  IMAD.U32 R11, RZ, RZ, UR5 ;  /* 0x00000005ff0b7e24 */ /* 0x000fe4000f8e00ff */
[----:B------:R-:W-:Y:S02]  /*7780*/  IMAD.MOV.U32 R12, RZ, RZ, 0x1 ;  /* 0x00000001ff0c7424 */ /* 0x000fe400078e00ff */
[----:B------:R-:W-:-:S07]  /*7790*/  IMAD.MOV.U32 R13, RZ, RZ, RZ ;  /* 0x000000ffff0d7224 */ /* 0x000fce00078e00ff */
[----:B------:R-:W-:-:S07]  /*77a0*/  LEPC R20, `(.L_x_37) ;  /* 0x000000001014794e */ /* 0x000fce0000000000 */
[----:B01----:R-:W-:Y:S05]  /*77b0*/  CALL.ABS.NOINC R2 ;  /* 0x0000000002007343 */ /* 0x003fea0003c00000 */
.L_x_37:
[----:B------:R-:W-:-:S04]  /*77c0*/  UIADD3 UR4, UR37, 0x400, URZ ;  /* 0x0000040025047890 */ /* 0x000fc8000fffe03f */
[----:B------:R-:W-:-:S06]  /*77d0*/  ULOP3.LUT UP0, URZ, UR4, 0x1bf, URZ, 0xc0, !UPT ;  /* 0x000001bf043f7892 */ /* 0x000fcc000f80c03f */
[----:B------:R-:W-:-:S13]  /*77e0*/  PLOP3.LUT P0, PT, PT, PT, UP0, 0x80, 0x0 ;  /* 0x000000000000781c */ /* 0x000fda0003f0f008 */
[----:B------:R-:W-:Y:S05]  /*77f0*/  @!P0 BRA `(.L_x_38) ;  /* 0x00000000007c8947 */ /* 0x000fea0003800000 */
[----:B------:R-:W-:Y:S01]  /*7800*/  MOV R17, 0x0 ;  /* 0x0000000000117802 */ /* 0x000fe20000000f00 */
[----:B------:R-:W-:Y:S01]  /*7810*/  ULDC.64 UR6, c[0x4][0x88] ;  /* 0x0100220000067ab9 */ /* 0x000fe20000000a00 */
[----:B------:R-:W-:Y:S01]  /*7820*/  ULDC.64 UR8, c[0x4][0x90] ;  /* 0x0100240000087ab9 */ /* 0x000fe20000000a00 */
[----:B------:R-:W-:Y:S01]  /*7830*/  ULDC.64 UR4, c[0x4][0x10] ;  /* 0x0100040000047ab9 */ /* 0x000fe20000000a00 */
[----:B------:R1:W2:Y:S01]  /*7840*/  LDC.64 R2, c[0x4][R17] ;  /* 0x0100000011027b82 */ /* 0x0002a20000000a00 */
[----:B------:R-:W-:Y:S02]  /*7850*/  IMAD.U32 R4, RZ, RZ, UR6 ;  /* 0x00000006ff047e24 */ /* 0x000fe4000f8e00ff */
[----:B------:R-:W-:Y:S02]  /*7860*/  IMAD.U32 R5, RZ, RZ, UR7 ;  /* 0x00000007ff057e24 */ /* 0x000fe4000f8e00ff */
[----:B------:R-:W-:Y:S02]  /*7870*/  IMAD.U32 R6, RZ, RZ, UR8 ;  /* 0x00000008ff067e24 */ /* 0x000fe4000f8e00ff */
[----:B------:R-:W-:-:S02]  /*7880*/  IMAD.U32 R7, RZ, RZ, UR9 ;  /* 0x00000009ff077e24 */ /* 0x000fc4000f8e00ff */
[----:B------:R-:W-:Y:S02]  /*7890*/  IMAD.U32 R10, RZ, RZ, UR4 ;  /* 0x00000004ff0a7e24 */ /* 0x000fe4000f8e00ff */
[----:B------:R-:W-:Y:S02]  /*78a0*/  IMAD.U32 R11, RZ, RZ, UR5 ;  /* 0x00000005ff0b7e24 */ /* 0x000fe4000f8e00ff */
[----:B------:R-:W-:Y:S02]  /*78b0*/  IMAD.MOV.U32 R8, RZ, RZ, 0x70 ;  /* 0x00000070ff087424 */ /* 0x000fe400078e00ff */
[----:B------:R-:W-:Y:S02]  /*78c0*/  IMAD.MOV.U32 R12, RZ, RZ, 0x1 ;  /* 0x00000001ff0c7424 */ /* 0x000fe400078e00ff */
[----:B-1----:R-:W-:-:S07]  /*78d0*/  IMAD.MOV.U32 R13, RZ, RZ, RZ ;  /* 0x000000ffff0d7224 */ /* 0x002fce00078e00ff */
[----:B------:R-:W-:-:S07]  /*78e0*/  LEPC R20, `(.L_x_39) ;  /* 0x000000001014794e */ /* 0x000fce0000000000 */
[----:B0-2---:R-:W-:Y:S05]  /*78f0*/  CALL.ABS.NOINC R2 ;  /* 0x0000000002007343 */ /* 0x005fea0003c00000 */
.L_x_39:
[----:B------:R0:W1:Y:S01]  /*7900*/  LDC.64 R2, c[0x4][R17] ;  /* 0x0100000011027b82 */ /* 0x0000620000000a00 */
[----:B------:R-:W-:Y:S01]  /*7910*/  ULDC.64 UR6, c[0x4][0x88] ;  /* 0x0100220000067ab9 */ /* 0x000fe20000000a00 */
[----:B------:R-:W-:Y:S01]  /*7920*/  ULDC.64 UR8, c[0x4][0x90] ;  /* 0x0100240000087ab9 */ /* 0x000fe20000000a00 */
[----:B------:R-:W-:Y:S01]  /*7930*/  ULDC.64 UR4, c[0x4][0x18] ;  /* 0x0100060000047ab9 */ /* 0x000fe20000000a00 */
[----:B------:R-:W-:Y:S01]  /*7940*/  IMAD.U32 R4, RZ, RZ, UR6 ;  /* 0x00000006ff047e24 */ /* 0x000fe2000f8e00ff */
[----:B------:R-:W-:Y:S01]  /*7950*/  MOV R6, UR8 ;  /* 0x0000000800067c02 */ /* 0x000fe20008000f00 */
        /* <DEDUP_REMOVED lines=9> */
.L_x_38:
[----:B------:R-:W-:Y:S01]  /*79f0*/  ULDC.64 UR4, c[0x0][0x9f8] ;  /* 0x00027e0000047ab9 */ /* 0x000fe20000000a00 */
[--C-:B------:R-:W-:Y:S01]  /*7a00*/  IMAD.MOV.U32 R6, RZ, RZ, R19.reuse ;  /* 0x000000ffff067224 */ /* 0x100fe200078e0013 */
[----:B------:R-:W-:Y:S01]  /*7a10*/  ISETP.NE.U32.AND P0, PT, RZ, UR4, PT ;  /* 0x00000004ff007c0c */ /* 0x000fe2000bf05070 */
[----:B------:R-:W1:Y:S01]  /*7a20*/  LDC R9, c[0x0][0x430] ;  /* 0x00010c00ff097b82 */ /* 0x000e620000000800 */
[----:B------:R-:W-:Y:S01]  /*7a30*/  IMAD.MOV R5, RZ, RZ, -R19 ;  /* 0x000000ffff057224 */ /* 0x000fe200078e0a13 */
[----:B------:R-:W-:Y:S01]  /*7a40*/  ULDC UR4, c[0x0][0xc44] ;  /* 0x0003110000047ab9 */ /* 0x000fe20000000800 */
[----:B------:R-:W-:-:S13]  /*7a50*/  ISETP.NE.AND.EX P0, PT, RZ, UR5, PT, P0 ;  /* 0x00000005ff007c0c */ /* 0x000fda000bf05300 */
[----:B------:R-:W2:Y:S02]  /*7a60*/  @P0 LDC.64 R2, c[0x0][0x9f8] ;  /* 0x00027e00ff020b82 */ /* 0x000ea40000000a00 */
[----:B--2---:R-:W-:-:S05]  /*7a70*/  @P0 IMAD.WIDE R2, R19, 0x4, R2 ;  /* 0x0000000413020825 */ /* 0x004fca00078e0202 */
[----:B------:R-:W2:Y:S01]  /*7a80*/  @P0 LDG.E R6, desc[UR48][R2.64] ;  /* 0x0000003002060981 */ /* 0x000ea2000c1e1900 */
[----:B------:R-:W-:Y:S01]  /*7a90*/  UMOV UR5, 0xffffffff ;  /* 0xffffffff00057882 */ /* 0x000fe20000000000 */
[----:B------:R-:W-:Y:S02]  /*7aa0*/  IMAD R22, R5, UR4, R24 ;  /* 0x0000000405167c24 */ /* 0x000fe4000f8e0218 */
[----:B--2---:R2:W-:Y:S01]  /*7ab0*/  STL [R1], R6 ;  /* 0x0000000601007387 */ /* 0x0045e20000100800 */
[----:B-1----:R-:W-:Y:S05]  /*7ac0*/  BRA.DIV UR5, `(.L_x_40) ;  /* 0x0000002e05d87947 */ /* 0x002fea000b800000 */
.L_x_88:
[----:B------:R-:W1:Y:S01]  /*7ad0*/  S2R R2, SR_TID.X ;  /* 0x0000000000027919 */ /* 0x000e620000002100 */
[----:B------:R-:W-:Y:S01]  /*7ae0*/  USHF.L.U32 UR4, UR43, 0x7, URZ ;  /* 0x000000072b047899 */ /* 0x000fe2000800063f */
[----:B------:R-:W-:Y:S02]  /*7af0*/  ISETP.NE.AND P1, PT, R9, 0x1, PT ;  /* 0x000000010900780c */ /* 0x000fe40003f25270 */
[----:B------:R-:W-:Y:S02]  /*7b00*/  SHF.R.S32.HI R10, RZ, 0x1f, R6 ;  /* 0x0000001fff0a7819 */ /* 0x000fe40000011406 */
[----:B------:R-:W-:-:S03]  /*7b10*/  LOP3.LUT R16, R16, 0xffffffbf, RZ, 0xc0, !PT ;  /* 0xffffffbf10107812 */ /* 0x000fc600078ec0ff */
[----:B------:R3:W-:Y:S06]  /*7b20*/  STL [R1+0x4], R10 ;  /* 0x0000040a01007387 */ /* 0x0007ec0000100800 */
[----:B------:R-:W4:Y:S01]  /*7b30*/  @P1 LDC R3, c[0x0][0x434] ;  /* 0x00010d00ff031b82 */ /* 0x000f220000000800 */
[----:B------:R-:W-:-:S07]  /*7b40*/  @P1 LOP3.LUT R16, R16, 0x40, RZ, 0xfc, !PT ;  /* 0x0000004010101812 */ /* 0x000fce00078efcff */
[----:B------:R-:W0:Y:S01]  /*7b50*/  @P1 LDC R7, c[0x0][0x438] ;  /* 0x00010e00ff071b82 */ /* 0x000e220000000800 */
[----:B-1----:R-:W-:Y:S01]  /*7b60*/  SHF.R.U32.HI R0, RZ, 0x2, R2 ;  /* 0x00000002ff007819 */ /* 0x002fe20000011602 */
[----:B------:R-:W-:-:S03]  /*7b70*/  IMAD.SHL.U32 R2, R2, 0x20, RZ ;  /* 0x0000002002027824 */ /* 0x000fc600078e00ff */
[----:B------:R-:W-:Y:S02]  /*7b80*/  LOP3.LUT R0, R0, 0x1f, RZ, 0xc0, !PT ;  /* 0x0000001f00007812 */ /* 0x000fe400078ec0ff */
[----:B------:R-:W-:-:S04]  /*7b90*/  LOP3.LUT R2, R2, 0x60, RZ, 0xc0, !PT ;  /* 0x0000006002027812 */ /* 0x000fc800078ec0ff */
[----:B------:R-:W-:-:S04]  /*7ba0*/  LOP3.LUT R0, R0, UR4, R2, 0xfe, !PT ;  /* 0x0000000400007c12 */ /* 0x000fc8000f8efe02 */
[C---:B------:R-:W-:Y:S01]  /*7bb0*/  ISETP.GE.AND P0, PT, R0.reuse, UR36, PT ;  /* 0x0000002400007c0c */ /* 0x040fe2000bf06270 */
[----:B------:R-:W-:-:S04]  /*7bc0*/  IMAD.IADD R0, R0, 0x1, R18 ;  /* 0x0000000100007824 */ /* 0x000fc800078e0212 */
[----:B----4-:R-:W-:-:S04]  /*7bd0*/  @P1 IMAD.HI.U32 R2, R0, R3, RZ ;  /* 0x0000000300021227 */ /* 0x010fc800078e00ff */
[----:B------:R-:W-:Y:S01]  /*7be0*/  IMAD.MOV.U32 R8, RZ, RZ, R0 ;  /* 0x000000ffff087224 */ /* 0x000fe200078e0000 */
[----:B0-----:R-:W-:-:S03]  /*7bf0*/  @P1 SHF.R.U32.HI R8, RZ, R7, R2 ;  /* 0x00000007ff081219 */ /* 0x001fc60000011602 */
[----:B------:R-:W0:Y:S01]  /*7c00*/  @!P0 LDC.64 R4, c[0x0][0x428] ;  /* 0x00010a00ff048b82 */ /* 0x000e220000000a00 */
[----:B------:R-:W-:Y:S01]  /*7c10*/  @!P0 SHF.R.S32.HI R3, RZ, 0x1f, R8 ;  /* 0x0000001fff038819 */ /* 0x000fe20000011408 */
[----:B0-----:R-:W-:-:S04]  /*7c20*/  @!P0 IMAD R2, R10, R4, RZ ;  /* 0x000000040a028224 */ /* 0x001fc800078e02ff */
[----:B------:R-:W-:Y:S02]  /*7c30*/  @!P0 IMAD R5, R6, R5, R2 ;  /* 0x0000000506058224 */ /* 0x000fe400078e0202 */
[----:B------:R-:W-:-:S04]  /*7c40*/  @!P0 IMAD.MOV.U32 R2, RZ, RZ, R8 ;  /* 0x000000ffff028224 */ /* 0x000fc800078e0008 */
[----:B------:R-:W-:Y:S01]  /*7c50*/  @!P0 IMAD.WIDE.U32 R2, R6, R4, R2 ;  /* 0x0000000406028225 */ /* 0x000fe200078e0002 */
[----:B------:R-:W-:Y:S01]  /*7c60*/  MOV R4, RZ ;  /* 0x000000ff00047202 */ /* 0x000fe20000000f00 */
[----:B--2---:R-:W0:Y:S02]  /*7c70*/  @!P0 LDC.64 R6, c[0x0][0x418] ;  /* 0x00010600ff068b82 */ /* 0x004e240000000a00 */
[----:B------:R-:W-:Y:S01]  /*7c80*/  @!P0 IMAD.IADD R5, R3, 0x1, R5 ;  /* 0x0000000103058824 */ /* 0x000fe200078e0205 */
[----:B------:R-:W-:Y:S02]  /*7c90*/  LOP3.LUT R16, R16, 0xffffff7f, RZ, 0xc0, !PT ;  /* 0xffffff7f10107812 */ /* 0x000fe400078ec0ff */
[----:B0-----:R-:W-:-:S04]  /*7ca0*/  @!P0 LEA R6, P1, R2, R6, 0x2 ;  /* 0x0000000602068211 */ /* 0x001fc800078210ff */
[----:B------:R-:W-:Y:S01]  /*7cb0*/  @!P0 LEA.HI.X R7, R2, R7, R5, 0x2, P1 ;  /* 0x0000000702078211 */ /* 0x000fe200008f1405 */
[----:B------:R-:W-:Y:S02]  /*7cc0*/  IMAD.U32 R2, RZ, RZ, UR40 ;  /* 0x00000028ff027e24 */ /* 0x000fe4000f8e00ff */
[----:B------:R-:W-:Y:S01]  /*7cd0*/  IMAD.MOV R3, RZ, RZ, -R8 ;  /* 0x000000ffff037224 */ /* 0x000fe200078e0a08 */
[----:B------:R-:W-:Y:S01]  /*7ce0*/  SHF.R.S32.HI R29, RZ, 0x1f, R22 ;  /* 0x0000001fff1d7819 */ /* 0x000fe20000011416 */
[----:B------:R0:W5:Y:S01]  /*7cf0*/  @!P0 LDG.E R4, desc[UR48][R6.64] ;  /* 0x0000003006048981 */ /* 0x000162000c1e1900 */
[----:B------:R-:W-:Y:S01]  /*7d00*/  ISETP.NE.AND P2, PT, R2, 0x3, PT ;  /* 0x000000030200780c */ /* 0x000fe20003f45270 */
[----:B0-----:R-:W-:-:S12]  /*7d10*/  IMAD R6, R9, R3, R0 ;  /* 0x0000000309067224 */ /* 0x001fd800078e0200 */
[----:B------:R-:W-:Y:S01]  /*7d20*/  @P2 LOP3.LUT R16, R16, 0x80, RZ, 0xfc, !PT ;  /* 0x0000008010102812 */ /* 0x000fe200078efcff */
[----:B---3--:R-:W-:Y:S06]  /*7d30*/  @!P2 BRA `(.L_x_41) ;  /* 0x000000000004a947 */ /* 0x008fec0003800000 */
[----:B------:R-:W-:Y:S01]  /*7d40*/  BPT.TRAP 0x1 ;  /* 0x000000040000795c */ /* 0x000fe20000300000 */
.L_x_41:
[----:B------:R-:W-:Y:S01]  /*7d50*/  SHF.R.S32.HI R7, RZ, 0x1f, R6 ;  /* 0x0000001fff077819 */ /* 0x000fe20000011406 */
[----:B------:R-:W-:Y:S01]  /*7d60*/  ULDC.64 UR4, c[0x0][0x328] ;  /* 0x0000ca0000047ab9 */ /* 0x000fe20000000a00 */
[----:B------:R-:W-:Y:S03]  /*7d70*/  BSSY B0, `(.L_x_42) ;  /* 0x0000017000007945 */ /* 0x000fe60003800000 */
[----:B------:R-:W-:-:S04]  /*7d80*/  IMAD R3, R7, UR4, RZ ;  /* 0x0000000407037c24 */ /* 0x000fc8000f8e02ff */
[C---:B------:R-:W-:Y:S02]  /*7d90*/  IMAD R5, R6.reuse, UR5, R3 ;  /* 0x0000000506057c24 */ /* 0x040fe4000f8e0203 */
[----:B------:R-:W-:Y:S01]  /*7da0*/  IMAD.WIDE.U32 R2, R6, UR4, RZ ;  /* 0x0000000406027c25 */ /* 0x000fe2000f8e00ff */
[----:B------:R-:W-:-:S03]  /*7db0*/  ULDC.64 UR4, c[0x0][0x338] ;  /* 0x0000ce0000047ab9 */ /* 0x000fc60000000a00 */
[----:B------:R-:W-:Y:S01]  /*7dc0*/  IMAD.IADD R3, R3, 0x1, R5 ;  /* 0x0000000103037824 */ /* 0x000fe200078e0205 */
[----:B-----5:R-:W-:Y:S01]  /*7dd0*/  SHF.R.S32.HI R5, RZ, 0x1f, R4 ;  /* 0x0000001fff057819 */ /* 0x020fe20000011404 */
[----:B------:R-:W-:-:S04]  /*7de0*/  IMAD.WIDE.U32 R2, R4, UR4, R2 ;  /* 0x0000000404027c25 */ /* 0x000fc8000f8e0002 */
[----:B------:R-:W-:-:S04]  /*7df0*/  IMAD R0, R5, UR4, RZ ;  /* 0x0000000405007c24 */ /* 0x000fc8000f8e02ff */
[----:B------:R-:W-:Y:S01]  /*7e00*/  IMAD R0, R4, UR5, R0 ;  /* 0x0000000504007c24 */ /* 0x000fe2000f8e0200 */
[----:B------:R-:W-:-:S03]  /*7e10*/  ULDC.64 UR4, c[0x0][0x330] ;  /* 0x0000cc0000047ab9 */ /* 0x000fc60000000a00 */
[----:B------:R-:W-:Y:S02]  /*7e20*/  IMAD.IADD R3, R3, 0x1, R0 ;  /* 0x0000000103037824 */ /* 0x000fe400078e0200 */
[----:B------:R-:W-:Y:S02]  /*7e30*/  IMAD R0, R29, UR4, RZ ;  /* 0x000000041d007c24 */ /* 0x000fe4000f8e02ff */
[----:B------:R-:W-:-:S04]  /*7e40*/  IMAD.WIDE.U32 R2, R22, UR4, R2 ;  /* 0x0000000416027c25 */ /* 0x000fc8000f8e0002 */
[----:B------:R-:W-:Y:S01]  /*7e50*/  IMAD R0, R22, UR5, R0 ;  /* 0x0000000516007c24 */ /* 0x000fe2000f8e0200 */
[----:B------:R-:W-:Y:S02]  /*7e60*/  ULDC.64 UR4, c[0x0][0x318] ;  /* 0x0000c60000047ab9 */ /* 0x000fe40000000a00 */
[----:B------:R-:W-:Y:S01]  /*7e70*/  LEA R17, P0, R2, UR4, 0x1 ;  /* 0x0000000402117c11 */ /* 0x000fe2000f8008ff */
[----:B------:R-:W-:-:S05]  /*7e80*/  IMAD.IADD R0, R3, 0x1, R0 ;  /* 0x0000000103007824 */ /* 0x000fca00078e0200 */
[----:B------:R-:W-:Y:S02]  /*7e90*/  LEA.HI.X R18, R2, UR5, R0, 0x1, P0 ;  /* 0x0000000502127c11 */ /* 0x000fe400080f0c00 */
[----:B------:R-:W-:Y:S02]  /*7ea0*/  LEA R0, R23, UR37, 0x3 ;  /* 0x0000002517007c11 */ /* 0x000fe4000f8e18ff */
[----:B------:R-:W-:-:S04]  /*7eb0*/  SHF.L.U32 R2, R25, 0x1f, RZ ;  /* 0x0000001f19027819 */ /* 0x000fc800000006ff */
[----:B------:R-:W0:Y:S02]  /*7ec0*/  SYNCS.PHASECHK.TRANS64.TRYWAIT P0, [R0+URZ+0x2d840], R2 ;  /* 0x02d84002000075a7 */ /* 0x000e24000800017f */
[----:B0-----:R-:W-:Y:S05]  /*7ed0*/  @!P0 BRA `(.L_x_43) ;  /* 0x0000002c00088947 */ /* 0x001fea0003800000 */
.L_x_89:
[----:B------:R-:W-:Y:S05]  /*7ee0*/  BSYNC B0 ;  /* 0x0000000000007941 */ /* 0x000fea0003800000 */
.L_x_42:
[----:B------:R-:W1:Y:S01]  /*7ef0*/  S2R R9, SR_TID.X ;  /* 0x0000000000097919 */ /* 0x000e620000002100 */
[----:B------:R-:W-:Y:S01]  /*7f00*/  ULDC.64 UR4, c[0x0][0x300] ;  /* 0x0000c00000047ab9 */ /* 0x000fe20000000a00 */
[----:B------:R-:W-:Y:S01]  /*7f10*/  USHF.L.U32 UR6, UR43, 0x7, URZ ;  /* 0x000000072b067899 */ /* 0x000fe2000800063f */
[----:B------:R-:W-:Y:S01]  /*7f20*/  IMAD R7, R7, UR4, RZ ;  /* 0x0000000407077c24 */ /* 0x000fe2000f8e02ff */
[----:B------:R-:W-:Y:S01]  /*7f30*/  LOP3.LUT P4, RZ, R16, 0x4, RZ, 0xc0, !PT ;  /* 0x0000000410ff7812 */ /* 0x000fe2000788c0ff */
[----:B0-----:R-:W-:Y:S01]  /*7f40*/  IMAD.WIDE.U32 R2, R6, UR4, RZ ;  /* 0x0000000406027c25 */ /* 0x001fe2000f8e00ff */
[C---:B------:R-:W-:Y:S02]  /*7f50*/  LOP3.LUT P3, RZ, R16.reuse, 0x2, RZ, 0xc0, !PT ;  /* 0x0000000210ff7812 */ /* 0x040fe4000786c0ff */
[----:B------:R-:W-:Y:S01]  /*7f60*/  LOP3.LUT P2, RZ, R16, 0x1, RZ, 0xc0, !PT ;  /* 0x0000000110ff7812 */ /* 0x000fe2000784c0ff */
[----:B------:R-:W-:Y:S01]  /*7f70*/  IMAD R7, R6, UR5, R7 ;  /* 0x0000000506077c24 */ /* 0x000fe2000f8e0207 */
[----:B------:R-:W-:-:S02]  /*7f80*/  ULDC.64 UR4, c[0x0][0x310] ;  /* 0x0000c40000047ab9 */ /* 0x000fc40000000a00 */
[----:B------:R-:W-:Y:S02]  /*7f90*/  IMAD R5, R5, UR4, RZ ;  /* 0x0000000405057c24 */ /* 0x000fe4000f8e02ff */
[----:B------:R-:W-:Y:S02]  /*7fa0*/  IMAD.IADD R3, R3, 0x1, R7 ;  /* 0x0000000103037824 */ /* 0x000fe400078e0207 */
[C---:B------:R-:W-:Y:S02]  /*7fb0*/  IMAD R5, R4.reuse, UR5, R5 ;  /* 0x0000000504057c24 */ /* 0x040fe4000f8e0205 */
[----:B------:R-:W-:Y:S01]  /*7fc0*/  IMAD.WIDE.U32 R2, R4, UR4, R2 ;  /* 0x0000000404027c25 */ /* 0x000fe2000f8e0002 */
[----:B------:R-:W-:-:S03]  /*7fd0*/  ULDC.64 UR4, c[0x0][0x308] ;  /* 0x0000c20000047ab9 */ /* 0x000fc60000000a00 */
[----:B------:R-:W-:Y:S02]  /*7fe0*/  IMAD.IADD R3, R3, 0x1, R5 ;  /* 0x0000000103037824 */ /* 0x000fe400078e0205 */
[----:B------:R-:W-:Y:S02]  /*7ff0*/  IMAD R5, R29, UR4, RZ ;  /* 0x000000041d057c24 */ /* 0x000fe4000f8e02ff */
[----:B------:R-:W-:-:S04]  /*8000*/  IMAD.WIDE.U32 R2, R22, UR4, R2 ;  /* 0x0000000416027c25 */ /* 0x000fc8000f8e0002 */
[----:B------:R-:W-:Y:S01]  /*8010*/  IMAD R4, R22, UR5, R5 ;  /* 0x0000000516047c24 */ /* 0x000fe2000f8e0205 */
[----:B------:R-:W-:Y:S01]  /*8020*/  ULDC.64 UR4, c[0x0][0x2e8] ;  /* 0x0000ba0000047ab9 */ /* 0x000fe20000000a00 */
[----:B-1----:R-:W-:Y:S01]  /*8030*/  SHF.R.U32.HI R10, RZ, 0x2, R9 ;  /* 0x00000002ff0a7819 */ /* 0x002fe20000011609 */
[----:B------:R-:W-:Y:S01]  /*8040*/  IMAD.SHL.U32 R8, R9, 0x8, RZ ;  /* 0x0000000809087824 */ /* 0x000fe200078e00ff */
[----:B------:R-:W-:Y:S01]  /*8050*/  LEA R5, P0, R2, UR4, 0x1 ;  /* 0x0000000402057c11 */ /* 0x000fe2000f8008ff */
[----:B------:R-:W-:Y:S01]  /*8060*/  IMAD.IADD R4, R3, 0x1, R4 ;  /* 0x0000000103047824 */ /* 0x000fe200078e0204 */
[----:B------:R-:W-:Y:S01]  /*8070*/  UMOV UR4, 0xffffffff ;  /* 0xffffffff00047882 */ /* 0x000fe20000000000 */
[----:B------:R-:W-:Y:S01]  /*8080*/  IMAD.U32 R9, RZ, RZ, UR6 ;  /* 0x00000006ff097e24 */ /* 0x000fe2000f8e00ff */
[----:B------:R-:W-:Y:S02]  /*8090*/  LOP3.LUT R10, R10, 0x1f, RZ, 0xc0, !PT ;  /* 0x0000001f0a0a7812 */ /* 0x000fe400078ec0ff */
[----:B------:R-:W-:Y:S01]  /*80a0*/  LEA.HI.X R6, R2, UR5, R4, 0x1, P0 ;  /* 0x0000000502067c11 */ /* 0x000fe200080f0c04 */
[----:B------:R-:W-:Y:S01]  /*80b0*/  IMAD R4, R23, 0x3000, R28 ;  /* 0x0000300017047824 */ /* 0x000fe200078e021c */
[----:B------:R-:W-:-:S02]  /*80c0*/  LOP3.LUT R8, R8, 0x18, RZ, 0xc0, !PT ;  /* 0x0000001808087812 */ /* 0x000fc400078ec0ff */
[----:B------:R-:W-:Y:S01]  /*80d0*/  IADD3 R9, -R10, UR36, -R9 ;  /* 0x000000240a097c10 */ /* 0x000fe2000fffe909 */
[----:B------:R-:W-:Y:S06]  /*80e0*/  BRA.DIV UR4, `(.L_x_44) ;  /* 0x0000002a04987947 */ /* 0x000fec000b800000 */
[----:B------:R-:W0:Y:S01]  /*80f0*/  SHFL.IDX PT, R3, R5, RZ, 0x1c1f ;  /* 0x001c1fff05037589 */ /* 0x000e2200000e0000 */
[----:B------:R-:W-:-:S03]  /*8100*/  ISETP.GE.AND P0, PT, R9, 0x1, PT ;  /* 0x000000010900780c */ /* 0x000fc60003f06270 */
[----:B------:R-:W1:Y:S04]  /*8110*/  SHFL.IDX PT, R2, R6, RZ, 0x1c1f ;  /* 0x001c1fff06027589 */ /* 0x000e6800000e0000 */
[----:B------:R-:W-:Y:S06]  /*8120*/  SHFL.IDX PT, R14, R5, 0x3, 0x1c1f ;  /* 0x007c1f00050e7f89 */ /* 0x000fec00000e0000 */
[----:B------:R-:W-:-:S02]  /*8130*/  @P0 LEA R7, R4, UR37, 0x1 ;  /* 0x0000002504070c11 */ /* 0x000fc4000f8e08ff */
[----:B0-----:R-:W-:-:S05]  /*8140*/  @P0 LEA R3, P1, R8, R3, 0x1 ;  /* 0x0000000308030211 */ /* 0x001fca00078208ff */
[----:B-1----:R-:W-:-:S05]  /*8150*/  @P0 IMAD.X R2, RZ, RZ, R2, P1 ;  /* 0x000000ffff020224 */ /* 0x002fca00008e0602 */
[----:B------:R-:W-:-:S04]  /*8160*/  @P0 LOP3.LUT R3, R3, R2, RZ, 0x3c, !PT ;  /* 0x0000000203030212 */ /* 0x000fc800078e3cff */
[----:B------:R-:W-:-:S04]  /*8170*/  @P0 LOP3.LUT R2, R3, R2, RZ, 0x3c, !PT ;  /* 0x0000000203020212 */ /* 0x000fc800078e3cff */
[----:B------:R-:W-:-:S05]  /*8180*/  @P0 LOP3.LUT R3, R3, R2, RZ, 0x3c, !PT ;  /* 0x0000000203030212 */ /* 0x000fca00078e3cff */
[----:B------:R-:W-:Y:S04]  /*8190*/  @P0 LDGSTS.E.BYPASS.LTC128B.128 [R7+0x15400], desc[UR48][R2.64], !P4 ;  /* 0x1540000002070fae */ /* 0x000fe8000e101d70 */
[----:B------:R-:W-:Y:S04]  /*81a0*/  @P0 LDGSTS.E.BYPASS.LTC128B.128 [R7+0x17400], desc[UR48][R2.64+0x40], !P3 ;  /* 0x1740004002070fae */ /* 0x000fe8000d901d70 */
[----:B------:R0:W-:Y:S01]  /*81b0*/  @P0 LDGSTS.E.BYPASS.LTC128B.128 [R7+0x19400], desc[UR48][R2.64+0x80], !P2 ;  /* 0x1940008002070fae */ /* 0x0001e2000d101d70 */
[----:B------:R-:W-:-:S03]  /*81c0*/  ISETP.GE.AND P0, PT, R9, 0x21, PT ;  /* 0x000000210900780c */ /* 0x000fc60003f06270 */
[----:B0-----:R-:W0:Y:S10]  /*81d0*/  SHFL.IDX PT, R3, R5, 0x1, 0x1c1f ;  /* 0x003c1f0005037f89 */ /* 0x001e3400000e0000 */
[----:B------:R-:W-:Y:S01]  /*81e0*/  @P0 LEA R7, R4, UR37, 0x1 ;  /* 0x0000002504070c11 */ /* 0x000fe2000f8e08ff */
[----:B------:R-:W1:Y:S01]  /*81f0*/  SHFL.IDX PT, R2, R6, 0x1, 0x1c1f ;  /* 0x003c1f0006027f89 */ /* 0x000e6200000e0000 */
        /* <DEDUP_REMOVED lines=11> */
[----:B------:R-:W1:Y:S04]  /*82b0*/  SHFL.IDX PT, R2, R6, 0x2, 0x1c1f ;  /* 0x005c1f0006027f89 */ /* 0x000e6800000e0000 */
[----:B------:R-:W2:Y:S01]  /*82c0*/  SHFL.IDX PT, R6, R6, 0x3, 0x1c1f ;  /* 0x007c1f0006067f89 */ /* 0x000ea200000e0000 */
[----:B0-----:R-:W-:-:S05]  /*82d0*/  @P0 LEA R3, P1, R8, R3, 0x1 ;  /* 0x0000000308030211 */ /* 0x001fca00078208ff */
[----:B-1----:R-:W-:-:S05]  /*82e0*/  @P0 IMAD.X R2, RZ, RZ, R2, P1 ;  /* 0x000000ffff020224 */ /* 0x002fca00008e0602 */
[----:B------:R-:W-:-:S04]  /*82f0*/  @P0 LOP3.LUT R3, R3, R2, RZ, 0x3c, !PT ;  /* 0x0000000203030212 */ /* 0x000fc800078e3cff */
[----:B------:R-:W-:-:S04]  /*8300*/  @P0 LOP3.LUT R2, R3, R2, RZ, 0x3c, !PT ;  /* 0x0000000203020212 */ /* 0x000fc800078e3cff */
[----:B------:R-:W-:-:S05]  /*8310*/  @P0 LOP3.LUT R3, R3, R2, RZ, 0x3c, !PT ;  /* 0x0000000203030212 */ /* 0x000fca00078e3cff */
[----:B------:R0:W-:Y:S04]  /*8320*/  @P0 LDGSTS.E.BYPASS.LTC128B.128 [R7+0x16400], desc[UR48][R2.64], !P4 ;  /* 0x1640000002070fae */ /* 0x0001e8000e101d70 */
[----:B------:R0:W-:Y:S04]  /*8330*/  @P0 LDGSTS.E.BYPASS.LTC128B.128 [R7+0x18400], desc[UR48][R2.64+0x40], !P3 ;  /* 0x1840004002070fae */ /* 0x0001e8000d901d70 */
[----:B--2---:R0:W-:Y:S02]  /*8340*/  @P0 LDGSTS.E.BYPASS.LTC128B.128 [R7+0x1a400], desc[UR48][R2.64+0x80], !P2 ;  /* 0x1a40008002070fae */ /* 0x0041e4000d101d70 */
.L_x_99:
[----:B------:R-:W-:-:S13]  /*8350*/  ISETP.GE.AND P0, PT, R9, 0x61, PT ;  /* 0x000000610900780c */ /* 0x000fda0003f06270 */
[----:B0-----:R-:W-:Y:S02]  /*8360*/  @P0 LEA R2, P1, R8, R14, 0x1 ;  /* 0x0000000e08020211 */ /* 0x001fe400078208ff */
[----:B------:R-:W-:Y:S02]  /*8370*/  @P0 LEA R5, R4, UR37, 0x1 ;  /* 0x0000002504050c11 */ /* 0x000fe4000f8e08ff */
[----:B------:R-:W-:-:S05]  /*8380*/  @P0 IADD3.X R3, RZ, R6, RZ, P1, !PT ;  /* 0x00000006ff030210 */ /* 0x000fca0000ffe4ff */
[----:B------:R-:W-:Y:S01]  /*8390*/  @!PT LDS RZ, [RZ] ;  /* 0x00000000fffff984 */ /* 0x000fe20000000800 */
[----:B------:R-:W-:Y:S01]  /*83a0*/  @!PT LDS RZ, [RZ] ;  /* 0x00000000fffff984 */ /* 0x000fe20000000800 */
[----:B------:R-:W-:Y:S01]  /*83b0*/  @!PT LDS RZ, [RZ] ;  /* 0x00000000fffff984 */ /* 0x000fe20000000800 */
[----:B------:R0:W-:Y:S04]  /*83c0*/  @P0 LDGSTS.E.BYPASS.LTC128B.128 [R5+0x16c00], desc[UR48][R2.64], !P4 ;  /* 0x16c0000002050fae */ /* 0x0001e8000e101d70 */
[----:B------:R0:W-:Y:S04]  /*83d0*/  @P0 LDGSTS.E.BYPASS.LTC128B.128 [R5+0x18c00], desc[UR48][R2.64+0x40], !P3 ;  /* 0x18c0004002050fae */ /* 0x0001e8000d901d70 */
[----:B------:R0:W-:Y:S01]  /*83e0*/  @P0 LDGSTS.E.BYPASS.LTC128B.128 [R5+0x1ac00], desc[UR48][R2.64+0x80], !P2 ;  /* 0x1ac0008002050fae */ /* 0x0001e2000d101d70 */
[----:B------:R-:W-:Y:S01]  /*83f0*/  PLOP3.LUT P0, PT, PT, PT, PT, 0x80, 0x0 ;  /* 0x000000000000781c */ /* 0x000fe20003f0f070 */
[----:B------:R-:W-:-:S12]  /*8400*/  NOP ;  /* 0x0000000000007918 */ /* 0x000fd80000000000 */
.L_x_45:
[----:B------:R-:W-:Y:S02]  /*8410*/  PLOP3.LUT P1, PT, P1, P0, PT, 0xa2, 0x0 ;  /* 0x000000000000781c */ /* 0x000fe40000f21472 */
[----:B------:R-:W-:-:S08]  /*8420*/  @P0 R2UR P1, UR4, R0 ;  /* 0x00000000000402ca */ /* 0x000fd00000020000 */
[----:B------:R-:W-:-:S05]  /*8430*/  @P0 PLOP3.LUT P0, PT, P1, PT, PT, 0x80, 0x0 ;  /* 0x000000000000081c */ /* 0x000fca0000f0f070 */
[----:B------:R-:W-:Y:S01]  /*8440*/  @!P1 SYNCS.ARRIVE.TRANS64.RED.A0T1 RZ, [UR4+0x2d830], RZ ;  /* 0x02d830ffffff99a7 */ /* 0x000fe20008200404 */
[----:B------:R-:W-:Y:S07]  /*8450*/  @!P1 ARRIVES.LDGSTSBAR.64.TRANSCNT [UR4+0x2d830] ;  /* 0x02d83000ff0099b0 */ /* 0x000fee0008000a84 */
[----:B------:R-:W-:Y:S05]  /*8460*/  @P0 BRA.U.ANY `(.L_x_45) ;  /* 0xfffffffd00e80947 */ /* 0x000fea000393ffff */
[----:B------:R-:W-:Y:S01]  /*8470*/  NOP ;  /* 0x0000000000007918 */ /* 0x000fe20000000000 */
[----:B0-----:R-:W-:-:S05]  /*8480*/  IMAD.U32 R2, RZ, RZ, UR40 ;  /* 0x00000028ff027e24 */ /* 0x001fca000f8e00ff */
[----:B------:R-:W-:-:S13]  /*8490*/  ISETP.NE.AND P2, PT, R2, 0x3, PT ;  /* 0x000000030200780c */ /* 0x000fda0003f45270 */
[----:B------:R-:W-:Y:S05]  /*84a0*/  @!P2 BRA `(.L_x_46) ;  /* 0x000000000004a947 */ /* 0x000fea0003800000 */
[----:B------:R-:W-:Y:S01]  /*84b0*/  BPT.TRAP 0x1 ;  /* 0x000000040000795c */ /* 0x000fe20000300000 */
.L_x_46:
[----:B------:R0:W-:Y:S02]  /*84c0*/  SYNCS.ARRIVE.TRANS64.A1T0 RZ, [R0+URZ+0x2d830], RZ ;  /* 0x02d830ff00ff79a7 */ /* 0x0001e4000810003f */
[----:B------:R-:W-:Y:S05]  /*84d0*/  WARPSYNC.ALL ;  /* 0x0000000000007948 */ /* 0x000fea0003800000 */
[----:B------:R-:W-:-:S04]  /*84e0*/  UIADD3 UR4, UR37, 0xc400, URZ ;  /* 0x0000c40025047890 */ /* 0x000fc8000fffe03f */
[----:B------:R-:W-:Y:S01]  /*84f0*/  ULOP3.LUT UP0, URZ, UR4, 0x1bf, URZ, 0xc0, !UPT ;  /* 0x000001bf043f7892 */ /* 0x000fe2000f80c03f */
[----:B------:R-:W-:Y:S05]  /*8500*/  BAR.SYNC.DEFER_BLOCKING 0x8, 0x200 ;  /* 0x0208000000007b1d */ /* 0x000fea0000010000 */
[----:B------:R-:W-:-:S13]  /*8510*/  PLOP3.LUT P0, PT, PT, PT, UP0, 0x80, 0x0 ;  /* 0x000000000000781c */ /* 0x000fda0003f0f008 */
[----:B------:R-:W-:Y:S05]  /*8520*/  @!P0 BRA `(.L_x_47) ;  /* 0x0000000000408947 */ /* 0x000fea0003800000 */
[----:B------:R-:W-:Y:S01]  /*8530*/  MOV R2, 0x0 ;  /* 0x0000000000027802 */ /* 0x000fe20000000f00 */
[----:B------:R-:W-:Y:S01]  /*8540*/  ULDC.64 UR6, c[0x4][0x88] ;  /* 0x0100220000067ab9 */ /* 0x000fe20000000a00 */
[----:B------:R-:W-:Y:S01]  /*8550*/  ULDC.64 UR8, c[0x4][0x90] ;  /* 0x0100240000087ab9 */ /* 0x000fe20000000a00 */
[----:B------:R-:W-:Y:S01]  /*8560*/  ULDC.64 UR4, c[0x4][0x20] ;  /* 0x0100080000047ab9 */ /* 0x000fe20000000a00 */
[----:B------:R-:W-:Y:S02]  /*8570*/  IMAD.U32 R4, RZ, RZ, UR6 ;  /* 0x00000006ff047e24 */ /* 0x000fe4000f8e00ff */
[----:B------:R-:W1:Y:S01]  /*8580*/  LDC.64 R2, c[0x4][R2] ;  /* 0x0100000002027b82 */ /* 0x000e620000000a00 */
[----:B------:R-:W-:Y:S02]  /*8590*/  IMAD.U32 R5, RZ, RZ, UR7 ;  /* 0x00000007ff057e24 */ /* 0x000fe4000f8e00ff */
[----:B------:R-:W-:Y:S02]  /*85a0*/  IMAD.U32 R6, RZ, RZ, UR8 ;  /* 0x00000008ff067e24 */ /* 0x000fe4000f8e00ff */
[----:B------:R-:W-:-:S02]  /*85b0*/  IMAD.U32 R7, RZ, RZ, UR9 ;  /* 0x00000009ff077e24 */ /* 0x000fc4000f8e00ff */
[----:B------:R-:W-:Y:S02]  /*85c0*/  IMAD.U32 R10, RZ, RZ, UR4 ;  /* 0x00000004ff0a7e24 */ /* 0x000fe4000f8e00ff */
[----:B------:R-:W-:Y:S02]  /*85d0*/  IMAD.U32 R11, RZ, RZ, UR5 ;  /* 0x00000005ff0b7e24 */ /* 0x000fe4000f8e00ff */
[----:B------:R-:W-:Y:S02]  /*85e0*/  IMAD.MOV.U32 R8, RZ, RZ, 0x70 ;  /* 0x00000070ff087424 */ /* 0x000fe400078e00ff */
[----:B------:R-:W-:Y:S02]  /*85f0*/  IMAD.MOV.U32 R12, RZ, RZ, 0x1 ;  /* 0x00000001ff0c7424 */ /* 0x000fe400078e00ff */
[----:B------:R-:W-:-:S07]  /*8600*/  IMAD.MOV.U32 R13, RZ, RZ, RZ ;  /* 0x000000ffff0d7224 */ /* 0x000fce00078e00ff */
[----:B------:R-:W-:-:S07]  /*8610*/  LEPC R20, `(.L_x_47) ;  /* 0x000000001014794e */ /* 0x000fce0000000000 */
[----:B01----:R-:W-:Y:S05]  /*8620*/  CALL.ABS.NOINC R2 ;  /* 0x0000000002007343 */ /* 0x003fea0003c00000 */
.L_x_47:
[----:B------:R-:W2:Y:S01]  /*8630*/  LDL R21, [R1+0xc] ;  /* 0x00000c0001157983 */ /* 0x000ea20000100800 */
[----:B------:R-:W1:Y:S01]  /*8640*/  LDC R10, c[0x0][0x448] ;  /* 0x00011200ff0a7b82 */ /* 0x000e620000000800 */
[----:B------:R-:W-:Y:S01]  /*8650*/  ULDC.64 UR4, c[0x0][0x2d8] ;  /* 0x0000b60000047ab9 */ /* 0x000fe20000000a00 */
[----:B0-----:R-:W-:Y:S01]  /*8660*/  SHF.R.S32.HI R0, RZ, 0x1f, R19 ;  /* 0x0000001fff007819 */ /* 0x001fe20000011413 */
[----:B------:R-:W0:Y:S01]  /*8670*/  S2R R26, SR_TID.X ;  /* 0x00000000001a7919 */ /* 0x000e220000002100 */
[----:B------:R-:W-:Y:S01]  /*8680*/  IMAD R3, R29, UR4, RZ ;  /* 0x000000041d037c24 */ /* 0x000fe2000f8e02ff */
[----:B------:R-:W-:Y:S01]  /*8690*/  ULDC.64 UR6, c[0x0][0x2c8] ;  /* 0x0000b20000067ab9 */ /* 0x000fe20000000a00 */
[----:B------:R-:W-:Y:S01]  /*86a0*/  IMAD.MOV R6, RZ, RZ, -R24 ;  /* 0x000000ffff067224 */ /* 0x000fe200078e0a18 */
[----:B------:R-:W-:Y:S01]  /*86b0*/  ULDC.64 UR8, c[0x0][0x280] ;  /* 0x0000a00000087ab9 */ /* 0x000fe20000000a00 */
[C---:B------:R-:W-:Y:S01]  /*86c0*/  IMAD R4, R22.reuse, UR5, R3 ;  /* 0x0000000516047c24 */ /* 0x040fe2000f8e0203 */
[----:B------:R-:W3:Y:S01]  /*86d0*/  S2R R11, SR_TID.X ;  /* 0x00000000000b7919 */ /* 0x000ee20000002100 */
[----:B------:R-:W-:Y:S01]  /*86e0*/  IMAD.WIDE.U32 R2, R22, UR4, RZ ;  /* 0x0000000416027c25 */ /* 0x000fe2000f8e00ff */
[----:B------:R-:W-:Y:S01]  /*86f0*/  ULDC.64 UR4, c[0x0][0x2e0] ;  /* 0x0000b80000047ab9 */ /* 0x000fe20000000a00 */
[----:B------:R-:W-:-:S02]  /*8700*/  LOP3.LUT P3, RZ, R16, 0x400, RZ, 0xc0, !PT ;  /* 0x0000040010ff7812 */ /* 0x000fc4000786c0ff */
[----:B------:R-:W-:Y:S01]  /*8710*/  IMAD R0, R0, UR4, RZ ;  /* 0x0000000400007c24 */ /* 0x000fe2000f8e02ff */
[C---:B------:R-:W-:Y:S01]  /*8720*/  LOP3.LUT P4, RZ, R16.reuse, 0x200, RZ, 0xc0, !PT ;  /* 0x0000020010ff7812 */ /* 0x040fe2000788c0ff */
[----:B------:R-:W-:Y:S01]  /*8730*/  IMAD.IADD R3, R3, 0x1, R4 ;  /* 0x0000000103037824 */ /* 0x000fe200078e0204 */
[----:B------:R-:W-:Y:S01]  /*8740*/  LOP3.LUT P5, RZ, R16, 0x100, RZ, 0xc0, !PT ;  /* 0x0000010010ff7812 */ /* 0x000fe200078ac0ff */
[C---:B------:R-:W-:Y:S02]  /*8750*/  IMAD R5, R19.reuse, UR5, R0 ;  /* 0x0000000513057c24 */ /* 0x040fe4000f8e0200 */
[----:B------:R-:W-:Y:S01]  /*8760*/  IMAD.WIDE.U32 R2, R19, UR4, R2 ;  /* 0x0000000413027c25 */ /* 0x000fe2000f8e0002 */
[----:B------:R-:W-:Y:S01]  /*8770*/  ULDC UR4, c[0x0][0xc38] ;  /* 0x00030e0000047ab9 */ /* 0x000fe20000000800 */
[----:B------:R-:W-:Y:S02]  /*8780*/  LEA R19, R28, UR37, 0x1 ;  /* 0x000000251c137c11 */ /* 0x000fe4000f8e08ff */
[----:B-1----:R-:W-:-:S02]  /*8790*/  ISETP.NE.AND P0, PT, R10, 0x1, PT ;  /* 0x000000010a00780c */ /* 0x002fc40003f05270 */
[----:B------:R-:W-:Y:S02]  /*87a0*/  IADD3 R3, R3, R5, RZ ;  /* 0x0000000503037210 */ /* 0x000fe40007ffe0ff */
[----:B0-----:R-:W-:Y:S01]  /*87b0*/  SHF.R.U32.HI R20, RZ, 0x2, R26 ;  /* 0x00000002ff147819 */ /* 0x001fe2000001161a */
[----:B------:R-:W-:-:S08]  /*87c0*/  IMAD.SHL.U32 R26, R26, 0x20, RZ ;  /* 0x000000201a1a7824 */ /* 0x000fd000078e00ff */
[----:B------:R-:W0:Y:S01]  /*87d0*/  @P0 LDC R0, c[0x0][0x44c] ;  /* 0x00011300ff000b82 */ /* 0x000e220000000800 */
[----:B------:R-:W-:Y:S02]  /*87e0*/  LOP3.LUT R20, R20, 0x1f, RZ, 0xc0, !PT ;  /* 0x0000001f14147812 */ /* 0x000fe400078ec0ff */
[----:B------:R-:W-:-:S05]  /*87f0*/  LOP3.LUT R26, R26, 0x60, RZ, 0xc0, !PT ;  /* 0x000000601a1a7812 */ /* 0x000fca00078ec0ff */
[----:B------:R-:W1:Y:S01]  /*8800*/  @P0 LDC R4, c[0x0][0x450] ;  /* 0x00011400ff040b82 */ /* 0x000e620000000800 */
[----:B------:R-:W-:-:S07]  /*8810*/  LOP3.LUT R20, R20, R26, RZ, 0xfc, !PT ;  /* 0x0000001a14147212 */ /* 0x000fce00078efcff */
[----:B------:R-:W4:Y:S01]  /*8820*/  @P0 LDC R9, c[0x0][0x44c] ;  /* 0x00011300ff090b82 */ /* 0x000f220000000800 */
[----:B--2---:R-:W-:Y:S01]  /*8830*/  IMAD R6, R6, UR4, R21 ;  /* 0x0000000406067c24 */ /* 0x004fe2000f8e0215 */
[----:B------:R-:W-:Y:S01]  /*8840*/  ULDC.64 UR4, c[0x0][0x2d0] ;  /* 0x0000b40000047ab9 */ /* 0x000fe20000000a00 */
[----:B---3--:R-:W-:Y:S02]  /*8850*/  SHF.R.U32.HI R21, RZ, 0x2, R11 ;  /* 0x00000002ff157819 */ /* 0x008fe4000001160b */
[----:B------:R-:W-:Y:S02]  /*8860*/  IMAD R7, R6, 0xc0, R20 ;  /* 0x000000c006077824 */ /* 0x000fe400078e0214 */
[----:B------:R-:W-:Y:S01]  /*8870*/  IMAD.SHL.U32 R20, R11, 0x8, RZ ;  /* 0x000000080b147824 */ /* 0x000fe200078e00ff */
[----:B------:R-:W-:Y:S01]  /*8880*/  LOP3.LUT R21, R21, 0x1f, RZ, 0xc0, !PT ;  /* 0x0000001f15157812 */ /* 0x000fe200078ec0ff */
[----:B0-----:R-:W-:-:S03]  /*8890*/  @P0 IMAD.HI.U32 R0, R7, R0, RZ ;  /* 0x0000000007000227 */ /* 0x001fc600078e00ff */
[----:B------:R-:W-:Y:S01]  /*88a0*/  LOP3.LUT R20, R20, 0x18, RZ, 0xc0, !PT ;  /* 0x0000001814147812 */ /* 0x000fe200078ec0ff */
[----:B------:R-:W-:Y:S01]  /*88b0*/  IMAD.MOV.U32 R5, RZ, RZ, R7 ;  /* 0x000000ffff057224 */ /* 0x000fe200078e0007 */
[----:B-1----:R-:W-:-:S04]  /*88c0*/  @P0 SHF.R.U32.HI R5, RZ, R4, R0 ;  /* 0x00000004ff050219 */ /* 0x002fc80000011600 */
[----:B------:R-:W-:-:S05]  /*88d0*/  SHF.R.S32.HI R0, RZ, 0x1f, R5 ;  /* 0x0000001fff007819 */ /* 0x000fca0000011405 */
[----:B------:R-:W-:-:S04]  /*88e0*/  IMAD R0, R0, UR4, RZ ;  /* 0x0000000400007c24 */ /* 0x000fc8000f8e02ff */
[C---:B------:R-:W-:Y:S02]  /*88f0*/  IMAD R8, R5.reuse, UR5, R0 ;  /* 0x0000000505087c24 */ /* 0x040fe4000f8e0200 */
[----:B------:R-:W-:Y:S02]  /*8900*/  IMAD.MOV R0, RZ, RZ, -R5 ;  /* 0x000000ffff007224 */ /* 0x000fe400078e0a05 */
[----:B------:R-:W-:-:S04]  /*8910*/  IMAD.WIDE.U32 R4, R5, UR4, R2 ;  /* 0x0000000405047c25 */ /* 0x000fc8000f8e0002 */
[----:B------:R-:W-:Y:S02]  /*8920*/  IMAD R0, R10, R0, R7 ;  /* 0x000000000a007224 */ /* 0x000fe400078e0207 */
[----:B------:R-:W-:-:S03]  /*8930*/  IMAD.IADD R5, R5, 0x1, R8 ;  /* 0x0000000105057824 */ /* 0x000fc600078e0208 */
[----:B------:R-:W-:Y:S01]  /*8940*/  SHF.R.S32.HI R8, RZ, 0x1f, R0 ;  /* 0x0000001fff087819 */ /* 0x000fe20000011400 */
[----:B------:R-:W-:-:S04]  /*8950*/  IMAD.WIDE.U32 R4, R0, UR6, R4 ;  /* 0x0000000600047c25 */ /* 0x000fc8000f8e0004 */
[----:B------:R-:W-:-:S04]  /*8960*/  IMAD R8, R8, UR6, RZ ;  /* 0x0000000608087c24 */ /* 0x000fc8000f8e02ff */
[----:B------:R-:W-:Y:S01]  /*8970*/  IMAD R8, R0, UR7, R8 ;  /* 0x0000000700087c24 */ /* 0x000fe2000f8e0208 */
[----:B------:R-:W-:-:S03]  /*8980*/  LEA R0, P1, R4, UR8, 0x1 ;  /* 0x0000000804007c11 */ /* 0x000fc6000f8208ff */
[----:B------:R-:W-:Y:S02]  /*8990*/  IMAD.IADD R5, R5, 0x1, R8 ;  /* 0x0000000105057824 */ /* 0x000fe400078e0208 */
[----:B------:R-:W-:-:S03]  /*89a0*/  VIADD R8, R7, 0x80 ;  /* 0x0000008007087836 */ /* 0x000fc60000000000 */
[----:B------:R-:W-:Y:S01]  /*89b0*/  LEA.HI.X R4, R4, UR9, R5, 0x1, P1 ;  /* 0x0000000904047c11 */ /* 0x000fe200088f0c05 */
[----:B----4-:R-:W-:Y:S01]  /*89c0*/  @P0 IMAD.HI.U32 R9, R8, R9, RZ ;  /* 0x0000000908090227 */ /* 0x010fe200078e00ff */
[----:B------:R-:W0:Y:S03]  /*89d0*/  @P0 LDC R5, c[0x0][0x450] ;  /* 0x00011400ff050b82 */ /* 0x000e260000000800 */
[----:B------:R-:W-:Y:S01]  /*89e0*/  IMAD.MOV.U32 R7, RZ, RZ, R8 ;  /* 0x000000ffff077224 */ /* 0x000fe200078e0008 */
[----:B0-----:R-:W-:-:S05]  /*89f0*/  @P0 SHF.R.U32.HI R7, RZ, R5, R9 ;  /* 0x00000005ff070219 */ /* 0x001fca0000011609 */
[----:B------:R-:W-:Y:S02]  /*8a00*/  IMAD.MOV R5, RZ, RZ, -R7 ;  /* 0x000000ffff057224 */ /* 0x000fe400078e0a07 */
[----:B------:R-:W-:-:S04]  /*8a10*/  IMAD.WIDE.U32 R2, R7, UR4, R2 ;  /* 0x0000000407027c25 */ /* 0x000fc8000f8e0002 */
[----:B------:R-:W-:Y:S01]  /*8a20*/  IMAD R5, R10, R5, R8 ;  /* 0x000000050a057224 */ /* 0x000fe200078e0208 */
[----:B------:R-:W-:-:S05]  /*8a30*/  SHF.R.S32.HI R8, RZ, 0x1f, R7 ;  /* 0x0000001fff087819 */ /* 0x000fca0000011407 */
[----:B------:R-:W-:Y:S01]  /*8a40*/  IMAD R8, R8, UR4, RZ ;  /* 0x0000000408087c24 */ /* 0x000fe2000f8e02ff */
[----:B------:R-:W-:-:S03]  /*8a50*/  UMOV UR4, 0xffffffff ;  /* 0xffffffff00047882 */ /* 0x000fc60000000000 */
[----:B------:R-:W-:Y:S01]  /*8a60*/  IMAD R8, R7, UR5, R8 ;  /* 0x0000000507087c24 */ /* 0x000fe2000f8e0208 */
[----:B------:R-:W-:-:S03]  /*8a70*/  SHF.R.S32.HI R7, RZ, 0x1f, R5 ;  /* 0x0000001fff077819 */ /* 0x000fc60000011405 */
[----:B------:R-:W-:Y:S02]  /*8a80*/  IMAD.IADD R3, R3, 0x1, R8 ;  /* 0x0000000103037824 */ /* 0x000fe400078e0208 */
[----:B------:R-:W-:Y:S02]  /*8a90*/  IMAD R7, R7, UR6, RZ ;  /* 0x0000000607077c24 */ /* 0x000fe4000f8e02ff */
[----:B------:R-:W-:-:S04]  /*8aa0*/  IMAD.WIDE.U32 R2, R5, UR6, R2 ;  /* 0x0000000605027c25 */ /* 0x000fc8000f8e0002 */
[----:B------:R-:W-:Y:S01]  /*8ab0*/  IMAD R7, R5, UR7, R7 ;  /* 0x0000000705077c24 */ /* 0x000fe2000f8e0207 */
[----:B------:R-:W-:-:S03]  /*8ac0*/  LEA R8, P0, R2, UR8, 0x1 ;  /* 0x0000000802087c11 */ /* 0x000fc6000f8008ff */
[----:B------:R-:W-:-:S05]  /*8ad0*/  IMAD.IADD R7, R3, 0x1, R7 ;  /* 0x0000000103077824 */ /* 0x000fca00078e0207 */
[----:B------:R-:W-:Y:S01]  /*8ae0*/  LEA.HI.X R7, R2, UR9, R7, 0x1, P0 ;  /* 0x0000000902077c11 */ /* 0x000fe200080f0c07 */
[----:B------:R-:W-:Y:S06]  /*8af0*/  BRA.DIV UR4, `(.L_x_48) ;  /* 0x00000026047c7947 */ /* 0x000fec000b800000 */
[----:B------:R-:W0:Y:S01]  /*8b00*/  SHFL.IDX PT, R3, R0, RZ, 0x1c1f ;  /* 0x001c1fff00037589 */ /* 0x000e2200000e0000 */
[----:B------:R-:W-:-:S03]  /*8b10*/  IMAD R5, R6, 0xc0, R21 ;  /* 0x000000c006057824 */ /* 0x000fc600078e0215 */
[----:B------:R-:W1:Y:S01]  /*8b20*/  SHFL.IDX PT, R2, R4, RZ, 0x1c1f ;  /* 0x001c1fff04027589 */ /* 0x000e6200000e0000 */
[C---:B------:R-:W-:Y:S01]  /*8b30*/  VIADD R6, R5.reuse, 0x20 ;  /* 0x0000002005067836 */ /* 0x040fe20000000000 */
[----:B------:R-:W-:Y:S02]  /*8b40*/  ISETP.GE.AND P0, PT, R5, UR38, PT ;  /* 0x0000002605007c0c */ /* 0x000fe4000bf06270 */
[----:B------:R-:W-:Y:S11]  /*8b50*/  SHFL.IDX PT, R14, R0, 0x3, 0x1c1f ;  /* 0x007c1f00000e7f89 */ /* 0x000ff600000e0000 */
[----:B0-----:R-:W-:-:S05]  /*8b60*/  @!P0 LEA R3, P1, R20, R3, 0x1 ;  /* 0x0000000314038211 */ /* 0x001fca00078208ff */
[----:B-1----:R-:W-:-:S05]  /*8b70*/  @!P0 IMAD.X R2, RZ, RZ, R2, P1 ;  /* 0x000000ffff028224 */ /* 0x002fca00008e0602 */
[----:B------:R-:W-:-:S04]  /*8b80*/  @!P0 LOP3.LUT R3, R3, R2, RZ, 0x3c, !PT ;  /* 0x0000000203038212 */ /* 0x000fc800078e3cff */
[----:B------:R-:W-:-:S04]  /*8b90*/  @!P0 LOP3.LUT R2, R3, R2, RZ, 0x3c, !PT ;  /* 0x0000000203028212 */ /* 0x000fc800078e3cff */
[----:B------:R-:W-:-:S05]  /*8ba0*/  @!P0 LOP3.LUT R3, R3, R2, RZ, 0x3c, !PT ;  /* 0x0000000203038212 */ /* 0x000fca00078e3cff */
[----:B------:R-:W-:Y:S04]  /*8bb0*/  @!P0 LDGSTS.E.BYPASS.LTC128B.128 [R19+0xc400], desc[UR48][R2.64], !P3 ;  /* 0x0c40000002138fae */ /* 0x000fe8000d901d70 */
[----:B------:R-:W-:Y:S04]  /*8bc0*/  @!P0 LDGSTS.E.BYPASS.LTC128B.128 [R19+0xf400], desc[UR48][R2.64+0x40], !P4 ;  /* 0x0f40004002138fae */ /* 0x000fe8000e101d70 */
[----:B------:R0:W-:Y:S01]  /*8bd0*/  @!P0 LDGSTS.E.BYPASS.LTC128B.128 [R19+0x12400], desc[UR48][R2.64+0x80], !P5 ;  /* 0x1240008002138fae */ /* 0x0001e2000e901d70 */
[----:B------:R-:W-:Y:S02]  /*8be0*/  ISETP.GE.AND P0, PT, R6, UR38, PT ;  /* 0x0000002606007c0c */ /* 0x000fe4000bf06270 */
[----:B------:R-:W-:Y:S01]  /*8bf0*/  IADD3 R6, R5, 0x40, RZ ;  /* 0x0000004005067810 */ /* 0x000fe20007ffe0ff */
[----:B0-----:R-:W0:Y:S04]  /*8c00*/  SHFL.IDX PT, R3, R0, 0x1, 0x1c1f ;  /* 0x003c1f0000037f89 */ /* 0x001e2800000e0000 */
[----:B------:R-:W1:Y:S06]  /*8c10*/  SHFL.IDX PT, R2, R4, 0x1, 0x1c1f ;  /* 0x003c1f0004027f89 */ /* 0x000e6c00000e0000 */
        /* <DEDUP_REMOVED lines=8> */
[----:B------:R-:W-:Y:S01]  /*8ca0*/  ISETP.GE.AND P0, PT, R6, UR38, PT ;  /* 0x0000002606007c0c */ /* 0x000fe2000bf06270 */
[----:B------:R-:W-:-:S02]  /*8cb0*/  VIADD R6, R5, 0x60 ;  /* 0x0000006005067836 */ /* 0x000fc40000000000 */
[----:B0-----:R-:W0:Y:S04]  /*8cc0*/  SHFL.IDX PT, R3, R0, 0x2, 0x1c1f ;  /* 0x005c1f0000037f89 */ /* 0x001e2800000e0000 */
[----:B------:R-:W1:Y:S04]  /*8cd0*/  SHFL.IDX PT, R2, R4, 0x2, 0x1c1f ;  /* 0x005c1f0004027f89 */ /* 0x000e6800000e0000 */
[----:B------:R-:W2:Y:S04]  /*8ce0*/  SHFL.IDX PT, R4, R4, 0x3, 0x1c1f ;  /* 0x007c1f0004047f89 */ /* 0x000ea800000e0000 */
[----:B------:R-:W-:Y:S04]  /*8cf0*/  SHFL.IDX PT, R0, R7, RZ, 0x1c1f ;  /* 0x001c1fff07007589 */ /* 0x000fe800000e0000 */
[----:B------:R-:W-:Y:S01]  /*8d00*/  SHFL.IDX PT, R7, R7, 0x1, 0x1c1f ;  /* 0x003c1f0007077f89 */ /* 0x000fe200000e0000 */
        /* <DEDUP_REMOVED lines=8> */
[----:B------:R-:W-:-:S13]  /*8d90*/  ISETP.GE.AND P0, PT, R6, UR38, PT ;  /* 0x0000002606007c0c */ /* 0x000fda000bf06270 */
[----:B------:R-:W-:-:S05]  /*8da0*/  @!P0 LEA R14, P1, R20, R14, 0x1 ;  /* 0x0000000e140e8211 */ /* 0x000fca00078208ff */
[----:B--2---:R-:W-:Y:S02]  /*8db0*/  @!P0 IMAD.X R9, RZ, RZ, R4, P1 ;  /* 0x000000ffff098224 */ /* 0x004fe400008e0604 */
[----:B0-----:R-:W-:Y:S02]  /*8dc0*/  @!P0 IMAD.MOV.U32 R2, RZ, RZ, R14 ;  /* 0x000000ffff028224 */ /* 0x001fe400078e000e */
[----:B------:R-:W0:Y:S01]  /*8dd0*/  SHFL.IDX PT, R14, R8, RZ, 0x1c1f ;  /* 0x001c1fff080e7589 */ /* 0x000e2200000e0000 */
[----:B------:R-:W-:Y:S02]  /*8de0*/  @!P0 IMAD.MOV.U32 R3, RZ, RZ, R9 ;  /* 0x000000ffff038224 */ /* 0x000fe400078e0009 */
[----:B------:R-:W-:-:S03]  /*8df0*/  VIADD R4, R5, 0x80 ;  /* 0x0000008005047836 */ /* 0x000fc60000000000 */
[----:B------:R-:W-:Y:S04]  /*8e00*/  @!P0 LDGSTS.E.BYPASS.LTC128B.128 [R19+0xdc00], desc[UR48][R2.64], !P3 ;  /* 0x0dc0000002138fae */ /* 0x000fe8000d901d70 */
[----:B------:R-:W-:Y:S04]  /*8e10*/  @!P0 LDGSTS.E.BYPASS.LTC128B.128 [R19+0x10c00], desc[UR48][R2.64+0x40], !P4 ;  /* 0x10c0004002138fae */ /* 0x000fe8000e101d70 */
[----:B------:R1:W-:Y:S01]  /*8e20*/  @!P0 LDGSTS.E.BYPASS.LTC128B.128 [R19+0x13c00], desc[UR48][R2.64+0x80], !P5 ;  /* 0x13c0008002138fae */ /* 0x0003e2000e901d70 */
[----:B------:R-:W-:-:S13]  /*8e30*/  ISETP.GE.AND P0, PT, R4, UR38, PT ;  /* 0x0000002604007c0c */ /* 0x000fda000bf06270 */
[----:B0-----:R-:W-:-:S05]  /*8e40*/  @!P0 LEA R14, P1, R20, R14, 0x1 ;  /* 0x0000000e140e8211 */ /* 0x001fca00078208ff */
[----:B------:R-:W-:Y:S02]  /*8e50*/  @!P0 IMAD.X R9, RZ, RZ, R0, P1 ;  /* 0x000000ffff098224 */ /* 0x000fe400008e0600 */
[----:B-1----:R-:W-:Y:S02]  /*8e60*/  @!P0 IMAD.MOV.U32 R2, RZ, RZ, R14 ;  /* 0x000000ffff028224 */ /* 0x002fe400078e000e */
[----:B------:R-:W-:Y:S01]  /*8e70*/  @!P0 IMAD.MOV.U32 R3, RZ, RZ, R9 ;  /* 0x000000ffff038224 */ /* 0x000fe200078e0009 */
[----:B------:R0:W1:Y:S04]  /*8e80*/  SHFL.IDX PT, R14, R8, 0x1, 0x1c1f ;  /* 0x003c1f00080e7f89 */ /* 0x00006800000e0000 */
[----:B------:R0:W-:Y:S04]  /*8e90*/  @!P0 LDGSTS.E.BYPASS.LTC128B.128 [R19+0xe400], desc[UR48][R2.64], !P3 ;  /* 0x0e40000002138fae */ /* 0x0001e8000d901d70 */
[----:B------:R0:W-:Y:S04]  /*8ea0*/  @!P0 LDGSTS.E.BYPASS.LTC128B.128 [R19+0x11400], desc[UR48][R2.64+0x40], !P4 ;  /* 0x1140004002138fae */ /* 0x0001e8000e101d70 */
[----:B------:R0:W-:Y:S02]  /*8eb0*/  @!P0 LDGSTS.E.BYPASS.LTC128B.128 [R19+0x14400], desc[UR48][R2.64+0x80], !P5 ;  /* 0x1440008002138fae */ /* 0x0001e4000e901d70 */
.L_x_112:
[----:B------:R-:W2:Y:S01]  /*8ec0*/  LDL R0, [R1+0x10] ;  /* 0x0000100001007983 */ /* 0x000ea20000100800 */
[----:B------:R-:W-:-:S05]  /*8ed0*/  VIADD R5, R5, 0xa0 ;  /* 0x000000a005057836 */ /* 0x000fca0000000000 */
[----:B------:R-:W-:-:S13]  /*8ee0*/  ISETP.GE.AND P0, PT, R5, UR38, PT ;  /* 0x0000002605007c0c */ /* 0x000fda000bf06270 */
[----:B01----:R-:W-:-:S05]  /*8ef0*/  @!P0 LEA R2, P1, R20, R14, 0x1 ;  /* 0x0000000e14028211 */ /* 0x003fca00078208ff */
[----:B------:R-:W-:-:S05]  /*8f00*/  @!P0 IMAD.X R3, RZ, RZ, R7, P1 ;  /* 0x000000ffff038224 */ /* 0x000fca00008e0607 */
[----:B------:R-:W-:Y:S01]  /*8f10*/  @!PT LDS RZ, [RZ] ;  /* 0x00000000fffff984 */ /* 0x000fe20000000800 */
[----:B------:R-:W-:Y:S01]  /*8f20*/  @!PT LDS RZ, [RZ] ;  /* 0x00000000fffff984 */ /* 0x000fe20000000800 */
[----:B------:R-:W-:Y:S01]  /*8f30*/  @!PT LDS RZ, [RZ] ;  /* 0x00000000fffff984 */ /* 0x000fe20000000800 */
[----:B------:R0:W-:Y:S04]  /*8f40*/  @!P0 LDGSTS.E.BYPASS.LTC128B.128 [R19+0xec00], desc[UR48][R2.64], !P3 ;  /* 0x0ec0000002138fae */ /* 0x0001e8000d901d70 */
[----:B------:R0:W-:Y:S04]  /*8f50*/  @!P0 LDGSTS.E.BYPASS.LTC128B.128 [R19+0x11c00], desc[UR48][R2.64+0x40], !P4 ;  /* 0x11c0004002138fae */ /* 0x0001e8000e101d70 */
[----:B------:R0:W-:Y:S01]  /*8f60*/  @!P0 LDGSTS.E.BYPASS.LTC128B.128 [R19+0x14c00], desc[UR48][R2.64+0x80], !P5 ;  /* 0x14c0008002138fae */ /* 0x0001e2000e901d70 */
[----:B------:R-:W-:Y:S01]  /*8f70*/  NOP ;  /* 0x0000000000007918 */ /* 0x000fe20000000000 */
[----:B------:R-:W-:Y:S02]  /*8f80*/  SYNCS.ARRIVE.TRANS64.RED.A0T1 RZ, [UR37+0x2d800], RZ ;  /* 0x02d800ffffff79a7 */ /* 0x000fe40008200425 */
[----:B------:R-:W-:Y:S01]  /*8f90*/  ARRIVES.LDGSTSBAR.64.TRANSCNT [UR37+0x2d800] ;  /* 0x02d80000ff0079b0 */ /* 0x000fe20008000aa5 */
[----:B--2---:R-:W-:-:S04]  /*8fa0*/  LOP3.LUT R0, R0, 0x1, RZ, 0xc, !PT ;  /* 0x0000000100007812 */ /* 0x004fc800078e0cff */
[----:B------:R-:W-:Y:S01]  /*8fb0*/  SHF.L.U32 R0, R0, 0x1f, RZ ;  /* 0x0000001f00007819 */ /* 0x000fe200000006ff */
[----:B------:R-:W-:Y:S01]  /*8fc0*/  NOP ;  /* 0x0000000000007918 */ /* 0x000fe20000000000 */
[----:B------:R-:W-:Y:S01]  /*8fd0*/  SYNCS.ARRIVE.TRANS64.A1T0 RZ, [UR37+0x2d800], RZ ;  /* 0x02d800ffffff79a7 */ /* 0x000fe20008100025 */
[----:B------:R-:W-:Y:S01]  /*8fe0*/  BSSY B0, `(.L_x_49) ;  /* 0x0000003000007945 */ /* 0x000fe20003800000 */
[----:B------:R-:W1:Y:S03]  /*8ff0*/  SYNCS.PHASECHK.TRANS64.TRYWAIT P0, [UR37+0x2d820], R0 ;  /* 0x02d82000ff0075a7 */ /* 0x000e660008000165 */
[----:B01----:R-:W-:Y:S05]  /*9000*/  @!P0 BRA `(.L_x_50) ;  /* 0x00000028003c8947 */ /* 0x003fea0003800000 */
.L_x_113:
[----:B------:R-:W-:Y:S05]  /*9010*/  BSYNC B0 ;  /* 0x0000000000007941 */ /* 0x000fea0003800000 */
.L_x_49:
[----:B------:R-:W-:Y:S01]  /*9020*/  UISETP.GE.AND UP0, UPT, UR36, 0x81, UPT ;  /* 0x000000812400788c */ /* 0x000fe2000bf06270 */
[----:B------:R-:W-:-:S05]  /*9030*/  IMAD.U32 R10, RZ, RZ, UR43 ;  /* 0x0000002bff0a7e24 */ /* 0x000fca000f8e00ff */
[----:B------:R-:W-:-:S13]  /*9040*/  PLOP3.LUT P0, PT, PT, PT, UP0, 0x40, 0x0 ;  /* 0x000000000000781c */ /* 0x000fda0003f0e808 */
[----:B------:R-:W-:Y:S05]  /*9050*/  @P0 BRA `(.L_x_51) ;  /* 0x0000000c00a00947 */ /* 0x000fea0003800000 */
[----:B------:R-:W-:Y:S01]  /*9060*/  BSSY B0, `(.L_x_51) ;  /* 0x00000e7000007945 */ /* 0x000fe20003800000 */
[----:B------:R-:W-:Y:S01]  /*9070*/  IMAD.MOV.U32 R20, RZ, RZ, R25 ;  /* 0x000000ffff147224 */ /* 0x000fe200078e0019 */
[----:B------:R-:W-:Y:S01]  /*9080*/  MOV R7, R23 ;  /* 0x0000001700077202 */ /* 0x000fe20000000f00 */
[----:B0-----:R-:W-:Y:S02]  /*9090*/  IMAD.U32 R0, RZ, RZ, UR39 ;  /* 0x00000027ff007e24 */ /* 0x001fe4000f8e00ff */
[----:B------:R-:W-:-:S07]  /*90a0*/  IMAD.U32 R26, RZ, RZ, UR43 ;  /* 0x0000002bff1a7e24 */ /* 0x000fce000f8e00ff */
.L_x_64:
[----:B------:R-:W2:Y:S01]  /*90b0*/  LDL R9, [R1+0x8] ;  /* 0x0000080001097983 */ /* 0x000ea20000100800 */
[----:B------:R-:W0:Y:S01]  /*90c0*/  LDC R3, c[0x0][0x430] ;  /* 0x00010c00ff037b82 */ /* 0x000e220000000800 */
[----:B------:R-:W-:Y:S02]  /*90d0*/  ULDC.64 UR4, c[0x0][0x428] ;  /* 0x00010a0000047ab9 */ /* 0x000fe40000000a00 */
[----:B------:R-:W3:Y:S04]  /*90e0*/  LDL R6, [R1+0x4] ;  /* 0x0000040001067983 */ /* 0x000ee80000100800 */
[----:B------:R-:W4:Y:S01]  /*90f0*/  LDL R8, [R1] ;  /* 0x0000000001087983 */ /* 0x000f220000100800 */
[----:B------:R-:W1:Y:S01]  /*9100*/  S2R R2, SR_TID.X ;  /* 0x0000000000027919 */ /* 0x000e620000002100 */
[----:B0-----:R-:W-:-:S13]  /*9110*/  ISETP.NE.AND P0, PT, R3, 0x1, PT ;  /* 0x000000010300780c */ /* 0x001fda0003f05270 */
[----:B------:R-:W0:Y:S01]  /*9120*/  @P0 LDC R4, c[0x0][0x434] ;  /* 0x00010d00ff040b82 */ /* 0x000e220000000800 */
[----:B-1----:R-:W-:Y:S01]  /*9130*/  IMAD.SHL.U32 R3, R2, 0x20, RZ ;  /* 0x0000002002037824 */ /* 0x002fe200078e00ff */
[----:B------:R-:W-:-:S06]  /*9140*/  SHF.R.U32.HI R5, RZ, 0x2, R2 ;  /* 0x00000002ff057819 */ /* 0x000fcc0000011602 */
[----:B------:R-:W1:Y:S01]  /*9150*/  @P0 LDC R2, c[0x0][0x438] ;  /* 0x00010e00ff020b82 */ /* 0x000e620000000800 */
[----:B------:R-:W-:Y:S02]  /*9160*/  LOP3.LUT R5, R5, 0x1f, RZ, 0xc0, !PT ;  /* 0x0000001f05057812 */ /* 0x000fe400078ec0ff */
[----:B------:R-:W-:-:S03]  /*9170*/  LOP3.LUT R3, R3, 0x60, RZ, 0xc0, !PT ;  /* 0x0000006003037812 */ /* 0x000fc600078ec0ff */
[----:B------:R-:W-:-:S05]  /*9180*/  IMAD R5, R0, 0x80, R5 ;  /* 0x0000008000057824 */ /* 0x000fca00078e0205 */
[----:B--2---:R-:W-:-:S05]  /*9190*/  IADD3 R5, R3, R5, R9 ;  /* 0x0000000503057210 */ /* 0x004fca0007ffe009 */
[----:B0-----:R-:W-:-:S04]  /*91a0*/  @P0 IMAD.HI.U32 R3, R5, R4, RZ ;  /* 0x0000000405030227 */ /* 0x001fc800078e00ff */
[----:B------:R-:W-:Y:S01]  /*91b0*/  IMAD.MOV.U32 R4, RZ, RZ, R5 ;  /* 0x000000ffff047224 */ /* 0x000fe200078e0005 */
[----:B-1----:R-:W-:Y:S01]  /*91c0*/  @P0 SHF.R.U32.HI R4, RZ, R2, R3 ;  /* 0x00000002ff040219 */ /* 0x002fe20000011603 */
[----:B---3--:R-:W-:-:S03]  /*91d0*/  IMAD R6, R6, UR4, RZ ;  /* 0x0000000406067c24 */ /* 0x008fc6000f8e02ff */
[--C-:B------:R-:W-:Y:S01]  /*91e0*/  SHF.R.S32.HI R3, RZ, 0x1f, R4.reuse ;  /* 0x0000001fff037819 */ /* 0x100fe20000011404 */
[----:B------:R-:W-:Y:S02]  /*91f0*/  IMAD.MOV.U32 R2, RZ, RZ, R4 ;  /* 0x000000ffff027224 */ /* 0x000fe400078e0004 */
[C---:B----4-:R-:W-:Y:S02]  /*9200*/  IMAD R6, R8.reuse, UR5, R6 ;  /* 0x0000000508067c24 */ /* 0x050fe4000f8e0206 */
[----:B------:R-:W-:Y:S01]  /*9210*/  IMAD.WIDE.U32 R2, R8, UR4, R2 ;  /* 0x0000000408027c25 */ /* 0x000fe2000f8e0002 */
[----:B------:R-:W-:-:S03]  /*9220*/  ULDC.64 UR4, c[0x0][0x418] ;  /* 0x0001060000047ab9 */ /* 0x000fc60000000a00 */
[----:B------:R-:W-:Y:S01]  /*9230*/  IMAD.IADD R6, R6, 0x1, R3 ;  /* 0x0000000106067824 */ /* 0x000fe200078e0203 */
[C---:B------:R-:W-:Y:S01]  /*9240*/  LEA R8, P0, R2.reuse, UR4, 0x2 ;  /* 0x0000000402087c11 */ /* 0x040fe2000f8010ff */
[----:B------:R-:W-:Y:S01]  /*9250*/  IMAD.U32 R10, RZ, RZ, UR40 ;  /* 0x00000028ff0a7e24 */ /* 0x000fe2000f8e00ff */
[----:B------:R-:W-:Y:S02]  /*9260*/  ULDC UR4, c[0x0][0x430] ;  /* 0x00010c0000047ab9 */ /* 0x000fe40000000800 */
[----:B------:R-:W-:Y:S01]  /*9270*/  LEA.HI.X R9, R2, UR5, R6, 0x2, P0 ;  /* 0x0000000502097c11 */ /* 0x000fe200080f1406 */
[----:B------:R-:W-:-:S04]  /*9280*/  IMAD.MOV R2, RZ, RZ, -R4 ;  /* 0x000000ffff027224 */ /* 0x000fc800078e0a04 */
[----:B------:R-:W2:Y:S01]  /*9290*/  LDG.E R4, desc[UR48][R8.64] ;  /* 0x0000003008047981 */ /* 0x000ea2000c1e1900 */
[----:B------:R-:W-:Y:S01]  /*92a0*/  ISETP.NE.AND P1, PT, R10, 0x3, PT ;  /* 0x000000030a00780c */ /* 0x000fe20003f25270 */
[----:B------:R-:W-:-:S05]  /*92b0*/  VIADD R23, R7, 0x1 ;  /* 0x0000000107177836 */ /* 0x000fca0000000000 */
[----:B------:R-:W-:Y:S01]  /*92c0*/  ISETP.NE.AND P0, PT, R23, 0x2, PT ;  /* 0x000000021700780c */ /* 0x000fe20003f05270 */
[----:B------:R-:W-:-:S03]  /*92d0*/  IMAD R5, R2, UR4, R5 ;  /* 0x0000000402057c24 */ /* 0x000fc6000f8e0205 */
[----:B------:R-:W-:Y:S01]  /*92e0*/  SEL R25, RZ, 0x1, P0 ;  /* 0x00000001ff197807 */ /* 0x000fe20000000000 */
[----:B------:R-:W-:Y:S01]  /*92f0*/  IMAD.MOV.U32 R10, RZ, RZ, R0 ;  /* 0x000000ffff0a7224 */ /* 0x000fe200078e0000 */
[----:B------:R-:W-:Y:S02]  /*9300*/  SEL R23, R23, RZ, P0 ;  /* 0x000000ff17177207 */ /* 0x000fe40000000000 */
[----:B------:R-:W-:Y:S02]  /*9310*/  LOP3.LUT R25, R20, R25, RZ, 0x3c, !PT ;  /* 0x0000001914197212 */ /* 0x000fe400078e3cff */
[----:B--2---:R-:W-:Y:S01]  /*9320*/  SHF.R.S32.HI R24, RZ, 0x1f, R4 ;  /* 0x0000001fff187819 */ /* 0x004fe20000011404 */
[----:B------:R-:W-:Y:S06]  /*9330*/  @!P1 BRA `(.L_x_52) ;  /* 0x0000000000049947 */ /* 0x000fec0003800000 */
[----:B------:R-:W-:Y:S01]  /*9340*/  BPT.TRAP 0x1 ;  /* 0x000000040000795c */ /* 0x000fe20000300000 */
.L_x_52:
[----:B------:R-:W-:Y:S01]  /*9350*/  LEA R6, R23, UR37, 0x3 ;  /* 0x0000002517067c11 */ /* 0x000fe2000f8e18ff */
[----:B------:R-:W-:Y:S01]  /*9360*/  BSSY B1, `(.L_x_53) ;  /* 0x0000004000017945 */ /* 0x000fe20003800000 */
[----:B------:R-:W-:-:S04]  /*9370*/  SHF.L.U32 R0, R25, 0x1f, RZ ;  /* 0x0000001f19007819 */ /* 0x000fc800000006ff */
[----:B------:R-:W0:Y:S02]  /*9380*/  SYNCS.PHASECHK.TRANS64.TRYWAIT P0, [R6+URZ+0x2d840], R0 ;  /* 0x02d84000060075a7 */ /* 0x000e24000800017f */
[----:B0-----:R-:W-:Y:S05]  /*9390*/  @!P0 BRA `(.L_x_54) ;  /* 0x0000002400708947 */ /* 0x001fea0003800000 */
.L_x_114:
[----:B------:R-:W-:Y:S05]  /*93a0*/  BSYNC B1 ;  /* 0x0000000000017941 */ /* 0x000fea0003800000 */
.L_x_53:
[----:B------:R-:W-:Y:S01]  /*93b0*/  SHF.R.S32.HI R21, RZ, 0x1f, R5 ;  /* 0x0000001fff157819 */ /* 0x000fe20000011405 */
[----:B------:R-:W-:Y:S01]  /*93c0*/  ULDC.64 UR4, c[0x0][0x300] ;  /* 0x0000c00000047ab9 */ /* 0x000fe20000000a00 */
[C---:B------:R-:W-:Y:S01]  /*93d0*/  LOP3.LUT P3, RZ, R16.reuse, 0x4, RZ, 0xc0, !PT ;  /* 0x0000000410ff7812 */ /* 0x040fe2000786c0ff */
[----:B------:R-:W-:Y:S01]  /*93e0*/  IMAD.WIDE.U32 R2, R5, UR4, RZ ;  /* 0x0000000405027c25 */ /* 0x000fe2000f8e00ff */
[C---:B------:R-:W-:Y:S02]  /*93f0*/  LOP3.LUT P2, RZ, R16.reuse, 0x2, RZ, 0xc0, !PT ;  /* 0x0000000210ff7812 */ /* 0x040fe4000784c0ff */
[----:B------:R-:W-:Y:S01]  /*9400*/  LOP3.LUT P1, RZ, R16, 0x1, RZ, 0xc0, !PT ;  /* 0x0000000110ff7812 */ /* 0x000fe2000782c0ff */
[----:B0-----:R-:W-:Y:S02]  /*9410*/  IMAD R0, R21, UR4, RZ ;  /* 0x0000000415007c24 */ /* 0x001fe4000f8e02ff */
[----:B------:R-:W-:Y:S02]  /*9420*/  IMAD R9, R23, 0x3000, R28 ;  /* 0x0000300017097824 */ /* 0x000fe400078e021c */
[----:B------:R-:W-:Y:S01]  /*9430*/  IMAD R0, R5, UR5, R0 ;  /* 0x0000000505007c24 */ /* 0x000fe2000f8e0200 */
[----:B------:R-:W-:-:S03]  /*9440*/  ULDC.64 UR4, c[0x0][0x310] ;  /* 0x0000c40000047ab9 */ /* 0x000fc60000000a00 */
[----:B------:R-:W-:Y:S02]  /*9450*/  IMAD.IADD R3, R3, 0x1, R0 ;  /* 0x0000000103037824 */ /* 0x000fe400078e0200 */
[----:B------:R-:W-:Y:S02]  /*9460*/  IMAD R0, R24, UR4, RZ ;  /* 0x0000000418007c24 */ /* 0x000fe4000f8e02ff */
[----:B------:R-:W-:-:S04]  /*9470*/  IMAD.WIDE.U32 R2, R4, UR4, R2 ;  /* 0x0000000404027c25 */ /* 0x000fc8000f8e0002 */
[----:B------:R-:W-:Y:S01]  /*9480*/  IMAD R0, R4, UR5, R0 ;  /* 0x0000000504007c24 */ /* 0x000fe2000f8e0200 */
[----:B------:R-:W-:-:S04]  /*9490*/  ULDC.64 UR4, c[0x0][0x308] ;  /* 0x0000c20000047ab9 */ /* 0x000fc80000000a00 */
[----:B------:R-:W-:Y:S01]  /*94a0*/  IADD3 R3, R3, R0, RZ ;  /* 0x0000000003037210 */ /* 0x000fe20007ffe0ff */
[----:B------:R-:W-:-:S04]  /*94b0*/  IMAD R0, R29, UR4, RZ ;  /* 0x000000041d007c24 */ /* 0x000fc8000f8e02ff */
[C---:B------:R-:W-:Y:S02]  /*94c0*/  IMAD R0, R22.reuse, UR5, R0 ;  /* 0x0000000516007c24 */ /* 0x040fe4000f8e0200 */
[----:B------:R-:W-:Y:S01]  /*94d0*/  IMAD.WIDE.U32 R2, R22, UR4, R2 ;  /* 0x0000000416027c25 */ /* 0x000fe2000f8e0002 */
[----:B------:R-:W-:-:S03]  /*94e0*/  ULDC.64 UR4, c[0x0][0x2e8] ;  /* 0x0000ba0000047ab9 */ /* 0x000fc60000000a00 */
[----:B------:R-:W-:Y:S01]  /*94f0*/  IMAD.IADD R0, R0, 0x1, R3 ;  /* 0x0000000100007824 */ /* 0x000fe200078e0203 */
[----:B------:R-:W-:Y:S01]  /*9500*/  LEA R8, P0, R2, UR4, 0x1 ;  /* 0x0000000402087c11 */ /* 0x000fe2000f8008ff */
[----:B------:R-:W-:-:S03]  /*9510*/  UMOV UR4, 0xffffffff ;  /* 0xffffffff00047882 */ /* 0x000fc60000000000 */
[----:B------:R-:W-:Y:S01]  /*9520*/  LEA.HI.X R19, R2, UR5, R0, 0x1, P0 ;  /* 0x0000000502137c11 */ /* 0x000fe200080f0c00 */
[----:B------:R-:W-:Y:S08]  /*9530*/  BRA.DIV UR4, `(.L_x_55) ;  /* 0x00000026041c7947 */ /* 0x000ff0000b800000 */
[----:B------:R-:W0:Y:S01]  /*9540*/  S2R R3, SR_TID.X ;  /* 0x0000000000037919 */ /* 0x000e220000002100 */
[----:B------:R-:W-:Y:S01]  /*9550*/  LEA R9, R9, UR37, 0x1 ;  /* 0x0000002509097c11 */ /* 0x000fe2000f8e08ff */
[----:B------:R-:W1:Y:S04]  /*9560*/  SHFL.IDX PT, R2, R8, RZ, 0x1c1f ;  /* 0x001c1fff08027589 */ /* 0x000e6800000e0000 */
[----:B------:R-:W-:Y:S01]  /*9570*/  SHFL.IDX PT, R27, R19, 0x2, 0x1c1f ;  /* 0x005c1f00131b7f89 */ /* 0x000fe200000e0000 */
[----:B0-----:R-:W-:-:S03]  /*9580*/  IMAD.SHL.U32 R11, R3, 0x8, RZ ;  /* 0x00000008030b7824 */ /* 0x001fc600078e00ff */
[----:B------:R-:W0:Y:S02]  /*9590*/  SHFL.IDX PT, R3, R19, RZ, 0x1c1f ;  /* 0x001c1fff13037589 */ /* 0x000e2400000e0000 */
[----:B------:R-:W-:-:S05]  /*95a0*/  LOP3.LUT R11, R11, 0x18, RZ, 0xc0, !PT ;  /* 0x000000180b0b7812 */ /* 0x000fca00078ec0ff */
[----:B------:R-:W-:-:S05]  /*95b0*/  IMAD.SHL.U32 R0, R11, 0x2, RZ ;  /* 0x000000020b007824 */ /* 0x000fca00078e00ff */
[----:B-1----:R-:W-:-:S05]  /*95c0*/  IADD3 R2, P0, R2, R0, RZ ;  /* 0x0000000002027210 */ /* 0x002fca0007f1e0ff */
[----:B0-----:R-:W-:-:S05]  /*95d0*/  IMAD.X R3, RZ, RZ, R3, P0 ;  /* 0x000000ffff037224 */ /* 0x001fca00000e0603 */
[----:B------:R-:W-:Y:S04]  /*95e0*/  LDGSTS.E.BYPASS.LTC128B.128 [R9+0x15400], desc[UR48][R2.64], !P3 ;  /* 0x1540000002097fae */ /* 0x000fe8000d901d70 */
[----:B------:R-:W-:Y:S04]  /*95f0*/  LDGSTS.E.BYPASS.LTC128B.128 [R9+0x17400], desc[UR48][R2.64+0x40], !P2 ;  /* 0x1740004002097fae */ /* 0x000fe8000d101d70 */
[----:B------:R0:W-:Y:S04]  /*9600*/  LDGSTS.E.BYPASS.LTC128B.128 [R9+0x19400], desc[UR48][R2.64+0x80], !P1 ;  /* 0x1940008002097fae */ /* 0x0001e8000c901d70 */
[----:B0-----:R-:W0:Y:S04]  /*9610*/  SHFL.IDX PT, R2, R8, 0x1, 0x1c1f ;  /* 0x003c1f0008027f89 */ /* 0x001e2800000e0000 */
[----:B------:R-:W1:Y:S01]  /*9620*/  SHFL.IDX PT, R3, R19, 0x1, 0x1c1f ;  /* 0x003c1f0013037f89 */ /* 0x000e6200000e0000 */
[----:B0-----:R-:W-:-:S05]  /*9630*/  IADD3 R2, P0, R2, R0, RZ ;  /* 0x0000000002027210 */ /* 0x001fca0007f1e0ff */
[----:B-1----:R-:W-:-:S05]  /*9640*/  IMAD.X R3, RZ, RZ, R3, P0 ;  /* 0x000000ffff037224 */ /* 0x002fca00000e0603 */
[----:B------:R-:W-:Y:S04]  /*9650*/  LDGSTS.E.BYPASS.LTC128B.128 [R9+0x15c00], desc[UR48][R2.64], !P3 ;  /* 0x15c0000002097fae */ /* 0x000fe8000d901d70 */
[----:B------:R-:W-:Y:S04]  /*9660*/  LDGSTS.E.BYPASS.LTC128B.128 [R9+0x17c00], desc[UR48][R2.64+0x40], !P2 ;  /* 0x17c0004002097fae */ /* 0x000fe8000d101d70 */
[----:B------:R0:W-:Y:S04]  /*9670*/  LDGSTS.E.BYPASS.LTC128B.128 [R9+0x19c00], desc[UR48][R2.64+0x80], !P1 ;  /* 0x19c0008002097fae */ /* 0x0001e8000c901d70 */
[----:B0-----:R-:W0:Y:S02]  /*9680*/  SHFL.IDX PT, R2, R8, 0x2, 0x1c1f ;  /* 0x005c1f0008027f89 */ /* 0x001e2400000e0000 */
[----:B0-----:R-:W-:-:S05]  /*9690*/  IADD3 R2, P0, R2, R0, RZ ;  /* 0x0000000002027210 */ /* 0x001fca0007f1e0ff */
[----:B------:R-:W-:Y:S02]  /*96a0*/  IMAD.X R3, RZ, RZ, R27, P0 ;  /* 0x000000ffff037224 */ /* 0x000fe400000e061b */
[----:B------:R0:W1:Y:S04]  /*96b0*/  SHFL.IDX PT, R27, R19, 0x3, 0x1c1f ;  /* 0x007c1f00131b7f89 */ /* 0x00006800000e0000 */
[----:B------:R-:W-:Y:S04]  /*96c0*/  LDGSTS.E.BYPASS.LTC128B.128 [R9+0x16400], desc[UR48][R2.64], !P3 ;  /* 0x1640000002097fae */ /* 0x000fe8000d901d70 */
[----:B------:R-:W-:Y:S04]  /*96d0*/  LDGSTS.E.BYPASS.LTC128B.128 [R9+0x18400], desc[UR48][R2.64+0x40], !P2 ;  /* 0x1840004002097fae */ /* 0x000fe8000d101d70 */
[----:B------:R2:W-:Y:S04]  /*96e0*/  LDGSTS.E.BYPASS.LTC128B.128 [R9+0x1a400], desc[UR48][R2.64+0x80], !P1 ;  /* 0x1a40008002097fae */ /* 0x0005e8000c901d70 */
[----:B-12---:R0:W2:Y:S02]  /*96f0*/  SHFL.IDX PT, R2, R8, 0x3, 0x1c1f ;  /* 0x007c1f0008027f89 */ /* 0x0060a400000e0000 */
.L_x_124:
[----:B--2---:R-:W-:-:S05]  /*9700*/  IADD3 R2, P0, R2, R0, RZ ;  /* 0x0000000002027210 */ /* 0x004fca0007f1e0ff */
[----:B------:R-:W-:Y:S01]  /*9710*/  IMAD.X R3, RZ, RZ, R27, P0 ;  /* 0x000000ffff037224 */ /* 0x000fe200000e061b */
[----:B------:R-:W-:-:S04]  /*9720*/  PLOP3.LUT P0, PT, PT, PT, PT, 0x80, 0x0 ;  /* 0x000000000000781c */ /* 0x000fc80003f0f070 */
[----:B------:R-:W-:Y:S01]  /*9730*/  @!PT LDS RZ, [RZ] ;  /* 0x00000000fffff984 */ /* 0x000fe20000000800 */
[----:B------:R-:W-:Y:S01]  /*9740*/  @!PT LDS RZ, [RZ] ;  /* 0x00000000fffff984 */ /* 0x000fe20000000800 */
[----:B------:R-:W-:Y:S01]  /*9750*/  @!PT LDS RZ, [RZ] ;  /* 0x00000000fffff984 */ /* 0x000fe20000000800 */
[----:B------:R1:W-:Y:S04]  /*9760*/  LDGSTS.E.BYPASS.LTC128B.128 [R9+0x16c00], desc[UR48][R2.64], !P3 ;  /* 0x16c0000002097fae */ /* 0x0003e8000d901d70 */
[----:B------:R1:W-:Y:S04]  /*9770*/  LDGSTS.E.BYPASS.LTC128B.128 [R9+0x18c00], desc[UR48][R2.64+0x40], !P2 ;  /* 0x18c0004002097fae */ /* 0x0003e8000d101d70 */
[----:B------:R1:W-:Y:S01]  /*9780*/  LDGSTS.E.BYPASS.LTC128B.128 [R9+0x1ac00], desc[UR48][R2.64+0x80], !P1 ;  /* 0x1ac0008002097fae */ /* 0x0003e2000c901d70 */
[----:B------:R-:W-:Y:S01]  /*9790*/  NOP ;  /* 0x0000000000007918 */ /* 0x000fe20000000000 */
.L_x_56:
[----:B------:R-:W-:Y:S02]  /*97a0*/  PLOP3.LUT P1, PT, P1, P0, PT, 0xa2, 0x0 ;  /* 0x000000000000781c */ /* 0x000fe40000f21472 */
[----:B------:R-:W-:-:S08]  /*97b0*/  @P0 R2UR P1, UR4, R6 ;  /* 0x00000000060402ca */ /* 0x000fd00000020000 */
[----:B------:R-:W-:-:S05]  /*97c0*/  @P0 PLOP3.LUT P0, PT, P1, PT, PT, 0x80, 0x0 ;  /* 0x000000000000081c */ /* 0x000fca0000f0f070 */
[----:B------:R-:W-:Y:S01]  /*97d0*/  @!P1 SYNCS.ARRIVE.TRANS64.RED.A0T1 RZ, [UR4+0x2d830], RZ ;  /* 0x02d830ffffff99a7 */ /* 0x000fe20008200404 */
[----:B------:R-:W-:Y:S07]  /*97e0*/  @!P1 ARRIVES.LDGSTSBAR.64.TRANSCNT [UR4+0x2d830] ;  /* 0x02d83000ff0099b0 */ /* 0x000fee0008000a84 */
[----:B------:R-:W-:Y:S05]  /*97f0*/  @P0 BRA.U.ANY `(.L_x_56) ;  /* 0xfffffffd00e80947 */ /* 0x000fea000393ffff */
[----:B------:R-:W-:Y:S01]  /*9800*/  NOP ;  /* 0x0000000000007918 */ /* 0x000fe20000000000 */
[----:B-1----:R-:W-:-:S05]  /*9810*/  IMAD.U32 R2, RZ, RZ, UR40 ;  /* 0x00000028ff027e24 */ /* 0x002fca000f8e00ff */
[----:B------:R-:W-:-:S13]  /*9820*/  ISETP.NE.AND P2, PT, R2, 0x3, PT ;  /* 0x000000030200780c */ /* 0x000fda0003f45270 */
[----:B------:R-:W-:Y:S05]  /*9830*/  @!P2 BRA `(.L_x_57) ;  /* 0x000000000004a947 */ /* 0x000fea0003800000 */
[----:B------:R-:W-:Y:S01]  /*9840*/  BPT.TRAP 0x1 ;  /* 0x000000040000795c */ /* 0x000fe20000300000 */
.L_x_57:
[----:B------:R1:W-:Y:S01]  /*9850*/  SYNCS.ARRIVE.TRANS64.A1T0 RZ, [R6+URZ+0x2d830], RZ ;  /* 0x02d830ff06ff79a7 */ /* 0x0003e2000810003f */
[----:B------:R-:W-:Y:S05]  /*9860*/  @!P2 BRA `(.L_x_58) ;  /* 0x000000000004a947 */ /* 0x000fea0003800000 */
[----:B------:R-:W-:Y:S01]  /*9870*/  BPT.TRAP 0x1 ;  /* 0x000000040000795c */ /* 0x000fe20000300000 */
.L_x_58:
[----:B------:R-:W-:Y:S01]  /*9880*/  SHF.L.U32 R2, R20, 0x1f, RZ ;  /* 0x0000001f14027819 */ /* 0x000fe200000006ff */
[----:B------:R-:W-:Y:S01]  /*9890*/  BSSY B1, `(.L_x_59) ;  /* 0x0000004000017945 */ /* 0x000fe20003800000 */
[----:B-1----:R-:W-:-:S04]  /*98a0*/  LEA R6, R7, UR37, 0x3 ;  /* 0x0000002507067c11 */ /* 0x002fc8000f8e18ff */
[----:B------:R-:W1:Y:S02]  /*98b0*/  SYNCS.PHASECHK.TRANS64.TRYWAIT P0, [R6+URZ+0x2d860], R2 ;  /* 0x02d86002060075a7 */ /* 0x000e64000800017f */
[----:B-1----:R-:W-:Y:S05]  /*98c0*/  @!P0 BRA `(.L_x_60) ;  /* 0x00000024007c8947 */ /* 0x002fea0003800000 */
.L_x_125:
[----:B------:R-:W-:Y:S05]  /*98d0*/  BSYNC B1 ;  /* 0x0000000000017941 */ /* 0x000fea0003800000 */
.L_x_59:
[----:B------:R-:W2:Y:S01]  /*98e0*/  S2R R3, SR_TID.X ;  /* 0x0000000000037919 */ /* 0x000ea20000002100 */
[----:B-1----:R-:W-:Y:S01]  /*98f0*/  IMAD.MOV.U32 R2, RZ, RZ, -0x80 ;  /* 0xffffff80ff027424 */ /* 0x002fe200078e00ff */
[----:B------:R-:W-:Y:S01]  /*9900*/  UMOV UR4, 0xffffffff ;  /* 0xffffffff00047882 */ /* 0x000fe20000000000 */
[C---:B------:R-:W-:Y:S01]  /*9910*/  LOP3.LUT P3, RZ, R16.reuse, 0x20, RZ, 0xc0, !PT ;  /* 0x0000002010ff7812 */ /* 0x040fe2000786c0ff */
[----:B------:R-:W-:Y:S01]  /*9920*/  IMAD R7, R7, 0x3000, R28 ;  /* 0x0000300007077824 */ /* 0x000fe200078e021c */
[----:B------:R-:W-:Y:S01]  /*9930*/  LOP3.LUT P2, RZ, R16, 0x10, RZ, 0xc0, !PT ;  /* 0x0000001010ff7812 */ /* 0x000fe2000784c0ff */
[----:B------:R-:W-:Y:S01]  /*9940*/  IMAD R2, R26, R2, UR36 ;  /* 0x000000241a027e24 */ /* 0x000fe2000f8e0202 */
[----:B------:R-:W-:Y:S02]  /*9950*/  LOP3.LUT P1, RZ, R16, 0x8, RZ, 0xc0, !PT ;  /* 0x0000000810ff7812 */ /* 0x000fe4000782c0ff */
[----:B--2---:R-:W-:-:S04]  /*9960*/  SHF.R.U32.HI R3, RZ, 0x2, R3 ;  /* 0x00000002ff037819 */ /* 0x004fc80000011603 */
[----:B------:R-:W-:-:S05]  /*9970*/  LOP3.LUT R3, R3, 0x1f, RZ, 0xc0, !PT ;  /* 0x0000001f03037812 */ /* 0x000fca00078ec0ff */
[----:B0-----:R-:W-:Y:S01]  /*9980*/  IMAD.IADD R8, R2, 0x1, -R3 ;  /* 0x0000000102087824 */ /* 0x001fe200078e0a03 */
[----:B------:R-:W-:Y:S06]  /*9990*/  BRA.DIV UR4, `(.L_x_61) ;  /* 0x00000026045c7947 */ /* 0x000fec000b800000 */
[----:B------:R-:W0:Y:S01]  /*99a0*/  SHFL.IDX PT, R2, R17, RZ, 0x1c1f ;  /* 0x001c1fff11027589 */ /* 0x000e2200000e0000 */
[----:B------:R-:W-:-:S03]  /*99b0*/  LEA R7, R7, UR37, 0x1 ;  /* 0x0000002507077c11 */ /* 0x000fc6000f8e08ff */
[----:B------:R-:W1:Y:S01]  /*99c0*/  SHFL.IDX PT, R3, R18, RZ, 0x1c1f ;  /* 0x001c1fff12037589 */ /* 0x000e6200000e0000 */
[----:B0-----:R-:W-:-:S05]  /*99d0*/  IADD3 R2, P0, R2, R0, RZ ;  /* 0x0000000002027210 */ /* 0x001fca0007f1e0ff */
[----:B-1----:R-:W-:Y:S01]  /*99e0*/  IMAD.X R3, RZ, RZ, R3, P0 ;  /* 0x000000ffff037224 */ /* 0x002fe200000e0603 */
[----:B------:R-:W-:-:S13]  /*99f0*/  ISETP.LT.OR P0, PT, R8, 0x1, P3 ;  /* 0x000000010800780c */ /* 0x000fda0001f01670 */
[----:B------:R-:W-:Y:S01]  /*9a00*/  @!PT LDS RZ, [RZ] ;  /* 0x00000000fffff984 */ /* 0x000fe20000000800 */
[----:B------:R-:W-:Y:S01]  /*9a10*/  LDGSTS.E.BYPASS.LTC128B.128 [R7+0x400], desc[UR48][R2.64], !P0 ;  /* 0x0040000002077fae */ /* 0x000fe2000c101d70 */
[----:B------:R-:W-:-:S13]  /*9a20*/  ISETP.LT.OR P0, PT, R8, 0x1, P2 ;  /* 0x000000010800780c */ /* 0x000fda0001701670 */
[----:B------:R-:W-:Y:S01]  /*9a30*/  LDGSTS.E.BYPASS.LTC128B.128 [R7+0x2400], desc[UR48][R2.64+0x40], !P0 ;  /* 0x0240004002077fae */ /* 0x000fe2000c101d70 */
[----:B------:R-:W-:-:S13]  /*9a40*/  ISETP.LT.OR P0, PT, R8, 0x1, P1 ;  /* 0x000000010800780c */ /* 0x000fda0000f01670 */
[----:B------:R0:W-:Y:S04]  /*9a50*/  LDGSTS.E.BYPASS.LTC128B.128 [R7+0x4400], desc[UR48][R2.64+0x80], !P0 ;  /* 0x0440008002077fae */ /* 0x0001e8000c101d70 */
[----:B0-----:R-:W0:Y:S04]  /*9a60*/  SHFL.IDX PT, R2, R17, 0x1, 0x1c1f ;  /* 0x003c1f0011027f89 */ /* 0x001e2800000e0000 */
[----:B------:R-:W1:Y:S01]  /*9a70*/  SHFL.IDX PT, R3, R18, 0x1, 0x1c1f ;  /* 0x003c1f0012037f89 */ /* 0x000e6200000e0000 */
[----:B0-----:R-:W-:-:S05]  /*9a80*/  IADD3 R2, P0, R2, R0, RZ ;  /* 0x0000000002027210 */ /* 0x001fca0007f1e0ff */
[----:B-1----:R-:W-:Y:S01]  /*9a90*/  IMAD.X R3, RZ, RZ, R3, P0 ;  /* 0x000000ffff037224 */ /* 0x002fe200000e0603 */
[----:B------:R-:W-:-:S13]  /*9aa0*/  ISETP.LT.OR P0, PT, R8, 0x21, P3 ;  /* 0x000000210800780c */ /* 0x000fda0001f01670 */
[----:B------:R-:W-:Y:S01]  /*9ab0*/  LDGSTS.E.BYPASS.LTC128B.128 [R7+0xc00], desc[UR48][R2.64], !P0 ;  /* 0x00c0000002077fae */ /* 0x000fe2000c101d70 */
[----:B------:R-:W-:-:S13]  /*9ac0*/  ISETP.LT.OR P0, PT, R8, 0x21, P2 ;  /* 0x000000210800780c */ /* 0x000fda0001701670 */
[----:B------:R-:W-:Y:S01]  /*9ad0*/  LDGSTS.E.BYPASS.LTC128B.128 [R7+0x2c00], desc[UR48][R2.64+0x40], !P0 ;  /* 0x02c0004002077fae */ /* 0x000fe2000c101d70 */
[----:B------:R-:W-:-:S13]  /*9ae0*/  ISETP.LT.OR P0, PT, R8, 0x21, P1 ;  /* 0x000000210800780c */ /* 0x000fda0000f01670 */
[----:B------:R0:W-:Y:S04]  /*9af0*/  LDGSTS.E.BYPASS.LTC128B.128 [R7+0x4c00], desc[UR48][R2.64+0x80], !P0 ;  /* 0x04c0008002077fae */ /* 0x0001e8000c101d70 */
[----:B0-----:R-:W0:Y:S04]  /*9b00*/  SHFL.IDX PT, R2, R17, 0x2, 0x1c1f ;  /* 0x005c1f0011027f89 */ /* 0x001e2800000e0000 */
[----:B------:R-:W1:Y:S04]  /*9b10*/  SHFL.IDX PT, R3, R18, 0x2, 0x1c1f ;  /* 0x005c1f0012037f89 */ /* 0x000e6800000e0000 */
[----:B------:R-:W2:Y:S01]  /*9b20*/  SHFL.IDX PT, R18, R18, 0x3, 0x1c1f ;  /* 0x007c1f0012127f89 */ /* 0x000ea200000e0000 */
[----:B0-----:R-:W-:-:S04]  /*9b30*/  IADD3 R2, P0, R2, R0, RZ ;  /* 0x0000000002027210 */ /* 0x001fc80007f1e0ff */
[----:B-1----:R-:W-:Y:S02]  /*9b40*/  IADD3.X R3, RZ, R3, RZ, P0, !PT ;  /* 0x00000003ff037210 */ /* 0x002fe400007fe4ff */
[----:B------:R-:W-:-:S13]  /*9b50*/  ISETP.LT.OR P0, PT, R8, 0x41, P3 ;  /* 0x000000410800780c */ /* 0x000fda0001f01670 */
[----:B------:R-:W-:Y:S01]  /*9b60*/  LDGSTS.E.BYPASS.LTC128B.128 [R7+0x1400], desc[UR48][R2.64], !P0 ;  /* 0x0140000002077fae */ /* 0x000fe2000c101d70 */
[----:B------:R-:W-:-:S13]  /*9b70*/  ISETP.LT.OR P0, PT, R8, 0x41, P2 ;  /* 0x000000410800780c */ /* 0x000fda0001701670 */
[----:B------:R-:W-:Y:S01]  /*9b80*/  LDGSTS.E.BYPASS.LTC128B.128 [R7+0x3400], desc[UR48][R2.64+0x40], !P0 ;  /* 0x0340004002077fae */ /* 0x000fe2000c101d70 */
[----:B------:R-:W-:-:S13]  /*9b90*/  ISETP.LT.OR P0, PT, R8, 0x41, P1 ;  /* 0x000000410800780c */ /* 0x000fda0000f01670 */
[----:B------:R0:W-:Y:S04]  /*9ba0*/  LDGSTS.E.BYPASS.LTC128B.128 [R7+0x5400], desc[UR48][R2.64+0x80], !P0 ;  /* 0x0540008002077fae */ /* 0x0001e8000c101d70 */
[----:B0-2---:R0:W1:Y:S02]  /*9bb0*/  SHFL.IDX PT, R2, R17, 0x3, 0x1c1f ;  /* 0x007c1f0011027f89 */ /* 0x00506400000e0000 */
.L_x_135:
[----:B-1----:R-:W-:Y:S01]  /*9bc0*/  IADD3 R2, P0, R2, R0, RZ ;  /* 0x0000000002027210 */ /* 0x002fe20007f1e0ff */
[----:B------:R-:W-:Y:S02]  /*9bd0*/  ULDC.64 UR4, c[0x0][0x328] ;  /* 0x0000ca0000047ab9 */ /* 0x000fe40000000a00 */
[----:B------:R-:W-:Y:S02]  /*9be0*/  IMAD R0, R21, UR4, RZ ;  /* 0x0000000415007c24 */ /* 0x000fe4000f8e02ff */
[----:B------:R-:W-:Y:S01]  /*9bf0*/  IMAD.X R3, RZ, RZ, R18, P0 ;  /* 0x000000ffff037224 */ /* 0x000fe200000e0612 */
[----:B------:R-:W-:Y:S01]  /*9c00*/  ISETP.LT.OR P0, PT, R8, 0x61, P3 ;  /* 0x000000610800780c */ /* 0x000fe20001f01670 */
[----:B------:R-:W-:-:S12]  /*9c10*/  IMAD R9, R5, UR5, R0 ;  /* 0x0000000505097c24 */ /* 0x000fd8000f8e0200 */
[----:B------:R-:W-:Y:S01]  /*9c20*/  @!PT LDS RZ, [RZ] ;  /* 0x00000000fffff984 */ /* 0x000fe20000000800 */
[----:B------:R-:W-:Y:S01]  /*9c30*/  @!PT LDS RZ, [RZ] ;  /* 0x00000000fffff984 */ /* 0x000fe20000000800 */
[----:B------:R-:W-:Y:S01]  /*9c40*/  @!PT LDS RZ, [RZ] ;  /* 0x00000000fffff984 */ /* 0x000fe20000000800 */
[----:B------:R-:W-:Y:S01]  /*9c50*/  LDGSTS.E.BYPASS.LTC128B.128 [R7+0x1c00], desc[UR48][R2.64], !P0 ;  /* 0x01c0000002077fae */ /* 0x000fe2000c101d70 */
[----:B------:R-:W-:-:S13]  /*9c60*/  ISETP.LT.OR P0, PT, R8, 0x61, P2 ;  /* 0x000000610800780c */ /* 0x000fda0001701670 */
[----:B------:R-:W-:Y:S01]  /*9c70*/  LDGSTS.E.BYPASS.LTC128B.128 [R7+0x3c00], desc[UR48][R2.64+0x40], !P0 ;  /* 0x03c0004002077fae */ /* 0x000fe2000c101d70 */
[----:B------:R-:W-:-:S13]  /*9c80*/  ISETP.LT.OR P0, PT, R8, 0x61, P1 ;  /* 0x000000610800780c */ /* 0x000fda0000f01670 */
[----:B------:R1:W-:Y:S01]  /*9c90*/  LDGSTS.E.BYPASS.LTC128B.128 [R7+0x5c00], desc[UR48][R2.64+0x80], !P0 ;  /* 0x05c0008002077fae */ /* 0x0003e2000c101d70 */
[----:B------:R-:W-:Y:S01]  /*9ca0*/  NOP ;  /* 0x0000000000007918 */ /* 0x000fe20000000000 */
[----:B-1----:R-:W-:Y:S01]  /*9cb0*/  IMAD.WIDE.U32 R2, R5, UR4, RZ ;  /* 0x0000000405027c25 */ /* 0x002fe2000f8e00ff */
[----:B------:R-:W-:-:S03]  /*9cc0*/  ULDC.64 UR4, c[0x0][0x338] ;  /* 0x0000ce0000047ab9 */ /* 0x000fc60000000a00 */
[----:B------:R-:W-:Y:S02]  /*9cd0*/  IMAD.IADD R3, R3, 0x1, R9 ;  /* 0x0000000103037824 */ /* 0x000fe400078e0209 */
[----:B------:R-:W-:Y:S02]  /*9ce0*/  IMAD R5, R24, UR4, RZ ;  /* 0x0000000418057c24 */ /* 0x000fe4000f8e02ff */
[----:B------:R-:W-:-:S04]  /*9cf0*/  IMAD.WIDE.U32 R2, R4, UR4, R2 ;  /* 0x0000000404027c25 */ /* 0x000fc8000f8e0002 */
[----:B------:R-:W-:Y:S01]  /*9d00*/  IMAD R5, R4, UR5, R5 ;  /* 0x0000000504057c24 */ /* 0x000fe2000f8e0205 */
[----:B------:R-:W-:-:S03]  /*9d10*/  ULDC.64 UR4, c[0x0][0x330] ;  /* 0x0000cc0000047ab9 */ /* 0x000fc60000000a00 */
[----:B------:R-:W-:Y:S02]  /*9d20*/  IMAD.IADD R3, R3, 0x1, R5 ;  /* 0x0000000103037824 */ /* 0x000fe400078e0205 */
[----:B------:R-:W-:Y:S02]  /*9d30*/  IMAD R5, R29, UR4, RZ ;  /* 0x000000041d057c24 */ /* 0x000fe4000f8e02ff */
[----:B------:R-:W-:-:S04]  /*9d40*/  IMAD.WIDE.U32 R2, R22, UR4, R2 ;  /* 0x0000000416027c25 */ /* 0x000fc8000f8e0002 */
[----:B------:R-:W-:Y:S01]  /*9d50*/  IMAD R5, R22, UR5, R5 ;  /* 0x0000000516057c24 */ /* 0x000fe2000f8e0205 */
[----:B------:R-:W-:Y:S02]  /*9d60*/  ULDC.64 UR4, c[0x0][0x318] ;  /* 0x0000c60000047ab9 */ /* 0x000fe40000000a00 */
[----:B0-----:R-:W-:Y:S01]  /*9d70*/  LEA R17, P0, R2, UR4, 0x1 ;  /* 0x0000000402117c11 */ /* 0x001fe2000f8008ff */
[----:B------:R-:W-:-:S05]  /*9d80*/  IMAD.IADD R3, R5, 0x1, R3 ;  /* 0x0000000105037824 */ /* 0x000fca00078e0203 */
[----:B------:R-:W-:Y:S02]  /*9d90*/  LEA.HI.X R18, R2, UR5, R3, 0x1, P0 ;  /* 0x0000000502127c11 */ /* 0x000fe400080f0c03 */
[----:B------:R-:W-:-:S13]  /*9da0*/  PLOP3.LUT P0, PT, PT, PT, PT, 0x80, 0x0 ;  /* 0x000000000000781c */ /* 0x000fda0003f0f070 */
.L_x_62:
[----:B------:R-:W-:Y:S02]  /*9db0*/  PLOP3.LUT P1, PT, P1, P0, PT, 0xa2, 0x0 ;  /* 0x000000000000781c */ /* 0x000fe40000f21472 */
[----:B------:R-:W-:-:S08]  /*9dc0*/  @P0 R2UR P1, UR4, R6 ;  /* 0x00000000060402ca */ /* 0x000fd00000020000 */
[----:B------:R-:W-:-:S05]  /*9dd0*/  @P0 PLOP3.LUT P0, PT, P1, PT, PT, 0x80, 0x0 ;  /* 0x000000000000081c */ /* 0x000fca0000f0f070 */
[----:B------:R-:W-:Y:S01]  /*9de0*/  @!P1 SYNCS.ARRIVE.TRANS64.RED.A0T1 RZ, [UR4+0x2d850], RZ ;  /* 0x02d850ffffff99a7 */ /* 0x000fe20008200404 */
[----:B------:R-:W-:Y:S07]  /*9df0*/  @!P1 ARRIVES.LDGSTSBAR.64.TRANSCNT [UR4+0x2d850] ;  /* 0x02d85000ff0099b0 */ /* 0x000fee0008000a84 */
[----:B------:R-:W-:Y:S05]  /*9e00*/  @P0 BRA.U.ANY `(.L_x_62) ;  /* 0xfffffffd00e80947 */ /* 0x000fea000393ffff */
[----:B------:R-:W-:Y:S01]  /*9e10*/  NOP ;  /* 0x0000000000007918 */ /* 0x000fe20000000000 */
[----:B------:R-:W-:-:S05]  /*9e20*/  IMAD.U32 R0, RZ, RZ, UR40 ;  /* 0x00000028ff007e24 */ /* 0x000fca000f8e00ff */
[----:B------:R-:W-:-:S13]  /*9e30*/  ISETP.NE.AND P2, PT, R0, 0x3, PT ;  /* 0x000000030000780c */ /* 0x000fda0003f45270 */
[----:B------:R-:W-:Y:S05]  /*9e40*/  @!P2 BRA `(.L_x_63) ;  /* 0x000000000004a947 */ /* 0x000fea0003800000 */
[----:B------:R-:W-:Y:S01]  /*9e50*/  BPT.TRAP 0x1 ;  /* 0x000000040000795c */ /* 0x000fe20000300000 */
.L_x_63:
[C---:B------:R-:W-:Y:S01]  /*9e60*/  ISETP.GT.AND P0, PT, R10.reuse, RZ, PT ;  /* 0x000000ff0a00720c */ /* 0x040fe20003f04270 */
[----:B------:R0:W-:Y:S01]  /*9e70*/  SYNCS.ARRIVE.TRANS64.A1T0 RZ, [R6+URZ+0x2d850], RZ ;  /* 0x02d850ff06ff79a7 */ /* 0x0001e2000810003f */
[----:B------:R-:W-:Y:S02]  /*9e80*/  VIADD R0, R10, 0xffffffff ;  /* 0xffffffff0a007836 */ /* 0x000fe40000000000 */
[----:B------:R-:W-:Y:S02]  /*9e90*/  IMAD.MOV.U32 R20, RZ, RZ, R25 ;  /* 0x000000ffff147224 */ /* 0x000fe400078e0019 */
[----:B------:R-:W-:Y:S02]  /*9ea0*/  IMAD.MOV.U32 R7, RZ, RZ, R23 ;  /* 0x000000ffff077224 */ /* 0x000fe400078e0017 */
[----:B------:R-:W-:-:S05]  /*9eb0*/  IMAD.MOV.U32 R26, RZ, RZ, R10 ;  /* 0x000000ffff1a7224 */ /* 0x000fca00078e000a */
[----:B0-----:R-:W-:Y:S05]  /*9ec0*/  @P0 BRA `(.L_x_64) ;  /* 0xfffffff000780947 */ /* 0x001fea000383ffff */
[----:B------:R-:W-:Y:S05]  /*9ed0*/  BSYNC B0 ;  /* 0x0000000000007941 */ /* 0x000fea0003800000 */
.L_x_51:
[----:B0-----:R-:W-:-:S05]  /*9ee0*/  IMAD.U32 R0, RZ, RZ, UR40 ;  /* 0x00000028ff007e24 */ /* 0x001fca000f8e00ff */
[----:B------:R-:W-:-:S13]  /*9ef0*/  ISETP.NE.AND P0, PT, R0, 0x3, PT ;  /* 0x000000030000780c */ /* 0x000fda0003f05270 */
[----:B------:R-:W-:Y:S05]  /*9f00*/  @!P0 BRA `(.L_x_65) ;  /* 0x0000000000048947 */ /* 0x000fea0003800000 */
[----:B------:R-:W-:Y:S01]  /*9f10*/  BPT.TRAP 0x1 ;  /* 0x000000040000795c */ /* 0x000fe20000300000 */
.L_x_65:
[----:B------:R-:W-:Y:S01]  /*9f20*/  LEA R4, R23, UR37, 0x3 ;  /* 0x0000002517047c11 */ /* 0x000fe2000f8e18ff */
[----:B------:R-:W-:Y:S01]  /*9f30*/  IMAD.MOV.U32 R5, RZ, RZ, -0x80 ;  /* 0xffffff80ff057424 */ /* 0x000fe200078e00ff */
[----:B------:R-:W-:Y:S01]  /*9f40*/  SHF.L.U32 R3, R25, 0x1f, RZ ;  /* 0x0000001f19037819 */ /* 0x000fe200000006ff */
[----:B------:R-:W-:Y:S02]  /*9f50*/  BSSY B0, `(.L_x_66) ;  /* 0x0000004000007945 */ /* 0x000fe40003800000 */
[----:B------:R-:W-:Y:S01]  /*9f60*/  IMAD R5, R10, R5, UR36 ;  /* 0x000000240a057e24 */ /* 0x000fe2000f8e0205 */
[----:B------:R-:W0:Y:S02]  /*9f70*/  SYNCS.PHASECHK.TRANS64.TRYWAIT P0, [R4+URZ+0x2d860], R3 ;  /* 0x02d86003040075a7 */ /* 0x000e24000800017f */
[----:B0-----:R-:W-:Y:S05]  /*9f80*/  @!P0 BRA `(.L_x_67) ;  /* 0x0000002400448947 */ /* 0x001fea0003800000 */
.L_x_136:
[----:B------:R-:W-:Y:S05]  /*9f90*/  BSYNC B0 ;  /* 0x0000000000007941 */ /* 0x000fea0003800000 */
.L_x_66:
[----:B------:R-:W1:Y:S01]  /*9fa0*/  S2R R0, SR_TID.X ;  /* 0x0000000000007919 */ /* 0x000e620000002100 */
[----:B------:R-:W-:Y:S01]  /*9fb0*/  UMOV UR4, 0xffffffff ;  /* 0xffffffff00047882 */ /* 0x000fe20000000000 */
[C---:B------:R-:W-:Y:S01]  /*9fc0*/  LOP3.LUT P3, RZ, R16.reuse, 0x20, RZ, 0xc0, !PT ;  /* 0x0000002010ff7812 */ /* 0x040fe2000786c0ff */
[----:B------:R-:W-:Y:S01]  /*9fd0*/  IMAD R7, R23, 0x3000, R28 ;  /* 0x0000300017077824 */ /* 0x000fe200078e021c */
[C---:B------:R-:W-:Y:S02]  /*9fe0*/  LOP3.LUT P2, RZ, R16.reuse, 0x10, RZ, 0xc0, !PT ;  /* 0x0000001010ff7812 */ /* 0x040fe4000784c0ff */
[----:B------:R-:W-:Y:S02]  /*9ff0*/  LOP3.LUT P1, RZ, R16, 0x8, RZ, 0xc0, !PT ;  /* 0x0000000810ff7812 */ /* 0x000fe4000782c0ff */
[----:B-1----:R-:W-:-:S04]  /*a000*/  SHF.R.U32.HI R0, RZ, 0x2, R0 ;  /* 0x00000002ff007819 */ /* 0x002fc80000011600 */
[----:B------:R-:W-:-:S05]  /*a010*/  LOP3.LUT R0, R0, 0x1f, RZ, 0xc0, !PT ;  /* 0x0000001f00007812 */ /* 0x000fca00078ec0ff */
[----:B------:R-:W-:Y:S01]  /*a020*/  IMAD.IADD R5, R5, 0x1, -R0 ;  /* 0x0000000105057824 */ /* 0x000fe200078e0a00 */
[----:B------:R-:W-:Y:S06]  /*a030*/  BRA.DIV UR4, `(.L_x_68) ;  /* 0x00000026042c7947 */ /* 0x000fec000b800000 */
[----:B------:R-:W1:Y:S01]  /*a040*/  S2R R2, SR_TID.X ;  /* 0x0000000000027919 */ /* 0x000e620000002100 */
[----:B------:R-:W2:Y:S04]  /*a050*/  SHFL.IDX PT, R14, R17, RZ, 0x1c1f ;  /* 0x001c1fff110e7589 */ /* 0x000ea800000e0000 */
[----:B------:R-:W0:Y:S01]  /*a060*/  SHFL.IDX PT, R0, R18, RZ, 0x1c1f ;  /* 0x001c1fff12007589 */ /* 0x000e2200000e0000 */
[----:B-1----:R-:W-:-:S04]  /*a070*/  SHF.L.U32 R2, R2, 0x3, RZ ;  /* 0x0000000302027819 */ /* 0x002fc800000006ff */
[----:B------:R-:W-:-:S05]  /*a080*/  LOP3.LUT R2, R2, 0x18, RZ, 0xc0, !PT ;  /* 0x0000001802027812 */ /* 0x000fca00078ec0ff */
[----:B------:R-:W-:-:S05]  /*a090*/  IMAD.SHL.U32 R6, R2, 0x2, RZ ;  /* 0x0000000202067824 */ /* 0x000fca00078e00ff */
[----:B--2---:R-:W-:Y:S02]  /*a0a0*/  IADD3 R2, P0, R14, R6, RZ ;  /* 0x000000060e027210 */ /* 0x004fe40007f1e0ff */
[----:B------:R-:W1:Y:S03]  /*a0b0*/  SHFL.IDX PT, R14, R17, 0x1, 0x1c1f ;  /* 0x003c1f00110e7f89 */ /* 0x000e6600000e0000 */
[----:B0-----:R-:W-:Y:S01]  /*a0c0*/  IMAD.X R3, RZ, RZ, R0, P0 ;  /* 0x000000ffff037224 */ /* 0x001fe200000e0600 */
[----:B------:R-:W-:Y:S02]  /*a0d0*/  ISETP.LT.OR P0, PT, R5, 0x1, P3 ;  /* 0x000000010500780c */ /* 0x000fe40001f01670 */
[----:B------:R-:W-:Y:S02]  /*a0e0*/  LEA R0, R7, UR37, 0x1 ;  /* 0x0000002507007c11 */ /* 0x000fe4000f8e08ff */
[----:B------:R-:W-:Y:S09]  /*a0f0*/  SHFL.IDX PT, R7, R18, 0x3, 0x1c1f ;  /* 0x007c1f0012077f89 */ /* 0x000ff200000e0000 */
[----:B------:R-:W-:Y:S01]  /*a100*/  LDGSTS.E.BYPASS.LTC128B.128 [R0+0x400], desc[UR48][R2.64], !P0 ;  /* 0x0040000002007fae */ /* 0x000fe2000c101d70 */
[----:B------:R-:W-:-:S13]  /*a110*/  ISETP.LT.OR P0, PT, R5, 0x1, P2 ;  /* 0x000000010500780c */ /* 0x000fda0001701670 */
[----:B------:R-:W-:Y:S01]  /*a120*/  LDGSTS.E.BYPASS.LTC128B.128 [R0+0x2400], desc[UR48][R2.64+0x40], !P0 ;  /* 0x0240004002007fae */ /* 0x000fe2000c101d70 */
[----:B------:R-:W-:-:S13]  /*a130*/  ISETP.LT.OR P0, PT, R5, 0x1, P1 ;  /* 0x000000010500780c */ /* 0x000fda0000f01670 */
[----:B------:R0:W-:Y:S04]  /*a140*/  LDGSTS.E.BYPASS.LTC128B.128 [R0+0x4400], desc[UR48][R2.64+0x80], !P0 ;  /* 0x0440008002007fae */ /* 0x0001e8000c101d70 */
[----:B0-----:R-:W0:Y:S01]  /*a150*/  SHFL.IDX PT, R3, R18, 0x1, 0x1c1f ;  /* 0x003c1f0012037f89 */ /* 0x001e2200000e0000 */
[----:B-1----:R-:W-:-:S03]  /*a160*/  IADD3 R2, P0, R14, R6, RZ ;  /* 0x000000060e027210 */ /* 0x002fc60007f1e0ff */
[----:B------:R-:W1:Y:S02]  /*a170*/  SHFL.IDX PT, R14, R17, 0x2, 0x1c1f ;  /* 0x005c1f00110e7f89 */ /* 0x000e6400000e0000 */
[----:B0-----:R-:W-:Y:S01]  /*a180*/  IMAD.X R3, RZ, RZ, R3, P0 ;  /* 0x000000ffff037224 */ /* 0x001fe200000e0603 */
[----:B------:R-:W-:-:S13]  /*a190*/  ISETP.LT.OR P0, PT, R5, 0x21, P3 ;  /* 0x000000210500780c */ /* 0x000fda0001f01670 */
[----:B------:R-:W-:Y:S01]  /*a1a0*/  LDGSTS.E.BYPASS.LTC128B.128 [R0+0xc00], desc[UR48][R2.64], !P0 ;  /* 0x00c0000002007fae */ /* 0x000fe2000c101d70 */
[----:B------:R-:W-:-:S13]  /*a1b0*/  ISETP.LT.OR P0, PT, R5, 0x21, P2 ;  /* 0x000000210500780c */ /* 0x000fda0001701670 */
[----:B------:R-:W-:Y:S01]  /*a1c0*/  LDGSTS.E.BYPASS.LTC128B.128 [R0+0x2c00], desc[UR48][R2.64+0x40], !P0 ;  /* 0x02c0004002007fae */ /* 0x000fe2000c101d70 */
[----:B------:R-:W-:-:S13]  /*a1d0*/  ISETP.LT.OR P0, PT, R5, 0x21, P1 ;  /* 0x000000210500780c */ /* 0x000fda0000f01670 */
[----:B------:R0:W-:Y:S04]  /*a1e0*/  LDGSTS.E.BYPASS.LTC128B.128 [R0+0x4c00], desc[UR48][R2.64+0x80], !P0 ;  /* 0x04c0008002007fae */ /* 0x0001e8000c101d70 */
[----:B0-----:R-:W0:Y:S01]  /*a1f0*/  SHFL.IDX PT, R3, R18, 0x2, 0x1c1f ;  /* 0x005c1f0012037f89 */ /* 0x001e2200000e0000 */
[----:B-1----:R-:W-:-:S03]  /*a200*/  IADD3 R2, P0, R14, R6, RZ ;  /* 0x000000060e027210 */ /* 0x002fc60007f1e0ff */
[----:B------:R1:W2:Y:S02]  /*a210*/  SHFL.IDX PT, R14, R17, 0x3, 0x1c1f ;  /* 0x007c1f00110e7f89 */ /* 0x0002a400000e0000 */
[----:B0-----:R-:W-:Y:S01]  /*a220*/  IMAD.X R3, RZ, RZ, R3, P0 ;  /* 0x000000ffff037224 */ /* 0x001fe200000e0603 */
[----:B------:R-:W-:-:S13]  /*a230*/  ISETP.LT.OR P0, PT, R5, 0x41, P3 ;  /* 0x000000410500780c */ /* 0x000fda0001f01670 */
[----:B------:R1:W-:Y:S01]  /*a240*/  LDGSTS.E.BYPASS.LTC128B.128 [R0+0x1400], desc[UR48][R2.64], !P0 ;  /* 0x0140000002007fae */ /* 0x0003e2000c101d70 */
[----:B------:R-:W-:-:S13]  /*a250*/  ISETP.LT.OR P0, PT, R5, 0x41, P2 ;  /* 0x000000410500780c */ /* 0x000fda0001701670 */
[----:B------:R1:W-:Y:S01]  /*a260*/  LDGSTS.E.BYPASS.LTC128B.128 [R0+0x3400], desc[UR48][R2.64+0x40], !P0 ;  /* 0x0340004002007fae */ /* 0x0003e2000c101d70 */
[----:B------:R-:W-:-:S13]  /*a270*/  ISETP.LT.OR P0, PT, R5, 0x41, P1 ;  /* 0x000000410500780c */ /* 0x000fda0000f01670 */
[----:B--2---:R1:W-:Y:S02]  /*a280*/  LDGSTS.E.BYPASS.LTC128B.128 [R0+0x5400], desc[UR48][R2.64+0x80], !P0 ;  /* 0x0540008002007fae */ /* 0x0043e4000c101d70 */
.L_x_146:
[----:B01----:R-:W-:-:S05]  /*a290*/  IADD3 R2, P0, R14, R6, RZ ;  /* 0x000000060e027210 */ /* 0x003fca0007f1e0ff */
[----:B------:R-:W-:Y:S01]  /*a2a0*/  IMAD.X R3, RZ, RZ, R7, P0 ;  /* 0x000000ffff037224 */ /* 0x000fe200000e0607 */
[----:B------:R-:W-:-:S13]  /*a2b0*/  ISETP.LT.OR P0, PT, R5, 0x61, P3 ;  /* 0x000000610500780c */ /* 0x000fda0001f01670 */
[----:B------:R-:W-:Y:S01]  /*a2c0*/  @!PT LDS RZ, [RZ] ;  /* 0x00000000fffff984 */ /* 0x000fe20000000800 */
[----:B------:R-:W-:Y:S01]  /*a2d0*/  @!PT LDS RZ, [RZ] ;  /* 0x00000000fffff984 */ /* 0x000fe20000000800 */
[----:B------:R-:W-:Y:S01]  /*a2e0*/  @!PT LDS RZ, [RZ] ;  /* 0x00000000fffff984 */ /* 0x000fe20000000800 */
[----:B------:R0:W-:Y:S01]  /*a2f0*/  LDGSTS.E.BYPASS.LTC128B.128 [R0+0x1c00], desc[UR48][R2.64], !P0 ;  /* 0x01c0000002007fae */ /* 0x0001e2000c101d70 */
[----:B------:R-:W-:-:S13]  /*a300*/  ISETP.LT.OR P0, PT, R5, 0x61, P2 ;  /* 0x000000610500780c */ /* 0x000fda0001701670 */
[----:B------:R0:W-:Y:S01]  /*a310*/  LDGSTS.E.BYPASS.LTC128B.128 [R0+0x3c00], desc[UR48][R2.64+0x40], !P0 ;  /* 0x03c0004002007fae */ /* 0x0001e2000c101d70 */
[----:B------:R-:W-:-:S13]  /*a320*/  ISETP.LT.OR P0, PT, R5, 0x61, P1 ;  /* 0x000000610500780c */ /* 0x000fda0000f01670 */
[----:B------:R0:W-:Y:S01]  /*a330*/  LDGSTS.E.BYPASS.LTC128B.128 [R0+0x5c00], desc[UR48][R2.64+0x80], !P0 ;  /* 0x05c0008002007fae */ /* 0x0001e2000c101d70 */
[----:B------:R-:W-:Y:S01]  /*a340*/  PLOP3.LUT P0, PT, PT, PT, PT, 0x80, 0x0 ;  /* 0x000000000000781c */ /* 0x000fe20003f0f070 */
[----:B------:R-:W-:-:S12]  /*a350*/  NOP ;  /* 0x0000000000007918 */ /* 0x000fd80000000000 */
.L_x_69:
        /* <DEDUP_REMOVED lines=11> */
.L_x_70:
[----:B------:R-:W2:Y:S01]  /*a410*/  LDL.LU R3, [R1+0xc] ;  /* 0x00000c0001037983 */ /* 0x000ea20000300800 */
[----:B------:R-:W-:Y:S01]  /*a420*/  VIADD R23, R23, 0x1 ;  /* 0x0000000117177836 */ /* 0x000fe20000000000 */
[----:B------:R-:W-:Y:S01]  /*a430*/  ULDC UR4, c[0x0][0xc34] ;  /* 0x00030d0000047ab9 */ /* 0x000fe20000000800 */
[----:B------:R0:W-:Y:S01]  /*a440*/  SYNCS.ARRIVE.TRANS64.A1T0 RZ, [R4+URZ+0x2d850], RZ ;  /* 0x02d850ff04ff79a7 */ /* 0x0001e2000810003f */
[----:B------:R-:W3:Y:S02]  /*a450*/  LDL.LU R2, [R1+0x10] ;  /* 0x0000100001027983 */ /* 0x000ee40000300800 */
[----:B------:R-:W-:-:S04]  /*a460*/  ISETP.NE.AND P0, PT, R23, 0x2, PT ;  /* 0x000000021700780c */ /* 0x000fc80003f05270 */
[----:B------:R-:W-:Y:S02]  /*a470*/  SEL R23, R23, RZ, P0 ;  /* 0x000000ff17177207 */ /* 0x000fe40000000000 */
[----:B------:R-:W-:-:S04]  /*a480*/  SEL R0, RZ, 0x1, P0 ;  /* 0x00000001ff007807 */ /* 0x000fc80000000000 */
[----:B------:R-:W-:Y:S01]  /*a490*/  LOP3.LUT R25, R25, R0, RZ, 0x3c, !PT ;  /* 0x0000000019197212 */ /* 0x000fe200078e3cff */
[----:B--2---:R-:W-:Y:S02]  /*a4a0*/  VIADD R3, R3, UR41 ;  /* 0x0000002903037c36 */ /* 0x004fe40008000000 */
[----:B---3--:R-:W-:-:S03]  /*a4b0*/  VIADD R2, R2, 0x1 ;  /* 0x0000000102027836 */ /* 0x008fc60000000000 */
[----:B------:R0:W-:Y:S01]  /*a4c0*/  STL [R1+0xc], R3 ;  /* 0x00000c0301007387 */ /* 0x0001e20000100800 */
[----:B------:R-:W-:-:S03]  /*a4d0*/  ISETP.GE.AND P0, PT, R3, UR4, PT ;  /* 0x0000000403007c0c */ /* 0x000fc6000bf06270 */
[----:B------:R0:W-:Y:S10]  /*a4e0*/  STL [R1+0x10], R2 ;  /* 0x0000100201007387 */ /* 0x0001f40000100800 */
[----:B0-----:R-:W-:Y:S05]  /*a4f0*/  @!P0 BRA `(.L_x_71) ;  /* 0xffffffd000048947 */ /* 0x001fea000383ffff */
[----:B------:R-:W-:-:S07]  /*a500*/  LOP3.LUT R0, R2, 0x1, RZ, 0xc, !PT ;  /* 0x0000000102007812 */ /* 0x000fce00078e0cff */
.L_x_36:
[----:B------:R-:W0:Y:S01]  /*a510*/  S2R R3, SR_CgaCtaId ;  /* 0x0000000000037919 */ /* 0x000e220000008800 */
[----:B------:R-:W-:Y:S01]  /*a520*/  MOV R2, 0x400 ;  /* 0x0000040000027802 */ /* 0x000fe20000000f00 */
[----:B------:R-:W-:Y:S01]  /*a530*/  BSSY B0, `(.L_x_72) ;  /* 0x0000005000007945 */ /* 0x000fe20003800000 */
[----:B------:R-:W-:Y:S02]  /*a540*/  SHF.L.U32 R0, R0, 0x1f, RZ ;  /* 0x0000001f00007819 */ /* 0x000fe400000006ff */
[----:B0-----:R-:W-:-:S04]  /*a550*/  LEA R4, R3, R2, 0x18 ;  /* 0x0000000203047211 */ /* 0x001fc800078ec0ff */
[----:B------:R-:W0:Y:S02]  /*a560*/  SYNCS.PHASECHK.TRANS64.TRYWAIT P0, [R4+URZ+0x2d820], R0 ;  /* 0x02d82000040075a7 */ /* 0x000e24000800017f */
[----:B0-----:R-:W-:Y:S05]  /*a570*/  @!P0 BRA `(.L_x_73) ;  /* 0x0000002400408947 */ /* 0x001fea0003800000 */
.L_x_147:
[----:B------:R-:W-:Y:S05]  /*a580*/  BSYNC B0 ;  /* 0x0000000000007941 */ /* 0x000fea0003800000 */
.L_x_72:
[----:B------:R-:W-:-:S03]  /*a590*/  UMOV UR4, 0xffffffff ;  /* 0xffffffff00047882 */ /* 0x000fc60000000000 */
[----:B------:R-:W-:Y:S05]  /*a5a0*/  BRA.DIV UR4, `(.L_x_74) ;  /* 0x0000002604487947 */ /* 0x000fea000b800000 */
[----:B0-----:R-:W0:Y:S02]  /*a5b0*/  S2R R0, SR_TID.X ;  /* 0x0000000000007919 */ /* 0x001e240000002100 */
[----:B0-----:R-:W-:-:S04]  /*a5c0*/  SHF.R.U32.HI R0, RZ, 0x5, R0 ;  /* 0x00000005ff007819 */ /* 0x001fc80000011600 */
[----:B------:R-:W-:-:S05]  /*a5d0*/  LOP3.LUT R0, R0, 0x3, RZ, 0xc0, !PT ;  /* 0x0000000300007812 */ /* 0x000fca00078ec0ff */
[----:B------:R0:W1:Y:S02]  /*a5e0*/  SHFL.IDX PT, R14, R0, RZ, 0x1f ;  /* 0x00001fff000e7589 */ /* 0x00006400000e0000 */
.L_x_150:
[----:B-1----:R-:W-:Y:S01]  /*a5f0*/  ISETP.NE.AND P0, PT, R14, RZ, PT ;  /* 0x000000ff0e00720c */ /* 0x002fe20003f05270 */
[----:B------:R-:W-:-:S12]  /*a600*/  BSSY B0, `(.L_x_75) ;  /* 0x0000024000007945 */ /* 0x000fd80003800000 */
[----:B------:R-:W-:Y:S05]  /*a610*/  @P0 BRA `(.L_x_76) ;  /* 0x0000000000880947 */ /* 0x000fea0003800000 */
[----:B------:R-:W-:-:S03]  /*a620*/  UMOV UR4, 0xffffffff ;  /* 0xffffffff00047882 */ /* 0x000fc60000000000 */
[----:B------:R-:W-:Y:S05]  /*a630*/  BRA.DIV UR4, `(.L_x_77) ;  /* 0x0000002604587947 */ /* 0x000fea000b800000 */
[----:B------:R-:W-:-:S13]  /*a640*/  ELECT P6, URZ, PT ;  /* 0x00000000003f782f */ /* 0x000fda00038c0000 */
.L_x_153:
[----:B------:R-:W-:Y:S05]  /*a650*/  @!P6 BRA `(.L_x_76) ;  /* 0x000000000078e947 */ /* 0x000fea0003800000 */
[----:B------:R-:W-:-:S06]  /*a660*/  ULOP3.LUT UR4, UR42, 0x2, URZ, 0xfc, !UPT ;  /* 0x000000022a047892 */ /* 0x000fcc000f8efc3f */
[----:B0-----:R-:W-:-:S05]  /*a670*/  IMAD.U32 R0, RZ, RZ, UR4 ;  /* 0x00000004ff007e24 */ /* 0x001fca000f8e00ff */
[----:B------:R-:W-:-:S13]  /*a680*/  ISETP.NE.AND P0, PT, R0, 0x3, PT ;  /* 0x000000030000780c */ /* 0x000fda0003f05270 */
[----:B------:R-:W-:Y:S05]  /*a690*/  @!P0 BRA `(.L_x_78) ;  /* 0x0000000000048947 */ /* 0x000fea0003800000 */
[----:B------:R-:W-:Y:S01]  /*a6a0*/  BPT.TRAP 0x1 ;  /* 0x000000040000795c */ /* 0x000fe20000300000 */
.L_x_78:
[----:B------:R-:W-:Y:S01]  /*a6b0*/  IMAD R3, R23, 0x8, R4 ;  /* 0x0000000817037824 */ /* 0x000fe200078e0204 */
[----:B------:R-:W-:Y:S01]  /*a6c0*/  SHF.L.U32 R2, R25, 0x1f, RZ ;  /* 0x0000001f19027819 */ /* 0x000fe200000006ff */
[----:B------:R-:W-:-:S03]  /*a6d0*/  VIADD R23, R23, 0x1 ;  /* 0x0000000117177836 */ /* 0x000fc60000000000 */
[----:B------:R-:W0:Y:S02]  /*a6e0*/  SYNCS.PHASECHK.TRANS64.TRYWAIT P1, [R3+URZ+0x2d840], R2 ;  /* 0x02d84002030075a7 */ /* 0x000e24000802017f */
[----:B------:R-:W-:-:S04]  /*a6f0*/  ISETP.NE.AND P2, PT, R23, 0x2, PT ;  /* 0x000000021700780c */ /* 0x000fc80003f45270 */
[----:B------:R-:W-:Y:S01]  /*a700*/  SEL R0, RZ, 0x1, P2 ;  /* 0x00000001ff007807 */ /* 0x000fe20001000000 */
[----:B0-----:R-:W-:Y:S08]  /*a710*/  @!P1 BRA `(.L_x_79) ;  /* 0x0000002400409947 */ /* 0x001ff00003800000 */
.L_x_154:
[----:B------:R-:W-:Y:S02]  /*a720*/  SEL R23, R23, RZ, P2 ;  /* 0x000000ff17177207 */ /* 0x000fe40001000000 */
[----:B------:R-:W-:Y:S01]  /*a730*/  LOP3.LUT R0, R25, R0, RZ, 0x3c, !PT ;  /* 0x0000000019007212 */ /* 0x000fe200078e3cff */
[----:B------:R-:W-:Y:S06]  /*a740*/  @!P0 BRA `(.L_x_80) ;  /* 0x0000000000048947 */ /* 0x000fec0003800000 */
[----:B------:R-:W-:Y:S01]  /*a750*/  BPT.TRAP 0x1 ;  /* 0x000000040000795c */ /* 0x000fe20000300000 */
.L_x_80:
[----:B------:R-:W-:Y:S02]  /*a760*/  LEA R23, R23, R4, 0x3 ;  /* 0x0000000417177211 */ /* 0x000fe400078e18ff */
[----:B------:R-:W-:-:S04]  /*a770*/  SHF.L.U32 R0, R0, 0x1f, RZ ;  /* 0x0000001f00007819 */ /* 0x000fc800000006ff */
[----:B------:R-:W1:Y:S02]  /*a780*/  SYNCS.PHASECHK.TRANS64.TRYWAIT P1, [R23+URZ+0x2d840], R0 ;  /* 0x02d84000170075a7 */ /* 0x000e64000802017f */
[----:B-1----:R-:W-:Y:S05]  /*a790*/  @!P1 BRA `(.L_x_81) ;  /* 0x0000002400349947 */ /* 0x002fea0003800000 */
.L_x_155:
[----:B------:R-:W-:Y:S05]  /*a7a0*/  @!P0 BRA `(.L_x_82) ;  /* 0x0000000000048947 */ /* 0x000fea0003800000 */
[----:B------:R-:W-:Y:S01]  /*a7b0*/  BPT.TRAP 0x1 ;  /* 0x000000040000795c */ /* 0x000fe20000300000 */
.L_x_82:
[----:B------:R-:W2:Y:S02]  /*a7c0*/  SYNCS.PHASECHK.TRANS64.TRYWAIT P1, [R3+URZ+0x2d860], R2 ;  /* 0x02d86002030075a7 */ /* 0x000ea4000802017f */
[----:B--2---:R-:W-:Y:S05]  /*a7d0*/  @!P1 BRA `(.L_x_83) ;  /* 0x0000002400389947 */ /* 0x004fea0003800000 */
.L_x_156:
[----:B------:R-:W-:Y:S05]  /*a7e0*/  @!P0 BRA `(.L_x_84) ;  /* 0x0000000000048947 */ /* 0x000fea0003800000 */
[----:B------:R-:W-:Y:S01]  /*a7f0*/  BPT.TRAP 0x1 ;  /* 0x000000040000795c */ /* 0x000fe20000300000 */
.L_x_84:
[----:B---3--:R3:W4:Y:S02]  /*a800*/  SYNCS.PHASECHK.TRANS64.TRYWAIT P0, [R23+URZ+0x2d860], R0 ;  /* 0x02d86000170075a7 */ /* 0x008724000800017f */
[----:B----4-:R-:W-:Y:S05]  /*a810*/  @!P0 NANOSLEEP.SYNCS 0x989680 ;  /* 0x009896800000895d */ /* 0x010fea0003900000 */
[----:B------:R-:W4:Y:S02]  /*a820*/  @!P0 SYNCS.PHASECHK.TRANS64 P0, [R23+URZ+0x2d860], R0 ;  /* 0x02d86000170085a7 */ /* 0x000f24000800007f */
[----:B----4-:R-:W-:Y:S05]  /*a830*/  @!P0 BRA `(.L_x_84) ;  /* 0xfffffffc00f08947 */ /* 0x010fea000383ffff */
.L_x_76:
[----:B------:R-:W-:Y:S05]  /*a840*/  BSYNC B0 ;  /* 0x0000000000007941 */ /* 0x000fea0003800000 */
.L_x_75:
[----:B------:R-:W-:Y:S05]  /*a850*/  EXIT ;  /* 0x000000000000794d */ /* 0x000fea0003800000 */
.L_x_8:
[----:B0-----:R-:W-:-:S04]  /*a860*/  IMAD.U32 R3, RZ, RZ, UR40 ;  /* 0x00000028ff037e24 */ /* 0x001fc8000f8e00ff */
[----:B------:R0:W1:Y:S03]  /*a870*/  SYNCS.PHASECHK.TRANS64.TRYWAIT P1, [R3+URZ+0x2d800], R0 ;  /* 0x02d80000030075a7 */ /* 0x000066000802017f */
[----:B-1----:R-:W-:Y:S05]  /*a880*/  @!P1 NANOSLEEP.SYNCS 0x989680 ;  /* 0x009896800000995d */ /* 0x002fea0003900000 */
[----:B------:R-:W1:Y:S02]  /*a890*/  @!P1 SYNCS.PHASECHK.TRANS64 P1, [R3+URZ+0x2d800], R0 ;  /* 0x02d80000030095a7 */ /* 0x000e64000802007f */
[----:B-1----:R-:W-:Y:S05]  /*a8a0*/  @!P1 BRA `(.L_x_8) ;  /* 0xfffffffc00ec9947 */ /* 0x002fea000383ffff */
[----:B------:R-:W-:Y:S05]  /*a8b0*/  BRA `(.L_x_85) ;  /* 0xffffff6800547947 */ /* 0x000fea000383ffff */
.L_x_12:
[----:B-1----:R1:W2:Y:S02]  /*a8c0*/  SYNCS.PHASECHK.TRANS64.TRYWAIT P1, [R4+URZ+0x2d830], R3 ;  /* 0x02d83003040075a7 */ /* 0x0022a4000802017f */
[----:B--2---:R-:W-:Y:S05]  /*a8d0*/  @!P1 NANOSLEEP.SYNCS 0x989680 ;  /* 0x009896800000995d */ /* 0x004fea0003900000 */
[----:B------:R-:W2:Y:S02]  /*a8e0*/  @!P1 SYNCS.PHASECHK.TRANS64 P1, [R4+URZ+0x2d830], R3 ;  /* 0x02d83003040095a7 */ /* 0x000ea4000802007f */
[----:B--2---:R-:W-:Y:S05]  /*a8f0*/  @!P1 BRA `(.L_x_12) ;  /* 0xfffffffc00f09947 */ /* 0x004fea000383ffff */
[----:B------:R-:W-:Y:S05]  /*a900*/  BRA `(.L_x_11) ;  /* 0xffffff6800747947 */ /* 0x000fea000383ffff */
.L_x_18:
[----:B--2---:R-:W-:-:S04]  /*a910*/  IMAD.U32 R3, RZ, RZ, UR6 ;  /* 0x00000006ff037e24 */ /* 0x004fc8000f8e00ff */
[----:B------:R2:W3:Y:S03]  /*a920*/  SYNCS.PHASECHK.TRANS64.TRYWAIT P1, [R3+URZ+0x2d830], R0 ;  /* 0x02d83000030075a7 */ /* 0x0004e6000802017f */
[----:B---3--:R-:W-:Y:S05]  /*a930*/  @!P1 NANOSLEEP.SYNCS 0x989680 ;  /* 0x009896800000995d */ /* 0x008fea0003900000 */
[----:B------:R-:W3:Y:S02]  /*a940*/  @!P1 SYNCS.PHASECHK.TRANS64 P1, [R3+URZ+0x2d830], R0 ;  /* 0x02d83000030095a7 */ /* 0x000ee4000802007f */
[----:B---3--:R-:W-:Y:S05]  /*a950*/  @!P1 BRA `(.L_x_18) ;  /* 0xfffffffc00ec9947 */ /* 0x008fea000383ffff */
[----:B------:R-:W-:Y:S05]  /*a960*/  BRA `(.L_x_15) ;  /* 0xffffff8c00647947 */ /* 0x000fea000383ffff */
.L_x_22:
[----:B-1----:R-:W-:-:S04]  /*a970*/  IMAD.U32 R3, RZ, RZ, UR6 ;  /* 0x00000006ff037e24 */ /* 0x002fc8000f8e00ff */
[----:B------:R1:W2:Y:S03]  /*a980*/  SYNCS.PHASECHK.TRANS64.TRYWAIT P1, [R3+URZ+0x2d850], R0 ;  /* 0x02d85000030075a7 */ /* 0x0002a6000802017f */
[----:B--2---:R-:W-:Y:S05]  /*a990*/  @!P1 NANOSLEEP.SYNCS 0x989680 ;  /* 0x009896800000995d */ /* 0x004fea0003900000 */
[----:B------:R-:W2:Y:S02]  /*a9a0*/  @!P1 SYNCS.PHASECHK.TRANS64 P1, [R3+URZ+0x2d850], R0 ;  /* 0x02d85000030095a7 */ /* 0x000ea4000802007f */
[----:B--2---:R-:W-:Y:S05]  /*a9b0*/  @!P1 BRA `(.L_x_22) ;  /* 0xfffffffc00ec9947 */ /* 0x004fea000383ffff */
[----:B------:R-:W-:Y:S05]  /*a9c0*/  BRA `(.L_x_19) ;  /* 0xffffff9000107947 */ /* 0x000fea000383ffff */
.L_x_29:
[----:B--2---:R-:W-:-:S04]  /*a9d0*/  IMAD.U32 R7, RZ, RZ, UR8 ;  /* 0x00000008ff077e24 */ /* 0x004fc8000f8e00ff */
[----:B------:R2:W3:Y:S03]  /*a9e0*/  SYNCS.PHASECHK.TRANS64.TRYWAIT P1, [R7+URZ+0x2d850], R6 ;  /* 0x02d85006070075a7 */ /* 0x0004e6000802017f */
[----:B---3--:R-:W-:Y:S05]  /*a9f0*/  @!P1 NANOSLEEP.SYNCS 0x989680 ;  /* 0x009896800000995d */ /* 0x008fea0003900000 */
[----:B------:R-:W3:Y:S02]  /*aa00*/  @!P1 SYNCS.PHASECHK.TRANS64 P1, [R7+URZ+0x2d850], R6 ;  /* 0x02d85006070095a7 */ /* 0x000ee4000802007f */
[----:B---3--:R-:W-:Y:S05]  /*aa10*/  @!P1 BRA `(.L_x_29) ;  /* 0xfffffffc00ec9947 */ /* 0x008fea000383ffff */
[----:B------:R-:W-:Y:S05]  /*aa20*/  BRA `(.L_x_28) ;  /* 0xffffffac00447947 */ /* 0x000fea000383ffff */
.L_x_40:
[----:B------:R-:W1:Y:S01]  /*aa30*/  S2R R17, SR_TID.X ;  /* 0x0000000000117919 */ /* 0x000e620000002100 */
[----:B------:R-:W-:Y:S01]  /*aa40*/  BSSY B0, `(.L_x_86) ;  /* 0x000000a000007945 */ /* 0x000fe20003800000 */
[----:B------:R-:W-:Y:S02]  /*aa50*/  IMAD.MOV.U32 R12, RZ, RZ, RZ ;  /* 0x000000ffff0c7224 */ /* 0x000fe400078e00ff */
[----:B------:R-:W-:Y:S02]  /*aa60*/  IMAD.MOV.U32 R11, RZ, RZ, 0x1f ;  /* 0x0000001fff0b7424 */ /* 0x000fe400078e00ff */
[----:B------:R-:W-:Y:S01]  /*aa70*/  IMAD.MOV.U32 R15, RZ, RZ, -0x1 ;  /* 0xffffffffff0f7424 */ /* 0x000fe200078e00ff */
[----:B-1----:R-:W-:-:S04]  /*aa80*/  SHF.R.U32.HI R17, RZ, 0x5, R17 ;  /* 0x00000005ff117819 */ /* 0x002fc80000011611 */
[----:B------:R-:W-:-:S05]  /*aa90*/  LOP3.LUT R17, R17, 0x3, RZ, 0xc0, !PT ;  /* 0x0000000311117812 */ /* 0x000fca00078ec0ff */
[----:B------:R-:W-:-:S07]  /*aaa0*/  IMAD.MOV.U32 R13, RZ, RZ, R17 ;  /* 0x000000ffff0d7224 */ /* 0x000fce00078e0011 */
[----:B0-2---:R-:W-:Y:S05]  /*aab0*/  WARPSYNC.COLLECTIVE R15, `(.L_x_87) ;  /* 0x000000000f087348 */ /* 0x005fea0003c00000 */
[----:B------:R1:W3:Y:S02]  /*aac0*/  SHFL.IDX P6, R14, R13, R12, R11 ;  /* 0x0000000c0d0e7389 */ /* 0x0002e400000c000b */
[----:B0123--:R-:W-:Y:S01]  /*aad0*/  ENDCOLLECTIVE ;  /* 0x000000000000791b */ /* 0x00ffe20003800000 */
.L_x_87:
[----:B------:R-:W-:Y:S05]  /*aae0*/  BSYNC B0 ;  /* 0x0000000000007941 */ /* 0x000fea0003800000 */
.L_x_86:
[----:B------:R-:W-:Y:S05]  /*aaf0*/  BRA `(.L_x_88) ;  /* 0xffffffcc00f47947 */ /* 0x000fea000383ffff */
.L_x_43:
[----:B0-----:R0:W1:Y:S02]  /*ab00*/  SYNCS.PHASECHK.TRANS64.TRYWAIT P0, [R0+URZ+0x2d840], R2 ;  /* 0x02d84002000075a7 */ /* 0x001064000800017f */
[----:B-1----:R-:W-:Y:S05]  /*ab10*/  @!P0 NANOSLEEP.SYNCS 0x989680 ;  /* 0x009896800000895d */ /* 0x002fea0003900000 */
[----:B------:R-:W1:Y:S02]  /*ab20*/  @!P0 SYNCS.PHASECHK.TRANS64 P0, [R0+URZ+0x2d840], R2 ;  /* 0x02d84002000085a7 */ /* 0x000e64000800007f */
[----:B-1----:R-:W-:Y:S05]  /*ab30*/  @!P0 BRA `(.L_x_43) ;  /* 0xfffffffc00f08947 */ /* 0x002fea000383ffff */
[----:B------:R-:W-:Y:S05]  /*ab40*/  BRA `(.L_x_89) ;  /* 0xffffffd000e47947 */ /* 0x000fea000383ffff */
.L_x_44:
[----:B------:R-:W-:Y:S01]  /*ab50*/  BSSY B0, `(.L_x_90) ;  /* 0x0000008000007945 */ /* 0x000fe20003800000 */
[----:B------:R-:W-:Y:S02]  /*ab60*/  IMAD.MOV.U32 R13, RZ, RZ, R6 ;  /* 0x000000ffff0d7224 */ /* 0x000fe400078e0006 */
[----:B------:R-:W-:Y:S02]  /*ab70*/  IMAD.MOV.U32 R12, RZ, RZ, RZ ;  /* 0x000000ffff0c7224 */ /* 0x000fe400078e00ff */
[----:B------:R-:W-:Y:S02]  /*ab80*/  IMAD.MOV.U32 R11, RZ, RZ, 0x1c1f ;  /* 0x00001c1fff0b7424 */ /* 0x000fe400078e00ff */
[----:B------:R-:W-:-:S07]  /*ab90*/  IMAD.MOV.U32 R15, RZ, RZ, -0x1 ;  /* 0xffffffffff0f7424 */ /* 0x000fce00078e00ff */
[----:B------:R-:W-:Y:S05]  /*aba0*/  WARPSYNC.COLLECTIVE R15, `(.L_x_91) ;  /* 0x000000000f087348 */ /* 0x000fea0003c00000 */
[----:B------:R0:W1:Y:S02]  /*abb0*/  SHFL.IDX P6, R14, R13, R12, R11 ;  /* 0x0000000c0d0e7389 */ /* 0x00006400000c000b */
[----:B01----:R-:W-:Y:S01]  /*abc0*/  ENDCOLLECTIVE ;  /* 0x000000000000791b */ /* 0x003fe20003800000 */
.L_x_91:
[----:B------:R-:W-:Y:S05]  /*abd0*/  BSYNC B0 ;  /* 0x0000000000007941 */ /* 0x000fea0003800000 */
.L_x_90:
[----:B------:R-:W-:Y:S01]  /*abe0*/  IMAD.MOV.U32 R13, RZ, RZ, R5 ;  /* 0x000000ffff0d7224 */ /* 0x000fe200078e0005 */
[----:B------:R-:W-:Y:S01]  /*abf0*/  MOV R2, R14 ;  /* 0x0000000e00027202 */ /* 0x000fe20000000f00 */
[----:B------:R-:W-:Y:S01]  /*ac00*/  IMAD.MOV.U32 R12, RZ, RZ, RZ ;  /* 0x000000ffff0c7224 */ /* 0x000fe200078e00ff */
[----:B------:R-:W-:Y:S01]  /*ac10*/  ISETP.GE.AND P0, PT, R9, 0x1, PT ;  /* 0x000000010900780c */ /* 0x000fe20003f06270 */
[----:B------:R-:W-:Y:S02]  /*ac20*/  IMAD.MOV.U32 R11, RZ, RZ, 0x1c1f ;  /* 0x00001c1fff0b7424 */ /* 0x000fe400078e00ff */
[----:B------:R-:W-:-:S10]  /*ac30*/  IMAD.MOV.U32 R15, RZ, RZ, -0x1 ;  /* 0xffffffffff0f7424 */ /* 0x000fd400078e00ff */
[----:B------:R-:W-:Y:S05]  /*ac40*/  WARPSYNC.COLLECTIVE R15, `(.L_x_92) ;  /* 0x000000000f087348 */ /* 0x000fea0003c00000 */
[----:B------:R0:W1:Y:S02]  /*ac50*/  SHFL.IDX P6, R14, R13, R12, R11 ;  /* 0x0000000c0d0e7389 */ /* 0x00006400000c000b */
[----:B01----:R-:W-:Y:S01]  /*ac60*/  ENDCOLLECTIVE ;  /* 0x000000000000791b */ /* 0x003fe20003800000 */
.L_x_92:
[----:B------:R-:W-:Y:S01]  /*ac70*/  @P0 LEA R7, R4, UR37, 0x1 ;  /* 0x0000002504070c11 */ /* 0x000fe2000f8e08ff */
[----:B------:R-:W-:Y:S02]  /*ac80*/  IMAD.MOV.U32 R13, RZ, RZ, R6 ;  /* 0x000000ffff0d7224 */ /* 0x000fe400078e0006 */
[----:B------:R-:W-:Y:S02]  /*ac90*/  IMAD.MOV.U32 R12, RZ, RZ, 0x1 ;  /* 0x00000001ff0c7424 */ /* 0x000fe400078e00ff */
[----:B------:R-:W-:-:S07]  /*aca0*/  IMAD.MOV.U32 R3, RZ, RZ, R14 ;  /* 0x000000ffff037224 */ /* 0x000fce00078e000e */
[----:B------:R-:W-:Y:S05]  /*acb0*/  WARPSYNC.COLLECTIVE R15, `(.L_x_93) ;  /* 0x000000000f087348 */ /* 0x000fea0003c00000 */
[----:B------:R0:W1:Y:S02]  /*acc0*/  SHFL.IDX P6, R14, R13, R12, R11 ;  /* 0x0000000c0d0e7389 */ /* 0x00006400000c000b */
[----:B01----:R-:W-:Y:S01]  /*acd0*/  ENDCOLLECTIVE ;  /* 0x000000000000791b */ /* 0x003fe20003800000 */
.L_x_93:
[----:B------:R-:W-:-:S05]  /*ace0*/  @P0 LEA R3, P1, R8, R3, 0x1 ;  /* 0x0000000308030211 */ /* 0x000fca00078208ff */
[----:B------:R-:W-:-:S05]  /*acf0*/  @P0 IMAD.X R2, RZ, RZ, R2, P1 ;  /* 0x000000ffff020224 */ /* 0x000fca00008e0602 */
[----:B------:R-:W-:Y:S01]  /*ad00*/  @P0 LOP3.LUT R3, R3, R2, RZ, 0x3c, !PT ;  /* 0x0000000203030212 */ /* 0x000fe200078e3cff */
[----:B------:R-:W-:-:S03]  /*ad10*/  IMAD.MOV.U32 R13, RZ, RZ, R5 ;  /* 0x000000ffff0d7224 */ /* 0x000fc600078e0005 */
[----:B------:R-:W-:-:S04]  /*ad20*/  @P0 LOP3.LUT R2, R3, R2, RZ, 0x3c, !PT ;  /* 0x0000000203020212 */ /* 0x000fc800078e3cff */
[----:B------:R-:W-:-:S05]  /*ad30*/  @P0 LOP3.LUT R3, R3, R2, RZ, 0x3c, !PT ;  /* 0x0000000203030212 */ /* 0x000fca00078e3cff */
[----:B------:R-:W-:Y:S01]  /*ad40*/  @!PT LDS RZ, [RZ] ;  /* 0x00000000fffff984 */ /* 0x000fe20000000800 */
[----:B------:R-:W-:Y:S01]  /*ad50*/  @!PT LDS RZ, [RZ] ;  /* 0x00000000fffff984 */ /* 0x000fe20000000800 */
[----:B------:R-:W-:Y:S01]  /*ad60*/  @!PT LDS RZ, [RZ] ;  /* 0x00000000fffff984 */ /* 0x000fe20000000800 */
[----:B------:R-:W-:Y:S04]  /*ad70*/  @P0 LDGSTS.E.BYPASS.LTC128B.128 [R7+0x15400], desc[UR48][R2.64], !P4 ;  /* 0x1540000002070fae */ /* 0x000fe8000e101d70 */
[----:B------:R-:W-:Y:S04]  /*ad80*/  @P0 LDGSTS.E.BYPASS.LTC128B.128 [R7+0x17400], desc[UR48][R2.64+0x40], !P3 ;  /* 0x1740004002070fae */ /* 0x000fe8000d901d70 */
[----:B------:R0:W-:Y:S01]  /*ad90*/  @P0 LDGSTS.E.BYPASS.LTC128B.128 [R7+0x19400], desc[UR48][R2.64+0x80], !P2 ;  /* 0x1940008002070fae */ /* 0x0001e2000d101d70 */
[----:B------:R-:W-:Y:S01]  /*ada0*/  ISETP.GE.AND P0, PT, R9, 0x21, PT ;  /* 0x000000210900780c */ /* 0x000fe20003f06270 */
[----:B0-----:R-:W-:-:S12]  /*adb0*/  IMAD.MOV.U32 R2, RZ, RZ, R14 ;  /* 0x000000ffff027224 */ /* 0x001fd800078e000e */
[----:B------:R-:W-:Y:S05]  /*adc0*/  WARPSYNC.COLLECTIVE R15, `(.L_x_94) ;  /* 0x000000000f087348 */ /* 0x000fea0003c00000 */
[----:B------:R0:W1:Y:S02]  /*add0*/  SHFL.IDX P6, R14, R13, R12, R11 ;  /* 0x0000000c0d0e7389 */ /* 0x00006400000c000b */
[----:B01----:R-:W-:Y:S01]  /*ade0*/  ENDCOLLECTIVE ;  /* 0x000000000000791b */ /* 0x003fe20003800000 */
.L_x_94:
[----:B------:R-:W-:Y:S02]  /*adf0*/  @P0 LEA R7, R4, UR37, 0x1 ;  /* 0x0000002504070c11 */ /* 0x000fe4000f8e08ff */
[----:B------:R-:W-:Y:S01]  /*ae00*/  MOV R13, R6 ;  /* 0x00000006000d7202 */ /* 0x000fe20000000f00 */
[----:B------:R-:W-:Y:S02]  /*ae10*/  IMAD.MOV.U32 R12, RZ, RZ, 0x2 ;  /* 0x00000002ff0c7424 */ /* 0x000fe400078e00ff */
[----:B------:R-:W-:-:S07]  /*ae20*/  IMAD.MOV.U32 R3, RZ, RZ, R14 ;  /* 0x000000ffff037224 */ /* 0x000fce00078e000e */
[----:B------:R-:W-:Y:S05]  /*ae30*/  WARPSYNC.COLLECTIVE R15, `(.L_x_95) ;  /* 0x000000000f087348 */ /* 0x000fea0003c00000 */
[----:B------:R0:W1:Y:S02]  /*ae40*/  SHFL.IDX P6, R14, R13, R12, R11 ;  /* 0x0000000c0d0e7389 */ /* 0x00006400000c000b */
[----:B01----:R-:W-:Y:S01]  /*ae50*/  ENDCOLLECTIVE ;  /* 0x000000000000791b */ /* 0x003fe20003800000 */
.L_x_95:
        /* <DEDUP_REMOVED lines=17> */
.L_x_96:
[----:B------:R-:W-:Y:S01]  /*af70*/  @P0 LEA R7, R4, UR37, 0x1 ;  /* 0x0000002504070c11 */ /* 0x000fe2000f8e08ff */
[----:B------:R-:W-:Y:S02]  /*af80*/  IMAD.MOV.U32 R13, RZ, RZ, R6 ;  /* 0x000000ffff0d7224 */ /* 0x000fe400078e0006 */
[----:B------:R-:W-:Y:S02]  /*af90*/  IMAD.MOV.U32 R12, RZ, RZ, 0x3 ;  /* 0x00000003ff0c7424 */ /* 0x000fe400078e00ff */
[----:B------:R-:W-:-:S07]  /*afa0*/  IMAD.MOV.U32 R3, RZ, RZ, R14 ;  /* 0x000000ffff037224 */ /* 0x000fce00078e000e */
[----:B------:R-:W-:Y:S05]  /*afb0*/  WARPSYNC.COLLECTIVE R15, `(.L_x_97) ;  /* 0x000000000f087348 */ /* 0x000fea0003c00000 */
[----:B------:R0:W1:Y:S02]  /*afc0*/  SHFL.IDX P6, R14, R13, R12, R11 ;  /* 0x0000000c0d0e7389 */ /* 0x00006400000c000b */
[----:B01----:R-:W-:Y:S01]  /*afd0*/  ENDCOLLECTIVE ;  /* 0x000000000000791b */ /* 0x003fe20003800000 */
.L_x_97:
[----:B------:R-:W-:-:S05]  /*afe0*/  @P0 LEA R3, P1, R8, R3, 0x1 ;  /* 0x0000000308030211 */ /* 0x000fca00078208ff */
[----:B------:R-:W-:-:S05]  /*aff0*/  @P0 IMAD.X R2, RZ, RZ, R2, P1 ;  /* 0x000000ffff020224 */ /* 0x000fca00008e0602 */
[----:B------:R-:W-:Y:S01]  /*b000*/  @P0 LOP3.LUT R3, R3, R2, RZ, 0x3c, !PT ;  /* 0x0000000203030212 */ /* 0x000fe200078e3cff */
[----:B------:R-:W-:-:S03]  /*b010*/  IMAD.MOV.U32 R13, RZ, RZ, R5 ;  /* 0x000000ffff0d7224 */ /* 0x000fc600078e0005 */
[----:B------:R-:W-:-:S04]  /*b020*/  @P0 LOP3.LUT R2, R3, R2, RZ, 0x3c, !PT ;  /* 0x0000000203020212 */ /* 0x000fc800078e3cff */
[----:B------:R-:W-:Y:S01]  /*b030*/  @P0 LOP3.LUT R3, R3, R2, RZ, 0x3c, !PT ;  /* 0x0000000203030212 */ /* 0x000fe200078e3cff */
[----:B------:R-:W-:-:S04]  /*b040*/  IMAD.MOV.U32 R6, RZ, RZ, R14 ;  /* 0x000000ffff067224 */ /* 0x000fc800078e000e */
[----:B------:R-:W-:Y:S01]  /*b050*/  @!PT LDS RZ, [RZ] ;  /* 0x00000000fffff984 */ /* 0x000fe20000000800 */
[----:B------:R-:W-:Y:S01]  /*b060*/  @!PT LDS RZ, [RZ] ;  /* 0x00000000fffff984 */ /* 0x000fe20000000800 */
[----:B------:R-:W-:Y:S01]  /*b070*/  @!PT LDS RZ, [RZ] ;  /* 0x00000000fffff984 */ /* 0x000fe20000000800 */
[----:B------:R0:W-:Y:S04]  /*b080*/  @P0 LDGSTS.E.BYPASS.LTC128B.128 [R7+0x16400], desc[UR48][R2.64], !P4 ;  /* 0x1640000002070fae */ /* 0x0001e8000e101d70 */
[----:B------:R0:W-:Y:S04]  /*b090*/  @P0 LDGSTS.E.BYPASS.LTC128B.128 [R7+0x18400], desc[UR48][R2.64+0x40], !P3 ;  /* 0x1840004002070fae */ /* 0x0001e8000d901d70 */
[----:B------:R0:W-:Y:S02]  /*b0a0*/  @P0 LDGSTS.E.BYPASS.LTC128B.128 [R7+0x1a400], desc[UR48][R2.64+0x80], !P2 ;  /* 0x1a40008002070fae */ /* 0x0001e4000d101d70 */
[----:B0-----:R-:W-:Y:S05]  /*b0b0*/  WARPSYNC.COLLECTIVE R15, `(.L_x_98) ;  /* 0x000000000f087348 */ /* 0x001fea0003c00000 */
[----:B------:R1:W2:Y:S02]  /*b0c0*/  SHFL.IDX P6, R14, R13, R12, R11 ;  /* 0x0000000c0d0e7389 */ /* 0x0002a400000c000b */
[----:B012---:R-:W-:Y:S01]  /*b0d0*/  ENDCOLLECTIVE ;  /* 0x000000000000791b */ /* 0x007fe20003800000 */
.L_x_98:
[----:B------:R-:W-:Y:S05]  /*b0e0*/  BRA `(.L_x_99) ;  /* 0xffffffd000987947 */ /* 0x000fea000383ffff */
.L_x_48:
[----:B------:R-:W-:Y:S01]  /*b0f0*/  IMAD.MOV.U32 R13, RZ, RZ, R4 ;  /* 0x000000ffff0d7224 */ /* 0x000fe200078e0004 */
[----:B------:R-:W-:Y:S01]  /*b100*/  MOV R15, 0xffffffff ;  /* 0xffffffff000f7802 */ /* 0x000fe20000000f00 */
[----:B------:R-:W-:Y:S02]  /*b110*/  IMAD.MOV.U32 R12, RZ, RZ, RZ ;  /* 0x000000ffff0c7224 */ /* 0x000fe400078e00ff */
[----:B------:R-:W-:Y:S02]  /*b120*/  IMAD.MOV.U32 R11, RZ, RZ, 0x1c1f ;  /* 0x00001c1fff0b7424 */ /* 0x000fe400078e00ff */
[----:B------:R-:W-:-:S07]  /*b130*/  IMAD R5, R6, 0xc0, R21 ;  /* 0x000000c006057824 */ /* 0x000fce00078e0215 */
[----:B------:R-:W-:Y:S05]  /*b140*/  WARPSYNC.COLLECTIVE R15, `(.L_x_100) ;  /* 0x000000000f087348 */ /* 0x000fea0003c00000 */
[----:B------:R0:W1:Y:S02]  /*b150*/  SHFL.IDX P6, R14, R13, R12, R11 ;  /* 0x0000000c0d0e7389 */ /* 0x00006400000c000b */
[----:B01----:R-:W-:Y:S01]  /*b160*/  ENDCOLLECTIVE ;  /* 0x000000000000791b */ /* 0x003fe20003800000 */
.L_x_100:
[C---:B------:R-:W-:Y:S01]  /*b170*/  VIADD R6, R5.reuse, 0x20 ;  /* 0x0000002005067836 */ /* 0x040fe20000000000 */
[----:B------:R-:W-:Y:S01]  /*b180*/  ISETP.GE.AND P0, PT, R5, UR38, PT ;  /* 0x0000002605007c0c */ /* 0x000fe2000bf06270 */
[----:B------:R-:W-:Y:S02]  /*b190*/  IMAD.MOV.U32 R13, RZ, RZ, R0 ;  /* 0x000000ffff0d7224 */ /* 0x000fe400078e0000 */
[----:B------:R-:W-:-:S10]  /*b1a0*/  IMAD.MOV.U32 R2, RZ, RZ, R14 ;  /* 0x000000ffff027224 */ /* 0x000fd400078e000e */
[----:B------:R-:W-:Y:S05]  /*b1b0*/  WARPSYNC.COLLECTIVE R15, `(.L_x_101) ;  /* 0x000000000f087348 */ /* 0x000fea0003c00000 */
[----:B------:R0:W1:Y:S02]  /*b1c0*/  SHFL.IDX P6, R14, R13, R12, R11 ;  /* 0x0000000c0d0e7389 */ /* 0x00006400000c000b */
[----:B01----:R-:W-:Y:S01]  /*b1d0*/  ENDCOLLECTIVE ;  /* 0x000000000000791b */ /* 0x003fe20003800000 */
.L_x_101:
[----:B------:R-:W-:Y:S02]  /*b1e0*/  IMAD.MOV.U32 R13, RZ, RZ, R4 ;  /* 0x000000ffff0d7224 */ /* 0x000fe400078e0004 */
[----:B------:R-:W-:Y:S02]  /*b1f0*/  IMAD.MOV.U32 R12, RZ, RZ, 0x1 ;  /* 0x00000001ff0c7424 */ /* 0x000fe400078e00ff */
[----:B------:R-:W-:-:S07]  /*b200*/  IMAD.MOV.U32 R3, RZ, RZ, R14 ;  /* 0x000000ffff037224 */ /* 0x000fce00078e000e */
[----:B------:R-:W-:Y:S05]  /*b210*/  WARPSYNC.COLLECTIVE R15, `(.L_x_102) ;  /* 0x000000000f087348 */ /* 0x000fea0003c00000 */
[----:B------:R0:W1:Y:S02]  /*b220*/  SHFL.IDX P6, R14, R13, R12, R11 ;  /* 0x0000000c0d0e7389 */ /* 0x00006400000c000b */
[----:B01----:R-:W-:Y:S01]  /*b230*/  ENDCOLLECTIVE ;  /* 0x000000000000791b */ /* 0x003fe20003800000 */
.L_x_102:
[----:B------:R-:W-:-:S05]  /*b240*/  @!P0 LEA R3, P1, R20, R3, 0x1 ;  /* 0x0000000314038211 */ /* 0x000fca00078208ff */
[----:B------:R-:W-:-:S05]  /*b250*/  @!P0 IMAD.X R2, RZ, RZ, R2, P1 ;  /* 0x000000ffff028224 */ /* 0x000fca00008e0602 */
[----:B------:R-:W-:Y:S01]  /*b260*/  @!P0 LOP3.LUT R3, R3, R2, RZ, 0x3c, !PT ;  /* 0x0000000203038212 */ /* 0x000fe200078e3cff */
[----:B------:R-:W-:-:S03]  /*b270*/  IMAD.MOV.U32 R13, RZ, RZ, R0 ;  /* 0x000000ffff0d7224 */ /* 0x000fc600078e0000 */
[----:B------:R-:W-:-:S04]  /*b280*/  @!P0 LOP3.LUT R2, R3, R2, RZ, 0x3c, !PT ;  /* 0x0000000203028212 */ /* 0x000fc800078e3cff */
[----:B------:R-:W-:-:S05]  /*b290*/  @!P0 LOP3.LUT R3, R3, R2, RZ, 0x3c, !PT ;  /* 0x0000000203038212 */ /* 0x000fca00078e3cff */
[----:B------:R-:W-:Y:S01]  /*b2a0*/  @!PT LDS RZ, [RZ] ;  /* 0x00000000fffff984 */ /* 0x000fe20000000800 */
[----:B------:R-:W-:Y:S01]  /*b2b0*/  @!PT LDS RZ, [RZ] ;  /* 0x00000000fffff984 */ /* 0x000fe20000000800 */
[----:B------:R-:W-:Y:S01]  /*b2c0*/  @!PT LDS RZ, [RZ] ;  /* 0x00000000fffff984 */ /* 0x000fe20000000800 */
[----:B------:R-:W-:Y:S04]  /*b2d0*/  @!P0 LDGSTS.E.BYPASS.LTC128B.128 [R19+0xc400], desc[UR48][R2.64], !P3 ;  /* 0x0c40000002138fae */ /* 0x000fe8000d901d70 */
[----:B------:R-:W-:Y:S04]  /*b2e0*/  @!P0 LDGSTS.E.BYPASS.LTC128B.128 [R19+0xf400], desc[UR48][R2.64+0x40], !P4 ;  /* 0x0f40004002138fae */ /* 0x000fe8000e101d70 */
[----:B------:R0:W-:Y:S01]  /*b2f0*/  @!P0 LDGSTS.E.BYPASS.LTC128B.128 [R19+0x12400], desc[UR48][R2.64+0x80], !P5 ;  /* 0x1240008002138fae */ /* 0x0001e2000e901d70 */
[----:B------:R-:W-:Y:S01]  /*b300*/  ISETP.GE.AND P0, PT, R6, UR38, PT ;  /* 0x0000002606007c0c */ /* 0x000fe2000bf06270 */
[----:B------:R-:W-:-:S02]  /*b310*/  VIADD R6, R5, 0x40 ;  /* 0x0000004005067836 */ /* 0x000fc40000000000 */
[----:B0-----:R-:W-:-:S10]  /*b320*/  IMAD.MOV.U32 R2, RZ, RZ, R14 ;  /* 0x000000ffff027224 */ /* 0x001fd400078e000e */
[----:B------:R-:W-:Y:S05]  /*b330*/  WARPSYNC.COLLECTIVE R15, `(.L_x_103) ;  /* 0x000000000f087348 */ /* 0x000fea0003c00000 */
[----:B------:R0:W1:Y:S02]  /*b340*/  SHFL.IDX P6, R14, R13, R12, R11 ;  /* 0x0000000c0d0e7389 */ /* 0x00006400000c000b */
[----:B01----:R-:W-:Y:S01]  /*b350*/  ENDCOLLECTIVE ;  /* 0x000000000000791b */ /* 0x003fe20003800000 */
.L_x_103:
[----:B------:R-:W-:Y:S01]  /*b360*/  MOV R13, R4 ;  /* 0x00000004000d7202 */ /* 0x000fe20000000f00 */
[----:B------:R-:W-:Y:S02]  /*b370*/  IMAD.MOV.U32 R12, RZ, RZ, 0x2 ;  /* 0x00000002ff0c7424 */ /* 0x000fe400078e00ff */
[----:B------:R-:W-:-:S07]  /*b380*/  IMAD.MOV.U32 R3, RZ, RZ, R14 ;  /* 0x000000ffff037224 */ /* 0x000fce00078e000e */
[----:B------:R-:W-:Y:S05]  /*b390*/  WARPSYNC.COLLECTIVE R15, `(.L_x_104) ;  /* 0x000000000f087348 */ /* 0x000fea0003c00000 */
[----:B------:R0:W1:Y:S02]  /*b3a0*/  SHFL.IDX P6, R14, R13, R12, R11 ;  /* 0x0000000c0d0e7389 */ /* 0x00006400000c000b */
[----:B01----:R-:W-:Y:S01]  /*b3b0*/  ENDCOLLECTIVE ;  /* 0x000000000000791b */ /* 0x003fe20003800000 */
.L_x_104:
        /* <DEDUP_REMOVED lines=13> */
[----:B0-----:R-:W-:-:S12]  /*b490*/  IMAD.MOV.U32 R2, RZ, RZ, R14 ;  /* 0x000000ffff027224 */ /* 0x001fd800078e000e */
[----:B------:R-:W-:Y:S05]  /*b4a0*/  WARPSYNC.COLLECTIVE R15, `(.L_x_105) ;  /* 0x000000000f087348 */ /* 0x000fea0003c00000 */
[----:B------:R0:W1:Y:S02]  /*b4b0*/  SHFL.IDX P6, R14, R13, R12, R11 ;  /* 0x0000000c0d0e7389 */ /* 0x00006400000c000b */
[----:B01----:R-:W-:Y:S01]  /*b4c0*/  ENDCOLLECTIVE ;  /* 0x000000000000791b */ /* 0x003fe20003800000 */
.L_x_105:
[----:B------:R-:W-:Y:S02]  /*b4d0*/  IMAD.MOV.U32 R13, RZ, RZ, R4 ;  /* 0x000000ffff0d7224 */ /* 0x000fe400078e0004 */
[----:B------:R-:W-:Y:S02]  /*b4e0*/  IMAD.MOV.U32 R12, RZ, RZ, 0x3 ;  /* 0x00000003ff0c7424 */ /* 0x000fe400078e00ff */
[----:B------:R-:W-:-:S07]  /*b4f0*/  IMAD.MOV.U32 R3, RZ, RZ, R14 ;  /* 0x000000ffff037224 */ /* 0x000fce00078e000e */
[----:B------:R-:W-:Y:S05]  /*b500*/  WARPSYNC.COLLECTIVE R15, `(.L_x_106) ;  /* 0x000000000f087348 */ /* 0x000fea0003c00000 */
[----:B------:R0:W1:Y:S02]  /*b510*/  SHFL.IDX P6, R14, R13, R12, R11 ;  /* 0x0000000c0d0e7389 */ /* 0x00006400000c000b */
[----:B01----:R-:W-:Y:S01]  /*b520*/  ENDCOLLECTIVE ;  /* 0x000000000000791b */ /* 0x003fe20003800000 */
.L_x_106:
[----:B------:R-:W-:-:S05]  /*b530*/  @!P0 LEA R3, P1, R20, R3, 0x1 ;  /* 0x0000000314038211 */ /* 0x000fca00078208ff */
[----:B------:R-:W-:-:S05]  /*b540*/  @!P0 IMAD.X R2, RZ, RZ, R2, P1 ;  /* 0x000000ffff028224 */ /* 0x000fca00008e0602 */
[-C--:B------:R-:W-:Y:S01]  /*b550*/  @!P0 LOP3.LUT R3, R3, R2.reuse, RZ, 0x3c, !PT ;  /* 0x0000000203038212 */ /* 0x080fe200078e3cff */
[----:B------:R-:W-:Y:S02]  /*b560*/  IMAD.MOV.U32 R13, RZ, RZ, R0 ;  /* 0x000000ffff0d7224 */ /* 0x000fe400078e0000 */
[----:B------:R-:W-:Y:S01]  /*b570*/  VIADD R0, R5, 0x60 ;  /* 0x0000006005007836 */ /* 0x000fe20000000000 */
[----:B------:R-:W-:-:S04]  /*b580*/  @!P0 LOP3.LUT R2, R3, R2, RZ, 0x3c, !PT ;  /* 0x0000000203028212 */ /* 0x000fc800078e3cff */
[----:B------:R-:W-:Y:S01]  /*b590*/  @!P0 LOP3.LUT R3, R3, R2, RZ, 0x3c, !PT ;  /* 0x0000000203038212 */ /* 0x000fe200078e3cff */
[----:B------:R-:W-:-:S07]  /*b5a0*/  IMAD.MOV.U32 R4, RZ, RZ, R14 ;  /* 0x000000ffff047224 */ /* 0x000fce00078e000e */
[----:B------:R-:W-:Y:S05]  /*b5b0*/  WARPSYNC.COLLECTIVE R15, `(.L_x_107) ;  /* 0x000000000f087348 */ /* 0x000fea0003c00000 */
[----:B------:R0:W1:Y:S02]  /*b5c0*/  SHFL.IDX P6, R14, R13, R12, R11 ;  /* 0x0000000c0d0e7389 */ /* 0x00006400000c000b */
[----:B01----:R-:W-:Y:S01]  /*b5d0*/  ENDCOLLECTIVE ;  /* 0x000000000000791b */ /* 0x003fe20003800000 */
.L_x_107:
[----:B------:R-:W-:Y:S01]  /*b5e0*/  @!PT LDS RZ, [RZ] ;  /* 0x00000000fffff984 */ /* 0x000fe20000000800 */
[----:B------:R-:W-:Y:S01]  /*b5f0*/  @!PT LDS RZ, [RZ] ;  /* 0x00000000fffff984 */ /* 0x000fe20000000800 */
[----:B------:R-:W-:Y:S01]  /*b600*/  @!PT LDS RZ, [RZ] ;  /* 0x00000000fffff984 */ /* 0x000fe20000000800 */
[----:B------:R-:W-:Y:S04]  /*b610*/  @!P0 LDGSTS.E.BYPASS.LTC128B.128 [R19+0xd400], desc[UR48][R2.64], !P3 ;  /* 0x0d40000002138fae */ /* 0x000fe8000d901d70 */
[----:B------:R-:W-:Y:S04]  /*b620*/  @!P0 LDGSTS.E.BYPASS.LTC128B.128 [R19+0x10400], desc[UR48][R2.64+0x40], !P4 ;  /* 0x1040004002138fae */ /* 0x000fe8000e101d70 */
[----:B------:R0:W-:Y:S01]  /*b630*/  @!P0 LDGSTS.E.BYPASS.LTC128B.128 [R19+0x13400], desc[UR48][R2.64+0x80], !P5 ;  /* 0x1340008002138fae */ /* 0x0001e2000e901d70 */
[----:B------:R-:W-:Y:S01]  /*b640*/  ISETP.GE.AND P0, PT, R0, UR38, PT ;  /* 0x0000002600007c0c */ /* 0x000fe2000bf06270 */
[----:B------:R-:W-:-:S02]  /*b650*/  IMAD.MOV.U32 R13, RZ, RZ, R7 ;  /* 0x000000ffff0d7224 */ /* 0x000fc400078e0007 */
[----:B------:R-:W-:Y:S02]  /*b660*/  IMAD.MOV.U32 R12, RZ, RZ, RZ ;  /* 0x000000ffff0c7224 */ /* 0x000fe400078e00ff */
[----:B------:R-:W-:-:S08]  /*b670*/  VIADD R0, R5, 0x80 ;  /* 0x0000008005007836 */ /* 0x000fd00000000000 */
[----:B------:R-:W-:-:S05]  /*b680*/  @!P0 LEA R14, P1, R20, R14, 0x1 ;  /* 0x0000000e140e8211 */ /* 0x000fca00078208ff */
[----:B0-----:R-:W-:-:S08]  /*b690*/  @!P0 IMAD.MOV.U32 R2, RZ, RZ, R14 ;  /* 0x000000ffff028224 */ /* 0x001fd000078e000e */
[----:B------:R-:W-:Y:S05]  /*b6a0*/  WARPSYNC.COLLECTIVE R15, `(.L_x_108) ;  /* 0x000000000f087348 */ /* 0x000fea0003c00000 */
[----:B------:R0:W1:Y:S02]  /*b6b0*/  SHFL.IDX P6, R14, R13, R12, R11 ;  /* 0x0000000c0d0e7389 */ /* 0x00006400000c000b */
[----:B01----:R-:W-:Y:S01]  /*b6c0*/  ENDCOLLECTIVE ;  /* 0x000000000000791b */ /* 0x003fe20003800000 */
.L_x_108:
[----:B------:R-:W-:-:S05]  /*b6d0*/  @!P0 IMAD.X R9, RZ, RZ, R4, P1 ;  /* 0x000000ffff098224 */ /* 0x000fca00008e0604 */
[----:B------:R-:W-:-:S05]  /*b6e0*/  @!P0 MOV R3, R9 ;  /* 0x0000000900038202 */ /* 0x000fca0000000f00 */
[----:B------:R-:W-:Y:S01]  /*b6f0*/  @!PT LDS RZ, [RZ] ;  /* 0x00000000fffff984 */ /* 0x000fe20000000800 */
[----:B------:R-:W-:Y:S01]  /*b700*/  @!PT LDS RZ, [RZ] ;  /* 0x00000000fffff984 */ /* 0x000fe20000000800 */
[----:B------:R-:W-:Y:S01]  /*b710*/  @!PT LDS RZ, [RZ] ;  /* 0x00000000fffff984 */ /* 0x000fe20000000800 */
[----:B------:R0:W-:Y:S01]  /*b720*/  @!P0 LDGSTS.E.BYPASS.LTC128B.128 [R19+0xdc00], desc[UR48][R2.64], !P3 ;  /* 0x0dc0000002138fae */ /* 0x0001e2000d901d70 */
[----:B------:R-:W-:-:S03]  /*b730*/  IMAD.MOV.U32 R13, RZ, RZ, R8 ;  /* 0x000000ffff0d7224 */ /* 0x000fc600078e0008 */
[----:B------:R0:W-:Y:S04]  /*b740*/  @!P0 LDGSTS.E.BYPASS.LTC128B.128 [R19+0x10c00], desc[UR48][R2.64+0x40], !P4 ;  /* 0x10c0004002138fae */ /* 0x0001e8000e101d70 */
[----:B------:R0:W-:Y:S01]  /*b750*/  @!P0 LDGSTS.E.BYPASS.LTC128B.128 [R19+0x13c00], desc[UR48][R2.64+0x80], !P5 ;  /* 0x13c0008002138fae */ /* 0x0001e2000e901d70 */
[----:B------:R-:W-:Y:S01]  /*b760*/  ISETP.GE.AND P0, PT, R0, UR38, PT ;  /* 0x0000002600007c0c */ /* 0x000fe2000bf06270 */
[----:B------:R-:W-:-:S12]  /*b770*/  IMAD.MOV.U32 R0, RZ, RZ, R14 ;  /* 0x000000ffff007224 */ /* 0x000fd800078e000e */
[----:B0-----:R-:W-:Y:S05]  /*b780*/  WARPSYNC.COLLECTIVE R15, `(.L_x_109) ;  /* 0x000000000f087348 */ /* 0x001fea0003c00000 */
[----:B------:R1:W2:Y:S02]  /*b790*/  SHFL.IDX P6, R14, R13, R12, R11 ;  /* 0x0000000c0d0e7389 */ /* 0x0002a400000c000b */
[----:B012---:R-:W-:Y:S01]  /*b7a0*/  ENDCOLLECTIVE ;  /* 0x000000000000791b */ /* 0x007fe20003800000 */
.L_x_109:
[----:B------:R-:W-:Y:S02]  /*b7b0*/  IMAD.MOV.U32 R13, RZ, RZ, R7 ;  /* 0x000000ffff0d7224 */ /* 0x000fe400078e0007 */
[----:B------:R-:W-:Y:S01]  /*b7c0*/  IMAD.MOV.U32 R12, RZ, RZ, 0x1 ;  /* 0x00000001ff0c7424 */ /* 0x000fe200078e00ff */
[----:B------:R-:W-:-:S05]  /*b7d0*/  @!P0 LEA R14, P1, R20, R14, 0x1 ;  /* 0x0000000e140e8211 */ /* 0x000fca00078208ff */
[----:B------:R-:W-:-:S08]  /*b7e0*/  @!P0 IMAD.MOV.U32 R2, RZ, RZ, R14 ;  /* 0x000000ffff028224 */ /* 0x000fd000078e000e */
[----:B------:R-:W-:Y:S05]  /*b7f0*/  WARPSYNC.COLLECTIVE R15, `(.L_x_110) ;  /* 0x000000000f087348 */ /* 0x000fea0003c00000 */
[----:B------:R0:W1:Y:S02]  /*b800*/  SHFL.IDX P6, R14, R13, R12, R11 ;  /* 0x0000000c0d0e7389 */ /* 0x00006400000c000b */
[----:B01----:R-:W-:Y:S01]  /*b810*/  ENDCOLLECTIVE ;  /* 0x000000000000791b */ /* 0x003fe20003800000 */
.L_x_110:
[----:B------:R-:W-:-:S04]  /*b820*/  @!P0 IMAD.X R9, RZ, RZ, R0, P1 ;  /* 0x000000ffff098224 */ /* 0x000fc800008e0600 */
[----:B------:R-:W-:-:S05]  /*b830*/  @!P0 IMAD.MOV.U32 R3, RZ, RZ, R9 ;  /* 0x000000ffff038224 */ /* 0x000fca00078e0009 */
[----:B------:R-:W-:Y:S01]  /*b840*/  @!PT LDS RZ, [RZ] ;  /* 0x00000000fffff984 */ /* 0x000fe20000000800 */
[----:B------:R-:W-:Y:S01]  /*b850*/  @!PT LDS RZ, [RZ] ;  /* 0x00000000fffff984 */ /* 0x000fe20000000800 */
[----:B------:R-:W-:Y:S01]  /*b860*/  @!PT LDS RZ, [RZ] ;  /* 0x00000000fffff984 */ /* 0x000fe20000000800 */
[----:B------:R0:W-:Y:S01]  /*b870*/  @!P0 LDGSTS.E.BYPASS.LTC128B.128 [R19+0xe400], desc[UR48][R2.64], !P3 ;  /* 0x0e40000002138fae */ /* 0x0001e2000d901d70 */
[----:B------:R-:W-:-:S03]  /*b880*/  IMAD.MOV.U32 R13, RZ, RZ, R8 ;  /* 0x000000ffff0d7224 */ /* 0x000fc600078e0008 */
[----:B------:R0:W-:Y:S04]  /*b890*/  @!P0 LDGSTS.E.BYPASS.LTC128B.128 [R19+0x11400], desc[UR48][R2.64+0x40], !P4 ;  /* 0x1140004002138fae */ /* 0x0001e8000e101d70 */
[----:B------:R0:W-:Y:S01]  /*b8a0*/  @!P0 LDGSTS.E.BYPASS.LTC128B.128 [R19+0x14400], desc[UR48][R2.64+0x80], !P5 ;  /* 0x1440008002138fae */ /* 0x0001e2000e901d70 */
[----:B------:R-:W-:-:S07]  /*b8b0*/  IMAD.MOV.U32 R7, RZ, RZ, R14 ;  /* 0x000000ffff077224 */ /* 0x000fce00078e000e */
[----:B0-----:R-:W-:Y:S05]  /*b8c0*/  WARPSYNC.COLLECTIVE R15, `(.L_x_111) ;  /* 0x000000000f087348 */ /* 0x001fea0003c00000 */
[----:B------:R1:W2:Y:S02]  /*b8d0*/  SHFL.IDX P6, R14, R13, R12, R11 ;  /* 0x0000000c0d0e7389 */ /* 0x0002a400000c000b */
[----:B012---:R-:W-:Y:S01]  /*b8e0*/  ENDCOLLECTIVE ;  /* 0x000000000000791b */ /* 0x007fe20003800000 */
.L_x_111:
[----:B------:R-:W-:Y:S05]  /*b8f0*/  BRA `(.L_x_112) ;  /* 0xffffffd400707947 */ /* 0x000fea000383ffff */
.L_x_50:
[----:B0-----:R-:W-:-:S04]  /*b900*/  MOV R3, UR37 ;  /* 0x0000002500037c02 */ /* 0x001fc80008000f00 */
[----:B------:R0:W1:Y:S03]  /*b910*/  SYNCS.PHASECHK.TRANS64.TRYWAIT P0, [R3+URZ+0x2d820], R0 ;  /* 0x02d82000030075a7 */ /* 0x000066000800017f */
[----:B-1----:R-:W-:Y:S05]  /*b920*/  @!P0 NANOSLEEP.SYNCS 0x989680 ;  /* 0x009896800000895d */ /* 0x002fea0003900000 */
[----:B------:R-:W1:Y:S02]  /*b930*/  @!P0 SYNCS.PHASECHK.TRANS64 P0, [R3+URZ+0x2d820], R0 ;  /* 0x02d82000030085a7 */ /* 0x000e64000800007f */
[----:B-1----:R-:W-:Y:S05]  /*b940*/  @!P0 BRA `(.L_x_50) ;  /* 0xfffffffc00ec8947 */ /* 0x002fea000383ffff */
[----:B------:R-:W-:Y:S05]  /*b950*/  BRA `(.L_x_113) ;  /* 0xffffffd400ac7947 */ /* 0x000fea000383ffff */
.L_x_54:
[----:B0-----:R0:W1:Y:S02]  /*b960*/  SYNCS.PHASECHK.TRANS64.TRYWAIT P0, [R6+URZ+0x2d840], R0 ;  /* 0x02d84000060075a7 */ /* 0x001064000800017f */
[----:B-1----:R-:W-:Y:S05]  /*b970*/  @!P0 NANOSLEEP.SYNCS 0x989680 ;  /* 0x009896800000895d */ /* 0x002fea0003900000 */
[----:B------:R-:W1:Y:S02]  /*b980*/  @!P0 SYNCS.PHASECHK.TRANS64 P0, [R6+URZ+0x2d840], R0 ;  /* 0x02d84000060085a7 */ /* 0x000e64000800007f */
[----:B-1----:R-:W-:Y:S05]  /*b990*/  @!P0 BRA `(.L_x_54) ;  /* 0xfffffffc00f08947 */ /* 0x002fea000383ffff */
[----:B------:R-:W-:Y:S05]  /*b9a0*/  BRA `(.L_x_114) ;  /* 0xffffffd8007c7947 */ /* 0x000fea000383ffff */
.L_x_55:
        /* <DEDUP_REMOVED lines=8> */
.L_x_116:
[----:B------:R-:W-:Y:S05]  /*ba30*/  BSYNC B1 ;  /* 0x0000000000017941 */ /* 0x000fea0003800000 */
.L_x_115:
[----:B------:R-:W0:Y:S01]  /*ba40*/  S2R R27, SR_TID.X ;  /* 0x00000000001b7919 */ /* 0x000e220000002100 */
[----:B------:R-:W-:Y:S01]  /*ba50*/  IMAD.MOV.U32 R13, RZ, RZ, R8 ;  /* 0x000000ffff0d7224 */ /* 0x000fe200078e0008 */
[----:B------:R-:W-:Y:S01]  /*ba60*/  LEA R9, R9, UR37, 0x1 ;  /* 0x0000002509097c11 */ /* 0x000fe2000f8e08ff */
[----:B------:R-:W-:Y:S02]  /*ba70*/  IMAD.MOV.U32 R12, RZ, RZ, RZ ;  /* 0x000000ffff0c7224 */ /* 0x000fe400078e00ff */
[----:B------:R-:W-:Y:S02]  /*ba80*/  IMAD.MOV.U32 R11, RZ, RZ, 0x1c1f ;  /* 0x00001c1fff0b7424 */ /* 0x000fe400078e00ff */
[----:B------:R-:W-:Y:S02]  /*ba90*/  IMAD.MOV.U32 R15, RZ, RZ, -0x1 ;  /* 0xffffffffff0f7424 */ /* 0x000fe400078e00ff */
[----:B------:R-:W-:-:S07]  /*baa0*/  IMAD.MOV.U32 R3, RZ, RZ, R14 ;  /* 0x000000ffff037224 */ /* 0x000fce00078e000e */
[----:B0-----:R-:W-:Y:S05]  /*bab0*/  WARPSYNC.COLLECTIVE R15, `(.L_x_117) ;  /* 0x000000000f087348 */ /* 0x001fea0003c00000 */
[----:B------:R1:W2:Y:S02]  /*bac0*/  SHFL.IDX P6, R14, R13, R12, R11 ;  /* 0x0000000c0d0e7389 */ /* 0x0002a400000c000b */
[----:B012---:R-:W-:Y:S01]  /*bad0*/  ENDCOLLECTIVE ;  /* 0x000000000000791b */ /* 0x007fe20003800000 */
.L_x_117:
[----:B------:R-:W-:Y:S02]  /*bae0*/  IMAD.MOV.U32 R13, RZ, RZ, R19 ;  /* 0x000000ffff0d7224 */ /* 0x000fe400078e0013 */
[----:B------:R-:W-:Y:S02]  /*baf0*/  IMAD.MOV.U32 R12, RZ, RZ, 0x1 ;  /* 0x00000001ff0c7424 */ /* 0x000fe400078e00ff */
[----:B------:R-:W-:Y:S02]  /*bb00*/  IMAD.SHL.U32 R27, R27, 0x8, RZ ;  /* 0x000000081b1b7824 */ /* 0x000fe400078e00ff */
[----:B------:R-:W-:-:S03]  /*bb10*/  IMAD.MOV.U32 R2, RZ, RZ, R14 ;  /* 0x000000ffff027224 */ /* 0x000fc600078e000e */
[----:B------:R-:W-:-:S07]  /*bb20*/  LOP3.LUT R27, R27, 0x18, RZ, 0xc0, !PT ;  /* 0x000000181b1b7812 */ /* 0x000fce00078ec0ff */
[----:B------:R-:W-:Y:S05]  /*bb30*/  WARPSYNC.COLLECTIVE R15, `(.L_x_118) ;  /* 0x000000000f087348 */ /* 0x000fea0003c00000 */
[----:B------:R0:W1:Y:S02]  /*bb40*/  SHFL.IDX P6, R14, R13, R12, R11 ;  /* 0x0000000c0d0e7389 */ /* 0x00006400000c000b */
[----:B01----:R-:W-:Y:S01]  /*bb50*/  ENDCOLLECTIVE ;  /* 0x000000000000791b */ /* 0x003fe20003800000 */
.L_x_118:
[----:B------:R-:W-:-:S05]  /*bb60*/  IMAD.SHL.U32 R0, R27, 0x2, RZ ;  /* 0x000000021b007824 */ /* 0x000fca00078e00ff */
[----:B------:R-:W-:-:S04]  /*bb70*/  IADD3 R2, P0, R2, R0, RZ ;  /* 0x0000000002027210 */ /* 0x000fc80007f1e0ff */
[----:B------:R-:W-:Y:S01]  /*bb80*/  IADD3.X R3, RZ, R3, RZ, P0, !PT ;  /* 0x00000003ff037210 */ /* 0x000fe200007fe4ff */
[----:B------:R-:W-:-:S04]  /*bb90*/  IMAD.MOV.U32 R13, RZ, RZ, R8 ;  /* 0x000000ffff0d7224 */ /* 0x000fc800078e0008 */
[----:B------:R-:W-:Y:S01]  /*bba0*/  @!PT LDS RZ, [RZ] ;  /* 0x00000000fffff984 */ /* 0x000fe20000000800 */
[----:B------:R-:W-:Y:S01]  /*bbb0*/  @!PT LDS RZ, [RZ] ;  /* 0x00000000fffff984 */ /* 0x000fe20000000800 */
[----:B------:R-:W-:Y:S01]  /*bbc0*/  @!PT LDS RZ, [RZ] ;  /* 0x00000000fffff984 */ /* 0x000fe20000000800 */
[----:B------:R-:W-:Y:S04]  /*bbd0*/  LDGSTS.E.BYPASS.LTC128B.128 [R9+0x15400], desc[UR48][R2.64], !P3 ;  /* 0x1540000002097fae */ /* 0x000fe8000d901d70 */
[----:B------:R-:W-:Y:S04]  /*bbe0*/  LDGSTS.E.BYPASS.LTC128B.128 [R9+0x17400], desc[UR48][R2.64+0x40], !P2 ;  /* 0x1740004002097fae */ /* 0x000fe8000d101d70 */
[----:B------:R0:W-:Y:S02]  /*bbf0*/  LDGSTS.E.BYPASS.LTC128B.128 [R9+0x19400], desc[UR48][R2.64+0x80], !P1 ;  /* 0x1940008002097fae */ /* 0x0001e4000c901d70 */
[----:B0-----:R-:W-:-:S07]  /*bc00*/  IMAD.MOV.U32 R3, RZ, RZ, R14 ;  /* 0x000000ffff037224 */ /* 0x001fce00078e000e */
[----:B------:R-:W-:Y:S05]  /*bc10*/  WARPSYNC.COLLECTIVE R15, `(.L_x_119) ;  /* 0x000000000f087348 */ /* 0x000fea0003c00000 */
[----:B------:R0:W1:Y:S02]  /*bc20*/  SHFL.IDX P6, R14, R13, R12, R11 ;  /* 0x0000000c0d0e7389 */ /* 0x00006400000c000b */
[----:B01----:R-:W-:Y:S01]  /*bc30*/  ENDCOLLECTIVE ;  /* 0x000000000000791b */ /* 0x003fe20003800000 */
.L_x_119:
[----:B------:R-:W-:Y:S02]  /*bc40*/  IMAD.MOV.U32 R13, RZ, RZ, R19 ;  /* 0x000000ffff0d7224 */ /* 0x000fe400078e0013 */
[----:B------:R-:W-:Y:S02]  /*bc50*/  IMAD.MOV.U32 R12, RZ, RZ, 0x2 ;  /* 0x00000002ff0c7424 */ /* 0x000fe400078e00ff */
[----:B------:R-:W-:-:S07]  /*bc60*/  IMAD.MOV.U32 R2, RZ, RZ, R14 ;  /* 0x000000ffff027224 */ /* 0x000fce00078e000e */
[----:B------:R-:W-:Y:S05]  /*bc70*/  WARPSYNC.COLLECTIVE R15, `(.L_x_120) ;  /* 0x000000000f087348 */ /* 0x000fea0003c00000 */
[----:B------:R0:W1:Y:S02]  /*bc80*/  SHFL.IDX P6, R14, R13, R12, R11 ;  /* 0x0000000c0d0e7389 */ /* 0x00006400000c000b */
[----:B01----:R-:W-:Y:S01]  /*bc90*/  ENDCOLLECTIVE ;  /* 0x000000000000791b */ /* 0x003fe20003800000 */
.L_x_120:
[----:B------:R-:W-:-:S05]  /*bca0*/  IADD3 R2, P0, R2, R0, RZ ;  /* 0x0000000002027210 */ /* 0x000fca0007f1e0ff */
[----:B------:R-:W-:-:S05]  /*bcb0*/  IMAD.X R3, RZ, RZ, R3, P0 ;  /* 0x000000ffff037224 */ /* 0x000fca00000e0603 */
[----:B------:R-:W-:Y:S01]  /*bcc0*/  @!PT LDS RZ, [RZ] ;  /* 0x00000000fffff984 */ /* 0x000fe20000000800 */
[----:B------:R-:W-:Y:S01]  /*bcd0*/  @!PT LDS RZ, [RZ] ;  /* 0x00000000fffff984 */ /* 0x000fe20000000800 */
[----:B------:R-:W-:Y:S01]  /*bce0*/  @!PT LDS RZ, [RZ] ;  /* 0x00000000fffff984 */ /* 0x000fe20000000800 */
[----:B------:R0:W-:Y:S01]  /*bcf0*/  LDGSTS.E.BYPASS.LTC128B.128 [R9+0x15c00], desc[UR48][R2.64], !P3 ;  /* 0x15c0000002097fae */ /* 0x0001e2000d901d70 */
[----:B------:R-:W-:-:S03]  /*bd00*/  IMAD.MOV.U32 R13, RZ, RZ, R8 ;  /* 0x000000ffff0d7224 */ /* 0x000fc600078e0008 */
[----:B------:R0:W-:Y:S04]  /*bd10*/  LDGSTS.E.BYPASS.LTC128B.128 [R9+0x17c00], desc[UR48][R2.64+0x40], !P2 ;  /* 0x17c0004002097fae */ /* 0x0001e8000d101d70 */
[----:B------:R0:W-:Y:S01]  /*bd20*/  LDGSTS.E.BYPASS.LTC128B.128 [R9+0x19c00], desc[UR48][R2.64+0x80], !P1 ;  /* 0x19c0008002097fae */ /* 0x0001e2000c901d70 */
[----:B------:R-:W-:-:S07]  /*bd30*/  IMAD.MOV.U32 R27, RZ, RZ, R14 ;  /* 0x000000ffff1b7224 */ /* 0x000fce00078e000e */
[----:B0-----:R-:W-:Y:S05]  /*bd40*/  WARPSYNC.COLLECTIVE R15, `(.L_x_121) ;  /* 0x000000000f087348 */ /* 0x001fea0003c00000 */
[----:B------:R1:W2:Y:S02]  /*bd50*/  SHFL.IDX P6, R14, R13, R12, R11 ;  /* 0x0000000c0d0e7389 */ /* 0x0002a400000c000b */
[----:B012---:R-:W-:Y:S01]  /*bd60*/  ENDCOLLECTIVE ;  /* 0x000000000000791b */ /* 0x007fe20003800000 */
.L_x_121:
[----:B------:R-:W-:Y:S01]  /*bd70*/  MOV R13, R19 ;  /* 0x00000013000d7202 */ /* 0x000fe20000000f00 */
[----:B------:R-:W-:Y:S02]  /*bd80*/  IMAD.MOV.U32 R12, RZ, RZ, 0x3 ;  /* 0x00000003ff0c7424 */ /* 0x000fe400078e00ff */
[----:B------:R-:W-:-:S07]  /*bd90*/  IMAD.MOV.U32 R2, RZ, RZ, R14 ;  /* 0x000000ffff027224 */ /* 0x000fce00078e000e */
[----:B------:R-:W-:Y:S05]  /*bda0*/  WARPSYNC.COLLECTIVE R15, `(.L_x_122) ;  /* 0x000000000f087348 */ /* 0x000fea0003c00000 */
[----:B------:R0:W1:Y:S02]  /*bdb0*/  SHFL.IDX P6, R14, R13, R12, R11 ;  /* 0x0000000c0d0e7389 */ /* 0x00006400000c000b */
[----:B01----:R-:W-:Y:S01]  /*bdc0*/  ENDCOLLECTIVE ;  /* 0x000000000000791b */ /* 0x003fe20003800000 */
.L_x_122:
        /* <DEDUP_REMOVED lines=13> */
.L_x_123:
[----:B------:R-:W-:Y:S01]  /*bea0*/  IMAD.MOV.U32 R2, RZ, RZ, R14 ;  /* 0x000000ffff027224 */ /* 0x000fe200078e000e */
[----:B------:R-:W-:Y:S06]  /*beb0*/  BRA `(.L_x_124) ;  /* 0xffffffd800107947 */ /* 0x000fec000383ffff */
.L_x_60:
[----:B-1----:R1:W2:Y:S02]  /*bec0*/  SYNCS.PHASECHK.TRANS64.TRYWAIT P0, [R6+URZ+0x2d860], R2 ;  /* 0x02d86002060075a7 */ /* 0x0022a4000800017f */
[----:B--2---:R-:W-:Y:S05]  /*bed0*/  @!P0 NANOSLEEP.SYNCS 0x989680 ;  /* 0x009896800000895d */ /* 0x004fea0003900000 */
[----:B------:R-:W2:Y:S02]  /*bee0*/  @!P0 SYNCS.PHASECHK.TRANS64 P0, [R6+URZ+0x2d860], R2 ;  /* 0x02d86002060085a7 */ /* 0x000ea4000800007f */
[----:B--2---:R-:W-:Y:S05]  /*bef0*/  @!P0 BRA `(.L_x_60) ;  /* 0xfffffffc00f08947 */ /* 0x004fea000383ffff */
[----:B------:R-:W-:Y:S05]  /*bf00*/  BRA `(.L_x_125) ;  /* 0xffffffd800707947 */ /* 0x000fea000383ffff */
.L_x_61:
        /* <DEDUP_REMOVED lines=8> */
.L_x_127:
[----:B------:R-:W-:Y:S05]  /*bf90*/  BSYNC B1 ;  /* 0x0000000000017941 */ /* 0x000fea0003800000 */
.L_x_126:
[----:B------:R-:W-:Y:S01]  /*bfa0*/  IMAD.MOV.U32 R13, RZ, RZ, R17 ;  /* 0x000000ffff0d7224 */ /* 0x000fe200078e0011 */
[----:B------:R-:W-:Y:S01]  /*bfb0*/  MOV R15, 0xffffffff ;  /* 0xffffffff000f7802 */ /* 0x000fe20000000f00 */
[----:B------:R-:W-:Y:S01]  /*bfc0*/  IMAD.MOV.U32 R12, RZ, RZ, RZ ;  /* 0x000000ffff0c7224 */ /* 0x000fe200078e00ff */
[----:B------:R-:W-:Y:S01]  /*bfd0*/  LEA R7, R7, UR37, 0x1 ;  /* 0x0000002507077c11 */ /* 0x000fe2000f8e08ff */
[----:B------:R-:W-:Y:S02]  /*bfe0*/  IMAD.MOV.U32 R11, RZ, RZ, 0x1c1f ;  /* 0x00001c1fff0b7424 */ /* 0x000fe400078e00ff */
[----:B------:R-:W-:-:S07]  /*bff0*/  IMAD.MOV.U32 R3, RZ, RZ, R14 ;  /* 0x000000ffff037224 */ /* 0x000fce00078e000e */
[----:B------:R-:W-:Y:S05]  /*c000*/  WARPSYNC.COLLECTIVE R15, `(.L_x_128) ;  /* 0x000000000f087348 */ /* 0x000fea0003c00000 */
[----:B------:R0:W1:Y:S02]  /*c010*/  SHFL.IDX P6, R14, R13, R12, R11 ;  /* 0x0000000c0d0e7389 */ /* 0x00006400000c000b */
[----:B01----:R-:W-:Y:S01]  /*c020*/  ENDCOLLECTIVE ;  /* 0x000000000000791b */ /* 0x003fe20003800000 */
.L_x_128:
[----:B------:R-:W-:Y:S02]  /*c030*/  IMAD.MOV.U32 R13, RZ, RZ, R18 ;  /* 0x000000ffff0d7224 */ /* 0x000fe400078e0012 */
[----:B------:R-:W-:Y:S02]  /*c040*/  IMAD.MOV.U32 R12, RZ, RZ, 0x1 ;  /* 0x00000001ff0c7424 */ /* 0x000fe400078e00ff */
[----:B------:R-:W-:-:S07]  /*c050*/  IMAD.MOV.U32 R2, RZ, RZ, R14 ;  /* 0x000000ffff027224 */ /* 0x000fce00078e000e */
[----:B------:R-:W-:Y:S05]  /*c060*/  WARPSYNC.COLLECTIVE R15, `(.L_x_129) ;  /* 0x000000000f087348 */ /* 0x000fea0003c00000 */
[----:B------:R0:W1:Y:S02]  /*c070*/  SHFL.IDX P6, R14, R13, R12, R11 ;  /* 0x0000000c0d0e7389 */ /* 0x00006400000c000b */
[----:B01----:R-:W-:Y:S01]  /*c080*/  ENDCOLLECTIVE ;  /* 0x000000000000791b */ /* 0x003fe20003800000 */
.L_x_129:
[----:B------:R-:W-:-:S05]  /*c090*/  IADD3 R2, P0, R2, R0, RZ ;  /* 0x0000000002027210 */ /* 0x000fca0007f1e0ff */
[----:B------:R-:W-:Y:S01]  /*c0a0*/  IMAD.X R3, RZ, RZ, R3, P0 ;  /* 0x000000ffff037224 */ /* 0x000fe200000e0603 */
[----:B------:R-:W-:Y:S01]  /*c0b0*/  ISETP.LT.OR P0, PT, R8, 0x1, P3 ;  /* 0x000000010800780c */ /* 0x000fe20001f01670 */
[----:B------:R-:W-:-:S12]  /*c0c0*/  IMAD.MOV.U32 R13, RZ, RZ, R17 ;  /* 0x000000ffff0d7224 */ /* 0x000fd800078e0011 */
[----:B------:R-:W-:Y:S01]  /*c0d0*/  @!PT LDS RZ, [RZ] ;  /* 0x00000000fffff984 */ /* 0x000fe20000000800 */
[----:B------:R-:W-:Y:S01]  /*c0e0*/  @!PT LDS RZ, [RZ] ;  /* 0x00000000fffff984 */ /* 0x000fe20000000800 */
[----:B------:R-:W-:Y:S01]  /*c0f0*/  @!PT LDS RZ, [RZ] ;  /* 0x00000000fffff984 */ /* 0x000fe20000000800 */
[----:B------:R-:W-:Y:S01]  /*c100*/  LDGSTS.E.BYPASS.LTC128B.128 [R7+0x400], desc[UR48][R2.64], !P0 ;  /* 0x0040000002077fae */ /* 0x000fe2000c101d70 */
[----:B------:R-:W-:-:S13]  /*c110*/  ISETP.LT.OR P0, PT, R8, 0x1, P2 ;  /* 0x000000010800780c */ /* 0x000fda0001701670 */
[----:B------:R-:W-:Y:S01]  /*c120*/  LDGSTS.E.BYPASS.LTC128B.128 [R7+0x2400], desc[UR48][R2.64+0x40], !P0 ;  /* 0x0240004002077fae */ /* 0x000fe2000c101d70 */
[----:B------:R-:W-:-:S13]  /*c130*/  ISETP.LT.OR P0, PT, R8, 0x1, P1 ;  /* 0x000000010800780c */ /* 0x000fda0000f01670 */
[----:B------:R0:W-:Y:S02]  /*c140*/  LDGSTS.E.BYPASS.LTC128B.128 [R7+0x4400], desc[UR48][R2.64+0x80], !P0 ;  /* 0x0440008002077fae */ /* 0x0001e4000c101d70 */
[----:B0-----:R-:W-:-:S07]  /*c150*/  IMAD.MOV.U32 R3, RZ, RZ, R14 ;  /* 0x000000ffff037224 */ /* 0x001fce00078e000e */
[----:B------:R-:W-:Y:S05]  /*c160*/  WARPSYNC.COLLECTIVE R15, `(.L_x_130) ;  /* 0x000000000f087348 */ /* 0x000fea0003c00000 */
[----:B------:R0:W1:Y:S02]  /*c170*/  SHFL.IDX P6, R14, R13, R12, R11 ;  /* 0x0000000c0d0e7389 */ /* 0x00006400000c000b */
[----:B01----:R-:W-:Y:S01]  /*c180*/  ENDCOLLECTIVE ;  /* 0x000000000000791b */ /* 0x003fe20003800000 */
.L_x_130:
[----:B------:R-:W-:Y:S02]  /*c190*/  IMAD.MOV.U32 R13, RZ, RZ, R18 ;  /* 0x000000ffff0d7224 */ /* 0x000fe400078e0012 */
[----:B------:R-:W-:Y:S02]  /*c1a0*/  IMAD.MOV.U32 R12, RZ, RZ, 0x2 ;  /* 0x00000002ff0c7424 */ /* 0x000fe400078e00ff */
[----:B------:R-:W-:-:S07]  /*c1b0*/  IMAD.MOV.U32 R2, RZ, RZ, R14 ;  /* 0x000000ffff027224 */ /* 0x000fce00078e000e */
[----:B------:R-:W-:Y:S05]  /*c1c0*/  WARPSYNC.COLLECTIVE R15, `(.L_x_131) ;  /* 0x000000000f087348 */ /* 0x000fea0003c00000 */
[----:B------:R0:W1:Y:S02]  /*c1d0*/  SHFL.IDX P6, R14, R13, R12, R11 ;  /* 0x0000000c0d0e7389 */ /* 0x00006400000c000b */
[----:B01----:R-:W-:Y:S01]  /*c1e0*/  ENDCOLLECTIVE ;  /* 0x000000000000791b */ /* 0x003fe20003800000 */
.L_x_131:
        /* <DEDUP_REMOVED lines=16> */
.L_x_132:
[----:B------:R-:W-:Y:S02]  /*c2f0*/  IMAD.MOV.U32 R13, RZ, RZ, R18 ;  /* 0x000000ffff0d7224 */ /* 0x000fe400078e0012 */
[----:B------:R-:W-:Y:S01]  /*c300*/  IMAD.MOV.U32 R12, RZ, RZ, 0x3 ;  /* 0x00000003ff0c7424 */ /* 0x000fe200078e00ff */
[----:B------:R-:W-:-:S07]  /*c310*/  MOV R2, R14 ;  /* 0x0000000e00027202 */ /* 0x000fce0000000f00 */
[----:B------:R-:W-:Y:S05]  /*c320*/  WARPSYNC.COLLECTIVE R15, `(.L_x_133) ;  /* 0x000000000f087348 */ /* 0x000fea0003c00000 */
[----:B------:R0:W1:Y:S02]  /*c330*/  SHFL.IDX P6, R14, R13, R12, R11 ;  /* 0x0000000c0d0e7389 */ /* 0x00006400000c000b */
[----:B01----:R-:W-:Y:S01]  /*c340*/  ENDCOLLECTIVE ;  /* 0x000000000000791b */ /* 0x003fe20003800000 */
.L_x_133:
[----:B------:R-:W-:-:S05]  /*c350*/  IADD3 R2, P0, R2, R0, RZ ;  /* 0x0000000002027210 */ /* 0x000fca0007f1e0ff */
[----:B------:R-:W-:Y:S01]  /*c360*/  IMAD.X R3, RZ, RZ, R3, P0 ;  /* 0x000000ffff037224 */ /* 0x000fe200000e0603 */
[----:B------:R-:W-:Y:S01]  /*c370*/  ISETP.LT.OR P0, PT, R8, 0x41, P3 ;  /* 0x000000410800780c */ /* 0x000fe20001f01670 */
[----:B------:R-:W-:-:S12]  /*c380*/  IMAD.MOV.U32 R13, RZ, RZ, R17 ;  /* 0x000000ffff0d7224 */ /* 0x000fd800078e0011 */
[----:B------:R-:W-:Y:S01]  /*c390*/  @!PT LDS RZ, [RZ] ;  /* 0x00000000fffff984 */ /* 0x000fe20000000800 */
[----:B------:R-:W-:Y:S01]  /*c3a0*/  @!PT LDS RZ, [RZ] ;  /* 0x00000000fffff984 */ /* 0x000fe20000000800 */
[----:B------:R-:W-:Y:S01]  /*c3b0*/  @!PT LDS RZ, [RZ] ;  /* 0x00000000fffff984 */ /* 0x000fe20000000800 */
[----:B------:R0:W-:Y:S01]  /*c3c0*/  LDGSTS.E.BYPASS.LTC128B.128 [R7+0x1400], desc[UR48][R2.64], !P0 ;  /* 0x0140000002077fae */ /* 0x0001e2000c101d70 */
[----:B------:R-:W-:Y:S01]  /*c3d0*/  ISETP.LT.OR P0, PT, R8, 0x41, P2 ;  /* 0x000000410800780c */ /* 0x000fe20001701670 */
[----:B------:R-:W-:-:S12]  /*c3e0*/  IMAD.MOV.U32 R18, RZ, RZ, R14 ;  /* 0x000000ffff127224 */ /* 0x000fd800078e000e */
[----:B0-----:R-:W-:Y:S05]  /*c3f0*/  WARPSYNC.COLLECTIVE R15, `(.L_x_134) ;  /* 0x000000000f087348 */ /* 0x001fea0003c00000 */
[----:B------:R1:W2:Y:S02]  /*c400*/  SHFL.IDX P6, R14, R13, R12, R11 ;  /* 0x0000000c0d0e7389 */ /* 0x0002a400000c000b */
[----:B012---:R-:W-:Y:S01]  /*c410*/  ENDCOLLECTIVE ;  /* 0x000000000000791b */ /* 0x007fe20003800000 */
.L_x_134:
[----:B------:R-:W-:Y:S01]  /*c420*/  @!PT LDS RZ, [RZ] ;  /* 0x00000000fffff984 */ /* 0x000fe20000000800 */
[----:B------:R-:W-:Y:S01]  /*c430*/  @!PT LDS RZ, [RZ] ;  /* 0x00000000fffff984 */ /* 0x000fe20000000800 */
[----:B------:R-:W-:Y:S01]  /*c440*/  @!PT LDS RZ, [RZ] ;  /* 0x00000000fffff984 */ /* 0x000fe20000000800 */
[----:B------:R-:W-:Y:S01]  /*c450*/  LDGSTS.E.BYPASS.LTC128B.128 [R7+0x3400], desc[UR48][R2.64+0x40], !P0 ;  /* 0x0340004002077fae */ /* 0x000fe2000c101d70 */
[----:B------:R-:W-:-:S13]  /*c460*/  ISETP.LT.OR P0, PT, R8, 0x41, P1 ;  /* 0x000000410800780c */ /* 0x000fda0000f01670 */
[----:B------:R0:W-:Y:S02]  /*c470*/  LDGSTS.E.BYPASS.LTC128B.128 [R7+0x5400], desc[UR48][R2.64+0x80], !P0 ;  /* 0x0540008002077fae */ /* 0x0001e4000c101d70 */
[----:B0-----:R-:W-:Y:S01]  /*c480*/  IMAD.MOV.U32 R2, RZ, RZ, R14 ;  /* 0x000000ffff027224 */ /* 0x001fe200078e000e */
[----:B------:R-:W-:Y:S06]  /*c490*/  BRA `(.L_x_135) ;  /* 0xffffffd400c87947 */ /* 0x000fec000383ffff */
.L_x_67:
[----:B0-----:R0:W1:Y:S02]  /*c4a0*/  SYNCS.PHASECHK.TRANS64.TRYWAIT P0, [R4+URZ+0x2d860], R3 ;  /* 0x02d86003040075a7 */ /* 0x001064000800017f */
[----:B-1----:R-:W-:Y:S05]  /*c4b0*/  @!P0 NANOSLEEP.SYNCS 0x989680 ;  /* 0x009896800000895d */ /* 0x002fea0003900000 */
[----:B------:R-:W1:Y:S02]  /*c4c0*/  @!P0 SYNCS.PHASECHK.TRANS64 P0, [R4+URZ+0x2d860], R3 ;  /* 0x02d86003040085a7 */ /* 0x000e64000800007f */
[----:B-1----:R-:W-:Y:S05]  /*c4d0*/  @!P0 BRA `(.L_x_67) ;  /* 0xfffffffc00f08947 */ /* 0x002fea000383ffff */
[----:B------:R-:W-:Y:S05]  /*c4e0*/  BRA `(.L_x_136) ;  /* 0xffffffd800a87947 */ /* 0x000fea000383ffff */
.L_x_68:
[----:B------:R-:W-:Y:S01]  /*c4f0*/  BSSY B0, `(.L_x_137) ;  /* 0x0000008000007945 */ /* 0x000fe20003800000 */
[----:B------:R-:W-:Y:S02]  /*c500*/  IMAD.MOV.U32 R13, RZ, RZ, R18 ;  /* 0x000000ffff0d7224 */ /* 0x000fe400078e0012 */
[----:B------:R-:W-:Y:S02]  /*c510*/  IMAD.MOV.U32 R12, RZ, RZ, RZ ;  /* 0x000000ffff0c7224 */ /* 0x000fe400078e00ff */
[----:B------:R-:W-:Y:S02]  /*c520*/  IMAD.MOV.U32 R11, RZ, RZ, 0x1c1f ;  /* 0x00001c1fff0b7424 */ /* 0x000fe400078e00ff */
[----:B------:R-:W-:-:S07]  /*c530*/  IMAD.MOV.U32 R15, RZ, RZ, -0x1 ;  /* 0xffffffffff0f7424 */ /* 0x000fce00078e00ff */
[----:B0-----:R-:W-:Y:S05]  /*c540*/  WARPSYNC.COLLECTIVE R15, `(.L_x_138) ;  /* 0x000000000f087348 */ /* 0x001fea0003c00000 */
[----:B------:R1:W2:Y:S02]  /*c550*/  SHFL.IDX P6, R14, R13, R12, R11 ;  /* 0x0000000c0d0e7389 */ /* 0x0002a400000c000b */
[----:B012---:R-:W-:Y:S01]  /*c560*/  ENDCOLLECTIVE ;  /* 0x000000000000791b */ /* 0x007fe20003800000 */
.L_x_138:
[----:B------:R-:W-:Y:S05]  /*c570*/  BSYNC B0 ;  /* 0x0000000000007941 */ /* 0x000fea0003800000 */
.L_x_137:
[----:B------:R-:W0:Y:S01]  /*c580*/  S2R R2, SR_TID.X ;  /* 0x0000000000027919 */ /* 0x000e220000002100 */
[----:B------:R-:W-:Y:S01]  /*c590*/  IMAD.MOV.U32 R13, RZ, RZ, R17 ;  /* 0x000000ffff0d7224 */ /* 0x000fe200078e0011 */
[----:B------:R-:W-:Y:S01]  /*c5a0*/  MOV R12, RZ ;  /* 0x000000ff000c7202 */ /* 0x000fe20000000f00 */
[----:B------:R-:W-:Y:S02]  /*c5b0*/  IMAD.MOV.U32 R11, RZ, RZ, 0x1c1f ;  /* 0x00001c1fff0b7424 */ /* 0x000fe400078e00ff */
[----:B------:R-:W-:Y:S02]  /*c5c0*/  IMAD.MOV.U32 R15, RZ, RZ, -0x1 ;  /* 0xffffffffff0f7424 */ /* 0x000fe400078e00ff */
[----:B------:R-:W-:-:S07]  /*c5d0*/  IMAD.MOV.U32 R0, RZ, RZ, R14 ;  /* 0x000000ffff007224 */ /* 0x000fce00078e000e */
[----:B0-----:R-:W-:Y:S05]  /*c5e0*/  WARPSYNC.COLLECTIVE R15, `(.L_x_139) ;  /* 0x000000000f087348 */ /* 0x001fea0003c00000 */
[----:B------:R1:W2:Y:S02]  /*c5f0*/  SHFL.IDX P6, R14, R13, R12, R11 ;  /* 0x0000000c0d0e7389 */ /* 0x0002a400000c000b */
[----:B012---:R-:W-:Y:S01]  /*c600*/  ENDCOLLECTIVE ;  /* 0x000000000000791b */ /* 0x007fe20003800000 */
.L_x_139:
[----:B------:R-:W-:Y:S02]  /*c610*/  IMAD.MOV.U32 R13, RZ, RZ, R18 ;  /* 0x000000ffff0d7224 */ /* 0x000fe400078e0012 */
[----:B------:R-:W-:Y:S02]  /*c620*/  IMAD.MOV.U32 R12, RZ, RZ, 0x1 ;  /* 0x00000001ff0c7424 */ /* 0x000fe400078e00ff */
[----:B------:R-:W-:-:S05]  /*c630*/  IMAD.SHL.U32 R2, R2, 0x8, RZ ;  /* 0x0000000802027824 */ /* 0x000fca00078e00ff */
[----:B------:R-:W-:-:S05]  /*c640*/  LOP3.LUT R2, R2, 0x18, RZ, 0xc0, !PT ;  /* 0x0000001802027812 */ /* 0x000fca00078ec0ff */
[----:B------:R-:W-:-:S05]  /*c650*/  IMAD.SHL.U32 R6, R2, 0x2, RZ ;  /* 0x0000000202067824 */ /* 0x000fca00078e00ff */
[----:B------:R-:W-:-:S13]  /*c660*/  IADD3 R2, P0, R14, R6, RZ ;  /* 0x000000060e027210 */ /* 0x000fda0007f1e0ff */
[----:B------:R-:W-:Y:S05]  /*c670*/  WARPSYNC.COLLECTIVE R15, `(.L_x_140) ;  /* 0x000000000f087348 */ /* 0x000fea0003c00000 */
[----:B------:R0:W1:Y:S02]  /*c680*/  SHFL.IDX P6, R14, R13, R12, R11 ;  /* 0x0000000c0d0e7389 */ /* 0x00006400000c000b */
[----:B01----:R-:W-:Y:S01]  /*c690*/  ENDCOLLECTIVE ;  /* 0x000000000000791b */ /* 0x003fe20003800000 */
.L_x_140:
[----:B------:R-:W-:Y:S01]  /*c6a0*/  IMAD.X R3, RZ, RZ, R0, P0 ;  /* 0x000000ffff037224 */ /* 0x000fe200000e0600 */
[----:B------:R-:W-:Y:S02]  /*c6b0*/  ISETP.LT.OR P0, PT, R5, 0x1, P3 ;  /* 0x000000010500780c */ /* 0x000fe40001f01670 */
[----:B------:R-:W-:Y:S01]  /*c6c0*/  LEA R0, R7, UR37, 0x1 ;  /* 0x0000002507007c11 */ /* 0x000fe2000f8e08ff */
[----:B------:R-:W-:-:S10]  /*c6d0*/  IMAD.MOV.U32 R13, RZ, RZ, R17 ;  /* 0x000000ffff0d7224 */ /* 0x000fd400078e0011 */
        /* <DEDUP_REMOVED lines=12> */
.L_x_141:
[----:B------:R-:W-:Y:S02]  /*c7a0*/  IMAD.MOV.U32 R13, RZ, RZ, R18 ;  /* 0x000000ffff0d7224 */ /* 0x000fe400078e0012 */
[----:B------:R-:W-:Y:S01]  /*c7b0*/  IMAD.MOV.U32 R12, RZ, RZ, 0x2 ;  /* 0x00000002ff0c7424 */ /* 0x000fe200078e00ff */
[----:B------:R-:W-:-:S13]  /*c7c0*/  IADD3 R2, P0, R14, R6, RZ ;  /* 0x000000060e027210 */ /* 0x000fda0007f1e0ff */
[----:B------:R-:W-:Y:S05]  /*c7d0*/  WARPSYNC.COLLECTIVE R15, `(.L_x_142) ;  /* 0x000000000f087348 */ /* 0x000fea0003c00000 */
[----:B------:R0:W1:Y:S02]  /*c7e0*/  SHFL.IDX P6, R14, R13, R12, R11 ;  /* 0x0000000c0d0e7389 */ /* 0x00006400000c000b */
[----:B01----:R-:W-:Y:S01]  /*c7f0*/  ENDCOLLECTIVE ;  /* 0x000000000000791b */ /* 0x003fe20003800000 */
.L_x_142:
        /* <DEDUP_REMOVED lines=11> */
[----:B0-----:R-:W-:-:S07]  /*c8b0*/  MOV R3, R14 ;  /* 0x0000000e00037202 */ /* 0x001fce0000000f00 */
[----:B------:R-:W-:Y:S05]  /*c8c0*/  WARPSYNC.COLLECTIVE R15, `(.L_x_143) ;  /* 0x000000000f087348 */ /* 0x000fea0003c00000 */
[----:B------:R0:W1:Y:S02]  /*c8d0*/  SHFL.IDX P6, R14, R13, R12, R11 ;  /* 0x0000000c0d0e7389 */ /* 0x00006400000c000b */
[----:B01----:R-:W-:Y:S01]  /*c8e0*/  ENDCOLLECTIVE ;  /* 0x000000000000791b */ /* 0x003fe20003800000 */
.L_x_143:
[----:B------:R-:W-:Y:S02]  /*c8f0*/  IMAD.MOV.U32 R13, RZ, RZ, R18 ;  /* 0x000000ffff0d7224 */ /* 0x000fe400078e0012 */
[----:B------:R-:W-:Y:S01]  /*c900*/  IMAD.MOV.U32 R12, RZ, RZ, 0x3 ;  /* 0x00000003ff0c7424 */ /* 0x000fe200078e00ff */
[----:B------:R-:W-:-:S13]  /*c910*/  IADD3 R2, P0, R14, R6, RZ ;  /* 0x000000060e027210 */ /* 0x000fda0007f1e0ff */
[----:B------:R-:W-:Y:S05]  /*c920*/  WARPSYNC.COLLECTIVE R15, `(.L_x_144) ;  /* 0x000000000f087348 */ /* 0x000fea0003c00000 */
[----:B------:R0:W1:Y:S02]  /*c930*/  SHFL.IDX P6, R14, R13, R12, R11 ;  /* 0x0000000c0d0e7389 */ /* 0x00006400000c000b */
[----:B01----:R-:W-:Y:S01]  /*c940*/  ENDCOLLECTIVE ;  /* 0x000000000000791b */ /* 0x003fe20003800000 */
.L_x_144:
        /* <DEDUP_REMOVED lines=12> */
.L_x_145:
[----:B------:R-:W-:Y:S01]  /*ca10*/  @!PT LDS RZ, [RZ] ;  /* 0x00000000fffff984 */ /* 0x000fe20000000800 */
[----:B------:R-:W-:Y:S01]  /*ca20*/  @!PT LDS RZ, [RZ] ;  /* 0x00000000fffff984 */ /* 0x000fe20000000800 */
[----:B------:R-:W-:Y:S01]  /*ca30*/  @!PT LDS RZ, [RZ] ;  /* 0x00000000fffff984 */ /* 0x000fe20000000800 */
[----:B------:R0:W-:Y:S01]  /*ca40*/  LDGSTS.E.BYPASS.LTC128B.128 [R0+0x3400], desc[UR48][R2.64+0x40], !P0 ;  /* 0x0340004002007fae */ /* 0x0001e2000c101d70 */
[----:B------:R-:W-:-:S13]  /*ca50*/  ISETP.LT.OR P0, PT, R5, 0x41, P1 ;  /* 0x000000410500780c */ /* 0x000fda0000f01670 */
[----:B------:R0:W-:Y:S01]  /*ca60*/  LDGSTS.E.BYPASS.LTC128B.128 [R0+0x5400], desc[UR48][R2.64+0x80], !P0 ;  /* 0x0540008002007fae */ /* 0x0001e2000c101d70 */
[----:B------:R-:W-:Y:S05]  /*ca70*/  BRA `(.L_x_146) ;  /* 0xffffffd800047947 */ /* 0x000fea000383ffff */
.L_x_73:
[----:B0-----:R0:W1:Y:S02]  /*ca80*/  SYNCS.PHASECHK.TRANS64.TRYWAIT P0, [R4+URZ+0x2d820], R0 ;  /* 0x02d82000040075a7 */ /* 0x001064000800017f */
[----:B-1----:R-:W-:Y:S05]  /*ca90*/  @!P0 NANOSLEEP.SYNCS 0x989680 ;  /* 0x009896800000895d */ /* 0x002fea0003900000 */
[----:B------:R-:W1:Y:S02]  /*caa0*/  @!P0 SYNCS.PHASECHK.TRANS64 P0, [R4+URZ+0x2d820], R0 ;  /* 0x02d82000040085a7 */ /* 0x000e64000800007f */
[----:B-1----:R-:W-:Y:S05]  /*cab0*/  @!P0 BRA `(.L_x_73) ;  /* 0xfffffffc00f08947 */ /* 0x002fea000383ffff */
[----:B------:R-:W-:Y:S05]  /*cac0*/  BRA `(.L_x_147) ;  /* 0xffffffd800ac7947 */ /* 0x000fea000383ffff */
.L_x_74:
        /* <DEDUP_REMOVED lines=8> */
[----:B0-----:R-:W-:Y:S05]  /*cb50*/  WARPSYNC.COLLECTIVE R15, `(.L_x_149) ;  /* 0x000000000f087348 */ /* 0x001fea0003c00000 */
[----:B------:R1:W2:Y:S02]  /*cb60*/  SHFL.IDX P6, R14, R13, R12, R11 ;  /* 0x0000000c0d0e7389 */ /* 0x0002a400000c000b */
[----:B012---:R-:W-:Y:S01]  /*cb70*/  ENDCOLLECTIVE ;  /* 0x000000000000791b */ /* 0x007fe20003800000 */
.L_x_149:
[----:B------:R-:W-:Y:S05]  /*cb80*/  BSYNC B0 ;  /* 0x0000000000007941 */ /* 0x000fea0003800000 */
.L_x_148:
[----:B------:R-:W-:Y:S05]  /*cb90*/  BRA `(.L_x_150) ;  /* 0xffffffd800947947 */ /* 0x000fea000383ffff */
.L_x_77:
[----:B------:R-:W-:Y:S01]  /*cba0*/  BSSY B1, `(.L_x_151) ;  /* 0x0000006000017945 */ /* 0x000fe20003800000 */
[----:B------:R-:W-:-:S07]  /*cbb0*/  IMAD.MOV.U32 R15, RZ, RZ, -0x1 ;  /* 0xffffffffff0f7424 */ /* 0x000fce00078e00ff */
[----:B0-----:R-:W-:Y:S05]  /*cbc0*/  WARPSYNC.COLLECTIVE R15, `(.L_x_152) ;  /* 0x000000000f0c7348 */ /* 0x001fea0003c00000 */
[----:B------:R-:W-:Y:S02]  /*cbd0*/  ELECT P6, UR62, PT ;  /* 0x00000000003e782f */ /* 0x000fe400038c0000 */
[----:B------:R-:W-:Y:S01]  /*cbe0*/  MOV R14, UR62 ;  /* 0x0000003e000e7c02 */ /* 0x000fe20008000f00 */
[----:B0-----:R-:W-:Y:S10]  /*cbf0*/  ENDCOLLECTIVE ;  /* 0x000000000000791b */ /* 0x001ff40003800000 */
.L_x_152:
[----:B------:R-:W-:Y:S05]  /*cc00*/  BSYNC B1 ;  /* 0x0000000000017941 */ /* 0x000fea0003800000 */
.L_x_151:
[----:B------:R-:W-:Y:S05]  /*cc10*/  BRA `(.L_x_153) ;  /* 0xffffffd8008c7947 */ /* 0x000fea000383ffff */
.L_x_79:
[----:B0-----:R0:W1:Y:S02]  /*cc20*/  SYNCS.PHASECHK.TRANS64.TRYWAIT P1, [R3+URZ+0x2d840], R2 ;  /* 0x02d84002030075a7 */ /* 0x001064000802017f */
[----:B-1----:R-:W-:Y:S05]  /*cc30*/  @!P1 NANOSLEEP.SYNCS 0x989680 ;  /* 0x009896800000995d */ /* 0x002fea0003900000 */
[----:B------:R-:W1:Y:S02]  /*cc40*/  @!P1 SYNCS.PHASECHK.TRANS64 P1, [R3+URZ+0x2d840], R2 ;  /* 0x02d84002030095a7 */ /* 0x000e64000802007f */
[----:B-1----:R-:W-:Y:S05]  /*cc50*/  @!P1 BRA `(.L_x_79) ;  /* 0xfffffffc00f09947 */ /* 0x002fea000383ffff */
[----:B------:R-:W-:Y:S05]  /*cc60*/  BRA `(.L_x_154) ;  /* 0xffffffd800ac7947 */ /* 0x000fea000383ffff */
.L_x_81:
[----:B-1----:R1:W2:Y:S02]  /*cc70*/  SYNCS.PHASECHK.TRANS64.TRYWAIT P1, [R23+URZ+0x2d840], R0 ;  /* 0x02d84000170075a7 */ /* 0x0022a4000802017f */
[----:B--2---:R-:W-:Y:S05]  /*cc80*/  @!P1 NANOSLEEP.SYNCS 0x989680 ;  /* 0x009896800000995d */ /* 0x004fea0003900000 */
[----:B------:R-:W2:Y:S02]  /*cc90*/  @!P1 SYNCS.PHASECHK.TRANS64 P1, [R23+URZ+0x2d840], R0 ;  /* 0x02d84000170095a7 */ /* 0x000ea4000802007f */
[----:B--2---:R-:W-:Y:S05]  /*cca0*/  @!P1 BRA `(.L_x_81) ;  /* 0xfffffffc00f09947 */ /* 0x004fea000383ffff */
[----:B------:R-:W-:Y:S05]  /*ccb0*/  BRA `(.L_x_155) ;  /* 0xffffffd800b87947 */ /* 0x000fea000383ffff */
.L_x_83:
[----:B--2---:R2:W3:Y:S02]  /*ccc0*/  SYNCS.PHASECHK.TRANS64.TRYWAIT P1, [R3+URZ+0x2d860], R2 ;  /* 0x02d86002030075a7 */ /* 0x0044e4000802017f */
[----:B---3--:R-:W-:Y:S05]  /*ccd0*/  @!P1 NANOSLEEP.SYNCS 0x989680 ;  /* 0x009896800000995d */ /* 0x008fea0003900000 */
[----:B------:R-:W3:Y:S02]  /*cce0*/  @!P1 SYNCS.PHASECHK.TRANS64 P1, [R3+URZ+0x2d860], R2 ;  /* 0x02d86002030095a7 */ /* 0x000ee4000802007f */
[----:B---3--:R-:W-:Y:S05]  /*ccf0*/  @!P1 BRA `(.L_x_83) ;  /* 0xfffffffc00f09947 */ /* 0x008fea000383ffff */
[----:B------:R-:W-:Y:S05]  /*cd00*/  BRA `(.L_x_156) ;  /* 0xffffffd800b47947 */ /* 0x000fea000383ffff */
.L_x_157:
[----:B------:R-:W-:-:S00]  /*cd10*/  BRA `(.L_x_157) ;  /* 0xfffffffc00fc7947 */ /* 0x000fc0000383ffff */
[----:B------:R-:W-:-:S00]  /*cd20*/  NOP ;  /* 0x0000000000007918 */ /* 0x000fc00000000000 */
        /* <DEDUP_REMOVED lines=13> */
.L_x_2728:


//--------------------- .text._ZN7cutlass13device_kernelIN5flash11enable_sm90INS1_16FlashAttnFwdSm90INS1_25CollectiveMainloopFwdSm90ILi2EN4cute5tupleIJNS5_1CILi1EEES8_S8_EEENS6_IJNS7_ILi192EEENS7_ILi128EEENS7_ILi96EEEEEELi96ENS_6half_tEfNS_4arch4Sm90ELb0ELb0ELb0ELb1ELb1ELb0ELb0ELb0ELb1ELb1ELb0ELb0EEENS1_21CollectiveEpilogueFwdINS6_IJSA_SC_SB_EEES9_SE_SG_Li384ELb1ELb1ELb0ELb0EEENS1_36VarlenDynamicPersistentTileSchedulerILi192ELi128ELi384ELi128ELb0ELb1ELb1ELb0ELb1ELb1EEEEEEEEEvNT_6ParamsE --------------------------
	.section	.text._ZN7cutlass13device_kernelIN5flash11enable_sm90INS1_16FlashAttnFwdSm90INS1_25CollectiveMainloopFwdSm90ILi2EN4cute5tupleIJNS5_1CILi1EEES8_S8_EEENS6_IJNS7_ILi192EEENS7_ILi128EEENS7_ILi96EEEEEELi96ENS_6half_tEfNS_4arch4Sm90ELb0ELb0ELb0ELb1ELb1ELb0ELb0ELb0ELb1ELb1ELb0ELb0EEENS1_21CollectiveEpilogueFwdINS6_IJSA_SC_SB_EEES9_SE_SG_Li384ELb1ELb1ELb0ELb0EEENS1_36VarlenDynamicPersistentTileSchedulerILi192ELi128ELi384ELi128ELb0ELb1ELb1ELb0ELb1ELb1EEEEEEEEEvNT_6ParamsE,"ax",@progbits
	.align	128
.text._ZN7cutlass13device_kernelIN5flash11enable_sm90INS1_16FlashAttnFwdSm90INS1_25CollectiveMainloopFwdSm90ILi2EN4cute5tupleIJNS5_1CILi1EEES8_S8_EEENS6_IJNS7_ILi192EEENS7_ILi128EEENS7_ILi96EEEEEELi96ENS_6half_tEfNS_4arch4Sm90ELb0ELb0ELb0ELb1ELb1ELb0ELb0ELb0ELb1ELb1ELb0ELb0EEENS1_21CollectiveEpilogueFwdINS6_IJSA_SC_SB_EEES9_SE_SG_Li384ELb1ELb1ELb0ELb0EEENS1_36VarlenDynamicPersistentTileSchedulerILi192ELi128ELi384ELi128ELb0ELb1ELb1ELb0ELb1ELb1EEEEEEEEEvNT_6ParamsE:
        .type           _ZN7cutlass13device_kernelIN5flash11enable_sm90INS1_16FlashAttnFwdSm90INS1_25CollectiveMainloopFwdSm90ILi2EN4cute5tupleIJNS5_1CILi1EEES8_S8_EEENS6_IJNS7_ILi192EEENS7_ILi128EEENS7_ILi96EEEEEELi96ENS_6half_tEfNS_4arch4Sm90ELb0ELb0ELb0ELb1ELb1ELb0ELb0ELb0ELb1ELb1ELb0ELb0EEENS1_21CollectiveEpilogueFwdINS6_IJSA_SC_SB_EEES9_SE_SG_Li384ELb1ELb1ELb0ELb0EEENS1_36VarlenDynamicPersistentTileSchedulerILi192ELi128ELi384ELi128ELb0ELb1ELb1ELb0ELb1ELb1EEEEEEEEEvNT_6ParamsE,@function
        .size           _ZN7cutlass13device_kernelIN5flash11enable_sm90INS1_16FlashAttnFwdSm90INS1_25CollectiveMainloopFwdSm90ILi2EN4cute5tupleIJNS5_1CILi1EEES8_S8_EEENS6_IJNS7_ILi192EEENS7_ILi128EEENS7_ILi96EEEEEELi96ENS_6half_tEfNS_4arch4Sm90ELb0ELb0ELb0ELb1ELb1ELb0ELb0ELb0ELb1ELb1ELb0ELb0EEENS1_21CollectiveEpilogueFwdINS6_IJSA_SC_SB_EEES9_SE_SG_Li384ELb1ELb1ELb0ELb0EEENS1_36VarlenDynamicPersistentTileSchedulerILi192ELi128ELi384ELi128ELb0ELb1ELb1ELb0ELb1ELb1EEEEEEEEEvNT_6ParamsE,(.L_x_2729 - _ZN7cutlass13device_kernelIN5flash11enable_sm90INS1_16FlashAttnFwdSm90INS1_25CollectiveMainloopFwdSm90ILi2EN4cute5tupleIJNS5_1CILi1EEES8_S8_EEENS6_IJNS7_ILi192EEENS7_ILi128EEENS7_ILi96EEEEEELi96ENS_6half_tEfNS_4arch4Sm90ELb0ELb0ELb0ELb1ELb1ELb0ELb0ELb0ELb1ELb1ELb0ELb0EEENS1_21CollectiveEpilogueFwdINS6_IJSA_SC_SB_EEES9_SE_SG_Li384ELb1ELb1ELb0ELb0EEENS1_36VarlenDynamicPersistentTileSchedulerILi192ELi128ELi384ELi128ELb0ELb1ELb1ELb0ELb1ELb1EEEEEEEEEvNT_6ParamsE)
        .other          _ZN7cutlass13device_kernelIN5flash11enable_sm90INS1_16FlashAttnFwdSm90INS1_25CollectiveMainloopFwdSm90ILi2EN4cute5tupleIJNS5_1CILi1EEES8_S8_EEENS6_IJNS7_ILi192EEENS7_ILi128EEENS7_ILi96EEEEEELi96ENS_6half_tEfNS_4arch4Sm90ELb0ELb0ELb0ELb1ELb1ELb0ELb0ELb0ELb1ELb1ELb0ELb0EEENS1_21CollectiveEpilogueFwdINS6_IJSA_SC_SB_EEES9_SE_SG_Li384ELb1ELb1ELb0ELb0EEENS1_36VarlenDynamicPersistentTileSchedulerILi192ELi128ELi384ELi128ELb0ELb1ELb1ELb0ELb1ELb1EEEEEEEEEvNT_6ParamsE,@"STO_CUDA_ENTRY STV_DEFAULT"
_ZN7cutlass13device_kernelIN5flash11enable_sm90INS1_16FlashAttnFwdSm90INS1_25CollectiveMainloopFwdSm90ILi2EN4cute5tupleIJNS5_1CILi1EEES8_S8_EEENS6_IJNS7_ILi192EEENS7_ILi128EEENS7_ILi96EEEEEELi96ENS_6half_tEfNS_4arch4Sm90ELb0ELb0ELb0ELb1ELb1ELb0ELb0ELb0ELb1ELb1ELb0ELb0EEENS1_21CollectiveEpilogueFwdINS6_IJSA_SC_SB_EEES9_SE_SG_Li384ELb1ELb1ELb0ELb0EEENS1_36VarlenDynamicPersistentTileSchedulerILi192ELi128ELi384ELi128ELb0ELb1ELb1ELb0ELb1ELb1EEEEEEEEEvNT_6ParamsE:
        /* <DEDUP_REMOVED lines=8> */
[----:B------:R-:W0:Y:S02]  /*0080*/  SHFL.IDX PT, R2, R0, RZ, 0x1f ;  /* 0x00001fff00027589 */ /* 0x000e2400000e0000 */
[C---:B0-----:R-:W-:Y:S02]  /*0090*/  ISETP.NE.OR P0, PT, R2.reuse, RZ, !P0 ;  /* 0x000000ff0200720c */ /* 0x041fe40004705670 */
[----:B------:R-:W-:Y:S02]  /*00a0*/  ISETP.NE.AND P1, PT, R2, RZ, PT ;  /* 0x000000ff0200720c */ /* 0x000fe40003f25270 */
[----:B------:R0:W1:Y:S09]  /*00b0*/  SHFL.IDX PT, R2, R3, RZ, 0x1f ;  /* 0x00001fff03027589 */ /* 0x00007200000e0000 */
[----:B------:R-:W-:Y:S01]  /*00c0*/  VOTEU.ALL UP0, P0 ;  /* 0x00000000003f7886 */ /* 0x000fe20000000000 */
[----:B------:R-:W-:-:S04]  /*00d0*/  VOTEU.ALL UP1, P0 ;  /* 0x00000000003f7886 */ /* 0x000fc80000020000 */
[----:B------:R-:W2:Y:S01]  /*00e0*/  @!UP0 S2UR UR8, SR_CgaCtaId ;  /* 0x00000000000889c3 */ /* 0x000ea20000008800 */
[----:B------:R-:W-:Y:S01]  /*00f0*/  @!UP0 UMOV UR6, 0x400 ;  /* 0x0000040000068882 */ /* 0x000fe20000000000 */
[----:B------:R-:W-:-:S04]  /*0100*/  @!UP0 UIADD3 UR4, -UR4, 0x100000, URZ ;  /* 0x0010000004048890 */ /* 0x000fc8000fffe13f */
[----:B------:R-:W-:Y:S02]  /*0110*/  @!UP0 USHF.L.U32 UR5, UR4, 0xb, URZ ;  /* 0x0000000b04058899 */ /* 0x000fe4000800063f */
[----:B------:R-:W-:Y:S02]  /*0120*/  @!UP0 USHF.L.U32 UR4, UR4, 0x1, URZ ;  /* 0x0000000104048899 */ /* 0x000fe4000800063f */
[----:B--2---:R-:W-:Y:S02]  /*0130*/  @!UP0 ULEA UR8, UR8, UR6, 0x18 ;  /* 0x0000000608088291 */ /* 0x004fe4000f8ec03f */
        /* <DEDUP_REMOVED lines=25> */
.L_x_158:
        /* <DEDUP_REMOVED lines=22> */
.L_x_159:
        /* <DEDUP_REMOVED lines=18> */
.L_x_160:
        /* <DEDUP_REMOVED lines=22> */
.L_x_161:
        /* <DEDUP_REMOVED lines=22> */
.L_x_162:
[----:B------:R-:W-:Y:S01]  /*0810*/  ISETP.NE.AND P0, PT, R2, RZ, PT ;  /* 0x000000ff0200720c */ /* 0x000fe20003f05270 */
[----:B------:R-:W-:Y:S01]  /*0820*/  IMAD.MOV.U32 R2, RZ, RZ, 0x1 ;  /* 0x00000001ff027424 */ /* 0x000fe200078e00ff */
[----:B------:R-:W-:Y:S01]  /*0830*/  NOP ;  /* 0x0000000000007918 */ /* 0x000fe20000000000 */
[----:B------:R-:W-:-:S03]  /*0840*/  ULDC.64 UR36, c[0x0][0x208] ;  /* 0x0000820000247ab9 */ /* 0x000fc60000000a00 */
[----:B------:R-:W-:-:S05]  /*0850*/  SEL R2, R2, 0x2, !P0 ;  /* 0x0000000202027807 */ /* 0x000fca0004000000 */
[----:B------:R0:W-:Y:S02]  /*0860*/  STL [R1+0x1c], R2 ;  /* 0x00001c0201007387 */ /* 0x0001e40000100800 */
[----:B01234-:R-:W-:Y:S06]  /*0870*/  BAR.SYNC.DEFER_BLOCKING 0x0 ;  /* 0x0000000000007b1d */ /* 0x01ffec0000010000 */
[----:B------:R-:W-:Y:S05]  /*0880*/  @!P0 BRA `(.L_x_163) ;  /* 0x0000007400548947 */ /* 0x000fea0003800000 */
.L_x_164:
[----:B------:R-:W-:-:S08]  /*0890*/  NOP ;  /* 0x0000000000007918 */ /* 0x000fd00000000000 */
[----:B------:R-:W0:Y:S02]  /*08a0*/  USETMAXREG.TRY_ALLOC.CTAPOOL UP0, 0xa0 ;  /* 0x000000a0000079c8 */ /* 0x000e240008000600 */
[----:B0-----:R-:W-:-:S13]  /*08b0*/  PLOP3.LUT P0, PT, PT, PT, UP0, 0x80, 0x0 ;  /* 0x000000000000781c */ /* 0x001fda0003f0f008 */
[----:B------:R-:W-:Y:S05]  /*08c0*/  @!P0 BRA `(.L_x_164) ;  /* 0xfffffffc00f08947 */ /* 0x000fea000383ffff */
[----:B------:R-:W0:Y:S01]  /*08d0*/  S2R R2, SR_TID.X ;  /* 0x0000000000027919 */ /* 0x000e220000002100 */
[----:B------:R-:W1:Y:S01]  /*08e0*/  S2UR UR41, SR_CgaCtaId ;  /* 0x00000000002979c3 */ /* 0x000e620000008800 */
[----:B------:R-:W-:Y:S01]  /*08f0*/  UMOV UR40, 0x400 ;  /* 0x0000040000287882 */ /* 0x000fe20000000000 */
[----:B------:R-:W-:Y:S01]  /*0900*/  ULDC UR4, c[0x0][0xc3c] ;  /* 0x00030f0000047ab9 */ /* 0x000fe20000000800 */
[----:B-1----:R-:W-:-:S05]  /*0910*/  ULEA UR40, UR41, UR40, 0x18 ;  /* 0x0000002829287291 */ /* 0x002fca000f8ec03f */
[----:B------:R-:W-:Y:S06]  /*0920*/  BAR.ARV 0x8, 0x200 ;  /* 0x0208000000007b1d */ /* 0x000fec0000002000 */
[----:B0-----:R-:W-:-:S04]  /*0930*/  LOP3.LUT R0, R2, 0xffffff80, RZ, 0xc0, !PT ;  /* 0xffffff8002007812 */ /* 0x001fc800078ec0ff */
[----:B------:R-:W-:-:S13]  /*0940*/  ISETP.NE.AND P0, PT, R0, 0x80, PT ;  /* 0x000000800000780c */ /* 0x000fda0003f05270 */
[----:B------:R-:W-:Y:S08]  /*0950*/  @!P0 BAR.ARV 0x9, 0x100 ;  /* 0x0244000000008b1d */ /* 0x000ff00000002000 */
[----:B------:R-:W-:Y:S06]  /*0960*/  BAR.SYNC.DEFER_BLOCKING 0x5, 0x200 ;  /* 0x0148000000007b1d */ /* 0x000fec0000010000 */
[----:B------:R-:W0:Y:S02]  /*0970*/  LDS.128 R32, [UR40+0x2d8d0] ;  /* 0x02d8d028ff207984 */ /* 0x000e240008000c00 */
[----:B------:R-:W-:Y:S06]  /*0980*/  BAR.ARV 0x4, 0x200 ;  /* 0x0108000000007b1d */ /* 0x000fec0000002000 */
[----:B0-----:R-:W-:-:S13]  /*0990*/  ISETP.GE.AND P0, PT, R35, UR4, PT ;  /* 0x0000000423007c0c */ /* 0x001fda000bf06270 */
[----:B------:R-:W-:Y:S05]  /*09a0*/  @P0 EXIT ;  /* 0x000000000000094d */ /* 0x000fea0003800000 */
[----:B------:R-:W2:Y:S01]  /*09b0*/  LDL.LU R13, [R1+0x1c] ;  /* 0x00001c00010d7983 */ /* 0x000ea20000300800 */
[----:B------:R-:W-:-:S05]  /*09c0*/  VIADD R155, R2, 0xffffff80 ;  /* 0xffffff80029b7836 */ /* 0x000fca0000000000 */
[----:B------:R-:W-:-:S04]  /*09d0*/  SHF.R.S32.HI R0, RZ, 0x1f, R155 ;  /* 0x0000001fff007819 */ /* 0x000fc8000001149b */
[CC--:B------:R-:W-:Y:S02]  /*09e0*/  LEA.HI R147, R0.reuse, R155.reuse, RZ, 0x7 ;  /* 0x0000009b00937211 */ /* 0x0c0fe400078f38ff */
[----:B------:R-:W-:Y:S02]  /*09f0*/  LEA.HI R2, R0, R155, RZ, 0x4 ;  /* 0x0000009b00027211 */ /* 0x000fe400078f20ff */
[----:B------:R-:W-:Y:S02]  /*0a00*/  LOP3.LUT R146, R147, 0xffffff80, RZ, 0xc0, !PT ;  /* 0xffffff8093927812 */ /* 0x000fe400078ec0ff */
[C---:B------:R-:W-:Y:S02]  /*0a10*/  LOP3.LUT R4, R2.reuse, 0xfffffff0, RZ, 0xc0, !PT ;  /* 0xfffffff002047812 */ /* 0x040fe400078ec0ff */
[----:B------:R-:W-:Y:S01]  /*0a20*/  SHF.R.S32.HI R5, RZ, 0x4, R2 ;  /* 0x00000004ff057819 */ /* 0x000fe20000011402 */
[C---:B------:R-:W-:Y:S02]  /*0a30*/  IMAD.IADD R146, R155.reuse, 0x1, -R146 ;  /* 0x000000019b927824 */ /* 0x040fe400078e0a92 */
[----:B------:R-:W-:Y:S01]  /*0a40*/  IMAD.IADD R4, R155, 0x1, -R4 ;  /* 0x000000019b047824 */ /* 0x000fe200078e0a04 */
[----:B------:R-:W-:-:S02]  /*0a50*/  LEA.HI R2, R2, R5, RZ, 0x1 ;  /* 0x0000000502027211 */ /* 0x000fc400078f08ff */
[----:B------:R-:W-:Y:S02]  /*0a60*/  SHF.R.S32.HI R9, RZ, 0x1f, R146 ;  /* 0x0000001fff097819 */ /* 0x000fe40000011492 */
[----:B------:R-:W-:Y:S02]  /*0a70*/  SHF.R.S32.HI R3, RZ, 0x1f, R4 ;  /* 0x0000001fff037819 */ /* 0x000fe40000011404 */
[----:B------:R-:W-:Y:S02]  /*0a80*/  LOP3.LUT R2, R2, 0x1ffffffe, RZ, 0xc0, !PT ;  /* 0x1ffffffe02027812 */ /* 0x000fe400078ec0ff */
[----:B------:R-:W-:Y:S02]  /*0a90*/  LEA.HI R8, R9, R146, RZ, 0x2 ;  /* 0x0000009209087211 */ /* 0x000fe400078f10ff */
[----:B------:R-:W-:Y:S01]  /*0aa0*/  LEA.HI R3, R3, R4, RZ, 0x3 ;  /* 0x0000000403037211 */ /* 0x000fe200078f18ff */
[----:B------:R-:W-:Y:S01]  /*0ab0*/  IMAD.IADD R2, R5, 0x1, -R2 ;  /* 0x0000000105027824 */ /* 0x000fe200078e0a02 */
[----:B------:R-:W-:-:S02]  /*0ac0*/  SHF.R.S32.HI R10, RZ, 0x2, R8 ;  /* 0x00000002ff0a7819 */ /* 0x000fc40000011408 */
[----:B------:R-:W-:Y:S02]  /*0ad0*/  SHF.R.S32.HI R7, RZ, 0x1f, R8 ;  /* 0x0000001fff077819 */ /* 0x000fe40000011408 */
[----:B------:R-:W-:Y:S02]  /*0ae0*/  LOP3.LUT R5, R3, 0xfffffff8, RZ, 0xc0, !PT ;  /* 0xfffffff803057812 */ /* 0x000fe400078ec0ff */
[----:B------:R-:W-:Y:S02]  /*0af0*/  LEA.HI R7, R7, R10, RZ, 0x3 ;  /* 0x0000000a07077211 */ /* 0x000fe400078f18ff */
[----:B------:R-:W-:Y:S01]  /*0b00*/  LEA.HI R6, R0, R155, RZ, 0x5 ;  /* 0x0000009b00067211 */ /* 0x000fe200078f28ff */
[----:B------:R-:W-:Y:S01]  /*0b10*/  IMAD.IADD R5, R4, 0x1, -R5 ;  /* 0x0000000104057824 */ /* 0x000fe200078e0a05 */
[----:B------:R-:W-:Y:S02]  /*0b20*/  LOP3.LUT R11, R7, 0xfffffff8, RZ, 0xc0, !PT ;  /* 0xfffffff8070b7812 */ /* 0x000fe400078ec0ff */
[----:B------:R-:W-:-:S02]  /*0b30*/  SHF.R.S32.HI R6, RZ, 0x5, R6 ;  /* 0x00000005ff067819 */ /* 0x000fc40000011406 */
[C---:B------:R-:W-:Y:S01]  /*0b40*/  R2P PR, R5.reuse, 0x6 ;  /* 0x0000000605007804 */ /* 0x040fe20000000000 */
[----:B------:R-:W-:Y:S02]  /*0b50*/  IMAD.SHL.U32 R5, R5, 0x40, RZ ;  /* 0x0000004005057824 */ /* 0x000fe400078e00ff */
[----:B------:R-:W-:Y:S01]  /*0b60*/  IMAD.IADD R10, R10, 0x1, -R11 ;  /* 0x000000010a0a7824 */ /* 0x000fe200078e0a0b */
[----:B------:R-:W-:Y:S01]  /*0b70*/  LEA R11, R6, R4, 0x4 ;  /* 0x00000004060b7211 */ /* 0x000fe200078e20ff */
[----:B------:R-:W-:Y:S01]  /*0b80*/  IMAD.SHL.U32 R2, R2, 0x8, RZ ;  /* 0x0000000802027824 */ /* 0x000fe200078e00ff */
[----:B------:R-:W-:Y:S01]  /*0b90*/  LOP3.LUT R5, R5, 0x1c0, RZ, 0xc0, !PT ;  /* 0x000001c005057812 */ /* 0x000fe200078ec0ff */
[----:B------:R-:W-:Y:S01]  /*0ba0*/  IMAD.SHL.U32 R3, R3, 0x40, RZ ;  /* 0x0000004003037824 */ /* 0x000fe200078e00ff */
[----:B------:R-:W-:Y:S01]  /*0bb0*/  SHF.R.S32.HI R147, RZ, 0x7, R147 ;  /* 0x00000007ff937819 */ /* 0x000fe20000011493 */
[--C-:B------:R-:W-:Y:S01]  /*0bc0*/  IMAD.U32 R152, R11, 0x20, R2.reuse ;  /* 0x000000200b987824 */ /* 0x100fe200078e0002 */
[----:B------:R-:W-:-:S02]  /*0bd0*/  LOP3.LUT R2, R5, 0x8, R2, 0xf8, !PT ;  /* 0x0000000805027812 */ /* 0x000fc400078ef802 */
[----:B------:R-:W-:Y:S02]  /*0be0*/  LOP3.LUT R3, R3, 0x7ffffe00, RZ, 0xc0, !PT ;  /* 0x7ffffe0003037812 */ /* 0x000fe400078ec0ff */
[----:B------:R-:W-:Y:S01]  /*0bf0*/  SHF.R.U32.HI R5, RZ, 0x3, R5 ;  /* 0x00000003ff057819 */ /* 0x000fe20000011605 */
[----:B------:R-:W-:Y:S01]  /*0c00*/  IMAD.HI R7, R147, 0x55555556, RZ ;  /* 0x5555555693077827 */ /* 0x000fe200078e02ff */
[----:B------:R-:W-:Y:S02]  /*0c10*/  LEA.HI R9, R9, R146, RZ, 0x5 ;  /* 0x0000009209097211 */ /* 0x000fe400078f28ff */
[----:B------:R-:W-:Y:S01]  /*0c20*/  LOP3.LUT R2, R2, R5, RZ, 0x3c, !PT ;  /* 0x0000000502027212 */ /* 0x000fe200078e3cff */
[----:B------:R-:W-:Y:S01]  /*0c30*/  IMAD R3, R6, 0x400, R3 ;  /* 0x0000040006037824 */ /* 0x000fe200078e0203 */
[----:B------:R-:W-:Y:S02]  /*0c40*/  LEA.HI R0, R0, R155, RZ, 0x2 ;  /* 0x0000009b00007211 */ /* 0x000fe400078f10ff */
[----:B------:R-:W-:Y:S01]  /*0c50*/  LEA.HI R4, R7, R7, RZ, 0x1 ;  /* 0x0000000707047211 */ /* 0x000fe200078f08ff */
[----:B------:R-:W-:Y:S01]  /*0c60*/  IMAD.IADD R3, R3, 0x1, R2 ;  /* 0x0000000103037824 */ /* 0x000fe200078e0202 */
[----:B------:R-:W-:-:S02]  /*0c70*/  SHF.R.S32.HI R9, RZ, 0x5, R9 ;  /* 0x00000005ff097819 */ /* 0x000fc40000011409 */
[----:B------:R-:W-:Y:S01]  /*0c80*/  LOP3.LUT R2, R0, 0xfffffffc, RZ, 0xc0, !PT ;  /* 0xfffffffc00027812 */ /* 0x000fe200078ec0ff */
[----:B------:R-:W-:Y:S02]  /*0c90*/  IMAD R4, R4, -0x3, R147 ;  /* 0xfffffffd04047824 */ /* 0x000fe400078e0293 */
[----:B------:R-:W-:Y:S01]  /*0ca0*/  IMAD R9, R9, 0x10, R10 ;  /* 0x0000001009097824 */ /* 0x000fe200078e020a */
[----:B------:R-:W-:Y:S02]  /*0cb0*/  IADD3 R143, R155, -R2, RZ ;  /* 0x800000029b8f7210 */ /* 0x000fe40007ffe0ff */
[----:B------:R-:W-:Y:S01]  /*0cc0*/  LEA R16, R3, UR40, 0x1 ;  /* 0x0000002803107c11 */ /* 0x000fe2000f8e08ff */
[----:B------:R-:W-:Y:S01]  /*0cd0*/  IMAD R148, R4, 0x40, R9 ;  /* 0x0000004004947824 */ /* 0x000fe200078e0209 */
[C---:B------:R-:W-:Y:S01]  /*0ce0*/  LEA.HI R4, R143.reuse, R143, RZ, 0x1 ;  /* 0x0000008f8f047211 */ /* 0x040fe200078f08ff */
[----:B------:R-:W-:Y:S01]  /*0cf0*/  IMAD.MOV.U32 R17, RZ, RZ, 0x40 ;  /* 0x00000040ff117424 */ /* 0x000fe200078e00ff */
[----:B------:R-:W-:Y:S01]  /*0d00*/  LOP3.LUT R7, R8, 0x7ffffffc, RZ, 0xc0, !PT ;  /* 0x7ffffffc08077812 */ /* 0x000fe200078ec0ff */
[----:B------:R-:W-:Y:S01]  /*0d10*/  VIADD R18, R16, 0x21800 ;  /* 0x0002180010127836 */ /* 0x000fe20000000000 */
[----:B------:R-:W-:Y:S01]  /*0d20*/  LOP3.LUT R4, R4, 0x1ffffffe, RZ, 0xc0, !PT ;  /* 0x1ffffffe04047812 */ /* 0x000fe200078ec0ff */
[----:B------:R-:W-:Y:S01]  /*0d30*/  IMAD.SHL.U32 R136, R143, 0x8, RZ ;  /* 0x000000088f887824 */ /* 0x000fe200078e00ff */
[----:B------:R-:W-:Y:S01]  /*0d40*/  SEL R17, R17, 0xffffffc0, !P2 ;  /* 0xffffffc011117807 */ /* 0x000fe20005000000 */
[----:B------:R-:W-:Y:S01]  /*0d50*/  VIADD R22, R16, 0x21820 ;  /* 0x0002182010167836 */ /* 0x000fe20000000000 */
[----:B------:R-:W-:Y:S01]  /*0d60*/  @P1 IADD3 R22, R18, -0x20, RZ ;  /* 0xffffffe012161810 */ /* 0x000fe20007ffe0ff */
[----:B------:R-:W-:-:S02]  /*0d70*/  VIADD R140, R136, 0x20 ;  /* 0x00000020888c7836 */ /* 0x000fc40000000000 */
[----:B------:R-:W-:Y:S02]  /*0d80*/  VIADD R141, R136, 0x40 ;  /* 0x00000040888d7836 */ /* 0x000fe40000000000 */
[----:B------:R-:W-:Y:S02]  /*0d90*/  IMAD.MOV.U32 R12, RZ, RZ, -0x2 ;  /* 0xfffffffeff0c7424 */ /* 0x000fe400078e00ff */
[----:B------:R-:W-:Y:S02]  /*0da0*/  IMAD.IADD R7, R146, 0x1, -R7 ;  /* 0x0000000192077824 */ /* 0x000fe400078e0a07 */
[----:B------:R-:W-:Y:S01]  /*0db0*/  IMAD.IADD R3, R143, 0x1, -R4 ;  /* 0x000000018f037824 */ /* 0x000fe200078e0a04 */
[----:B------:R-:W-:Y:S01]  /*0dc0*/  SHF.R.S32.HI R144, RZ, 0x2, R0 ;  /* 0x00000002ff907819 */ /* 0x000fe20000011400 */
[----:B------:R-:W-:Y:S01]  /*0dd0*/  IMAD.IADD R18, R18, 0x1, R17 ;  /* 0x0000000112127824 */ /* 0x000fe200078e0211 */
[----:B------:R-:W-:Y:S01]  /*0de0*/  SHF.R.S32.HI R154, RZ, 0x1f, R140 ;  /* 0x0000001fff9a7819 */ /* 0x000fe2000001148c */
[----:B------:R-:W-:Y:S01]  /*0df0*/  IMAD R151, R7, R12, 0x80 ;  /* 0x0000008007977424 */ /* 0x000fe200078e020c */
[----:B------:R-:W-:Y:S01]  /*0e00*/  SHF.R.S32.HI R153, RZ, 0x1f, R141 ;  /* 0x0000001fff997819 */ /* 0x000fe2000001148d */
[----:B------:R-:W-:-:S02]  /*0e10*/  IMAD.MOV.U32 R145, RZ, RZ, RZ ;  /* 0x000000ffff917224 */ /* 0x000fc400078e00ff */
[----:B------:R-:W-:Y:S02]  /*0e20*/  IMAD.MOV.U32 R2, RZ, RZ, RZ ;  /* 0x000000ffff027224 */ /* 0x000fe400078e00ff */
[----:B------:R-:W-:Y:S02]  /*0e30*/  IMAD R150, R3, 0x8, R148 ;  /* 0x0000000803967824 */ /* 0x000fe400078e0294 */
[----:B------:R-:W-:Y:S02]  /*0e40*/  IMAD.IADD R17, R17, 0x1, R22 ;  /* 0x0000000111117824 */ /* 0x000fe400078e0216 */
[----:B------:R-:W-:Y:S01]  /*0e50*/  VIADD R23, R22, 0x6000 ;  /* 0x0000600016177836 */ /* 0x000fe20000000000 */
[----:B------:R-:W-:Y:S01]  /*0e60*/  UMOV UR38, URZ ;  /* 0x0000003f00267c82 */ /* 0x000fe20008000000 */
[----:B--2---:R-:W-:-:S07]  /*0e70*/  LOP3.LUT R19, R13, 0x1, RZ, 0xfc, !PT ;  /* 0x000000010d137812 */ /* 0x004fce00078efcff */
.L_x_202:
[----:B--23--:R-:W0:Y:S01]  /*0e80*/  LDC.64 R4, c[0x0][0xc88] ;  /* 0x00032200ff047b82 */ /* 0x00ce220000000a00 */
[----:B------:R-:W-:Y:S01]  /*0e90*/  ULDC.64 UR4, c[0x0][0xa28] ;  /* 0x00028a0000047ab9 */ /* 0x000fe20000000a00 */
[----:B-1----:R-:W-:Y:S01]  /*0ea0*/  IMAD.MOV.U32 R3, RZ, RZ, RZ ;  /* 0x000000ffff037224 */ /* 0x002fe200078e00ff */
[----:B------:R-:W-:Y:S01]  /*0eb0*/  ULDC.64 UR6, c[0x0][0xa20] ;  /* 0x0002880000067ab9 */ /* 0x000fe20000000a00 */
[----:B0-----:R-:W-:-:S05]  /*0ec0*/  IMAD.WIDE R4, R35, 0x4, R4 ;  /* 0x0000000423047825 */ /* 0x001fca00078e0204 */
[----:B------:R-:W2:Y:S01]  /*0ed0*/  LDG.E R137, desc[UR36][R4.64] ;  /* 0x0000002404897981 */ /* 0x000ea2000c1e1900 */
[----:B------:R-:W-:-:S04]  /*0ee0*/  ISETP.NE.U32.AND P0, PT, RZ, UR4, PT ;  /* 0x00000004ff007c0c */ /* 0x000fc8000bf05070 */
[----:B------:R-:W-:Y:S02]  /*0ef0*/  ISETP.NE.AND.EX P0, PT, RZ, UR5, PT, P0 ;  /* 0x00000005ff007c0c */ /* 0x000fe4000bf05300 */
[----:B--2---:R-:W-:-:S11]  /*0f00*/  SHF.R.S32.HI R142, RZ, 0x1f, R137 ;  /* 0x0000001fff8e7819 */ /* 0x004fd60000011489 */
[----:B------:R-:W-:-:S04]  /*0f10*/  @P0 LEA R6, P1, R137, UR4, 0x2 ;  /* 0x0000000489060c11 */ /* 0x000fc8000f8210ff */
[----:B------:R-:W-:Y:S01]  /*0f20*/  @P0 LEA.HI.X R7, R137, UR5, R142, 0x2, P1 ;  /* 0x0000000589070c11 */ /* 0x000fe200088f148e */
[----:B------:R-:W-:-:S04]  /*0f30*/  ULDC.64 UR4, c[0x0][0x418] ;  /* 0x0001060000047ab9 */ /* 0x000fc80000000a00 */
[----:B------:R0:W5:Y:S01]  /*0f40*/  @P0 LDG.E R3, desc[UR36][R6.64] ;  /* 0x0000002406030981 */ /* 0x000162000c1e1900 */
[----:B------:R-:W-:Y:S01]  /*0f50*/  ISETP.NE.U32.AND P0, PT, RZ, UR6, PT ;  /* 0x00000006ff007c0c */ /* 0x000fe2000bf05070 */
[----:B------:R-:W-:-:S03]  /*0f60*/  UISETP.NE.U32.AND UP0, UPT, UR4, URZ, UPT ;  /* 0x0000003f0400728c */ /* 0x000fc6000bf05070 */
[----:B------:R-:W-:Y:S01]  /*0f70*/  ISETP.NE.AND.EX P0, PT, RZ, UR7, PT, P0 ;  /* 0x00000007ff007c0c */ /* 0x000fe2000bf05300 */
[----:B------:R-:W-:Y:S01]  /*0f80*/  UISETP.NE.AND.EX UP0, UPT, UR5, URZ, UPT, UP0 ;  /* 0x0000003f0500728c */ /* 0x000fe2000bf05300 */
[----:B------:R-:W-:Y:S02]  /*0f90*/  ULDC UR4, c[0x0][0x424] ;  /* 0x0001090000047ab9 */ /* 0x000fe40000000800 */
[----:B------:R-:W-:Y:S01]  /*0fa0*/  ULDC UR5, c[0x0][0x2f0] ;  /* 0x0000bc0000057ab9 */ /* 0x000fe20000000800 */
[----:B------:R-:W-:-:S04]  /*0fb0*/  USEL UR4, UR4, 0x1, UP0 ;  /* 0x0000000104047887 */ /* 0x000fc80008000000 */
[----:B------:R-:W-:-:S04]  /*0fc0*/  UIMAD UR4, UR4, UR5, URZ ;  /* 0x00000005040472a4 */ /* 0x000fc8000f8e023f */
[C---:B------:R-:W-:Y:S02]  /*0fd0*/  @P0 LEA R4, P1, R137.reuse, UR6, 0x2 ;  /* 0x0000000689040c11 */ /* 0x040fe4000f8210ff */
[----:B------:R-:W-:Y:S02]  /*0fe0*/  IMAD.U32 R88, RZ, RZ, UR4 ;  /* 0x00000004ff587e24 */ /* 0x000fe4000f8e00ff */
[----:B------:R-:W-:-:S05]  /*0ff0*/  @P0 LEA.HI.X R5, R137, UR7, R142, 0x2, P1 ;  /* 0x0000000789050c11 */ /* 0x000fca00088f148e */
[----:B------:R0:W5:Y:S01]  /*1000*/  @P0 LDG.E R88, desc[UR36][R4.64] ;  /* 0x0000002404580981 */ /* 0x000162000c1e1900 */
[----:B----4-:R-:W-:Y:S05]  /*1010*/  @P0 BRA `(.L_x_165) ;  /* 0x0000000000240947 */ /* 0x010fea0003800000 */
[----:B------:R-:W-:Y:S02]  /*1020*/  ULDC.64 UR4, c[0x0][0xa08] ;  /* 0x0002820000047ab9 */ /* 0x000fe40000000a00 */
[----:B------:R-:W-:-:S04]  /*1030*/  ISETP.NE.U32.AND P0, PT, RZ, UR4, PT ;  /* 0x00000004ff007c0c */ /* 0x000fc8000bf05070 */
[----:B------:R-:W-:-:S13]  /*1040*/  ISETP.NE.AND.EX P0, PT, RZ, UR5, PT, P0 ;  /* 0x00000005ff007c0c */ /* 0x000fda000bf05300 */
[----:B------:R-:W-:Y:S05]  /*1050*/  @!P0 BRA `(.L_x_165) ;  /* 0x0000000000148947 */ /* 0x000fea0003800000 */
[----:B0-----:R-:W0:Y:S02]  /*1060*/  LDC.64 R4, c[0x0][0xa08] ;  /* 0x00028200ff047b82 */ /* 0x001e240000000a00 */
[----:B0-----:R-:W-:-:S05]  /*1070*/  IMAD.WIDE R4, R137, 0x4, R4 ;  /* 0x0000000489047825 */ /* 0x001fca00078e0204 */
[----:B-----5:R-:W2:Y:S04]  /*1080*/  LDG.E R88, desc[UR36][R4.64] ;  /* 0x0000002404587981 */ /* 0x020ea8000c1e1900 */
[----:B------:R-:W2:Y:S02]  /*1090*/  LDG.E R7, desc[UR36][R4.64+0x4] ;  /* 0x0000042404077981 */ /* 0x000ea4000c1e1900 */
[----:B--2---:R-:W-:-:S07]  /*10a0*/  IMAD.IADD R88, R7, 0x1, -R88 ;  /* 0x0000000107587824 */ /* 0x004fce00078e0a58 */
.L_x_165:
[----:B-----5:R-:W-:Y:S01]  /*10b0*/  IMAD.IADD R88, R88, 0x1, -R3 ;  /* 0x0000000158587824 */ /* 0x020fe200078e0a03 */
[----:B------:R-:W-:Y:S01]  /*10c0*/  MOV R139, R33 ;  /* 0x00000021008b7202 */ /* 0x000fe20000000f00 */
[----:B------:R-:W-:Y:S01]  /*10d0*/  IMAD.MOV.U32 R138, RZ, RZ, R34 ;  /* 0x000000ffff8a7224 */ /* 0x000fe200078e0022 */
[----:B------:R-:W-:Y:S01]  /*10e0*/  PLOP3.LUT P0, PT, PT, PT, PT, 0x80, 0x0 ;  /* 0x000000000000781c */ /* 0x000fe20003f0f070 */
[C---:B------:R-:W-:Y:S01]  /*10f0*/  VIADD R0, R88.reuse, 0x7f ;  /* 0x0000007f58007836 */ /* 0x040fe20000000000 */
[----:B------:R-:W-:Y:S02]  /*1100*/  ISETP.GE.AND P1, PT, R88, 0x1, PT ;  /* 0x000000015800780c */ /* 0x000fe40003f26270 */
[----:B------:R-:W-:Y:S01]  /*1110*/  CS2R R28, SRZ ;  /* 0x00000000001c7805 */ /* 0x000fe2000001ff00 */
[----:B------:R-:W-:Y:S01]  /*1120*/  IMAD.MOV.U32 R135, RZ, RZ, RZ ;  /* 0x000000ffff877224 */ /* 0x000fe200078e00ff */
[----:B------:R-:W-:Y:S02]  /*1130*/  CS2R R52, SRZ ;  /* 0x0000000000347805 */ /* 0x000fe4000001ff00 */
[----:B------:R-:W-:-:S02]  /*1140*/  SHF.R.S32.HI R3, RZ, 0x1f, R0 ;  /* 0x0000001fff037819 */ /* 0x000fc40000011400 */
[----:B------:R-:W-:Y:S02]  /*1150*/  CS2R R54, SRZ ;  /* 0x0000000000367805 */ /* 0x000fe4000001ff00 */
[----:B------:R-:W-:Y:S02]  /*1160*/  CS2R R40, SRZ ;  /* 0x0000000000287805 */ /* 0x000fe4000001ff00 */
[----:B------:R-:W-:Y:S02]  /*1170*/  CS2R R36, SRZ ;  /* 0x0000000000247805 */ /* 0x000fe4000001ff00 */
[----:B------:R-:W-:Y:S01]  /*1180*/  LEA.HI R149, R3, R0, RZ, 0x7 ;  /* 0x0000000003957211 */ /* 0x000fe200078f38ff */
[----:B------:R-:W-:Y:S01]  /*1190*/  IMAD.MOV.U32 R3, RZ, RZ, RZ ;  /* 0x000000ffff037224 */ /* 0x000fe200078e00ff */
[----:B------:R-:W-:Y:S01]  /*11a0*/  CS2R R56, SRZ ;  /* 0x0000000000387805 */ /* 0x000fe2000001ff00 */
[----:B------:R-:W-:Y:S01]  /*11b0*/  IMAD.MOV.U32 R0, RZ, RZ, RZ ;  /* 0x000000ffff007224 */ /* 0x000fe200078e00ff */
        /* <DEDUP_REMOVED lines=13> */
[----:B------:R-:W-:Y:S01]  /*1290*/  CS2R R70, SRZ ;  /* 0x0000000000467805 */ /* 0x000fe2000001ff00 */
[----:B------:R-:W-:Y:S01]  /*12a0*/  IMAD.MOV.U32 R24, RZ, RZ, RZ ;  /* 0x000000ffff187224 */ /* 0x000fe200078e00ff */
[----:B0-----:R-:W-:Y:S01]  /*12b0*/  CS2R R6, SRZ ;  /* 0x0000000000067805 */ /* 0x001fe2000001ff00 */
[----:B------:R-:W-:Y:S02]  /*12c0*/  IMAD.MOV.U32 R8, RZ, RZ, RZ ;  /* 0x000000ffff087224 */ /* 0x000fe400078e00ff */
[----:B------:R-:W-:Y:S02]  /*12d0*/  IMAD.MOV.U32 R26, RZ, RZ, RZ ;  /* 0x000000ffff1a7224 */ /* 0x000fe400078e00ff */
[----:B------:R-:W-:Y:S02]  /*12e0*/  IMAD.MOV.U32 R73, RZ, RZ, RZ ;  /* 0x000000ffff497224 */ /* 0x000fe400078e00ff */
[----:B------:R-:W-:Y:S01]  /*12f0*/  IMAD.MOV.U32 R31, RZ, RZ, RZ ;  /* 0x000000ffff1f7224 */ /* 0x000fe200078e00ff */
[----:B------:R-:W-:Y:S06]  /*1300*/  @!P1 BRA `(.L_x_166) ;  /* 0x0000005000149947 */ /* 0x000fec0003800000 */
[----:B------:R-:W0:Y:S01]  /*1310*/  SHFL.IDX PT, R0, R147, RZ, 0x1f ;  /* 0x00001fff93007589 */ /* 0x000e2200000e0000 */
[----:B------:R-:W-:Y:S01]  /*1320*/  UIADD3 UR6, UR40, 0x21800, URZ ;  /* 0x0002180028067890 */ /* 0x000fe2000fffe03f */
[----:B------:R-:W-:-:S03]  /*1330*/  SHF.R.S32.HI R149, RZ, 0x7, R149 ;  /* 0x00000007ff957819 */ /* 0x000fc60000011495 */
[----:B------:R-:W-:-:S06]  /*1340*/  ULOP3.LUT UP0, URZ, UR6, 0x3ff, URZ, 0xc0, !UPT ;  /* 0x000003ff063f7892 */ /* 0x000fcc000f80c03f */
[----:B------:R-:W-:Y:S02]  /*1350*/  PLOP3.LUT P0, PT, PT, PT, UP0, 0x80, 0x0 ;  /* 0x000000000000781c */ /* 0x000fe40003f0f008 */
[----:B0-----:R-:W-:-:S13]  /*1360*/  R2UR UR42, R0 ;  /* 0x00000000002a72ca */ /* 0x001fda00000e0000 */
[----:B------:R-:W-:-:S04]  /*1370*/  UIMAD.WIDE UR4, UR42, 0x55555556, URZ ;  /* 0x555555562a0478a5 */ /* 0x000fc8000f8e023f */
[----:B------:R-:W-:-:S04]  /*1380*/  ULEA.HI UR5, UR5, UR5, URZ, 0x1 ;  /* 0x0000000505057291 */ /* 0x000fc8000f8f083f */
[----:B------:R-:W-:-:S04]  /*1390*/  UIMAD UR43, UR5, -0x3, UR42 ;  /* 0xfffffffd052b78a4 */ /* 0x000fc8000f8e022a */
[----:B------:R-:W-:-:S04]  /*13a0*/  ULEA UR4, UR43, UR6, 0xd ;  /* 0x000000062b047291 */ /* 0x000fc8000f8e683f */
[----:B------:R-:W-:-:S04]  /*13b0*/  USHF.R.U32.HI UR4, URZ, 0x4, UR4 ;  /* 0x000000043f047899 */ /* 0x000fc80008011604 */
[----:B------:R-:W-:Y:S01]  /*13c0*/  ULOP3.LUT UR39, UR4, 0x3fff, URZ, 0xc0, !UPT ;  /* 0x00003fff04277892 */ /* 0x000fe2000f8ec03f */
[----:B------:R-:W-:Y:S11]  /*13d0*/  @!P0 BRA `(.L_x_167) ;  /* 0x0000000000408947 */ /* 0x000ff60003800000 */
[----:B------:R-:W-:Y:S01]  /*13e0*/  MOV R0, 0x0 ;  /* 0x0000000000007802 */ /* 0x000fe20000000f00 */
[----:B------:R-:W-:Y:S01]  /*13f0*/  ULDC.64 UR4, c[0x4][0x88] ;  /* 0x0100220000047ab9 */ /* 0x000fe20000000a00 */
[----:B------:R-:W-:Y:S01]  /*1400*/  ULDC.64 UR6, c[0x4][0x28] ;  /* 0x01000a0000067ab9 */ /* 0x000fe20000000a00 */
[----:B------:R-:W-:Y:S01]  /*1410*/  MOV R4, UR4 ;  /* 0x0000000400047c02 */ /* 0x000fe20008000f00 */
        /* <DEDUP_REMOVED lines=12> */
.L_x_167:
[----:B------:R-:W-:Y:S02]  /*14e0*/  LEA.HI R0, R145, R145, RZ, 0x1 ;  /* 0x0000009191007211 */ /* 0x000fe400078f08ff */
[----:B------:R-:W-:Y:S02]  /*14f0*/  ISETP.NE.AND P0, PT, R19, 0x3, PT ;  /* 0x000000031300780c */ /* 0x000fe40003f05270 */
[----:B------:R-:W-:-:S05]  /*1500*/  LOP3.LUT R0, R0, 0xfffffffe, RZ, 0xc0, !PT ;  /* 0xfffffffe00007812 */ /* 0x000fca00078ec0ff */
[----:B------:R-:W-:-:S05]  /*1510*/  IMAD.IADD R0, R145, 0x1, -R0 ;  /* 0x0000000191007824 */ /* 0x000fca00078e0a00 */
[----:B------:R-:W-:-:S04]  /*1520*/  SHF.L.U32 R0, R0, 0x1f, RZ ;  /* 0x0000001f00007819 */ /* 0x000fc800000006ff */
[----:B------:R-:W0:Y:S02]  /*1530*/  SYNCS.PHASECHK.TRANS64.TRYWAIT P1, [UR40+0x2d800], R0 ;  /* 0x02d80000ff0075a7 */ /* 0x000e240008020168 */
[----:B0-----:R-:W-:Y:S05]  /*1540*/  @!P1 BRA `(.L_x_168) ;  /* 0x000000b800e09947 */ /* 0x001fea0003800000 */
.L_x_287:
[----:B------:R-:W-:Y:S05]  /*1550*/  @!P0 BRA `(.L_x_169) ;  /* 0x0000000000048947 */ /* 0x000fea0003800000 */
[----:B------:R-:W-:Y:S01]  /*1560*/  BPT.TRAP 0x1 ;  /* 0x000000040000795c */ /* 0x000fe20000300000 */
.L_x_169:
[----:B------:R-:W-:Y:S02]  /*1570*/  MOV R4, UR38 ;  /* 0x0000002600047c02 */ /* 0x000fe40008000f00 */
[----:B0-----:R-:W-:Y:S02]  /*1580*/  SHF.L.U32 R3, R2, 0x1f, RZ ;  /* 0x0000001f02037819 */ /* 0x001fe400000006ff */
[----:B------:R-:W-:-:S04]  /*1590*/  LEA R4, R4, UR40, 0x3 ;  /* 0x0000002804047c11 */ /* 0x000fc8000f8e18ff */
[----:B------:R0:W1:Y:S01]  /*15a0*/  SYNCS.PHASECHK.TRANS64.TRYWAIT P1, [R4+URZ+0x2d830], R3 ;  /* 0x02d83003040075a7 */ /* 0x000062000802017f */
[----:B------:R-:W-:Y:S05]  /*15b0*/  @!P0 BRA `(.L_x_170) ;  /* 0x0000000000048947 */ /* 0x000fea0003800000 */
[----:B------:R-:W-:Y:S01]  /*15c0*/  BPT.TRAP 0x1 ;  /* 0x000000040000795c */ /* 0x000fe20000300000 */
.L_x_170:
[----:B------:R-:W-:Y:S01]  /*15d0*/  IMAD.MOV.U32 R135, RZ, RZ, RZ ;  /* 0x000000ffff877224 */ /* 0x000fe200078e00ff */
[----:B-1----:R-:W-:Y:S06]  /*15e0*/  @P1 BRA `(.L_x_171) ;  /* 0x0000000000081947 */ /* 0x002fec0003800000 */
[----:B------:R-:W1:Y:S02]  /*15f0*/  SYNCS.PHASECHK.TRANS64.TRYWAIT P1, [R4+URZ+0x2d830], R3 ;  /* 0x02d83003040075a7 */ /* 0x000e64000802017f */
[----:B-1----:R-:W-:Y:S05]  /*1600*/  @!P1 BRA `(.L_x_172) ;  /* 0x000000b800c89947 */ /* 0x002fea0003800000 */
.L_x_171:
        /* <DEDUP_REMOVED lines=53> */
.L_x_173:
[----:B------:R-:W-:Y:S01]  /*1960*/  IMAD.IADD R0, R151, 0x1, R88 ;  /* 0x0000000197007824 */ /* 0x000fe200078e0258 */
[----:B------:R-:W-:Y:S01]  /*1970*/  P2R R7, PR, RZ, 0x1 ;  /* 0x00000001ff077803 */ /* 0x000fe20000000000 */
[----:B------:R-:W-:Y:S01]  /*1980*/  ULDC UR6, c[0x0][0x988] ;  /* 0x0002620000067ab9 */ /* 0x000fe20000000800 */
[--C-:B------:R-:W-:Y:S02]  /*1990*/  IMAD.MOV.U32 R133, RZ, RZ, R135.reuse ;  /* 0x000000ffff857224 */ /* 0x100fe400078e0087 */
[----:B------:R-:W-:Y:S02]  /*19a0*/  IMAD R5, R149, -0x80, R0 ;  /* 0xffffff8095057824 */ /* 0x000fe400078e0200 */
[--C-:B------:R-:W-:Y:S02]  /*19b0*/  IMAD.MOV.U32 R131, RZ, RZ, R135.reuse ;  /* 0x000000ffff837224 */ /* 0x100fe400078e0087 */
        /* <DEDUP_REMOVED lines=8> */
[--C-:B------:R-:W-:Y:S01]  /*1a40*/  IMAD.MOV.U32 R121, RZ, RZ, R135.reuse ;  /* 0x000000ffff797224 */ /* 0x100fe200078e0087 */
[----:B------:R-:W-:Y:S01]  /*1a50*/  FSEL R10, R25, -INF , P3 ;  /* 0xff800000190a7808 */ /* 0x000fe20001800000 */
[--C-:B------:R-:W-:Y:S01]  /*1a60*/  IMAD.MOV.U32 R119, RZ, RZ, R135.reuse ;  /* 0x000000ffff777224 */ /* 0x100fe200078e0087 */
[C---:B------:R-:W-:Y:S01]  /*1a70*/  ISETP.GT.AND P2, PT, R5.reuse, 0x9, PT ;  /* 0x000000090500780c */ /* 0x040fe20003f44270 */
[--C-:B------:R-:W-:Y:S01]  /*1a80*/  IMAD.MOV.U32 R117, RZ, RZ, R135.reuse ;  /* 0x000000ffff757224 */ /* 0x100fe200078e0087 */
[----:B------:R-:W-:Y:S01]  /*1a90*/  FSEL R28, R28, -INF , P1 ;  /* 0xff8000001c1c7808 */ /* 0x000fe20000800000 */
[--C-:B------:R-:W-:Y:S01]  /*1aa0*/  IMAD.MOV.U32 R115, RZ, RZ, R135.reuse ;  /* 0x000000ffff737224 */ /* 0x100fe200078e0087 */
[----:B01----:R-:W-:Y:S01]  /*1ab0*/  FMNMX.FTZ R3, R24, R10, !PT ;  /* 0x0000000a18037209 */ /* 0x003fe20007810000 */
[--C-:B------:R-:W-:Y:S01]  /*1ac0*/  IMAD.MOV.U32 R113, RZ, RZ, R135.reuse ;  /* 0x000000ffff717224 */ /* 0x100fe200078e0087 */
[----:B------:R-:W-:Y:S01]  /*1ad0*/  ISETP.GT.AND P6, PT, R5, 0x10, PT ;  /* 0x000000100500780c */ /* 0x000fe20003fc4270 */
[--C-:B------:R-:W-:Y:S01]  /*1ae0*/  IMAD.MOV.U32 R111, RZ, RZ, R135.reuse ;  /* 0x000000ffff6f7224 */ /* 0x100fe200078e0087 */
[----:B------:R-:W-:Y:S01]  /*1af0*/  FSEL R8, R29, -INF , P2 ;  /* 0xff8000001d087808 */ /* 0x000fe20001000000 */
[--C-:B------:R-:W-:Y:S01]  /*1b00*/  IMAD.MOV.U32 R109, RZ, RZ, R135.reuse ;  /* 0x000000ffff6d7224 */ /* 0x100fe200078e0087 */
[----:B------:R-:W-:Y:S01]  /*1b10*/  FMNMX.FTZ R3, R28, R3, !PT ;  /* 0x000000031c037209 */ /* 0x000fe20007810000 */
[--C-:B------:R-:W-:Y:S01]  /*1b20*/  IMAD.MOV.U32 R107, RZ, RZ, R135.reuse ;  /* 0x000000ffff6b7224 */ /* 0x100fe200078e0087 */
[C---:B------:R-:W-:Y:S01]  /*1b30*/  ISETP.GT.AND P5, PT, R5.reuse, 0x11, PT ;  /* 0x000000110500780c */ /* 0x040fe20003fa4270 */
        /* <DEDUP_REMOVED lines=16> */
[----:B------:R-:W-:Y:S01]  /*1c40*/  IMAD.MOV.U32 R89, RZ, RZ, R135 ;  /* 0x000000ffff597224 */ /* 0x000fe200078e0087 */
[----:B------:R-:W-:-:S02]  /*1c50*/  FSEL R92, R36, -INF , P4 ;  /* 0xff800000245c7808 */ /* 0x000fc40002000000 */
[----:B------:R-:W-:Y:S02]  /*1c60*/  FMNMX.FTZ R3, R90, R3, !PT ;  /* 0x000000035a037209 */ /* 0x000fe40007810000 */
[----:B------:R-:W-:Y:S02]  /*1c70*/  FSEL R30, R30, -INF , P1 ;  /* 0xff8000001e1e7808 */ /* 0x000fe40000800000 */
[----:B------:R-:W-:Y:S02]  /*1c80*/  ISETP.GT.AND P1, PT, R5, 0x20, PT ;  /* 0x000000200500780c */ /* 0x000fe40003f24270 */
[----:B------:R-:W-:Y:S02]  /*1c90*/  FSEL R94, R37, -INF , P3 ;  /* 0xff800000255e7808 */ /* 0x000fe40001800000 */
[----:B------:R-:W-:Y:S02]  /*1ca0*/  FMNMX.FTZ R3, R92, R3, !PT ;  /* 0x000000035c037209 */ /* 0x000fe40007810000 */
[----:B------:R-:W-:-:S02]  /*1cb0*/  FSEL R6, R31, -INF , P2 ;  /* 0xff8000001f067808 */ /* 0x000fc40001000000 */
[C---:B------:R-:W-:Y:S02]  /*1cc0*/  ISETP.GT.AND P2, PT, R5.reuse, 0x21, PT ;  /* 0x000000210500780c */ /* 0x040fe40003f44270 */
[----:B------:R-:W-:Y:S02]  /*1cd0*/  FSEL R96, R40, -INF , P1 ;  /* 0xff80000028607808 */ /* 0x000fe40000800000 */
[----:B------:R-:W-:Y:S02]  /*1ce0*/  FMNMX.FTZ R3, R94, R3, !PT ;  /* 0x000000035e037209 */ /* 0x000fe40007810000 */
[----:B------:R-:W-:Y:S02]  /*1cf0*/  FSEL R34, R34, -INF , P6 ;  /* 0xff80000022227808 */ /* 0x000fe40003000000 */
[----:B------:R-:W-:Y:S02]  /*1d00*/  ISETP.GT.AND P6, PT, R5, 0x28, PT ;  /* 0x000000280500780c */ /* 0x000fe40003fc4270 */
[----:B------:R-:W-:-:S02]  /*1d10*/  FSEL R98, R41, -INF , P2 ;  /* 0xff80000029627808 */ /* 0x000fc40001000000 */
[----:B------:R-:W-:Y:S02]  /*1d20*/  FMNMX.FTZ R3, R96, R3, !PT ;  /* 0x0000000360037209 */ /* 0x000fe40007810000 */
[----:B------:R-:W-:Y:S02]  /*1d30*/  FSEL R12, R35, -INF , P5 ;  /* 0xff800000230c7808 */ /* 0x000fe40002800000 */
[----:B------:R-:W-:Y:S02]  /*1d40*/  ISETP.GT.AND P5, PT, R5, 0x29, PT ;  /* 0x000000290500780c */ /* 0x000fe40003fa4270 */
[----:B------:R-:W-:Y:S02]  /*1d50*/  FSEL R100, R44, -INF , P6 ;  /* 0xff8000002c647808 */ /* 0x000fe40003000000 */
[----:B------:R-:W-:Y:S02]  /*1d60*/  FMNMX.FTZ R3, R98, R3, !PT ;  /* 0x0000000362037209 */ /* 0x000fe40007810000 */
[----:B------:R-:W-:-:S02]  /*1d70*/  FSEL R38, R38, -INF , P4 ;  /* 0xff80000026267808 */ /* 0x000fc40002000000 */
[----:B------:R-:W-:Y:S02]  /*1d80*/  ISETP.GT.AND P4, PT, R5, 0x30, PT ;  /* 0x000000300500780c */ /* 0x000fe40003f84270 */
        /* <DEDUP_REMOVED lines=61> */
[----:B------:R-:W-:Y:S02]  /*2160*/  FSEL R52, R63, -INF , P3 ;  /* 0xff8000003f347808 */ /* 0x000fe40001800000 */
[----:B------:R-:W-:Y:S02]  /*2170*/  P2R R29, PR, RZ, 0x1 ;  /* 0x00000001ff1d7803 */ /* 0x000fe40000000000 */
[----:B------:R-:W-:Y:S02]  /*2180*/  P2R R21, PR, RZ, 0x2 ;  /* 0x00000002ff157803 */ /* 0x000fe40000000000 */
[----:B------:R-:W-:-:S02]  /*2190*/  FSEL R134, R77, -INF , P2 ;  /* 0xff8000004d867808 */ /* 0x000fc40001000000 */
[----:B------:R-:W-:Y:S02]  /*21a0*/  P2R R15, PR, RZ, 0x4 ;  /* 0x00000004ff0f7803 */ /* 0x000fe40000000000 */
[C---:B------:R-:W-:Y:S02]  /*21b0*/  ISETP.GT.AND P3, PT, R5.reuse, 0x70, PT ;  /* 0x000000700500780c */ /* 0x040fe40003f64270 */
[C---:B------:R-:W-:Y:S02]  /*21c0*/  ISETP.GT.AND P4, PT, R5.reuse, 0x71, PT ;  /* 0x000000710500780c */ /* 0x040fe40003f84270 */
[C---:B------:R-:W-:Y:S02]  /*21d0*/  ISETP.GT.AND P5, PT, R5.reuse, 0x78, PT ;  /* 0x000000780500780c */ /* 0x040fe40003fa4270 */
[C---:B------:R-:W-:Y:S02]  /*21e0*/  ISETP.GT.AND P6, PT, R5.reuse, 0x79, PT ;  /* 0x000000790500780c */ /* 0x040fe40003fc4270 */
[----:B------:R-:W-:-:S02]  /*21f0*/  ISETP.GT.AND P2, PT, R5, 0x58, PT ;  /* 0x000000580500780c */ /* 0x000fc40003f44270 */
[C---:B------:R-:W-:Y:S02]  /*2200*/  ISETP.GT.AND P1, PT, R5.reuse, 0x59, PT ;  /* 0x000000590500780c */ /* 0x040fe40003f24270 */
[----:B------:R-:W-:Y:S02]  /*2210*/  ISETP.GT.AND P0, PT, R5, 0x60, PT ;  /* 0x000000600500780c */ /* 0x000fe40003f04270 */
[----:B------:R-:W-:Y:S02]  /*2220*/  FMNMX.FTZ R3, R130, R3, !PT ;  /* 0x0000000382037209 */ /* 0x000fe40007810000 */
[----:B------:R-:W-:Y:S02]  /*2230*/  FMNMX.FTZ R5, R26, R27, !PT ;  /* 0x0000001b1a057209 */ /* 0x000fe40007810000 */
[----:B------:R-:W-:Y:S02]  /*2240*/  FSEL R80, R80, -INF , P3 ;  /* 0xff80000050507808 */ /* 0x000fe40001800000 */
[----:B------:R-:W-:-:S02]  /*2250*/  FMNMX.FTZ R3, R134, R3, !PT ;  /* 0x0000000386037209 */ /* 0x000fc40007810000 */
[----:B------:R-:W-:Y:S02]  /*2260*/  FMNMX.FTZ R5, R30, R5, !PT ;  /* 0x000000051e057209 */ /* 0x000fe40007810000 */
[----:B------:R-:W-:Y:S02]  /*2270*/  FSEL R132, R81, -INF , P4 ;  /* 0xff80000051847808 */ /* 0x000fe40002000000 */
        /* <DEDUP_REMOVED lines=8> */
[----:B------:R-:W-:Y:S01]  /*2300*/  FMNMX.FTZ R9, R76, R3, !PT ;  /* 0x000000034c097209 */ /* 0x000fe20007810000 */
[----:B------:R-:W-:Y:S01]  /*2310*/  IMAD.U32 R3, RZ, RZ, UR6 ;  /* 0x00000006ff037e24 */ /* 0x000fe2000f8e00ff */
[----:B------:R-:W-:-:S02]  /*2320*/  FMNMX.FTZ R5, R38, R5, !PT ;  /* 0x0000000526057209 */ /* 0x000fc40007810000 */
[----:B------:R-:W-:Y:S01]  /*2330*/  FSEL R70, R70, -INF , P2 ;  /* 0xff80000046467808 */ /* 0x000fe20001000000 */
[----:B------:R-:W0:Y:S01]  /*2340*/  SHFL.BFLY PT, R0, R9, 0x2, 0x1f ;  /* 0x0c401f0009007f89 */ /* 0x000e2200000e0000 */
[----:B------:R-:W-:Y:S02]  /*2350*/  FMNMX.FTZ R5, R14, R5, !PT ;  /* 0x000000050e057209 */ /* 0x000fe40007810000 */
[----:B------:R-:W-:Y:S02]  /*2360*/  P2R R13, PR, RZ, 0x8 ;  /* 0x00000008ff0d7803 */ /* 0x000fe40000000000 */
[----:B------:R-:W-:Y:S02]  /*2370*/  FMNMX.FTZ R5, R42, R5, !PT ;  /* 0x000000052a057209 */ /* 0x000fe40007810000 */
[----:B------:R-:W-:Y:S02]  /*2380*/  FSEL R60, R71, -INF , P1 ;  /* 0xff800000473c7808 */ /* 0x000fe40000800000 */
[----:B------:R-:W-:-:S02]  /*2390*/  FMNMX.FTZ R5, R20, R5, !PT ;  /* 0x0000000514057209 */ /* 0x000fc40007810000 */
[----:B------:R-:W-:Y:S02]  /*23a0*/  FSEL R74, R74, -INF , P0 ;  /* 0xff8000004a4a7808 */ /* 0x000fe40000000000 */
[----:B------:R-:W-:Y:S02]  /*23b0*/  FMNMX.FTZ R5, R46, R5, !PT ;  /* 0x000000052e057209 */ /* 0x000fe40007810000 */
[----:B------:R-:W-:Y:S02]  /*23c0*/  ISETP.NE.AND P0, PT, R29, RZ, PT ;  /* 0x000000ff1d00720c */ /* 0x000fe40003f05270 */
[----:B------:R-:W-:Y:S02]  /*23d0*/  FMNMX.FTZ R5, R36, R5, !PT ;  /* 0x0000000524057209 */ /* 0x000fe40007810000 */
[----:B------:R-:W-:Y:S02]  /*23e0*/  ISETP.NE.AND P1, PT, R21, RZ, PT ;  /* 0x000000ff1500720c */ /* 0x000fe40003f25270 */
[----:B------:R-:W-:-:S02]  /*23f0*/  FMNMX.FTZ R5, R50, R5, !PT ;  /* 0x0000000532057209 */ /* 0x000fc40007810000 */
[----:B------:R-:W-:Y:S02]  /*2400*/  FSEL R64, R75, -INF , P0 ;  /* 0xff8000004b407808 */ /* 0x000fe40000000000 */
[----:B------:R-:W-:Y:S02]  /*2410*/  FMNMX.FTZ R5, R40, R5, !PT ;  /* 0x0000000528057209 */ /* 0x000fe40007810000 */
[----:B0-----:R-:W-:Y:S02]  /*2420*/  FMNMX.FTZ R11, R9, R0, !PT ;  /* 0x00000000090b7209 */ /* 0x001fe40007810000 */
[----:B------:R-:W-:Y:S02]  /*2430*/  FMNMX.FTZ R5, R54, R5, !PT ;  /* 0x0000000536057209 */ /* 0x000fe40007810000 */
[----:B------:R-:W-:Y:S01]  /*2440*/  ISETP.NE.AND P2, PT, R15, RZ, PT ;  /* 0x000000ff0f00720c */ /* 0x000fe20003f45270 */
[----:B------:R-:W0:Y:S01]  /*2450*/  SHFL.BFLY PT, R0, R11, 0x1, 0x1f ;  /* 0x0c201f000b007f89 */ /* 0x000e2200000e0000 */
[----:B------:R-:W-:-:S02]  /*2460*/  FMNMX.FTZ R5, R44, R5, !PT ;  /* 0x000000052c057209 */ /* 0x000fc40007810000 */
[----:B------:R-:W-:Y:S02]  /*2470*/  ISETP.NE.AND P0, PT, R7, RZ, PT ;  /* 0x000000ff0700720c */ /* 0x000fe40003f05270 */
[----:B------:R-:W-:Y:S02]  /*2480*/  FMNMX.FTZ R5, R58, R5, !PT ;  /* 0x000000053a057209 */ /* 0x000fe40007810000 */
[----:B------:R-:W-:Y:S02]  /*2490*/  R2UR UR6, R4 ;  /* 0x00000000040672ca */ /* 0x000fe400000e0000 */
[----:B------:R-:W-:-:S04]  /*24a0*/  FMNMX.FTZ R5, R48, R5, !PT ;  /* 0x0000000530057209 */ /* 0x000fc80007810000 */
[----:B------:R-:W-:-:S04]  /*24b0*/  FMNMX.FTZ R5, R62, R5, !PT ;  /* 0x000000053e057209 */ /* 0x000fc80007810000 */
[----:B------:R-:W-:-:S03]  /*24c0*/  FMNMX.FTZ R5, R52, R5, !PT ;  /* 0x0000000534057209 */ /* 0x000fc60007810000 */
[----:B------:R-:W-:Y:S01]  /*24d0*/  UIADD3 UR6, UR6, 0x2d840, URZ ;  /* 0x0002d84006067890 */ /* 0x000fe2000fffe03f */
[----:B------:R-:W-:Y:S02]  /*24e0*/  FMNMX.FTZ R5, R66, R5, !PT ;  /* 0x0000000542057209 */ /* 0x000fe40007810000 */
[----:B0-----:R-:W-:Y:S01]  /*24f0*/  FMNMX.FTZ R0, R11, R0, !PT ;  /* 0x000000000b007209 */ /* 0x001fe20007810000 */
[----:B------:R-:W-:Y:S01]  /*2500*/  UPRMT UR6, UR41, 0x654, UR6 ;  /* 0x0000065429067896 */ /* 0x000fe20008000006 */
[----:B------:R-:W-:Y:S02]  /*2510*/  FMNMX.FTZ R5, R56, R5, !PT ;  /* 0x0000000538057209 */ /* 0x000fe40007810000 */
[C---:B------:R-:W-:Y:S01]  /*2520*/  FSETP.NEU.FTZ.AND P3, PT, R0.reuse, -INF , PT ;  /* 0xff8000000000780b */ /* 0x040fe20003f7d000 */
[----:B------:R-:W-:Y:S01]  /*2530*/  FMUL.FTZ R25, R0, R3 ;  /* 0x0000000300197220 */ /* 0x000fe20000410000 */
[----:B------:R-:W-:-:S04]  /*2540*/  FMNMX.FTZ R5, R70, R5, !PT ;  /* 0x0000000546057209 */ /* 0x000fc80007810000 */
[----:B------:R-:W-:Y:S01]  /*2550*/  FSEL R25, R25, RZ, P3 ;  /* 0x000000ff19197208 */ /* 0x000fe20001800000 */
[----:B------:R-:W-:Y:S01]  /*2560*/  SYNCS.ARRIVE.TRANS64.RED.A1T0 RZ, [UR6], RZ ;  /* 0x000000ffffff79a7 */ /* 0x000fe20008100406 */
[----:B------:R-:W-:Y:S02]  /*2570*/  FMNMX.FTZ R5, R60, R5, !PT ;  /* 0x000000053c057209 */ /* 0x000fe40007810000 */
[----:B------:R-:W-:Y:S01]  /*2580*/  ISETP.NE.AND P3, PT, R13, RZ, PT ;  /* 0x000000ff0d00720c */ /* 0x000fe20003f65270 */
[--C-:B------:R-:W-:Y:S01]  /*2590*/  FFMA.FTZ R68, R10, R3, -R25.reuse ;  /* 0x000000030a447223 */ /* 0x100fe20000010819 */
[----:B------:R-:W-:Y:S01]  /*25a0*/  FMNMX.FTZ R5, R74, R5, !PT ;  /* 0x000000054a057209 */ /* 0x000fe20007810000 */
[-CC-:B------:R-:W-:Y:S01]  /*25b0*/  FFMA.FTZ R10, R28, R3.reuse, -R25.reuse ;  /* 0x000000031c0a7223 */ /* 0x180fe20000010819 */
[-CC-:B------:R-:W-:Y:S01]  /*25c0*/  FFMA.FTZ R28, R94, R3.reuse, -R25.reuse ;  /* 0x000000035e1c7223 */ /* 0x180fe20000010819 */
[----:B------:R-:W-:Y:S01]  /*25d0*/  FSEL R94, R78, -INF , P1 ;  /* 0xff8000004e5e7808 */ /* 0x000fe20000800000 */
[--C-:B------:R-:W-:Y:S01]  /*25e0*/  FFMA.FTZ R21, R96, R3, -R25.reuse ;  /* 0x0000000360157223 */ /* 0x100fe20000010819 */
[----:B------:R-:W-:Y:S01]  /*25f0*/  FMNMX.FTZ R5, R64, R5, !PT ;  /* 0x0000000540057209 */ /* 0x000fe20007810000 */
        /* <DEDUP_REMOVED lines=21> */
[-CC-:B------:R-:W-:Y:S01]  /*2750*/  FFMA.FTZ R37, R104, R3.reuse, -R25.reuse ;  /* 0x0000000368257223 */ /* 0x180fe20000010819 */
[--C-:B------:R-:W-:Y:S01]  /*2760*/  FFMA.FTZ R41, R72, R3, -R25.reuse ;  /* 0x0000000348297223 */ /* 0x100fe20000010819 */
[----:B------:R-:W-:Y:S01]  /*2770*/  FMNMX.FTZ R5, R106, R5, !PT ;  /* 0x000000056a057209 */ /* 0x000fe20007810000 */
[-CC-:B------:R-:W-:Y:S01]  /*2780*/  FFMA.FTZ R47, R80, R3.reuse, -R25.reuse ;  /* 0x00000003502f7223 */ /* 0x180fe20000010819 */
[-CC-:B------:R-:W-:Y:S01]  /*2790*/  FFMA.FTZ R92, R112, R3.reuse, -R25.reuse ;  /* 0x00000003705c7223 */ /* 0x180fe20000010819 */
[-CC-:B------:R-:W-:Y:S01]  /*27a0*/  FFMA.FTZ R31, R120, R3.reuse, -R25.reuse ;  /* 0x00000003781f7223 */ /* 0x180fe20000010819 */
[-CC-:B------:R-:W-:Y:S01]  /*27b0*/  FFMA.FTZ R78, R118, R3.reuse, -R25.reuse ;  /* 0x00000003764e7223 */ /* 0x180fe20000010819 */
[----:B------:R-:W0:Y:S01]  /*27c0*/  SHFL.BFLY PT, R8, R5, 0x2, 0x1f ;  /* 0x0c401f0005087f89 */ /* 0x000e2200000e0000 */
[-CC-:B------:R-:W-:Y:S01]  /*27d0*/  FFMA.FTZ R102, R114, R3.reuse, -R25.reuse ;  /* 0x0000000372667223 */ /* 0x180fe20000010819 */
        /* <DEDUP_REMOVED lines=9> */
[----:B------:R-:W-:Y:S01]  /*2870*/  FFMA.FTZ R76, R76, R3, -R25 ;  /* 0x000000034c4c7223 */ /* 0x000fe20000010819 */
[----:B------:R-:W-:Y:S01]  /*2880*/  MUFU.EX2 R9, R9 ;  /* 0x0000000900097308 */ /* 0x000fe20000000800 */
[--C-:B------:R-:W-:Y:S01]  /*2890*/  IMAD.MOV.U32 R134, RZ, RZ, R135.reuse ;  /* 0x000000ffff867224 */ /* 0x100fe200078e0087 */
[-C--:B------:R-:W-:Y:S01]  /*28a0*/  MOV R128, R135.reuse ;  /* 0x0000008700807202 */ /* 0x080fe20000000f00 */
[--C-:B------:R-:W-:Y:S01]  /*28b0*/  IMAD.MOV.U32 R132, RZ, RZ, R135.reuse ;  /* 0x000000ffff847224 */ /* 0x100fe200078e0087 */
[----:B------:R-:W-:Y:S01]  /*28c0*/  MOV R118, R135 ;  /* 0x0000008700767202 */ /* 0x000fe20000000f00 */
[----:B------:R-:W-:-:S02]  /*28d0*/  IMAD.MOV.U32 R130, RZ, RZ, R135 ;  /* 0x000000ffff827224 */ /* 0x000fc400078e0087 */
[--C-:B------:R-:W-:Y:S01]  /*28e0*/  IMAD.MOV.U32 R126, RZ, RZ, R135.reuse ;  /* 0x000000ffff7e7224 */ /* 0x100fe200078e0087 */
[----:B------:R-:W1:Y:S01]  /*28f0*/  MUFU.EX2 R68, R68 ;  /* 0x0000004400447308 */ /* 0x000e620000000800 */
[--C-:B------:R-:W-:Y:S02]  /*2900*/  IMAD.MOV.U32 R124, RZ, RZ, R135.reuse ;  /* 0x000000ffff7c7224 */ /* 0x100fe400078e0087 */
[--C-:B------:R-:W-:Y:S01]  /*2910*/  IMAD.MOV.U32 R122, RZ, RZ, R135.reuse ;  /* 0x000000ffff7a7224 */ /* 0x100fe200078e0087 */
[----:B0-----:R-:W-:Y:S01]  /*2920*/  FMNMX.FTZ R8, R5, R8, !PT ;  /* 0x0000000805087209 */ /* 0x001fe20007810000 */
[--C-:B------:R-:W-:Y:S02]  /*2930*/  IMAD.MOV.U32 R120, RZ, RZ, R135.reuse ;  /* 0x000000ffff787224 */ /* 0x100fe400078e0087 */
[--C-:B------:R-:W-:Y:S01]  /*2940*/  IMAD.MOV.U32 R116, RZ, RZ, R135.reuse ;  /* 0x000000ffff747224 */ /* 0x100fe200078e0087 */
[----:B------:R-:W0:Y:S01]  /*2950*/  MUFU.EX2 R10, R10 ;  /* 0x0000000a000a7308 */ /* 0x000e220000000800 */
[----:B------:R-:W2:Y:S01]  /*2960*/  SHFL.BFLY PT, R5, R8, 0x1, 0x1f ;  /* 0x0c201f0008057f89 */ /* 0x000ea200000e0000 */
[----:B------:R-:W-:-:S02]  /*2970*/  IMAD.MOV.U32 R114, RZ, RZ, R135 ;  /* 0x000000ffff727224 */ /* 0x000fc400078e0087 */
[----:B------:R-:W-:-:S04]  /*2980*/  IMAD.MOV.U32 R112, RZ, RZ, R135 ;  /* 0x000000ffff707224 */ /* 0x000fc800078e0087 */
[----:B------:R-:W3:Y:S01]  /*2990*/  MUFU.EX2 R11, R11 ;  /* 0x0000000b000b7308 */ /* 0x000ee20000000800 */
[----:B-1----:R-:W-:-:S07]  /*29a0*/  FADD.FTZ R65, R9, R68 ;  /* 0x0000004409417221 */ /* 0x002fce0000010000 */
[----:B------:R-:W1:Y:S08]  /*29b0*/  MUFU.EX2 R13, R13 ;  /* 0x0000000d000d7308 */ /* 0x000e700000000800 */
[----:B------:R-:W4:Y:S01]  /*29c0*/  MUFU.EX2 R24, R24 ;  /* 0x0000001800187308 */ /* 0x000f220000000800 */
[----:B--2---:R-:W-:-:S04]  /*29d0*/  FMNMX.FTZ R5, R8, R5, !PT ;  /* 0x0000000508057209 */ /* 0x004fc80007810000 */
[C---:B------:R-:W-:Y:S01]  /*29e0*/  FSETP.NEU.FTZ.AND P1, PT, R5.reuse, -INF , PT ;  /* 0xff8000000500780b */ /* 0x040fe20003f3d000 */
[----:B------:R-:W-:Y:S02]  /*29f0*/  FMUL.FTZ R8, R5, R3 ;  /* 0x0000000305087220 */ /* 0x000fe40000410000 */
[----:B------:R-:W2:Y:S03]  /*2a00*/  MUFU.EX2 R15, R15 ;  /* 0x0000000f000f7308 */ /* 0x000ea60000000800 */
[----:B------:R-:W-:Y:S02]  /*2a10*/  FSEL R25, R8, RZ, P1 ;  /* 0x000000ff08197208 */ /* 0x000fe40000800000 */
[----:B------:R-:W-:Y:S02]  /*2a20*/  ISETP.GE.AND P1, PT, R88, 0x81, PT ;  /* 0x000000815800780c */ /* 0x000fe40003f26270 */
[----:B------:R-:W-:Y:S01]  /*2a30*/  MOV R88, R135 ;  /* 0x0000008700587202 */ /* 0x000fe20000000f00 */
[-CC-:B------:R-:W-:Y:S01]  /*2a40*/  FFMA.FTZ R26, R26, R3.reuse, -R25.reuse ;  /* 0x000000031a1a7223 */ /* 0x180fe20000010819 */
[-CC-:B------:R-:W-:Y:S01]  /*2a50*/  FFMA.FTZ R8, R27, R3.reuse, -R25.reuse ;  /* 0x000000031b087223 */ /* 0x180fe20000010819 */
[-CC-:B------:R-:W-:Y:S01]  /*2a60*/  FFMA.FTZ R51, R30, R3.reuse, -R25.reuse ;  /* 0x000000031e337223 */ /* 0x180fe20000010819 */
[-CC-:B------:R-:W-:Y:S01]  /*2a70*/  FFMA.FTZ R53, R6, R3.reuse, -R25.reuse ;  /* 0x0000000306357223 */ /* 0x180fe20000010819 */
[-CC-:B------:R-:W-:Y:S01]  /*2a80*/  FFMA.FTZ R6, R34, R3.reuse, -R25.reuse ;  /* 0x0000000322067223 */ /* 0x180fe20000010819 */
[----:B------:R-:W-:Y:S01]  /*2a90*/  MUFU.EX2 R61, R8 ;  /* 0x00000008003d7308 */ /* 0x000fe20000000800 */
[-CC-:B------:R-:W-:Y:S01]  /*2aa0*/  FFMA.FTZ R27, R12, R3.reuse, -R25.reuse ;  /* 0x000000030c1b7223 */ /* 0x180fe20000010819 */
[-CC-:B------:R-:W-:Y:S01]  /*2ab0*/  FFMA.FTZ R30, R38, R3.reuse, -R25.reuse ;  /* 0x00000003261e7223 */ /* 0x180fe20000010819 */
[-C--:B------:R-:W-:Y:S01]  /*2ac0*/  FFMA.FTZ R49, R14, R3.reuse, -R25 ;  /* 0x000000030e317223 */ /* 0x080fe20000010819 */
[----:B0-----:R-:W-:Y:S01]  /*2ad0*/  FADD.FTZ R14, R10, R65 ;  /* 0x000000410a0e7221 */ /* 0x001fe20000010000 */
[C---:B---3--:R-:W-:Y:S01]  /*2ae0*/  F2FP.F16.F32.PACK_AB R10, R11.reuse, R10 ;  /* 0x0000000a0b0a723e */ /* 0x048fe200000000ff */
[-CC-:B------:R-:W-:Y:S01]  /*2af0*/  FFMA.FTZ R34, R42, R3.reuse, -R25.reuse ;  /* 0x000000032a227223 */ /* 0x180fe20000010819 */
[-CC-:B------:R-:W-:Y:S01]  /*2b00*/  FFMA.FTZ R38, R46, R3.reuse, -R25.reuse ;  /* 0x000000032e267223 */ /* 0x180fe20000010819 */
[----:B------:R-:W0:Y:S01]  /*2b10*/  MUFU.EX2 R26, R26 ;  /* 0x0000001a001a7308 */ /* 0x000e220000000800 */
[----:B------:R-:W-:Y:S01]  /*2b20*/  FADD.FTZ R14, R11, R14 ;  /* 0x0000000e0b0e7221 */ /* 0x000fe20000010000 */
[-CC-:B------:R-:W-:Y:S01]  /*2b30*/  FFMA.FTZ R57, R36, R3.reuse, -R25.reuse ;  /* 0x0000000324397223 */ /* 0x180fe20000010819 */
[-CC-:B------:R-:W-:Y:S01]  /*2b40*/  FFMA.FTZ R36, R54, R3.reuse, -R25.reuse ;  /* 0x0000000336247223 */ /* 0x180fe20000010819 */
[-CC-:B------:R-:W-:Y:S01]  /*2b50*/  FFMA.FTZ R55, R44, R3.reuse, -R25.reuse ;  /* 0x000000032c377223 */ /* 0x180fe20000010819 */
[----:B-1----:R-:W-:Y:S01]  /*2b60*/  FADD.FTZ R67, R13, R14 ;  /* 0x0000000e0d437221 */ /* 0x002fe20000010000 */
[-CC-:B------:R-:W-:Y:S01]  /*2b70*/  FFMA.FTZ R59, R48, R3.reuse, -R25.reuse ;  /* 0x00000003303b7223 */ /* 0x180fe20000010819 */
[-C--:B------:R-:W-:Y:S01]  /*2b80*/  FFMA.FTZ R4, R62, R3.reuse, -R25 ;  /* 0x000000033e047223 */ /* 0x080fe20000010819 */
[----:B------:R1:W3:Y:S01]  /*2b90*/  MUFU.EX2 R63, R51 ;  /* 0x00000033003f7308 */ /* 0x0002e20000000800 */
[----:B----4-:R-:W-:Y:S01]  /*2ba0*/  FADD.FTZ R14, R24, R67 ;  /* 0x00000043180e7221 */ /* 0x010fe20000010000 */
[-CC-:B------:R-:W-:Y:S01]  /*2bb0*/  FFMA.FTZ R52, R52, R3.reuse, -R25.reuse ;  /* 0x0000000334347223 */ /* 0x180fe20000010819 */
[-CC-:B------:R-:W-:Y:S01]  /*2bc0*/  FFMA.FTZ R42, R66, R3.reuse, -R25.reuse ;  /* 0x00000003422a7223 */ /* 0x180fe20000010819 */
[-CC-:B------:R-:W-:Y:S01]  /*2bd0*/  FFMA.FTZ R44, R70, R3.reuse, -R25.reuse ;  /* 0x00000003462c7223 */ /* 0x180fe20000010819 */
[----:B--2---:R-:W-:Y:S01]  /*2be0*/  FADD.FTZ R69, R15, R14 ;  /* 0x0000000e0f457221 */ /* 0x004fe20000010000 */
[-CC-:B------:R-:W-:Y:S01]  /*2bf0*/  FFMA.FTZ R74, R74, R3.reuse, -R25.reuse ;  /* 0x000000034a4a7223 */ /* 0x180fe20000010819 */
[-C--:B------:R-:W-:Y:S01]  /*2c00*/  FFMA.FTZ R64, R64, R3.reuse, -R25 ;  /* 0x0000000340407223 */ /* 0x080fe20000010819 */
[----:B------:R2:W4:Y:S01]  /*2c10*/  MUFU.EX2 R84, R53 ;  /* 0x0000003500547308 */ /* 0x0005220000000800 */
[----:B0-----:R-:W-:Y:S01]  /*2c20*/  FADD.FTZ R12, R26, R61 ;  /* 0x0000003d1a0c7221 */ /* 0x001fe20000010000 */
[-CC-:B-1----:R-:W-:Y:S01]  /*2c30*/  FFMA.FTZ R51, R20, R3.reuse, -R25.reuse ;  /* 0x0000000314337223 */ /* 0x182fe20000010819 */
[-CC-:B------:R-:W-:Y:S01]  /*2c40*/  FFMA.FTZ R20, R50, R3.reuse, -R25.reuse ;  /* 0x0000000332147223 */ /* 0x180fe20000010819 */
[-CC-:B------:R-:W-:Y:S01]  /*2c50*/  FFMA.FTZ R94, R94, R3.reuse, -R25.reuse ;  /* 0x000000035e5e7223 */ /* 0x180fe20000010819 */
[-CC-:B------:R-:W-:Y:S01]  /*2c60*/  FFMA.FTZ R96, R96, R3.reuse, -R25.reuse ;  /* 0x0000000360607223 */ /* 0x180fe20000010819 */
[-CC-:B------:R-:W-:Y:S01]  /*2c70*/  FFMA.FTZ R98, R98, R3.reuse, -R25.reuse ;  /* 0x0000000362627223 */ /* 0x180fe20000010819 */
[-CC-:B------:R-:W-:Y:S01]  /*2c80*/  FFMA.FTZ R100, R100, R3.reuse, -R25.reuse ;  /* 0x0000000364647223 */ /* 0x180fe20000010819 */
[----:B------:R-:W0:Y:S01]  /*2c90*/  MUFU.EX2 R6, R6 ;  /* 0x0000000600067308 */ /* 0x000e220000000800 */
[----:B---3--:R-:W-:Y:S01]  /*2ca0*/  FADD.FTZ R11, R63, R12 ;  /* 0x0000000c3f0b7221 */ /* 0x008fe20000010000 */
[-CC-:B--2---:R-:W-:Y:S01]  /*2cb0*/  FFMA.FTZ R53, R40, R3.reuse, -R25.reuse ;  /* 0x0000000328357223 */ /* 0x184fe20000010819 */
[-CC-:B------:R-:W-:Y:S01]  /*2cc0*/  FFMA.FTZ R40, R58, R3.reuse, -R25.reuse ;  /* 0x000000033a287223 */ /* 0x180fe20000010819 */
[-CC-:B------:R-:W-:Y:S01]  /*2cd0*/  FFMA.FTZ R108, R108, R3.reuse, -R25.reuse ;  /* 0x000000036c6c7223 */ /* 0x180fe20000010819 */
[----:B------:R-:W-:Y:S01]  /*2ce0*/  FFMA.FTZ R106, R106, R3, -R25 ;  /* 0x000000036a6a7223 */ /* 0x000fe20000010819 */
[----:B------:R-:W-:-:S02]  /*2cf0*/  F2FP.F16.F32.PACK_AB R8, R68, R9 ;  /* 0x000000094408723e */ /* 0x000fc400000000ff */
[----:B------:R-:W1:Y:S01]  /*2d00*/  MUFU.EX2 R27, R27 ;  /* 0x0000001b001b7308 */ /* 0x000e620000000800 */
[C---:B----4-:R-:W-:Y:S01]  /*2d10*/  FADD.FTZ R65, R84.reuse, R11 ;  /* 0x0000000b54417221 */ /* 0x050fe20000010000 */
[----:B------:R-:W-:Y:S01]  /*2d20*/  F2FP.F16.F32.PACK_AB R11, R84, R63 ;  /* 0x0000003f540b723e */ /* 0x000fe200000000ff */
[----:B------:R-:W-:Y:S01]  /*2d30*/  FFMA.FTZ R63, R56, R3, -R25 ;  /* 0x00000003383f7223 */ /* 0x000fe20000010819 */
[----:B------:R-:W-:-:S04]  /*2d40*/  F2FP.F16.F32.PACK_AB R9, R61, R26 ;  /* 0x0000001a3d09723e */ /* 0x000fc800000000ff */
[----:B------:R-:W2:Y:S01]  /*2d50*/  MUFU.EX2 R28, R28 ;  /* 0x0000001c001c7308 */ /* 0x000ea20000000800 */
[----:B0-----:R-:W-:Y:S01]  /*2d60*/  FADD.FTZ R12, R6, R65 ;  /* 0x00000041060c7221 */ /* 0x001fe20000010000 */
[----:B------:R-:W-:Y:S01]  /*2d70*/  FFMA.FTZ R65, R60, R3, -R25 ;  /* 0x000000033c417223 */ /* 0x000fe20000010819 */
[----:B------:R0:W-:Y:S05]  /*2d80*/  STSM.16.M88.4 [R16+0x21800], R8 ;  /* 0x0218000810007844 */ /* 0x0001ea0000000200 */
[----:B------:R-:W3:Y:S01]  /*2d90*/  MUFU.EX2 R30, R30 ;  /* 0x0000001e001e7308 */ /* 0x000ee20000000800 */
[----:B-1----:R-:W-:-:S07]  /*2da0*/  FADD.FTZ R67, R27, R12 ;  /* 0x0000000c1b437221 */ /* 0x002fce0000010000 */
[----:B------:R-:W1:Y:S01]  /*2db0*/  MUFU.EX2 R21, R21 ;  /* 0x0000001500157308 */ /* 0x000e620000000800 */
[----:B--2---:R-:W-:-:S07]  /*2dc0*/  FADD.FTZ R14, R28, R69 ;  /* 0x000000451c0e7221 */ /* 0x004fce0000010000 */
[----:B------:R-:W2:Y:S01]  /*2dd0*/  MUFU.EX2 R49, R49 ;  /* 0x0000003100317308 */ /* 0x000ea20000000800 */
[----:B---3--:R-:W-:-:S07]  /*2de0*/  FADD.FTZ R12, R30, R67 ;  /* 0x000000431e0c7221 */ /* 0x008fce0000010000 */
        /* <DEDUP_REMOVED lines=19> */
[----:B-1----:R-:W-:Y:S01]  /*2f20*/  FADD.FTZ R25, R57, R12 ;  /* 0x0000000c39197221 */ /* 0x002fe20000010000 */
[----:B------:R-:W-:Y:S02]  /*2f30*/  F2FP.F16.F32.PACK_AB R12, R24, R13 ;  /* 0x0000000d180c723e */ /* 0x000fe400000000ff */
[----:B------:R-:W-:-:S04]  /*2f40*/  F2FP.F16.F32.PACK_AB R24, R32, R21 ;  /* 0x000000152018723e */ /* 0x000fc800000000ff */
        /* <DEDUP_REMOVED lines=9> */
[----:B--2---:R-:W-:Y:S01]  /*2fe0*/  FADD.FTZ R13, R53, R26 ;  /* 0x0000001a350d7221 */ /* 0x004fe20000010000 */
[----:B------:R-:W-:Y:S01]  /*2ff0*/  F2FP.F16.F32.PACK_AB R26, R90, R29 ;  /* 0x0000001d5a1a723e */ /* 0x000fe200000000ff */
[----:B------:R-:W-:-:S05]  /*3000*/  IMAD.MOV.U32 R90, RZ, RZ, R135 ;  /* 0x000000ffff5a7224 */ /* 0x000fca00078e0087 */
[----:B------:R-:W2:Y:S01]  /*3010*/  MUFU.EX2 R33, R33 ;  /* 0x0000002100217308 */ /* 0x000ea20000000800 */
[C---:B---3--:R-:W-:Y:S01]  /*3020*/  FADD.FTZ R28, R78.reuse, R25 ;  /* 0x000000194e1c7221 */ /* 0x048fe20000010000 */
[----:B------:R-:W-:Y:S02]  /*3030*/  F2FP.F16.F32.PACK_AB R25, R51, R34 ;  /* 0x000000223319723e */ /* 0x000fe400000000ff */
[----:B0-----:R-:W-:-:S04]  /*3040*/  F2FP.F16.F32.PACK_AB R10, R78, R31 ;  /* 0x0000001f4e0a723e */ /* 0x001fc800000000ff */
[----:B------:R-:W0:Y:S01]  /*3050*/  MUFU.EX2 R55, R55 ;  /* 0x0000003700377308 */ /* 0x000e220000000800 */
[----:B-1----:R-:W-:Y:S01]  /*3060*/  FADD.FTZ R8, R36, R13 ;  /* 0x0000000d24087221 */ /* 0x002fe20000010000 */
[----:B------:R-:W-:Y:S02]  /*3070*/  F2FP.F16.F32.PACK_AB R13, R27, R6 ;  /* 0x000000061b0d723e */ /* 0x000fe400000000ff */
[----:B------:R-:W-:-:S03]  /*3080*/  F2FP.F16.F32.PACK_AB R27, R57, R38 ;  /* 0x00000026391b723e */ /* 0x000fc600000000ff */
[----:B------:R1:W-:Y:S01]  /*3090*/  STSM.16.M88.4 [R22], R12 ;  /* 0x0000000c16007844 */ /* 0x0003e20000000200 */
[----:B------:R-:W3:Y:S01]  /*30a0*/  MUFU.EX2 R82, R82 ;  /* 0x0000005200527308 */ /* 0x000ee20000000800 */
[----:B--2---:R-:W-:Y:S02]  /*30b0*/  FADD.FTZ R11, R33, R28 ;  /* 0x0000001c210b7221 */ /* 0x004fe40000010000 */
[----:B------:R2:W-:Y:S05]  /*30c0*/  STSM.16.M88.4 [R18], R24 ;  /* 0x0000001812007844 */ /* 0x0005ea0000000200 */
[----:B------:R-:W4:Y:S01]  /*30d0*/  MUFU.EX2 R40, R40 ;  /* 0x0000002800287308 */ /* 0x000f220000000800 */
[----:B0-----:R-:W-:-:S07]  /*30e0*/  FADD.FTZ R9, R55, R8 ;  /* 0x0000000837097221 */ /* 0x001fce0000010000 */
[----:B------:R-:W0:Y:S01]  /*30f0*/  MUFU.EX2 R37, R37 ;  /* 0x0000002500257308 */ /* 0x000e220000000800 */
[C---:B---3--:R-:W-:Y:S01]  /*3100*/  FADD.FTZ R8, R82.reuse, R11 ;  /* 0x0000000b52087221 */ /* 0x048fe20000010000 */
[----:B-1----:R-:W-:-:S06]  /*3110*/  F2FP.F16.F32.PACK_AB R12, R82, R33 ;  /* 0x00000021520c723e */ /* 0x002fcc00000000ff */
[----:B------:R-:W1:Y:S01]  /*3120*/  MUFU.EX2 R59, R59 ;  /* 0x0000003b003b7308 */ /* 0x000e620000000800 */
[----:B----4-:R-:W-:-:S07]  /*3130*/  FADD.FTZ R6, R40, R9 ;  /* 0x0000000928067221 */ /* 0x010fce0000010000 */
[----:B------:R-:W3:Y:S01]  /*3140*/  MUFU.EX2 R102, R102 ;  /* 0x0000006600667308 */ /* 0x000ee20000000800 */
[----:B0-----:R-:W-:-:S07]  /*3150*/  FADD.FTZ R11, R37, R8 ;  /* 0x00000008250b7221 */ /* 0x001fce0000010000 */
[----:B------:R-:W0:Y:S01]  /*3160*/  MUFU.EX2 R4, R4 ;  /* 0x0000000400047308 */ /* 0x000e220000000800 */
[----:B-1----:R-:W-:-:S07]  /*3170*/  FADD.FTZ R9, R59, R6 ;  /* 0x000000063b097221 */ /* 0x002fce0000010000 */
[----:B------:R-:W1:Y:S01]  /*3180*/  MUFU.EX2 R35, R35 ;  /* 0x0000002300237308 */ /* 0x000e620000000800 */
[C---:B---3--:R-:W-:Y:S01]  /*3190*/  FADD.FTZ R8, R102.reuse, R11 ;  /* 0x0000000b66087221 */ /* 0x048fe20000010000 */
[----:B------:R-:W-:Y:S02]  /*31a0*/  F2FP.F16.F32.PACK_AB R11, R55, R36 ;  /* 0x00000024370b723e */ /* 0x000fe400000000ff */
[----:B------:R-:W-:Y:S01]  /*31b0*/  F2FP.F16.F32.PACK_AB R14, R102, R37 ;  /* 0x00000025660e723e */ /* 0x000fe200000000ff */
[----:B------:R-:W-:-:S03]  /*31c0*/  IMAD.MOV.U32 R102, RZ, RZ, R135 ;  /* 0x000000ffff667224 */ /* 0x000fc600078e0087 */
[----:B------:R-:W3:Y:S01]  /*31d0*/  MUFU.EX2 R61, R52 ;  /* 0x00000034003d7308 */ /* 0x000ee20000000800 */
[----:B0-----:R-:W-:-:S07]  /*31e0*/  FADD.FTZ R6, R4, R9 ;  /* 0x0000000904067221 */ /* 0x001fce0000010000 */
[----:B------:R-:W0:Y:S01]  /*31f0*/  MUFU.EX2 R86, R86 ;  /* 0x0000005600567308 */ /* 0x000e220000000800 */
[----:B-1----:R-:W-:Y:S01]  /*3200*/  FADD.FTZ R9, R35, R8 ;  /* 0x0000000823097221 */ /* 0x002fe20000010000 */
[----:B------:R-:W-:Y:S01]  /*3210*/  F2FP.F16.F32.PACK_AB R8, R92, R7 ;  /* 0x000000075c08723e */ /* 0x000fe200000000ff */
[----:B------:R-:W-:-:S05]  /*3220*/  IMAD.MOV.U32 R92, RZ, RZ, R135 ;  /* 0x000000ffff5c7224 */ /* 0x000fca00078e0087 */
[----:B------:R-:W1:Y:S01]  /*3230*/  MUFU.EX2 R42, R42 ;  /* 0x0000002a002a7308 */ /* 0x000e620000000800 */
[C---:B---3--:R-:W-:Y:S01]  /*3240*/  FADD.FTZ R7, R61.reuse, R6 ;  /* 0x000000063d077221 */ /* 0x048fe20000010000 */
[----:B------:R-:W-:-:S06]  /*3250*/  F2FP.F16.F32.PACK_AB R15, R61, R4 ;  /* 0x000000043d0f723e */ /* 0x000fcc00000000ff */
[----:B------:R-:W3:Y:S01]  /*3260*/  MUFU.EX2 R39, R39 ;  /* 0x0000002700277308 */ /* 0x000ee20000000800 */
[C---:B0-----:R-:W-:Y:S01]  /*3270*/  FADD.FTZ R28, R86.reuse, R9 ;  /* 0x00000009561c7221 */ /* 0x041fe20000010000 */
[----:B------:R-:W-:Y:S02]  /*3280*/  F2FP.F16.F32.PACK_AB R9, R53, R20 ;  /* 0x000000143509723e */ /* 0x000fe400000000ff */
[----:B--2---:R-:W-:-:S03]  /*3290*/  F2FP.F16.F32.PACK_AB R24, R86, R35 ;  /* 0x000000235618723e */ /* 0x004fc600000000ff */
[----:B------:R0:W-:Y:S01]  /*32a0*/  STSM.16.M88.4 [R17], R8 ;  /* 0x0000000811007844 */ /* 0x0001e20000000200 */
[----:B------:R-:W2:Y:S01]  /*32b0*/  MUFU.EX2 R63, R63 ;  /* 0x0000003f003f7308 */ /* 0x000ea20000000800 */
[----:B-1----:R-:W-:-:S07]  /*32c0*/  FADD.FTZ R6, R42, R7 ;  /* 0x000000072a067221 */ /* 0x002fce0000010000 */
[----:B------:R-:W1:Y:S01]  /*32d0*/  MUFU.EX2 R104, R104 ;  /* 0x0000006800687308 */ /* 0x000e620000000800 */
[----:B---3--:R-:W-:-:S07]  /*32e0*/  FADD.FTZ R7, R39, R28 ;  /* 0x0000001c27077221 */ /* 0x008fce0000010000 */
[----:B------:R-:W3:Y:S01]  /*32f0*/  MUFU.EX2 R44, R44 ;  /* 0x0000002c002c7308 */ /* 0x000ee20000000800 */
[----:B--2---:R-:W-:-:S07]  /*3300*/  FADD.FTZ R13, R63, R6 ;  /* 0x000000063f0d7221 */ /* 0x004fce0000010000 */
[----:B------:R-:W2:Y:S01]  /*3310*/  MUFU.EX2 R41, R41 ;  /* 0x0000002900297308 */ /* 0x000ea20000000800 */
[C---:B-1----:R-:W-:Y:S01]  /*3320*/  FADD.FTZ R20, R104.reuse, R7 ;  /* 0x0000000768147221 */ /* 0x042fe20000010000 */
[----:B------:R-:W-:Y:S01]  /*3330*/  F2FP.F16.F32.PACK_AB R26, R104, R39 ;  /* 0x00000027681a723e */ /* 0x000fe200000000ff */
[----:B------:R-:W-:-:S05]  /*3340*/  IMAD.MOV.U32 R104, RZ, RZ, R135 ;  /* 0x000000ffff687224 */ /* 0x000fca00078e0087 */
[----:B------:R-:W1:Y:S01]  /*3350*/  MUFU.EX2 R65, R65 ;  /* 0x0000004100417308 */ /* 0x000e620000000800 */
[----:B---3--:R-:W-:Y:S01]  /*3360*/  FADD.FTZ R6, R44, R13 ;  /* 0x0000000d2c067221 */ /* 0x008fe20000010000 */
[----:B------:R-:W-:-:S05]  /*3370*/  F2FP.F16.F32.PACK_AB R13, R59, R40 ;  /* 0x000000283b0d723e */ /* 0x000fca00000000ff */
[----:B------:R3:W-:Y:S01]  /*3380*/  STSM.16.M88.4 [R16+0x27800], R12 ;  /* 0x0278000c10007844 */ /* 0x0007e20000000200 */
[----:B------:R-:W4:Y:S01]  /*3390*/  MUFU.EX2 R72, R72 ;  /* 0x0000004800487308 */ /* 0x000f220000000800 */
[----:B--2---:R-:W-:-:S07]  /*33a0*/  FADD.FTZ R27, R41, R20 ;  /* 0x00000014291b7221 */ /* 0x004fce0000010000 */
[----:B------:R-:W2:Y:S01]  /*33b0*/  MUFU.EX2 R74, R74 ;  /* 0x0000004a004a7308 */ /* 0x000ea20000000800 */
[----:B-1----:R-:W-:-:S07]  /*33c0*/  FADD.FTZ R25, R65, R6 ;  /* 0x0000000641197221 */ /* 0x002fce0000010000 */
[----:B------:R-:W1:Y:S01]  /*33d0*/  MUFU.EX2 R43, R43 ;  /* 0x0000002b002b7308 */ /* 0x000e620000000800 */
[C---:B----4-:R-:W-:Y:S01]  /*33e0*/  FADD.FTZ R6, R72.reuse, R27 ;  /* 0x0000001b48067221 */ /* 0x050fe20000010000 */
[----:B0-----:R-:W-:-:S06]  /*33f0*/  F2FP.F16.F32.PACK_AB R8, R72, R41 ;  /* 0x000000294808723e */ /* 0x001fcc00000000ff */
[----:B------:R-:W0:Y:S01]  /*3400*/  MUFU.EX2 R21, R64 ;  /* 0x0000004000157308 */ /* 0x000e220000000800 */
[----:B--2---:R-:W-:-:S07]  /*3410*/  FADD.FTZ R4, R74, R25 ;  /* 0x000000194a047221 */ /* 0x004fce0000010000 */
[----:B------:R-:W2:Y:S01]  /*3420*/  MUFU.EX2 R110, R110 ;  /* 0x0000006e006e7308 */ /* 0x000ea20000000800 */
[----:B-1----:R-:W-:-:S07]  /*3430*/  FADD.FTZ R27, R43, R6 ;  /* 0x000000062b1b7221 */ /* 0x002fce0000010000 */
[----:B------:R-:W1:Y:S01]  /*3440*/  MUFU.EX2 R94, R94 ;  /* 0x0000005e005e7308 */ /* 0x000e620000000800 */
[----:B0-----:R-:W-:-:S07]  /*3450*/  FADD.FTZ R25, R21, R4 ;  /* 0x0000000415197221 */ /* 0x001fce0000010000 */
[----:B------:R-:W0:Y:S01]  /*3460*/  MUFU.EX2 R47, R47 ;  /* 0x0000002f002f7308 */ /* 0x000e220000000800 */
[C---:B--2---:R-:W-:Y:S01]  /*3470*/  FADD.FTZ R6, R110.reuse, R27 ;  /* 0x0000001b6e067221 */ /* 0x044fe20000010000 */
[----:B------:R-:W-:Y:S02]  /*3480*/  F2FP.F16.F32.PACK_AB R27, R65, R44 ;  /* 0x0000002c411b723e */ /* 0x000fe400000000ff */
[----:B------:R-:W-:Y:S01]  /*3490*/  F2FP.F16.F32.PACK_AB R10, R110, R43 ;  /* 0x0000002b6e0a723e */ /* 0x000fe200000000ff */
[----:B------:R-:W-:-:S03]  /*34a0*/  IMAD.MOV.U32 R110, RZ, RZ, R135 ;  /* 0x000000ffff6e7224 */ /* 0x000fc600078e0087 */
[----:B------:R2:W4:Y:S01]  /*34b0*/  MUFU.EX2 R29, R96 ;  /* 0x00000060001d7308 */ /* 0x0005220000000800 */
[----:B-1----:R-:W-:-:S07]  /*34c0*/  FADD.FTZ R4, R94, R25 ;  /* 0x000000195e047221 */ /* 0x002fce0000010000 */
[----:B------:R-:W1:Y:S01]  /*34d0*/  MUFU.EX2 R80, R80 ;  /* 0x0000005000507308 */ /* 0x000e620000000800 */
[----:B0-----:R-:W-:Y:S01]  /*34e0*/  FADD.FTZ R25, R47, R6 ;  /* 0x000000062f197221 */ /* 0x001fe20000010000 */
[----:B--2---:R-:W-:-:S06]  /*34f0*/  IMAD.MOV.U32 R96, RZ, RZ, R135 ;  /* 0x000000ffff607224 */ /* 0x004fcc00078e0087 */
[----:B------:R-:W0:Y:S01]  /*3500*/  MUFU.EX2 R98, R98 ;  /* 0x0000006200627308 */ /* 0x000e220000000800 */
[C---:B----4-:R-:W-:Y:S01]  /*3510*/  FADD.FTZ R9, R29.reuse, R4 ;  /* 0x000000041d097221 */ /* 0x050fe20000010000 */
[----:B------:R-:W-:Y:S01]  /*3520*/  F2FP.F16.F32.PACK_AB R11, R29, R94 ;  /* 0x0000005e1d0b723e */ /* 0x000fe200000000ff */
[----:B------:R-:W-:-:S05]  /*3530*/  IMAD.MOV.U32 R94, RZ, RZ, R135 ;  /* 0x000000ffff5e7224 */ /* 0x000fca00078e0087 */
[----:B------:R-:W-:Y:S01]  /*3540*/  MUFU.EX2 R45, R45 ;  /* 0x0000002d002d7308 */ /* 0x000fe20000000800 */
[C---:B-1----:R-:W-:Y:S01]  /*3550*/  FADD.FTZ R6, R80.reuse, R25 ;  /* 0x0000001950067221 */ /* 0x042fe20000010000 */
[----:B------:R-:W-:Y:S02]  /*3560*/  F2FP.F16.F32.PACK_AB R25, R63, R42 ;  /* 0x0000002a3f19723e */ /* 0x000fe400000000ff */
[----:B---3--:R-:W-:-:S03]  /*3570*/  F2FP.F16.F32.PACK_AB R12, R80, R47 ;  /* 0x0000002f500c723e */ /* 0x008fc600000000ff */
[----:B------:R1:W-:Y:S01]  /*3580*/  STSM.16.M88.4 [R23], R24 ;  /* 0x0000001817007844 */ /* 0x0003e20000000200 */
[----:B------:R-:W2:Y:S01]  /*3590*/  MUFU.EX2 R76, R76 ;  /* 0x0000004c004c7308 */ /* 0x000ea20000000800 */
[----:B0-----:R-:W-:Y:S01]  /*35a0*/  FADD.FTZ R4, R98, R9 ;  /* 0x0000000962047221 */ /* 0x001fe20000010000 */
[----:B------:R-:W-:-:S05]  /*35b0*/  F2FP.F16.F32.PACK_AB R9, R21, R74 ;  /* 0x0000004a1509723e */ /* 0x000fca00000000ff */
[----:B------:R1:W-:Y:S01]  /*35c0*/  STSM.16.M88.4 [R18+0x6000], R8 ;  /* 0x0060000812007844 */ /* 0x0003e20000000200 */
[----:B------:R0:W3:Y:S08]  /*35d0*/  MUFU.EX2 R7, R100 ;  /* 0x0000006400077308 */ /* 0x0000f00000000800 */
[----:B------:R-:W-:Y:S01]  /*35e0*/  MUFU.EX2 R108, R108 ;  /* 0x0000006c006c7308 */ /* 0x000fe20000000800 */
[----:B--2---:R-:W-:Y:S01]  /*35f0*/  F2FP.F16.F32.PACK_AB R14, R76, R45 ;  /* 0x0000002d4c0e723e */ /* 0x004fe200000000ff */
[----:B------:R-:W-:Y:S01]  /*3600*/  FADD.FTZ R45, R45, R6 ;  /* 0x000000062d2d7221 */ /* 0x000fe20000010000 */
[----:B0-----:R-:W-:-:S03]  /*3610*/  IMAD.MOV.U32 R100, RZ, RZ, R135 ;  /* 0x000000ffff647224 */ /* 0x001fc600078e0087 */
[----:B------:R-:W-:Y:S02]  /*3620*/  FADD.FTZ R6, R76, R45 ;  /* 0x0000002d4c067221 */ /* 0x000fe40000010000 */
[----:B------:R0:W2:Y:S01]  /*3630*/  MUFU.EX2 R31, R106 ;  /* 0x0000006a001f7308 */ /* 0x0000a20000000800 */
[C---:B---3--:R-:W-:Y:S01]  /*3640*/  F2FP.F16.F32.PACK_AB R13, R7.reuse, R98 ;  /* 0x00000062070d723e */ /* 0x048fe200000000ff */
[----:B------:R-:W-:Y:S01]  /*3650*/  FADD.FTZ R21, R7, R4 ;  /* 0x0000000407157221 */ /* 0x000fe20000010000 */
[----:B------:R-:W-:Y:S01]  /*3660*/  MOV R98, R135 ;  /* 0x0000008700627202 */ /* 0x000fe20000000f00 */
[----:B0-----:R-:W-:Y:S01]  /*3670*/  IMAD.MOV.U32 R106, RZ, RZ, R135 ;  /* 0x000000ffff6a7224 */ /* 0x001fe200078e0087 */
[----:B--2---:R-:W-:Y:S01]  /*3680*/  F2FP.F16.F32.PACK_AB R15, R31, R108 ;  /* 0x0000006c1f0f723e */ /* 0x004fe200000000ff */
[----:B------:R-:W-:-:S04]  /*3690*/  FADD.FTZ R108, R108, R21 ;  /* 0x000000156c6c7221 */ /* 0x000fc80000010000 */
[----:B------:R1:W-:Y:S01]  /*36a0*/  STSM.16.M88.4 [R17+0x6000], R12 ;  /* 0x0060000c11007844 */ /* 0x0003e20000000200 */
[----:B------:R-:W-:Y:S01]  /*36b0*/  FADD.FTZ R7, R31, R108 ;  /* 0x0000006c1f077221 */ /* 0x000fe20000010000 */
[----:B------:R-:W-:Y:S01]  /*36c0*/  MOV R108, R135 ;  /* 0x00000087006c7202 */ /* 0x000fe20000000f00 */
[----:B------:R0:W-:Y:S06]  /*36d0*/  MEMBAR.ALL.CTA ;  /* 0x0000000000007992 */ /* 0x0001ec0000008000 */
[----:B0-----:R-:W0:Y:S02]  /*36e0*/  FENCE.VIEW.ASYNC.S ;  /* 0x00000000000073c6 */ /* 0x001e240000000000 */
[----:B0-----:R-:W-:Y:S01]  /*36f0*/  NOP ;  /* 0x0000000000007918 */ /* 0x001fe20000000000 */
[----:B------:R-:W-:Y:S05]  /*3700*/  @!P1 BRA `(.L_x_174) ;  /* 0x0000002000a09947 */ /* 0x000fea0003800000 */
[----:B------:R-:W-:Y:S01]  /*3710*/  VIADD R4, R149, 0xfffffffe ;  /* 0xfffffffe95047836 */ /* 0x000fe20000000000 */
[----:B------:R-:W-:Y:S01]  /*3720*/  CS2R R134, SRZ ;  /* 0x0000000000867805 */ /* 0x000fe2000001ff00 */
[----:B-1----:R-:W-:Y:S01]  /*3730*/  IMAD.MOV.U32 R8, RZ, RZ, R5 ;  /* 0x000000ffff087224 */ /* 0x002fe200078e0005 */
[----:B------:R-:W-:Y:S01]  /*3740*/  CS2R R132, SRZ ;  /* 0x0000000000847805 */ /* 0x000fe2000001ff00 */
[----:B------:R-:W-:Y:S01]  /*3750*/  IMAD.MOV.U32 R9, RZ, RZ, R0 ;  /* 0x000000ffff097224 */ /* 0x000fe200078e0000 */
[----:B------:R-:W-:Y:S01]  /*3760*/  CS2R R130, SRZ ;  /* 0x0000000000827805 */ /* 0x000fe2000001ff00 */
[----:B------:R-:W-:Y:S01]  /*3770*/  IMAD.MOV.U32 R10, RZ, RZ, R2 ;  /* 0x000000ffff0a7224 */ /* 0x000fe200078e0002 */
        /* <DEDUP_REMOVED lines=21> */
[----:B------:R-:W-:-:S06]  /*38d0*/  UMOV UR6, UR38 ;  /* 0x0000002600067c82 */ /* 0x000fcc0008000000 */
.L_x_185:
[----:B------:R-:W-:Y:S01]  /*38e0*/  ISETP.NE.AND P2, PT, RZ, UR42, PT ;  /* 0x0000002aff007c0c */ /* 0x000fe2000bf45270 */
[----:B------:R-:W-:-:S04]  /*38f0*/  UISETP.NE.AND UP0, UPT, UR6, 0x1, UPT ;  /* 0x000000010600788c */ /* 0x000fc8000bf05270 */
[----:B------:R-:W-:-:S06]  /*3900*/  USEL UR7, URZ, 0x1, UP0 ;  /* 0x000000013f077887 */ /* 0x000fcc0008000000 */
[----:B------:R-:W-:Y:S02]  /*3910*/  LOP3.LUT R2, R10, UR7, RZ, 0x3c, !PT ;  /* 0x000000070a027c12 */ /* 0x000fe4000f8e3cff */
[----:B------:R-:W-:Y:S05]  /*3920*/  @P2 BRA `(.L_x_175) ;  /* 0x0000000000342947 */ /* 0x000fea0003800000 */
[----:B------:R-:W-:Y:S05]  /*3930*/  @!P0 BRA `(.L_x_176) ;  /* 0x0000000000048947 */ /* 0x000fea0003800000 */
[----:B------:R-:W-:Y:S01]  /*3940*/  BPT.TRAP 0x1 ;  /* 0x000000040000795c */ /* 0x000fe20000300000 */
.L_x_176:
[----:B------:R-:W-:Y:S01]  /*3950*/  UIADD3 UR7, UR6, 0x1, URZ ;  /* 0x0000000106077890 */ /* 0x000fe2000fffe03f */
[----:B------:R-:W-:-:S03]  /*3960*/  SHF.L.U32 R0, R2, 0x1f, RZ ;  /* 0x0000001f02007819 */ /* 0x000fc600000006ff */
[----:B------:R-:W-:-:S04]  /*3970*/  UISETP.NE.AND UP0, UPT, UR7, 0x2, UPT ;  /* 0x000000020700788c */ /* 0x000fc8000bf05270 */
[----:B------:R-:W-:-:S04]  /*3980*/  USEL UR7, UR7, URZ, UP0 ;  /* 0x0000003f07077287 */ /* 0x000fc80008000000 */
[----:B------:R-:W-:-:S09]  /*3990*/  ULEA UR7, UR7, UR40, 0x3 ;  /* 0x0000002807077291 */ /* 0x000fd2000f8e183f */
[----:B------:R0:W1:Y:S01]  /*39a0*/  SYNCS.PHASECHK.TRANS64.TRYWAIT P1, [UR7+0x2d830], R0 ;  /* 0x02d83000ff0075a7 */ /* 0x0000620008020147 */
[----:B------:R-:W-:Y:S05]  /*39b0*/  @!P0 BRA `(.L_x_177) ;  /* 0x0000000000048947 */ /* 0x000fea0003800000 */
[----:B------:R-:W-:Y:S01]  /*39c0*/  BPT.TRAP 0x1 ;  /* 0x000000040000795c */ /* 0x000fe20000300000 */
.L_x_177:
[----:B-1----:R-:W-:Y:S05]  /*39d0*/  @P1 BRA `(.L_x_175) ;  /* 0x0000000000081947 */ /* 0x002fea0003800000 */
[----:B------:R-:W1:Y:S02]  /*39e0*/  SYNCS.PHASECHK.TRANS64.TRYWAIT P1, [UR7+0x2d830], R0 ;  /* 0x02d83000ff0075a7 */ /* 0x000e640008020147 */
[----:B-1----:R-:W-:Y:S05]  /*39f0*/  @!P1 BRA `(.L_x_178) ;  /* 0x0000009400e09947 */ /* 0x002fea0003800000 */
.L_x_175:
[----:B-1----:R-:W1:Y:S01]  /*3a00*/  S2R R3, SR_TID.X ;  /* 0x0000000000037919 */ /* 0x002e620000002100 */
[----:B------:R-:W-:Y:S01]  /*3a10*/  UIADD3 UR38, UR6, 0x1, URZ ;  /* 0x0000000106267890 */ /* 0x000fe2000fffe03f */
[----:B------:R-:W-:Y:S01]  /*3a20*/  UMOV UR32, UR4 ;  /* 0x0000000400207c82 */ /* 0x000fe20008000000 */
[----:B------:R-:W-:Y:S02]  /*3a30*/  UMOV UR33, UR5 ;  /* 0x0000000500217c82 */ /* 0x000fe40008000000 */
[----:B------:R-:W-:Y:S01]  /*3a40*/  UISETP.NE.AND UP0, UPT, UR38, 0x2, UPT ;  /* 0x000000022600788c */ /* 0x000fe2000bf05270 */
[----:B------:R-:W-:Y:S01]  /*3a50*/  UMOV UR35, 0x80000020 ;  /* 0x8000002000237882 */ /* 0x000fe20000000000 */
[----:B------:R-:W-:Y:S02]  /*3a60*/  UMOV UR11, 0x80000020 ;  /* 0x80000020000b7882 */ /* 0x000fe40000000000 */
[----:B------:R-:W-:Y:S01]  /*3a70*/  USEL UR38, UR38, URZ, UP0 ;  /* 0x0000003f26267287 */ /* 0x000fe20008000000 */
[----:B------:R-:W-:Y:S01]  /*3a80*/  UMOV UR15, 0x80000020 ;  /* 0x80000020000f7882 */ /* 0x000fe20000000000 */
[----:B------:R-:W-:-:S02]  /*3a90*/  UMOV UR19, 0x80000020 ;  /* 0x8000002000137882 */ /* 0x000fc40000000000 */
[----:B------:R-:W-:Y:S01]  /*3aa0*/  UIMAD UR34, UR38, 0x600, UR28 ;  /* 0x00000600262278a4 */ /* 0x000fe2000f8e021c */
[----:B------:R-:W-:Y:S01]  /*3ab0*/  UMOV UR23, 0x80000020 ;  /* 0x8000002000177882 */ /* 0x000fe20000000000 */
[----:B------:R-:W-:Y:S02]  /*3ac0*/  UMOV UR27, 0x80000020 ;  /* 0x80000020001b7882 */ /* 0x000fe40000000000 */
[----:B------:R-:W-:Y:S02]  /*3ad0*/  UIADD3 UR10, UR34, 0x2, URZ ;  /* 0x00000002220a7890 */ /* 0x000fe4000fffe03f */
[----:B------:R-:W-:Y:S02]  /*3ae0*/  UIADD3 UR14, UR34, 0x200, URZ ;  /* 0x00000200220e7890 */ /* 0x000fe4000fffe03f */
[----:B------:R-:W-:Y:S02]  /*3af0*/  UIADD3 UR18, UR34, 0x202, URZ ;  /* 0x0000020222127890 */ /* 0x000fe4000fffe03f */
[----:B------:R-:W-:-:S02]  /*3b00*/  UIADD3 UR22, UR34, 0x400, URZ ;  /* 0x0000040022167890 */ /* 0x000fc4000fffe03f */
[----:B------:R-:W-:Y:S01]  /*3b10*/  UIADD3 UR26, UR34, 0x402, URZ ;  /* 0x00000402221a7890 */ /* 0x000fe2000fffe03f */
[----:B-1----:R-:W-:-:S05]  /*3b20*/  SHF.R.U32.HI R3, RZ, 0x7, R3 ;  /* 0x00000007ff037819 */ /* 0x002fca0000011603 */
[----:B0-----:R-:W-:-:S05]  /*3b30*/  VIADD R0, R3, 0x8 ;  /* 0x0000000803007836 */ /* 0x001fca0000000000 */
[----:B------:R0:W-:Y:S06]  /*3b40*/  BAR.SYNC.DEFER_BLOCKING R0, 0x100 ;  /* 0x000400000000751d */ /* 0x0001ec0000010000 */
[----:B------:R-:W-:-:S06]  /*3b50*/  WARPGROUP.ARRIVE ;  /* 0x00000000000079c5 */ /* 0x000fcc0000000000 */
        /* <DEDUP_REMOVED lines=17> */
[----:B0-----:R-:W-:Y:S05]  /*3c70*/  @P2 BRA `(.L_x_179) ;  /* 0x0000000000282947 */ /* 0x001fea0003800000 */
[----:B------:R-:W-:Y:S05]  /*3c80*/  @!P0 BRA `(.L_x_180) ;  /* 0x0000000000048947 */ /* 0x000fea0003800000 */
[----:B------:R-:W-:Y:S01]  /*3c90*/  BPT.TRAP 0x1 ;  /* 0x000000040000795c */ /* 0x000fe20000300000 */
.L_x_180:
[----:B------:R-:W-:Y:S01]  /*3ca0*/  ULEA UR7, UR6, UR40, 0x3 ;  /* 0x0000002806077291 */ /* 0x000fe2000f8e183f */
[----:B------:R-:W-:-:S08]  /*3cb0*/  SHF.L.U32 R0, R10, 0x1f, RZ ;  /* 0x0000001f0a007819 */ /* 0x000fd000000006ff */
[----:B------:R0:W1:Y:S01]  /*3cc0*/  SYNCS.PHASECHK.TRANS64.TRYWAIT P1, [UR7+0x2d850], R0 ;  /* 0x02d85000ff0075a7 */ /* 0x0000620008020147 */
[----:B------:R-:W-:Y:S05]  /*3cd0*/  @!P0 BRA `(.L_x_181) ;  /* 0x0000000000048947 */ /* 0x000fea0003800000 */
[----:B------:R-:W-:Y:S01]  /*3ce0*/  BPT.TRAP 0x1 ;  /* 0x000000040000795c */ /* 0x000fe20000300000 */
.L_x_181:
[----:B-1----:R-:W-:Y:S05]  /*3cf0*/  @P1 BRA `(.L_x_179) ;  /* 0x0000000000081947 */ /* 0x002fea0003800000 */
[----:B------:R-:W1:Y:S02]  /*3d00*/  SYNCS.PHASECHK.TRANS64.TRYWAIT P1, [UR7+0x2d850], R0 ;  /* 0x02d85000ff0075a7 */ /* 0x000e640008020147 */
[----:B-1----:R-:W-:Y:S05]  /*3d10*/  @!P1 BRA `(.L_x_182) ;  /* 0x0000009400309947 */ /* 0x002fea0003800000 */
.L_x_179:
[----:B------:R-:W-:Y:S01]  /*3d20*/  UIADD3 UR7, UR40, 0x400, URZ ;  /* 0x0000040028077890 */ /* 0x000fe2000fffe03f */
[----:B------:R-:W-:Y:S01]  /*3d30*/  WARPGROUP.ARRIVE ;  /* 0x00000000000079c5 */ /* 0x000fe20000000000 */
[----:B------:R-:W-:-:S05]  /*3d40*/  ULOP3.LUT UR10, UR39, 0x10000, URZ, 0xfc, !UPT ;  /* 0x00010000270a7892 */ /* 0x000fca000f8efc3f */
[----:B------:R-:W1:Y:S01]  /*3d50*/  S2R R5, SR_TID.X ;  /* 0x0000000000057919 */ /* 0x000e620000002100 */
[----:B------:R-:W-:Y:S01]  /*3d60*/  USHF.R.U32.HI UR7, URZ, 0x4, UR7 ;  /* 0x000000043f077899 */ /* 0x000fe20008011607 */
[----:B------:R-:W-:Y:S01]  /*3d70*/  UMOV UR33, 0x40000040 ;  /* 0x4000004000217882 */ /* 0x000fe20000000000 */
[----:B------:R-:W-:Y:S02]  /*3d80*/  UMOV UR35, 0x80000020 ;  /* 0x8000002000237882 */ /* 0x000fe40000000000 */
[----:B------:R-:W-:Y:S01]  /*3d90*/  ULOP3.LUT UR7, UR7, 0x3fff, URZ, 0xc0, !UPT ;  /* 0x00003fff07077892 */ /* 0x000fe2000f8ec03f */
[----:B------:R-:W-:-:S03]  /*3da0*/  UMOV UR32, UR10 ;  /* 0x0000000a00207c82 */ /* 0x000fc60008000000 */
[----:B------:R-:W-:-:S04]  /*3db0*/  ULOP3.LUT UR7, UR7, 0x2000000, URZ, 0xfc, !UPT ;  /* 0x0200000007077892 */ /* 0x000fc8000f8efc3f */
[----:B------:R-:W-:-:S07]  /*3dc0*/  UIMAD UR7, UR6, 0x600, UR7 ;  /* 0x00000600060778a4 */ /* 0x000fce000f8e0207 */
[----:B------:R-:W-:Y:S02]  /*3dd0*/  UMOV UR34, UR7 ;  /* 0x0000000700227c82 */ /* 0x000fe40008000000 */
[----:B------:R-:W-:Y:S01]  /*3de0*/  HGMMA.64x96x16.F32 R88, gdesc[UR32].tnspB, R88, gsb0 ;  /* 0x41600000205879f0 */ /* 0x000fe20008000858 */
[----:B------:R-:W-:Y:S02]  /*3df0*/  UIADD3 UR32, UR10, 0x2, URZ ;  /* 0x000000020a207890 */ /* 0x000fe4000fffe03f */
[----:B------:R-:W-:Y:S01]  /*3e00*/  UIADD3 UR34, UR7, 0x40, URZ ;  /* 0x0000004007227890 */ /* 0x000fe2000fffe03f */
[----:B------:R-:W-:Y:S01]  /*3e10*/  UMOV UR33, 0x40000040 ;  /* 0x4000004000217882 */ /* 0x000fe20000000000 */
[----:B------:R-:W-:Y:S01]  /*3e20*/  UMOV UR35, 0x80000020 ;  /* 0x8000002000237882 */ /* 0x000fe20000000000 */
[----:B-1----:R-:W-:Y:S02]  /*3e30*/  SHF.R.U32.HI R3, RZ, 0x7, R5 ;  /* 0x00000007ff037819 */ /* 0x002fe40000011605 */
        /* <DEDUP_REMOVED lines=52> */
.L_x_183:
[----:B0-----:R-:W-:Y:S01]  /*4180*/  FMNMX.FTZ R0, R24, R9, !PT ;  /* 0x0000000918007209 */ /* 0x001fe20007810000 */
[----:B------:R-:W-:-:S03]  /*4190*/  ULEA UR7, UR38, UR40, 0x3 ;  /* 0x0000002826077291 */ /* 0x000fc6000f8e183f */
[----:B------:R-:W-:Y:S01]  /*41a0*/  FMNMX.FTZ R3, R25, R0, !PT ;  /* 0x0000000019037209 */ /* 0x000fe20007810000 */
[----:B------:R-:W-:Y:S01]  /*41b0*/  UIADD3 UR7, UR7, 0x2d840, URZ ;  /* 0x0002d84007077890 */ /* 0x000fe2000fffe03f */
[----:B------:R-:W-:-:S03]  /*41c0*/  FMNMX.FTZ R0, R26, R8, !PT ;  /* 0x000000081a007209 */ /* 0x000fc60007810000 */
[----:B------:R-:W-:Y:S01]  /*41d0*/  UPRMT UR7, UR41, 0x654, UR7 ;  /* 0x0000065429077896 */ /* 0x000fe20008000007 */
[----:B------:R-:W-:Y:S02]  /*41e0*/  FMNMX.FTZ R5, R27, R0, !PT ;  /* 0x000000001b057209 */ /* 0x000fe40007810000 */
[----:B------:R-:W-:Y:S02]  /*41f0*/  FMNMX.FTZ R0, R28, R3, !PT ;  /* 0x000000031c007209 */ /* 0x000fe40007810000 */
[----:B------:R-:W-:Y:S02]  /*4200*/  FMNMX.FTZ R10, R30, R5, !PT ;  /* 0x000000051e0a7209 */ /* 0x000fe40007810000 */
[----:B------:R-:W-:Y:S02]  /*4210*/  FMNMX.FTZ R3, R29, R0, !PT ;  /* 0x000000001d037209 */ /* 0x000fe40007810000 */
[----:B------:R-:W-:Y:S01]  /*4220*/  FMNMX.FTZ R5, R31, R10, !PT ;  /* 0x0000000a1f057209 */ /* 0x000fe20007810000 */
[----:B------:R-:W-:Y:S01]  /*4230*/  SYNCS.ARRIVE.TRANS64.RED.A1T0 RZ, [UR7], RZ ;  /* 0x000000ffffff79a7 */ /* 0x000fe20008100407 */
        /* <DEDUP_REMOVED lines=55> */
[----:B------:R-:W-:-:S03]  /*45b0*/  FMNMX.FTZ R10, R87, R10, !PT ;  /* 0x0000000a570a7209 */ /* 0x000fc60007810000 */
[----:B------:R-:W0:Y:S04]  /*45c0*/  SHFL.BFLY PT, R0, R11, 0x2, 0x1f ;  /* 0x0c401f000b007f89 */ /* 0x000e2800000e0000 */
[----:B------:R-:W1:Y:S01]  /*45d0*/  SHFL.BFLY PT, R3, R10, 0x2, 0x1f ;  /* 0x0c401f000a037f89 */ /* 0x000e6200000e0000 */
[----:B0-----:R-:W-:Y:S02]  /*45e0*/  FMNMX.FTZ R12, R11, R0, !PT ;  /* 0x000000000b0c7209 */ /* 0x001fe40007810000 */
[----:B-1----:R-:W-:-:S03]  /*45f0*/  FMNMX.FTZ R13, R10, R3, !PT ;  /* 0x000000030a0d7209 */ /* 0x002fc60007810000 */
[----:B------:R-:W0:Y:S01]  /*4600*/  SHFL.BFLY PT, R5, R12, 0x1, 0x1f ;  /* 0x0c201f000c057f89 */ /* 0x000e2200000e0000 */
[----:B------:R-:W1:Y:S03]  /*4610*/  LDC R3, c[0x0][0x988] ;  /* 0x00026200ff037b82 */ /* 0x000e660000000800 */
[----:B------:R-:W2:Y:S01]  /*4620*/  SHFL.BFLY PT, R14, R13, 0x1, 0x1f ;  /* 0x0c201f000d0e7f89 */ /* 0x000ea200000e0000 */
[----:B0-----:R-:W-:Y:S02]  /*4630*/  FMNMX.FTZ R0, R12, R5, !PT ;  /* 0x000000050c007209 */ /* 0x001fe40007810000 */
[----:B--2---:R-:W-:-:S03]  /*4640*/  FMNMX.FTZ R5, R13, R14, !PT ;  /* 0x0000000e0d057209 */ /* 0x004fc60007810000 */
[C---:B-1----:R-:W-:Y:S01]  /*4650*/  FMUL.FTZ R10, R0.reuse, R3 ;  /* 0x00000003000a7220 */ /* 0x042fe20000410000 */
[----:B------:R-:W-:-:S03]  /*4660*/  FADD.FTZ R14, -R0, R9 ;  /* 0x00000009000e7221 */ /* 0x000fc60000010100 */
[-C--:B------:R-:W-:Y:S01]  /*4670*/  FFMA.FTZ R13, R28, R3.reuse, -R10 ;  /* 0x000000031c0d7223 */ /* 0x080fe2000001080a */
[C---:B------:R-:W-:Y:S01]  /*4680*/  FADD.FTZ R8, -R5.reuse, R8 ;  /* 0x0000000805087221 */ /* 0x040fe20000010100 */
[-C--:B------:R-:W-:Y:S01]  /*4690*/  FMUL.FTZ R28, R5, R3.reuse ;  /* 0x00000003051c7220 */ /* 0x080fe20000410000 */
[-CC-:B------:R-:W-:Y:S01]  /*46a0*/  FFMA.FTZ R11, R24, R3.reuse, -R10.reuse ;  /* 0x00000003180b7223 */ /* 0x180fe2000001080a */
[-CC-:B------:R-:W-:Y:S01]  /*46b0*/  FFMA.FTZ R12, R25, R3.reuse, -R10.reuse ;  /* 0x00000003190c7223 */ /* 0x180fe2000001080a */
[-CC-:B------:R-:W-:Y:S01]  /*46c0*/  FFMA.FTZ R15, R32, R3.reuse, -R10.reuse ;  /* 0x00000003200f7223 */ /* 0x180fe2000001080a */
[-CC-:B------:R-:W-:Y:S01]  /*46d0*/  FFMA.FTZ R20, R33, R3.reuse, -R10.reuse ;  /* 0x0000000321147223 */ /* 0x180fe2000001080a */
[-C--:B------:R-:W-:Y:S01]  /*46e0*/  FMUL.FTZ R9, R14, R3.reuse ;  /* 0x000000030e097220 */ /* 0x080fe20000410000 */
        /* <DEDUP_REMOVED lines=16> */
[-C--:B------:R-:W-:Y:S01]  /*47f0*/  FFMA.FTZ R53, R64, R3.reuse, -R10 ;  /* 0x0000000340357223 */ /* 0x080fe2000001080a */
[-C--:B------:R-:W-:Y:S01]  /*4800*/  FFMA.FTZ R29, R26, R3.reuse, -R28 ;  /* 0x000000031a1d7223 */ /* 0x080fe2000001081c */
        /* <DEDUP_REMOVED lines=10> */
[-C--:B------:R-:W-:Y:S01]  /*48b0*/  FFMA.FTZ R10, R85, R3.reuse, -R10 ;  /* 0x00000003550a7223 */ /* 0x080fe2000001080a */
[-CC-:B------:R-:W-:Y:S01]  /*48c0*/  FFMA.FTZ R85, R27, R3.reuse, -R28.reuse ;  /* 0x000000031b557223 */ /* 0x180fe2000001081c */
[----:B------:R-:W-:Y:S01]  /*48d0*/  MUFU.EX2 R9, R9 ;  /* 0x0000000900097308 */ /* 0x000fe20000000800 */
[-CC-:B------:R-:W-:Y:S01]  /*48e0*/  FFMA.FTZ R77, R30, R3.reuse, -R28.reuse ;  /* 0x000000031e4d7223 */ /* 0x180fe2000001081c */
[-CC-:B------:R-:W-:Y:S01]  /*48f0*/  FFMA.FTZ R31, R31, R3.reuse, -R28.reuse ;  /* 0x000000031f1f7223 */ /* 0x180fe2000001081c */
[-CC-:B------:R-:W-:Y:S01]  /*4900*/  FFMA.FTZ R76, R34, R3.reuse, -R28.reuse ;  /* 0x00000003224c7223 */ /* 0x180fe2000001081c */
[-CC-:B------:R-:W-:Y:S01]  /*4910*/  FFMA.FTZ R84, R35, R3.reuse, -R28.reuse ;  /* 0x0000000323547223 */ /* 0x180fe2000001081c */
[-CC-:B------:R-:W-:Y:S01]  /*4920*/  FFMA.FTZ R34, R50, R3.reuse, -R28.reuse ;  /* 0x0000000332227223 */ /* 0x180fe2000001081c */
[-CC-:B------:R-:W-:Y:S01]  /*4930*/  FFMA.FTZ R50, R71, R3.reuse, -R28.reuse ;  /* 0x0000000347327223 */ /* 0x180fe2000001081c */
[-CC-:B------:R-:W-:Y:S01]  /*4940*/  FFMA.FTZ R80, R43, R3.reuse, -R28.reuse ;  /* 0x000000032b507223 */ /* 0x180fe2000001081c */
[----:B------:R-:W0:Y:S01]  /*4950*/  MUFU.EX2 R11, R11 ;  /* 0x0000000b000b7308 */ /* 0x000e220000000800 */
[-CC-:B------:R-:W-:Y:S01]  /*4960*/  FFMA.FTZ R38, R38, R3.reuse, -R28.reuse ;  /* 0x0000000326267223 */ /* 0x180fe2000001081c */
[-CC-:B------:R-:W-:Y:S01]  /*4970*/  FFMA.FTZ R43, R47, R3.reuse, -R28.reuse ;  /* 0x000000032f2b7223 */ /* 0x180fe2000001081c */
        /* <DEDUP_REMOVED lines=13> */
[----:B------:R-:W1:Y:S01]  /*4a50*/  MUFU.EX2 R29, R29 ;  /* 0x0000001d001d7308 */ /* 0x000e620000000800 */
[----:B0-----:R-:W-:Y:S01]  /*4a60*/  FFMA.FTZ R71, R9, R6, R11 ;  /* 0x0000000609477223 */ /* 0x001fe2000001000b */
[-CC-:B------:R-:W-:Y:S01]  /*4a70*/  FFMA.FTZ R30, R67, R3.reuse, -R28.reuse ;  /* 0x00000003431e7223 */ /* 0x180fe2000001081c */
[-CC-:B------:R-:W-:Y:S01]  /*4a80*/  FFMA.FTZ R63, R63, R3.reuse, -R28.reuse ;  /* 0x000000033f3f7223 */ /* 0x180fe2000001081c */
[-CC-:B------:R-:W-:Y:S01]  /*4a90*/  FFMA.FTZ R51, R75, R3.reuse, -R28.reuse ;  /* 0x000000034b337223 */ /* 0x180fe2000001081c */
[-CC-:B------:R-:W-:Y:S01]  /*4aa0*/  FFMA.FTZ R66, R66, R3.reuse, -R28.reuse ;  /* 0x0000000342427223 */ /* 0x180fe2000001081c */
[-CC-:B------:R-:W-:Y:S01]  /*4ab0*/  FFMA.FTZ R55, R78, R3.reuse, -R28.reuse ;  /* 0x000000034e377223 */ /* 0x180fe2000001081c */
[-CC-:B------:R-:W-:Y:S01]  /*4ac0*/  FFMA.FTZ R82, R82, R3.reuse, -R28.reuse ;  /* 0x0000000352527223 */ /* 0x180fe2000001081c */
[----:B------:R-:W0:Y:S01]  /*4ad0*/  MUFU.EX2 R12, R12 ;  /* 0x0000000c000c7308 */ /* 0x000e220000000800 */
[----:B------:R-:W-:-:S07]  /*4ae0*/  FFMA.FTZ R83, R83, R3, -R28 ;  /* 0x0000000353537223 */ /* 0x000fce000001081c */
[----:B------:R-:W2:Y:S01]  /*4af0*/  MUFU.EX2 R85, R85 ;  /* 0x0000005500557308 */ /* 0x000ea20000000800 */
[----:B-1----:R-:W-:-:S07]  /*4b00*/  FFMA.FTZ R6, R8, R7, R29 ;  /* 0x0000000708067223 */ /* 0x002fce000001001d */
        /* <DEDUP_REMOVED lines=20> */
[----:B------:R-:W-:Y:S01]  /*4c50*/  MUFU.EX2 R24, R24 ;  /* 0x0000001800187308 */ /* 0x000fe20000000800 */
[----:B--2---:R-:W-:-:S07]  /*4c60*/  FADD.FTZ R79, R21, R6 ;  /* 0x00000006154f7221 */ /* 0x004fce0000010000 */
[----:B------:R-:W0:Y:S01]  /*4c70*/  MUFU.EX2 R81, R81 ;  /* 0x0000005100517308 */ /* 0x000e220000000800 */
[----:B-1----:R-:W-:-:S07]  /*4c80*/  FADD.FTZ R6, R38, R7 ;  /* 0x0000000726067221 */ /* 0x002fce0000010000 */
[----:B------:R-:W-:Y:S08]  /*4c90*/  MUFU.EX2 R25, R25 ;  /* 0x0000001900197308 */ /* 0x000ff00000000800 */
[----:B------:R-:W1:Y:S01]  /*4ca0*/  MUFU.EX2 R26, R26 ;  /* 0x0000001a001a7308 */ /* 0x000e620000000800 */
[----:B0-----:R-:W-:-:S07]  /*4cb0*/  FADD.FTZ R7, R81, R6 ;  /* 0x0000000651077221 */ /* 0x001fce0000010000 */
[----:B------:R-:W-:Y:S08]  /*4cc0*/  MUFU.EX2 R32, R32 ;  /* 0x0000002000207308 */ /* 0x000ff00000000800 */
[----:B------:R-:W0:Y:S01]  /*4cd0*/  MUFU.EX2 R80, R80 ;  /* 0x0000005000507308 */ /* 0x000e220000000800 */
[----:B-1----:R-:W-:-:S07]  /*4ce0*/  FADD.FTZ R7, R26, R7 ;  /* 0x000000071a077221 */ /* 0x002fce0000010000 */
[----:B------:R-:W-:Y:S08]  /*4cf0*/  MUFU.EX2 R33, R33 ;  /* 0x0000002100217308 */ /* 0x000ff00000000800 */
[----:B------:R-:W1:Y:S08]  /*4d00*/  MUFU.EX2 R27, R27 ;  /* 0x0000001b001b7308 */ /* 0x000e700000000800 */
[----:B------:R-:W2:Y:S08]  /*4d10*/  MUFU.EX2 R36, R36 ;  /* 0x0000002400247308 */ /* 0x000eb00000000800 */
[----:B------:R3:W-:Y:S08]  /*4d20*/  MUFU.EX2 R74, R62 ;  /* 0x0000003e004a7308 */ /* 0x0007f00000000800 */
[----:B------:R-:W4:Y:S01]  /*4d30*/  MUFU.EX2 R43, R43 ;  /* 0x0000002b002b7308 */ /* 0x000f220000000800 */
[----:B---3--:R-:W-:-:S04]  /*4d40*/  FADD.FTZ R62, R24, R79 ;  /* 0x0000004f183e7221 */ /* 0x008fc80000010000 */
[----:B------:R-:W-:Y:S01]  /*4d50*/  FADD.FTZ R79, R25, R62 ;  /* 0x0000003e194f7221 */ /* 0x000fe20000010000 */
[----:B0-----:R-:W-:Y:S02]  /*4d60*/  FADD.FTZ R62, R80, R7 ;  /* 0x00000007503e7221 */ /* 0x001fe40000010000 */
[----:B------:R-:W0:Y:S01]  /*4d70*/  MUFU.EX2 R37, R37 ;  /* 0x0000002500257308 */ /* 0x000e220000000800 */
[----:B------:R-:W-:Y:S01]  /*4d80*/  FADD.FTZ R6, R32, R79 ;  /* 0x0000004f20067221 */ /* 0x000fe20000010000 */
[----:B-1----:R-:W-:-:S03]  /*4d90*/  FADD.FTZ R62, R27, R62 ;  /* 0x0000003e1b3e7221 */ /* 0x002fc60000010000 */
[----:B------:R-:W-:-:S03]  /*4da0*/  FADD.FTZ R7, R33, R6 ;  /* 0x0000000621077221 */ /* 0x000fc60000010000 */
[----:B------:R-:W1:Y:S01]  /*4db0*/  MUFU.EX2 R34, R34 ;  /* 0x0000002200227308 */ /* 0x000e620000000800 */
[----:B--2---:R-:W-:Y:S01]  /*4dc0*/  FADD.FTZ R6, R36, R7 ;  /* 0x0000000724067221 */ /* 0x004fe20000010000 */
[----:B----4-:R-:W-:-:S06]  /*4dd0*/  FADD.FTZ R7, R43, R62 ;  /* 0x0000003e2b077221 */ /* 0x010fcc0000010000 */
[----:B------:R-:W2:Y:S01]  /*4de0*/  MUFU.EX2 R40, R40 ;  /* 0x0000002800287308 */ /* 0x000ea20000000800 */
[----:B0-----:R-:W-:-:S07]  /*4df0*/  FADD.FTZ R79, R37, R6 ;  /* 0x00000006254f7221 */ /* 0x001fce0000010000 */
[----:B------:R-:W0:Y:S01]  /*4e00*/  MUFU.EX2 R42, R42 ;  /* 0x0000002a002a7308 */ /* 0x000e220000000800 */
[----:B-1----:R-:W-:-:S07]  /*4e10*/  FADD.FTZ R7, R34, R7 ;  /* 0x0000000722077221 */ /* 0x002fce0000010000 */
[----:B------:R-:W1:Y:S01]  /*4e20*/  MUFU.EX2 R41, R41 ;  /* 0x0000002900297308 */ /* 0x000e620000000800 */
[----:B--2---:R-:W-:-:S07]  /*4e30*/  FADD.FTZ R6, R40, R79 ;  /* 0x0000004f28067221 */ /* 0x004fce0000010000 */
[----:B------:R-:W2:Y:S08]  /*4e40*/  MUFU.EX2 R35, R35 ;  /* 0x0000002300237308 */ /* 0x000eb00000000800 */
[----:B------:R-:W3:Y:S08]  /*4e50*/  MUFU.EX2 R44, R44 ;  /* 0x0000002c002c7308 */ /* 0x000ef00000000800 */
[----:B------:R-:W4:Y:S08]  /*4e60*/  MUFU.EX2 R39, R39 ;  /* 0x0000002700277308 */ /* 0x000f300000000800 */
[----:B------:R-:W5:Y:S08]  /*4e70*/  MUFU.EX2 R45, R45 ;  /* 0x0000002d002d7308 */ /* 0x000f700000000800 */
[----:B------:R-:W5:Y:S08]  /*4e80*/  MUFU.EX2 R54, R54 ;  /* 0x0000003600367308 */ /* 0x000f700000000800 */
[----:B------:R-:W5:Y:S08]  /*4e90*/  MUFU.EX2 R48, R48 ;  /* 0x0000003000307308 */ /* 0x000f700000000800 */
[----:B------:R0:W5:Y:S08]  /*4ea0*/  MUFU.EX2 R67, R46 ;  /* 0x0000002e00437308 */ /* 0x0001700000000800 */
[----:B------:R1:W-:Y:S01]  /*4eb0*/  MUFU.EX2 R71, R30 ;  /* 0x0000001e00477308 */ /* 0x0003e20000000800 */
[-CC-:B0-----:R-:W-:Y:S01]  /*4ec0*/  FFMA.FTZ R46, R86, R3.reuse, -R28.reuse ;  /* 0x00000003562e7223 */ /* 0x181fe2000001081c */
[----:B------:R-:W-:-:S06]  /*4ed0*/  FFMA.FTZ R28, R87, R3, -R28 ;  /* 0x00000003571c7223 */ /* 0x000fcc000001081c */
[----:B------:R-:W0:Y:S01]  /*4ee0*/  MUFU.EX2 R49, R49 ;  /* 0x0000003100317308 */ /* 0x000e220000000800 */
[----:B-1----:R-:W-:Y:S01]  /*4ef0*/  FADD.FTZ R30, R42, R7 ;  /* 0x000000072a1e7221 */ /* 0x002fe20000010000 */
[----:B------:R-:W-:-:S03]  /*4f00*/  FADD.FTZ R7, R41, R6 ;  /* 0x0000000629077221 */ /* 0x000fc60000010000 */
[----:B--2---:R-:W-:Y:S01]  /*4f10*/  FADD.FTZ R30, R35, R30 ;  /* 0x0000001e231e7221 */ /* 0x004fe20000010000 */
[----:B---3--:R-:W-:Y:S02]  /*4f20*/  FADD.FTZ R6, R44, R7 ;  /* 0x000000072c067221 */ /* 0x008fe40000010000 */
[----:B------:R-:W1:Y:S01]  /*4f30*/  MUFU.EX2 R52, R52 ;  /* 0x0000003400347308 */ /* 0x000e620000000800 */
[----:B----4-:R-:W-:-:S07]  /*4f40*/  FADD.FTZ R7, R39, R30 ;  /* 0x0000001e27077221 */ /* 0x010fce0000010000 */
[----:B------:R-:W2:Y:S08]  /*4f50*/  MUFU.EX2 R75, R63 ;  /* 0x0000003f004b7308 */ /* 0x000eb00000000800 */
[----:B------:R-:W3:Y:S08]  /*4f60*/  MUFU.EX2 R53, R53 ;  /* 0x0000003500357308 */ /* 0x000ef00000000800 */
[----:B------:R5:W-:Y:S08]  /*4f70*/  MUFU.EX2 R63, R47 ;  /* 0x0000002f003f7308 */ /* 0x000bf00000000800 */
[----:B------:R-:W4:Y:S01]  /*4f80*/  MUFU.EX2 R70, R66 ;  /* 0x0000004200467308 */ /* 0x000f220000000800 */
[----:B-----5:R-:W-:Y:S01]  /*4f90*/  FADD.FTZ R47, R45, R6 ;  /* 0x000000062d2f7221 */ /* 0x020fe20000010000 */
[----:B------:R-:W-:-:S03]  /*4fa0*/  FADD.FTZ R6, R54, R7 ;  /* 0x0000000736067221 */ /* 0x000fc60000010000 */
[----:B------:R-:W-:Y:S01]  /*4fb0*/  FADD.FTZ R30, R48, R47 ;  /* 0x0000002f301e7221 */ /* 0x000fe20000010000 */
[----:B------:R-:W-:Y:S02]  /*4fc0*/  FADD.FTZ R7, R67, R6 ;  /* 0x0000000643077221 */ /* 0x000fe40000010000 */
[----:B------:R-:W5:Y:S01]  /*4fd0*/  MUFU.EX2 R56, R56 ;  /* 0x0000003800387308 */ /* 0x000f620000000800 */
[----:B0-----:R-:W-:Y:S01]  /*4fe0*/  FADD.FTZ R47, R49, R30 ;  /* 0x0000001e312f7221 */ /* 0x001fe20000010000 */
[----:B------:R-:W-:-:S03]  /*4ff0*/  FADD.FTZ R6, R74, R7 ;  /* 0x000000074a067221 */ /* 0x000fc60000010000 */
[----:B-1----:R-:W-:Y:S01]  /*5000*/  FADD.FTZ R30, R52, R47 ;  /* 0x0000002f341e7221 */ /* 0x002fe20000010000 */
[----:B--2---:R-:W-:Y:S02]  /*5010*/  FADD.FTZ R7, R75, R6 ;  /* 0x000000064b077221 */ /* 0x004fe40000010000 */
[----:B------:R-:W0:Y:S01]  /*5020*/  MUFU.EX2 R57, R57 ;  /* 0x0000003900397308 */ /* 0x000e220000000800 */
[----:B---3--:R-:W-:Y:S01]  /*5030*/  FADD.FTZ R47, R53, R30 ;  /* 0x0000001e352f7221 */ /* 0x008fe20000010000 */
[----:B----4-:R-:W-:-:S04]  /*5040*/  FADD.FTZ R6, R70, R7 ;  /* 0x0000000746067221 */ /* 0x010fc80000010000 */
[----:B------:R-:W-:Y:S02]  /*5050*/  FADD.FTZ R6, R71, R6 ;  /* 0x0000000647067221 */ /* 0x000fe40000010000 */
[----:B------:R-:W1:Y:S01]  /*5060*/  MUFU.EX2 R60, R60 ;  /* 0x0000003c003c7308 */ /* 0x000e620000000800 */
[----:B-----5:R-:W-:Y:S01]  /*5070*/  FADD.FTZ R30, R56, R47 ;  /* 0x0000002f381e7221 */ /* 0x020fe20000010000 */
[----:B------:R-:W-:-:S06]  /*5080*/  FADD.FTZ R47, R63, R6 ;  /* 0x000000063f2f7221 */ /* 0x000fcc0000010000 */
[----:B------:R-:W2:Y:S01]  /*5090*/  MUFU.EX2 R66, R50 ;  /* 0x0000003200427308 */ /* 0x000ea20000000800 */
[----:B0-----:R-:W-:-:S07]  /*50a0*/  FADD.FTZ R7, R57, R30 ;  /* 0x0000001e39077221 */ /* 0x001fce0000010000 */
[----:B------:R-:W0:Y:S01]  /*50b0*/  MUFU.EX2 R61, R61 ;  /* 0x0000003d003d7308 */ /* 0x000e220000000800 */
[----:B-1----:R-:W-:-:S07]  /*50c0*/  FADD.FTZ R6, R60, R7 ;  /* 0x000000073c067221 */ /* 0x002fce0000010000 */
[----:B------:R-:W1:Y:S01]  /*50d0*/  MUFU.EX2 R59, R59 ;  /* 0x0000003b003b7308 */ /* 0x000e620000000800 */
[----:B--2---:R-:W-:-:S07]  /*50e0*/  FADD.FTZ R30, R66, R47 ;  /* 0x0000002f421e7221 */ /* 0x004fce0000010000 */
        /* <DEDUP_REMOVED lines=27> */
[----:B-1----:R-:W-:Y:S01]  /*52a0*/  FADD.FTZ R30, R46, R7 ;  /* 0x000000072e1e7221 */ /* 0x002fe20000010000 */
[----:B--2---:R-:W-:-:S03]  /*52b0*/  FADD.FTZ R6, R10, R79 ;  /* 0x0000004f0a067221 */ /* 0x004fc60000010000 */
[----:B0-----:R-:W-:Y:S01]  /*52c0*/  FADD.FTZ R7, R47, R30 ;  /* 0x0000001e2f077221 */ /* 0x001fe20000010000 */
[----:B------:R-:W-:Y:S06]  /*52d0*/  @!P0 BRA `(.L_x_184) ;  /* 0x0000000000048947 */ /* 0x000fec0003800000 */
[----:B------:R-:W-:Y:S01]  /*52e0*/  BPT.TRAP 0x1 ;  /* 0x000000040000795c */ /* 0x000fe20000300000 */
.L_x_184:
[----:B------:R-:W-:Y:S01]  /*52f0*/  ULEA UR6, UR6, UR40, 0x3 ;  /* 0x0000002806067291 */ /* 0x000fe2000f8e183f */
[----:B------:R-:W-:Y:S01]  /*5300*/  F2FP.F16.F32.PACK_AB R28, R12, R11 ;  /* 0x0000000b0c1c723e */ /* 0x000fe200000000ff */
[----:B------:R-:W-:Y:S01]  /*5310*/  FMUL.FTZ R88, R88, R9 ;  /* 0x0000000958587220 */ /* 0x000fe20000410000 */
[----:B------:R-:W-:Y:S01]  /*5320*/  F2FP.F16.F32.PACK_AB R30, R14, R13 ;  /* 0x0000000d0e1e723e */ /* 0x000fe200000000ff */
[----:B------:R-:W-:Y:S01]  /*5330*/  UIADD3 UR6, UR6, 0x2d860, URZ ;  /* 0x0002d86006067890 */ /* 0x000fe2000fffe03f */
[----:B------:R-:W-:Y:S01]  /*5340*/  F2FP.F16.F32.PACK_AB R29, R85, R29 ;  /* 0x0000001d551d723e */ /* 0x000fe200000000ff */
[----:B------:R-:W-:Y:S01]  /*5350*/  FMUL.FTZ R89, R89, R9 ;  /* 0x0000000959597220 */ /* 0x000fe20000410000 */
[----:B------:R-:W-:Y:S01]  /*5360*/  F2FP.F16.F32.PACK_AB R31, R31, R77 ;  /* 0x0000004d1f1f723e */ /* 0x000fe200000000ff */
[----:B------:R-:W-:Y:S01]  /*5370*/  UPRMT UR6, UR41, 0x654, UR6 ;  /* 0x0000065429067896 */ /* 0x000fe20008000006 */
[----:B------:R-:W-:Y:S01]  /*5380*/  F2FP.F16.F32.PACK_AB R12, R20, R15 ;  /* 0x0000000f140c723e */ /* 0x000fe200000000ff */
[----:B------:R-:W-:Y:S01]  /*5390*/  FMUL.FTZ R92, R92, R9 ;  /* 0x000000095c5c7220 */ /* 0x000fe20000410000 */
[----:B------:R-:W-:Y:S01]  /*53a0*/  F2FP.F16.F32.PACK_AB R14, R24, R21 ;  /* 0x00000015180e723e */ /* 0x000fe200000000ff */
[-C--:B------:R-:W-:Y:S01]  /*53b0*/  FMUL.FTZ R93, R93, R9.reuse ;  /* 0x000000095d5d7220 */ /* 0x080fe20000410000 */
[----:B------:R-:W-:Y:S01]  /*53c0*/  F2FP.F16.F32.PACK_AB R13, R84, R76 ;  /* 0x0000004c540d723e */ /* 0x000fe200000000ff */
[-C--:B------:R-:W-:Y:S01]  /*53d0*/  FMUL.FTZ R96, R96, R9.reuse ;  /* 0x0000000960607220 */ /* 0x080fe20000410000 */
[----:B------:R-:W-:Y:S01]  /*53e0*/  F2FP.F16.F32.PACK_AB R15, R81, R38 ;  /* 0x00000026510f723e */ /* 0x000fe200000000ff */
[----:B------:R-:W-:Y:S01]  /*53f0*/  FMUL.FTZ R97, R97, R9 ;  /* 0x0000000961617220 */ /* 0x000fe20000410000 */
[----:B------:R-:W-:Y:S01]  /*5400*/  F2FP.F16.F32.PACK_AB R24, R32, R25 ;  /* 0x000000192018723e */ /* 0x000fe200000000ff */
[----:B------:R-:W-:Y:S01]  /*5410*/  SYNCS.ARRIVE.TRANS64.RED.A1T0 RZ, [UR6], RZ ;  /* 0x000000ffffff79a7 */ /* 0x000fe20008100406 */
[----:B------:R-:W-:Y:S01]  /*5420*/  F2FP.F16.F32.PACK_AB R25, R80, R26 ;  /* 0x0000001a5019723e */ /* 0x000fe200000000ff */
[----:B------:R-:W-:Y:S01]  /*5430*/  STSM.16.M88.4 [R16+0x21800], R28 ;  /* 0x0218001c10007844 */ /* 0x000fe20000000200 */
[----:B------:R-:W-:Y:S01]  /*5440*/  F2FP.F16.F32.PACK_AB R26, R36, R33 ;  /* 0x00000021241a723e */ /* 0x000fe200000000ff */
[----:B------:R-:W-:Y:S01]  /*5450*/  UMOV UR6, UR38 ;  /* 0x0000002600067c82 */ /* 0x000fe20008000000 */
[----:B------:R-:W-:Y:S01]  /*5460*/  F2FP.F16.F32.PACK_AB R27, R43, R27 ;  /* 0x0000001b2b1b723e */ /* 0x000fe200000000ff */
[----:B------:R0:W-:Y:S01]  /*5470*/  STSM.16.M88.4 [R22], R12 ;  /* 0x0000000c16007844 */ /* 0x0001e20000000200 */
[----:B------:R-:W-:Y:S01]  /*5480*/  F2FP.F16.F32.PACK_AB R33, R42, R34 ;  /* 0x000000222a21723e */ /* 0x000fe200000000ff */
[----:B------:R-:W-:Y:S01]  /*5490*/  FMUL.FTZ R100, R100, R9 ;  /* 0x0000000964647220 */ /* 0x000fe20000410000 */
[----:B------:R-:W-:Y:S01]  /*54a0*/  F2FP.F16.F32.PACK_AB R32, R40, R37 ;  /* 0x000000252820723e */ /* 0x000fe200000000ff */
[----:B------:R1:W-:Y:S01]  /*54b0*/  STSM.16.M88.4 [R18], R24 ;  /* 0x0000001812007844 */ /* 0x0003e20000000200 */
[----:B------:R-:W-:Y:S01]  /*54c0*/  F2FP.F16.F32.PACK_AB R34, R44, R41 ;  /* 0x000000292c22723e */ /* 0x000fe200000000ff */
[----:B------:R-:W-:Y:S01]  /*54d0*/  FMUL.FTZ R101, R101, R9 ;  /* 0x0000000965657220 */ /* 0x000fe20000410000 */
        /* <DEDUP_REMOVED lines=26> */
[----:B-1----:R-:W-:Y:S01]  /*5680*/  F2FP.F16.F32.PACK_AB R24, R72, R69 ;  /* 0x000000454818723e */ /* 0x002fe200000000ff */
[----:B------:R-:W-:Y:S01]  /*5690*/  FMUL.FTZ R124, R124, R9 ;  /* 0x000000097c7c7220 */ /* 0x000fe20000410000 */
[----:B------:R-:W-:Y:S01]  /*56a0*/  F2FP.F16.F32.PACK_AB R25, R51, R50 ;  /* 0x000000323319723e */ /* 0x000fe200000000ff */
[----:B------:R2:W-:Y:S01]  /*56b0*/  STSM.16.M88.4 [R18+0x6000], R28 ;  /* 0x0060001c12007844 */ /* 0x0005e20000000200 */
[----:B------:R-:W-:Y:S01]  /*56c0*/  F2FP.F16.F32.PACK_AB R26, R10, R73 ;  /* 0x000000490a1a723e */ /* 0x000fe200000000ff */
[-C--:B------:R-:W-:Y:S01]  /*56d0*/  FMUL.FTZ R125, R125, R9.reuse ;  /* 0x000000097d7d7220 */ /* 0x080fe20000410000 */
[----:B------:R-:W-:Y:S01]  /*56e0*/  F2FP.F16.F32.PACK_AB R27, R47, R46 ;  /* 0x0000002e2f1b723e */ /* 0x000fe200000000ff */
[-C--:B------:R-:W-:Y:S01]  /*56f0*/  FMUL.FTZ R128, R128, R9.reuse ;  /* 0x0000000980807220 */ /* 0x080fe20000410000 */
[----:B------:R-:W-:Y:S01]  /*5700*/  ISETP.GT.AND P1, PT, R4, RZ, PT ;  /* 0x000000ff0400720c */ /* 0x000fe20003f24270 */
[-C--:B------:R-:W-:Y:S01]  /*5710*/  FMUL.FTZ R129, R129, R9.reuse ;  /* 0x0000000981817220 */ /* 0x080fe20000410000 */
[-C--:B------:R-:W-:Y:S01]  /*5720*/  FMUL.FTZ R132, R132, R9.reuse ;  /* 0x0000000984847220 */ /* 0x080fe20000410000 */
[----:B------:R2:W-:Y:S01]  /*5730*/  STSM.16.M88.4 [R17+0x6000], R24 ;  /* 0x0060001811007844 */ /* 0x0005e20000000200 */
[----:B------:R-:W-:Y:S01]  /*5740*/  FMUL.FTZ R133, R133, R9 ;  /* 0x0000000985857220 */ /* 0x000fe20000410000 */
[-C--:B------:R-:W-:Y:S01]  /*5750*/  FMUL.FTZ R90, R90, R8.reuse ;  /* 0x000000085a5a7220 */ /* 0x080fe20000410000 */
        /* <DEDUP_REMOVED lines=29> */
[----:B------:R-:W-:Y:S01]  /*5930*/  VIADD R4, R4, 0xffffffff ;  /* 0xffffffff04047836 */ /* 0x000fe20000000000 */
[----:B------:R-:W-:Y:S01]  /*5940*/  MOV R10, R2 ;  /* 0x00000002000a7202 */ /* 0x000fe20000000f00 */
[----:B------:R-:W-:-:S02]  /*5950*/  IMAD.MOV.U32 R8, RZ, RZ, R5 ;  /* 0x000000ffff087224 */ /* 0x000fc400078e0005 */
[----:B------:R-:W-:Y:S01]  /*5960*/  IMAD.MOV.U32 R9, RZ, RZ, R0 ;  /* 0x000000ffff097224 */ /* 0x000fe200078e0000 */
[----:B0-----:R-:W-:Y:S01]  /*5970*/  NOP ;  /* 0x0000000000007918 */ /* 0x001fe20000000000 */
[----:B--2---:R-:W-:Y:S05]  /*5980*/  @P1 BRA `(.L_x_185) ;  /* 0xffffffdc00d41947 */ /* 0x004fea000383ffff */
.L_x_174:
[----:B------:R-:W-:Y:S06]  /*5990*/  BAR.ARV 0x8, 0x200 ;  /* 0x0208000000007b1d */ /* 0x000fec0000002000 */
[----:B------:R-:W-:Y:S05]  /*59a0*/  @!P0 BRA `(.L_x_186) ;  /* 0x0000000000048947 */ /* 0x000fea0003800000 */
[----:B------:R-:W-:Y:S01]  /*59b0*/  BPT.TRAP 0x1 ;  /* 0x000000040000795c */ /* 0x000fe20000300000 */
.L_x_186:
[----:B------:R-:W-:Y:S01]  /*59c0*/  ULEA UR4, UR38, UR40, 0x3 ;  /* 0x0000002826047291 */ /* 0x000fe2000f8e183f */
[----:B------:R-:W-:-:S08]  /*59d0*/  SHF.L.U32 R4, R2, 0x1f, RZ ;  /* 0x0000001f02047819 */ /* 0x000fd000000006ff */
[----:B------:R0:W2:Y:S01]  /*59e0*/  SYNCS.PHASECHK.TRANS64.TRYWAIT P1, [UR4+0x2d850], R4 ;  /* 0x02d85004ff0075a7 */ /* 0x0000a20008020144 */
[----:B------:R-:W-:Y:S05]  /*59f0*/  @!P0 BRA `(.L_x_187) ;  /* 0x0000000000048947 */ /* 0x000fea0003800000 */
[----:B------:R-:W-:Y:S01]  /*5a00*/  BPT.TRAP 0x1 ;  /* 0x000000040000795c */ /* 0x000fe20000300000 */
.L_x_187:
[----:B--2---:R-:W-:Y:S05]  /*5a10*/  @P1 BRA `(.L_x_188) ;  /* 0x0000000000081947 */ /* 0x004fea0003800000 */
[----:B------:R-:W2:Y:S02]  /*5a20*/  SYNCS.PHASECHK.TRANS64.TRYWAIT P1, [UR4+0x2d850], R4 ;  /* 0x02d85004ff0075a7 */ /* 0x000ea40008020144 */
[----:B--2---:R-:W-:Y:S05]  /*5a30*/  @!P1 BRA `(.L_x_189) ;  /* 0x0000007800009947 */ /* 0x004fea0003800000 */
.L_x_188:
[----:B------:R-:W-:Y:S01]  /*5a40*/  UIADD3 UR40, UR40, 0x400, URZ ;  /* 0x0000040028287890 */ /* 0x000fe2000fffe03f */
[----:B------:R-:W-:Y:S01]  /*5a50*/  WARPGROUP.ARRIVE ;  /* 0x00000000000079c5 */ /* 0x000fe20000000000 */
[----:B------:R-:W-:Y:S01]  /*5a60*/  ULOP3.LUT UR39, UR39, 0x10000, URZ, 0xfc, !UPT ;  /* 0x0001000027277892 */ /* 0x000fe2000f8efc3f */
[----:B-1----:R-:W1:Y:S01]  /*5a70*/  SHFL.BFLY PT, R9, R6, 0x2, 0x1f ;  /* 0x0c401f0006097f89 */ /* 0x002e6200000e0000 */
[----:B------:R-:W-:Y:S01]  /*5a80*/  USHF.R.U32.HI UR40, URZ, 0x4, UR40 ;  /* 0x000000043f287899 */ /* 0x000fe20008011628 */
[----:B------:R-:W-:Y:S01]  /*5a90*/  IMAD.MOV.U32 R10, RZ, RZ, RZ ;  /* 0x000000ffff0a7224 */ /* 0x000fe200078e00ff */
[----:B------:R-:W-:Y:S01]  /*5aa0*/  UMOV UR9, 0x40000040 ;  /* 0x4000004000097882 */ /* 0x000fe20000000000 */
[----:B------:R-:W-:Y:S01]  /*5ab0*/  UMOV UR11, 0x80000020 ;  /* 0x80000020000b7882 */ /* 0x000fe20000000000 */
[----:B------:R-:W-:Y:S01]  /*5ac0*/  ULOP3.LUT UR40, UR40, 0x3fff, URZ, 0xc0, !UPT ;  /* 0x00003fff28287892 */ /* 0x000fe2000f8ec03f */
[----:B0-----:R-:W0:Y:S01]  /*5ad0*/  SHFL.BFLY PT, R4, R7, 0x2, 0x1f ;  /* 0x0c401f0007047f89 */ /* 0x001e2200000e0000 */
[----:B------:R-:W-:Y:S01]  /*5ae0*/  UMOV UR8, UR39 ;  /* 0x0000002700087c82 */ /* 0x000fe20008000000 */
[----:B------:R-:W-:Y:S01]  /*5af0*/  IMAD.MOV.U32 R29, RZ, RZ, -0x800000 ;  /* 0xff800000ff1d7424 */ /* 0x000fe200078e00ff */
[----:B------:R-:W-:Y:S01]  /*5b00*/  ULOP3.LUT UR5, UR40, 0x2000000, URZ, 0xfc, !UPT ;  /* 0x0200000028057892 */ /* 0x000fe2000f8efc3f */
[----:B------:R-:W-:-:S03]  /*5b10*/  IMAD.MOV.U32 R28, RZ, RZ, -0x800000 ;  /* 0xff800000ff1c7424 */ /* 0x000fc600078e00ff */
[----:B------:R-:W-:-:S07]  /*5b20*/  UIMAD UR5, UR38, 0x600, UR5 ;  /* 0x00000600260578a4 */ /* 0x000fce000f8e0205 */
[----:B------:R-:W-:Y:S02]  /*5b30*/  UMOV UR10, UR5 ;  /* 0x00000005000a7c82 */ /* 0x000fe40008000000 */
[----:B------:R-:W-:Y:S01]  /*5b40*/  HGMMA.64x96x16.F32 R88, gdesc[UR8].tnspB, R88, gsb0 ;  /* 0x41600000085879f0 */ /* 0x000fe20008000858 */
[----:B------:R-:W-:Y:S01]  /*5b50*/  UIADD3 UR8, UR39, 0x2, URZ ;  /* 0x0000000227087890 */ /* 0x000fe2000fffe03f */
[----:B-1----:R-:W-:Y:S01]  /*5b60*/  FADD.FTZ R9, R9, R6 ;  /* 0x0000000609097221 */ /* 0x002fe20000010000 */
[----:B------:R-:W-:Y:S01]  /*5b70*/  UIADD3 UR10, UR5, 0x40, URZ ;  /* 0x00000040050a7890 */ /* 0x000fe2000fffe03f */
[----:B------:R-:W-:Y:S01]  /*5b80*/  UMOV UR9, 0x40000040 ;  /* 0x4000004000097882 */ /* 0x000fe20000000000 */
[----:B------:R-:W-:Y:S01]  /*5b90*/  UMOV UR11, 0x80000020 ;  /* 0x80000020000b7882 */ /* 0x000fe20000000000 */
[----:B0-----:R-:W-:Y:S02]  /*5ba0*/  FADD.FTZ R8, R4, R7 ;  /* 0x0000000704087221 */ /* 0x001fe40000010000 */
[----:B------:R-:W0:Y:S04]  /*5bb0*/  SHFL.BFLY PT, R4, R9, 0x1, 0x1f ;  /* 0x0c201f0009047f89 */ /* 0x000e2800000e0000 */
[----:B------:R-:W1:Y:S01]  /*5bc0*/  SHFL.BFLY PT, R11, R8, 0x1, 0x1f ;  /* 0x0c201f00080b7f89 */ /* 0x000e6200000e0000 */
[----:B0-----:R-:W-:Y:S01]  /*5bd0*/  FADD.FTZ R12, R9, R4 ;  /* 0x00000004090c7221 */ /* 0x001fe20000010000 */
[----:B------:R-:W-:-:S02]  /*5be0*/  IMAD.MOV.U32 R4, RZ, RZ, RZ ;  /* 0x000000ffff047224 */ /* 0x000fc400078e00ff */
[----:B-1----:R-:W-:Y:S02]  /*5bf0*/  FADD.FTZ R13, R8, R11 ;  /* 0x0000000b080d7221 */ /* 0x002fe40000010000 */
[----:B------:R-:W-:-:S03]  /*5c00*/  FSETP.NE.FTZ.AND P1, PT, R12, RZ, PT ;  /* 0x000000ff0c00720b */ /* 0x000fc60003f35000 */
[----:B------:R-:W-:-:S10]  /*5c10*/  FSETP.NE.FTZ.AND P2, PT, R13, RZ, PT ;  /* 0x000000ff0d00720b */ /* 0x000fd40003f55000 */
[----:B------:R-:W0:Y:S01]  /*5c20*/  @P1 MUFU.LG2 R6, R12 ;  /* 0x0000000c00061308 */ /* 0x000e220000000c00 */
[C---:B------:R-:W-:Y:S02]  /*5c30*/  @P1 FMUL.FTZ R7, R3.reuse, 0.69314718246459960938 ;  /* 0x3f31721803071820 */ /* 0x040fe40000410000 */
        /* <DEDUP_REMOVED lines=56> */
.L_x_190:
[----:B------:R-:W-:Y:S01]  /*5fc0*/  UIADD3 UR4, UR4, 0x2d860, URZ ;  /* 0x0002d86004047890 */ /* 0x000fe2000fffe03f */
[-C--:B------:R-:W-:Y:S01]  /*5fd0*/  FMUL.FTZ R6, R88, R4.reuse ;  /* 0x0000000458067220 */ /* 0x080fe20000410000 */
[----:B------:R-:W-:Y:S01]  /*5fe0*/  UIADD3 UR38, UR38, 0x1, URZ ;  /* 0x0000000126267890 */ /* 0x000fe2000fffe03f */
[-C--:B------:R-:W-:Y:S01]  /*5ff0*/  FMUL.FTZ R31, R89, R4.reuse ;  /* 0x00000004591f7220 */ /* 0x080fe20000410000 */
[----:B------:R-:W-:Y:S01]  /*6000*/  UPRMT UR4, UR41, 0x654, UR4 ;  /* 0x0000065429047896 */ /* 0x000fe20008000004 */
[-C--:B------:R-:W-:Y:S01]  /*6010*/  FMUL.FTZ R7, R92, R4.reuse ;  /* 0x000000045c077220 */ /* 0x080fe20000410000 */
[----:B------:R-:W-:Y:S01]  /*6020*/  UISETP.NE.AND UP0, UPT, UR38, 0x2, UPT ;  /* 0x000000022600788c */ /* 0x000fe2000bf05270 */
[-C--:B------:R-:W-:Y:S01]  /*6030*/  FMUL.FTZ R8, R93, R4.reuse ;  /* 0x000000045d087220 */ /* 0x080fe20000410000 */
[-C--:B------:R-:W-:Y:S01]  /*6040*/  FMUL.FTZ R14, R96, R4.reuse ;  /* 0x00000004600e7220 */ /* 0x080fe20000410000 */
[-C--:B------:R-:W-:Y:S01]  /*6050*/  FMUL.FTZ R49, R97, R4.reuse ;  /* 0x0000000461317220 */ /* 0x080fe20000410000 */
[-C--:B------:R-:W-:Y:S01]  /*6060*/  FMUL.FTZ R47, R100, R4.reuse ;  /* 0x00000004642f7220 */ /* 0x080fe20000410000 */
[-C--:B------:R-:W-:Y:S01]  /*6070*/  FMUL.FTZ R50, R101, R4.reuse ;  /* 0x0000000465327220 */ /* 0x080fe20000410000 */
[-C--:B------:R-:W-:Y:S01]  /*6080*/  FMUL.FTZ R46, R104, R4.reuse ;  /* 0x00000004682e7220 */ /* 0x080fe20000410000 */
[----:B------:R-:W-:Y:S01]  /*6090*/  SYNCS.ARRIVE.TRANS64.RED.A1T0 RZ, [UR4], RZ ;  /* 0x000000ffffff79a7 */ /* 0x000fe20008100404 */
[----:B------:R-:W-:Y:S01]  /*60a0*/  USEL UR4, URZ, 0x1, UP0 ;  /* 0x000000013f047887 */ /* 0x000fe20008000000 */
        /* <DEDUP_REMOVED lines=36> */
[----:B------:R-:W-:Y:S01]  /*62f0*/  PLOP3.LUT P0, PT, PT, PT, PT, 0x8, 0x0 ;  /* 0x000000000000781c */ /* 0x000fe20003f0e170 */
[-C--:B------:R-:W-:Y:S01]  /*6300*/  FMUL.FTZ R53, R131, R10.reuse ;  /* 0x0000000a83357220 */ /* 0x080fe20000410000 */
[-C--:B------:R-:W-:Y:S01]  /*6310*/  FMUL.FTZ R52, R134, R10.reuse ;  /* 0x0000000a86347220 */ /* 0x080fe20000410000 */
[----:B------:R-:W-:Y:S01]  /*6320*/  FMUL.FTZ R135, R135, R10 ;  /* 0x0000000a87877220 */ /* 0x000fe20000410000 */
[----:B------:R-:W-:Y:S01]  /*6330*/  VIADD R145, R145, 0x1 ;  /* 0x0000000191917836 */ /* 0x000fe20000000000 */
[----:B------:R-:W-:Y:S01]  /*6340*/  LOP3.LUT R2, R2, UR4, RZ, 0x3c, !PT ;  /* 0x0000000402027c12 */ /* 0x000fe2000f8e3cff */
[----:B------:R-:W-:-:S12]  /*6350*/  USEL UR38, UR38, URZ, UP0 ;  /* 0x0000003f26267287 */ /* 0x000fd80008000000 */
.L_x_166:
[----:B------:R-:W0:Y:S08]  /*6360*/  S2UR UR41, SR_CgaCtaId ;  /* 0x00000000002979c3 */ /* 0x000e300000008800 */
[----:B------:R-:W-:Y:S06]  /*6370*/  BAR.SYNC.DEFER_BLOCKING 0x5, 0x200 ;  /* 0x0148000000007b1d */ /* 0x000fec0000010000 */
[----:B------:R-:W-:Y:S01]  /*6380*/  UMOV UR40, 0x400 ;  /* 0x0000040000287882 */ /* 0x000fe20000000000 */
[----:B------:R-:W-:Y:S01]  /*6390*/  BSSY B0, `(.L_x_191) ;  /* 0x00001a0000007945 */ /* 0x000fe20003800000 */
[----:B0-----:R-:W-:-:S09]  /*63a0*/  ULEA UR40, UR41, UR40, 0x18 ;  /* 0x0000002829287291 */ /* 0x001fd2000f8ec03f */
[----:B------:R-:W0:Y:S01]  /*63b0*/  LDS.128 R32, [UR40+0x2d8d0] ;  /* 0x02d8d028ff207984 */ /* 0x000e220008000c00 */
[----:B------:R-:W-:Y:S06]  /*63c0*/  BAR.ARV 0x4, 0x200 ;  /* 0x0108000000007b1d */ /* 0x000fec0000002000 */
[----:B------:R-:W-:Y:S05]  /*63d0*/  @P0 BRA `(.L_x_192) ;  /* 0x0000001000240947 */ /* 0x000fea0003800000 */
[----:B------:R-:W1:Y:S08]  /*63e0*/  S2UR UR6, SR_SWINHI ;  /* 0x00000000000679c3 */ /* 0x000e700000002f00 */
[----:B------:R-:W-:Y:S06]  /*63f0*/  BAR.SYNC.DEFER_BLOCKING 0x1, 0x180 ;  /* 0x0046000000007b1d */ /* 0x000fec0000010000 */
[----:B------:R-:W-:Y:S01]  /*6400*/  UMOV UR4, UR40 ;  /* 0x0000002800047c82 */ /* 0x000fe20008000000 */
[----:B-1----:R-:W-:Y:S01]  /*6410*/  UMOV UR5, UR6 ;  /* 0x0000000600057c82 */ /* 0x002fe20008000000 */
[----:B------:R-:W-:-:S02]  /*6420*/  IMAD.U32 R20, RZ, RZ, UR4 ;  /* 0x00000004ff147e24 */ /* 0x000fc4000f8e00ff */
[----:B------:R-:W-:Y:S01]  /*6430*/  IMAD.U32 R21, RZ, RZ, UR5 ;  /* 0x00000005ff157e24 */ /* 0x000fe2000f8e00ff */
[----:B------:R-:W-:Y:S01]  /*6440*/  ULDC.64 UR4, c[0x0][0xc08] ;  /* 0x0003020000047ab9 */ /* 0x000fe20000000a00 */
[----:B------:R-:W-:-:S03]  /*6450*/  IMAD.WIDE R4, R152, 0x2, R20 ;  /* 0x0000000298047825 */ /* 0x000fc600078e0214 */
[C---:B------:R-:W-:Y:S02]  /*6460*/  LOP3.LUT R25, R4.reuse, 0x180, RZ, 0xc0, !PT ;  /* 0x0000018004197812 */ /* 0x040fe400078ec0ff */
[C---:B------:R-:W-:Y:S02]  /*6470*/  IADD3 R75, P4, R4.reuse, 0x20, RZ ;  /* 0x00000020044b7810 */ /* 0x040fe40007f9e0ff */
[----:B------:R-:W-:Y:S02]  /*6480*/  SHF.R.U64 R25, R25, 0x3, RZ ;  /* 0x0000000319197819 */ /* 0x000fe400000012ff */
[C---:B------:R-:W-:Y:S01]  /*6490*/  IADD3 R77, P3, R4.reuse, 0x3000, RZ ;  /* 0x00003000044d7810 */ /* 0x040fe20007f7e0ff */
[--C-:B------:R-:W-:Y:S01]  /*64a0*/  IMAD.X R11, RZ, RZ, R5.reuse, P4 ;  /* 0x000000ffff0b7224 */ /* 0x100fe200020e0605 */
[C---:B------:R-:W-:Y:S02]  /*64b0*/  IADD3 R79, P2, R4.reuse, 0x3020, RZ ;  /* 0x00003020044f7810 */ /* 0x040fe40007f5e0ff */
[C---:B------:R-:W-:Y:S01]  /*64c0*/  IADD3 R81, P1, R4.reuse, 0x6000, RZ ;  /* 0x0000600004517810 */ /* 0x040fe20007f3e0ff */
[----:B------:R-:W-:Y:S01]  /*64d0*/  IMAD.X R13, RZ, RZ, R5, P3 ;  /* 0x000000ffff0d7224 */ /* 0x000fe200018e0605 */
[----:B------:R-:W-:-:S02]  /*64e0*/  IADD3 R83, P0, R4, 0x6020, RZ ;  /* 0x0000602004537810 */ /* 0x000fc40007f1e0ff */
[----:B------:R-:W-:Y:S01]  /*64f0*/  LOP3.LUT R4, R25, R4, RZ, 0x3c, !PT ;  /* 0x0000000419047212 */ /* 0x000fe200078e3cff */
[--C-:B------:R-:W-:Y:S01]  /*6500*/  IMAD.X R25, RZ, RZ, R5.reuse, P1 ;  /* 0x000000ffff197224 */ /* 0x100fe200008e0605 */
[-C--:B------:R-:W-:Y:S01]  /*6510*/  IADD3.X R9, RZ, R5.reuse, RZ, P2, !PT ;  /* 0x00000005ff097210 */ /* 0x080fe200017fe4ff */
[----:B------:R-:W-:Y:S01]  /*6520*/  IMAD.X R27, RZ, RZ, R5, P0 ;  /* 0x000000ffff1b7224 */ /* 0x000fe200000e0605 */
[----:B0-----:R-:W-:Y:S02]  /*6530*/  MOV R32, R4 ;  /* 0x0000000400207202 */ /* 0x001fe40000000f00 */
[----:B------:R-:W-:Y:S02]  /*6540*/  F2FP.F16.F32.PACK_AB R5, R26, R73 ;  /* 0x000000491a05723e */ /* 0x000fe400000000ff */
[----:B------:R-:W-:Y:S02]  /*6550*/  LOP3.LUT R26, R79, 0x180, RZ, 0xc0, !PT ;  /* 0x000001804f1a7812 */ /* 0x000fe400078ec0ff */
[----:B------:R-:W-:-:S02]  /*6560*/  F2FP.F16.F32.PACK_AB R4, R31, R6 ;  /* 0x000000061f04723e */ /* 0x000fc400000000ff */
[----:B------:R-:W-:Y:S02]  /*6570*/  LOP3.LUT R30, R81, 0x180, RZ, 0xc0, !PT ;  /* 0x00000180511e7812 */ /* 0x000fe400078ec0ff */
[----:B------:R-:W-:Y:S02]  /*6580*/  LOP3.LUT R31, R83, 0x180, RZ, 0xc0, !PT ;  /* 0x00000180531f7812 */ /* 0x000fe400078ec0ff */
[----:B------:R-:W-:Y:S02]  /*6590*/  F2FP.F16.F32.PACK_AB R6, R8, R7 ;  /* 0x000000070806723e */ /* 0x000fe400000000ff */
[----:B------:R-:W-:Y:S02]  /*65a0*/  LOP3.LUT R10, R75, 0x180, RZ, 0xc0, !PT ;  /* 0x000001804b0a7812 */ /* 0x000fe400078ec0ff */
[----:B------:R-:W-:Y:S02]  /*65b0*/  SHF.R.U64 R8, R26, 0x3, RZ ;  /* 0x000000031a087819 */ /* 0x000fe400000012ff */
[----:B------:R-:W-:-:S02]  /*65c0*/  SHF.R.U64 R26, R30, 0x3, RZ ;  /* 0x000000031e1a7819 */ /* 0x000fc400000012ff */
[----:B------:R-:W-:Y:S02]  /*65d0*/  SHF.R.U64 R30, R31, 0x3, RZ ;  /* 0x000000031f1e7819 */ /* 0x000fe400000012ff */
[----:B------:R-:W-:Y:S02]  /*65e0*/  LOP3.LUT R12, R77, 0x180, RZ, 0xc0, !PT ;  /* 0x000001804d0c7812 */ /* 0x000fe400078ec0ff */
[----:B------:R-:W-:Y:S02]  /*65f0*/  SHF.R.U64 R10, R10, 0x3, RZ ;  /* 0x000000030a0a7819 */ /* 0x000fe400000012ff */
[----:B------:R-:W-:Y:S02]  /*6600*/  F2FP.F16.F32.PACK_AB R7, R24, R71 ;  /* 0x000000471807723e */ /* 0x000fe400000000ff */
[----:B------:R-:W-:Y:S02]  /*6610*/  LOP3.LUT R24, R26, R81, RZ, 0x3c, !PT ;  /* 0x000000511a187212 */ /* 0x000fe400078e3cff */
[----:B------:R-:W-:Y:S01]  /*6620*/  SHF.R.U64 R12, R12, 0x3, RZ ;  /* 0x000000030c0c7819 */ /* 0x000fe200000012ff */
[----:B------:R0:W-:Y:S01]  /*6630*/  STSM.16.M88.4 [R32], R4 ;  /* 0x0000000420007844 */ /* 0x0001e20000000200 */
[----:B------:R-:W-:-:S02]  /*6640*/  LOP3.LUT R26, R30, R83, RZ, 0x3c, !PT ;  /* 0x000000531e1a7212 */ /* 0x000fc400078e3cff */
[----:B------:R-:W-:Y:S01]  /*6650*/  LOP3.LUT R10, R10, R75, RZ, 0x3c, !PT ;  /* 0x0000004b0a0a7212 */ /* 0x000fe200078e3cff */
[----:B------:R-:W1:Y:S01]  /*6660*/  LDC.64 R30, c[0x0][0xc00] ;  /* 0x00030000ff1e7b82 */ /* 0x000e620000000a00 */
[----:B------:R-:W-:Y:S02]  /*6670*/  LOP3.LUT R8, R8, R79, RZ, 0x3c, !PT ;  /* 0x0000004f08087212 */ /* 0x000fe400078e3cff */
[----:B------:R-:W-:Y:S02]  /*6680*/  LOP3.LUT R12, R12, R77, RZ, 0x3c, !PT ;  /* 0x0000004d0c0c7212 */ /* 0x000fe400078e3cff */
[----:B------:R-:W-:Y:S02]  /*6690*/  MOV R73, R10 ;  /* 0x0000000a00497202 */ /* 0x000fe40000000f00 */
[----:B------:R-:W-:Y:S02]  /*66a0*/  MOV R71, R8 ;  /* 0x0000000800477202 */ /* 0x000fe40000000f00 */
[----:B------:R-:W-:Y:S01]  /*66b0*/  F2FP.F16.F32.PACK_AB R8, R49, R14 ;  /* 0x0000000e3108723e */ /* 0x000fe200000000ff */
[----:B------:R-:W-:Y:S01]  /*66c0*/  IMAD.MOV.U32 R49, RZ, RZ, RZ ;  /* 0x000000ffff317224 */ /* 0x000fe200078e00ff */
[----:B------:R-:W-:-:S02]  /*66d0*/  F2FP.F16.F32.PACK_AB R9, R69, R70 ;  /* 0x000000464509723e */ /* 0x000fc400000000ff */
[----:B------:R-:W-:Y:S02]  /*66e0*/  F2FP.F16.F32.PACK_AB R10, R50, R47 ;  /* 0x0000002f320a723e */ /* 0x000fe400000000ff */
[----:B------:R-:W-:Y:S02]  /*66f0*/  F2FP.F16.F32.PACK_AB R11, R67, R68 ;  /* 0x00000044430b723e */ /* 0x000fe400000000ff */
[----:B------:R-:W-:Y:S02]  /*6700*/  MOV R72, R12 ;  /* 0x0000000c00487202 */ /* 0x000fe40000000f00 */
[----:B------:R-:W-:Y:S01]  /*6710*/  F2FP.F16.F32.PACK_AB R14, R48, R15 ;  /* 0x0000000f300e723e */ /* 0x000fe200000000ff */
[----:B------:R2:W-:Y:S01]  /*6720*/  STSM.16.M88.4 [R73], R8 ;  /* 0x0000000849007844 */ /* 0x0005e20000000200 */
[----:B------:R-:W-:Y:S02]  /*6730*/  F2FP.F16.F32.PACK_AB R12, R51, R46 ;  /* 0x0000002e330c723e */ /* 0x000fe400000000ff */
[----:B------:R-:W-:-:S02]  /*6740*/  F2FP.F16.F32.PACK_AB R13, R65, R66 ;  /* 0x00000042410d723e */ /* 0x000fc400000000ff */
[----:B------:R-:W-:Y:S02]  /*6750*/  F2FP.F16.F32.PACK_AB R15, R63, R64 ;  /* 0x000000403f0f723e */ /* 0x000fe400000000ff */
[----:B------:R-:W-:Y:S02]  /*6760*/  MOV R46, R24 ;  /* 0x00000018002e7202 */ /* 0x000fe40000000f00 */
[----:B0-----:R-:W-:Y:S01]  /*6770*/  MOV R32, R26 ;  /* 0x0000001a00207202 */ /* 0x001fe20000000f00 */
[----:B------:R0:W-:Y:S01]  /*6780*/  STSM.16.M88.4 [R72], R12 ;  /* 0x0000000c48007844 */ /* 0x0001e20000000200 */
[----:B------:R-:W-:Y:S02]  /*6790*/  F2FP.F16.F32.PACK_AB R4, R45, R40 ;  /* 0x000000282d04723e */ /* 0x000fe400000000ff */
[----:B------:R-:W-:Y:S02]  /*67a0*/  F2FP.F16.F32.PACK_AB R5, R61, R62 ;  /* 0x0000003e3d05723e */ /* 0x000fe400000000ff */
[----:B------:R-:W-:-:S02]  /*67b0*/  F2FP.F16.F32.PACK_AB R6, R44, R39 ;  /* 0x000000272c06723e */ /* 0x000fc400000000ff */
[----:B------:R-:W-:Y:S02]  /*67c0*/  F2FP.F16.F32.PACK_AB R7, R59, R60 ;  /* 0x0000003c3b07723e */ /* 0x000fe400000000ff */
[----:B------:R-:W-:Y:S02]  /*67d0*/  F2FP.F16.F32.PACK_AB R24, R43, R38 ;  /* 0x000000262b18723e */ /* 0x000fe400000000ff */
[----:B------:R-:W-:Y:S01]  /*67e0*/  F2FP.F16.F32.PACK_AB R25, R57, R58 ;  /* 0x0000003a3919723e */ /* 0x000fe200000000ff */
[----:B------:R3:W-:Y:S01]  /*67f0*/  STSM.16.M88.4 [R71], R4 ;  /* 0x0000000447007844 */ /* 0x0007e20000000200 */
[----:B------:R-:W-:Y:S01]  /*6800*/  F2FP.F16.F32.PACK_AB R26, R42, R37 ;  /* 0x000000252a1a723e */ /* 0x000fe200000000ff */
[----:B------:R-:W-:Y:S01]  /*6810*/  IMAD.SHL.U32 R37, R137, 0x4, RZ ;  /* 0x0000000489257824 */ /* 0x000fe200078e00ff */
[----:B------:R-:W-:Y:S02]  /*6820*/  F2FP.F16.F32.PACK_AB R27, R55, R56 ;  /* 0x00000038371b723e */ /* 0x000fe400000000ff */
[----:B--2---:R-:W-:-:S02]  /*6830*/  F2FP.F16.F32.PACK_AB R8, R41, R36 ;  /* 0x000000242908723e */ /* 0x004fc400000000ff */
[----:B------:R-:W-:Y:S01]  /*6840*/  F2FP.F16.F32.PACK_AB R9, R53, R54 ;  /* 0x000000363509723e */ /* 0x000fe200000000ff */
[----:B------:R2:W-:Y:S01]  /*6850*/  STSM.16.M88.4 [R46], R24 ;  /* 0x000000182e007844 */ /* 0x0005e20000000200 */
[----:B------:R-:W-:Y:S02]  /*6860*/  F2FP.F16.F32.PACK_AB R10, R3, R0 ;  /* 0x00000000030a723e */ /* 0x000fe400000000ff */
[----:B------:R-:W-:Y:S01]  /*6870*/  F2FP.F16.F32.PACK_AB R11, R135, R52 ;  /* 0x00000034870b723e */ /* 0x000fe200000000ff */
[----:B------:R-:W4:Y:S01]  /*6880*/  LDC R0, c[0x0][0xbe8] ;  /* 0x0002fa00ff007b82 */ /* 0x000f220000000800 */
[----:B------:R-:W-:Y:S02]  /*6890*/  ISETP.NE.U32.AND P2, PT, RZ, UR4, PT ;  /* 0x00000004ff007c0c */ /* 0x000fe4000bf45070 */
[----:B-1----:R-:W-:Y:S01]  /*68a0*/  ISETP.NE.U32.AND P0, PT, R30, RZ, PT ;  /* 0x000000ff1e00720c */ /* 0x002fe20003f05070 */
[----:B------:R2:W-:Y:S04]  /*68b0*/  STSM.16.M88.4 [R32], R8 ;  /* 0x0000000820007844 */ /* 0x0005e80000000200 */
[----:B------:R-:W-:Y:S01]  /*68c0*/  BAR.SYNC.DEFER_BLOCKING 0x1, 0x180 ;  /* 0x0046000000007b1d */ /* 0x000fe20000010000 */
[----:B------:R-:W-:-:S02]  /*68d0*/  ISETP.NE.AND.EX P2, PT, RZ, UR5, PT, P2 ;  /* 0x00000005ff007c0c */ /* 0x000fc4000bf45320 */
[----:B------:R-:W-:Y:S02]  /*68e0*/  ISETP.NE.AND.EX P0, PT, R31, RZ, PT, P0 ;  /* 0x000000ff1f00720c */ /* 0x000fe40003f05300 */
[----:B0-----:R-:W-:Y:S02]  /*68f0*/  SHF.L.U64.HI R12, R137, 0x2, R142 ;  /* 0x00000002890c7819 */ /* 0x001fe4000001028e */
[----:B------:R-:W-:-:S05]  /*6900*/  IADD3 R30, P1, R37, R30, RZ ;  /* 0x0000001e251e7210 */ /* 0x000fca0007f3e0ff */
[C---:B------:R-:W-:Y:S02]  /*6910*/  IMAD.X R31, R12.reuse, 0x1, R31, P1 ;  /* 0x000000010c1f7824 */ /* 0x040fe400008e061f */
[----:B---3--:R-:W-:Y:S01]  /*6920*/  @P2 IADD3 R4, P3, R37, UR4, RZ ;  /* 0x0000000425042c10 */ /* 0x008fe2000ff7e0ff */
[----:B------:R-:W-:Y:S02]  /*6930*/  ULDC UR4, c[0x0][0xa88] ;  /* 0x0002a20000047ab9 */ /* 0x000fe40000000800 */
[----:B------:R-:W-:Y:S01]  /*6940*/  IMAD.U32 R3, RZ, RZ, UR4 ;  /* 0x00000004ff037e24 */ /* 0x000fe2000f8e00ff */
[----:B------:R-:W-:Y:S01]  /*6950*/  @P2 IADD3.X R5, R12, UR5, RZ, P3, !PT ;  /* 0x000000050c052c10 */ /* 0x000fe20009ffe4ff */
[----:B------:R2:W5:Y:S01]  /*6960*/  @P0 LDG.E R49, desc[UR36][R30.64] ;  /* 0x000000241e310981 */ /* 0x000562000c1e1900 */
[----:B----4-:R-:W-:Y:S01]  /*6970*/  ISETP.NE.AND P1, PT, R0, 0x1, PT ;  /* 0x000000010000780c */ /* 0x010fe20003f25270 */
[----:B------:R-:W-:Y:S02]  /*6980*/  IMAD R15, R139, 0xc0, R150 ;  /* 0x000000c08b0f7824 */ /* 0x000fe400078e0296 */
[----:B------:R2:W5:Y:S10]  /*6990*/  @P2 LDG.E R3, desc[UR36][R4.64] ;  /* 0x0000002404032981 */ /* 0x000574000c1e1900 */
[----:B------:R-:W0:Y:S08]  /*69a0*/  @P1 LDC R6, c[0x0][0xbec] ;  /* 0x0002fb00ff061b82 */ /* 0x000e300000000800 */
[----:B------:R-:W1:Y:S01]  /*69b0*/  @P1 LDC R13, c[0x0][0xbf0] ;  /* 0x0002fc00ff0d1b82 */ /* 0x000e620000000800 */
[----:B--2---:R-:W-:Y:S05]  /*69c0*/  @P2 BRA `(.L_x_193) ;  /* 0x0000000000102947 */ /* 0x004fea0003800000 */
[----:B------:R-:W-:Y:S05]  /*69d0*/  @!P0 BRA `(.L_x_193) ;  /* 0x00000000000c8947 */ /* 0x000fea0003800000 */
[----:B------:R-:W2:Y:S04]  /*69e0*/  LDG.E R4, desc[UR36][R30.64] ;  /* 0x000000241e047981 */ /* 0x000ea8000c1e1900 */
[----:B-----5:R-:W2:Y:S02]  /*69f0*/  LDG.E R3, desc[UR36][R30.64+0x4] ;  /* 0x000004241e037981 */ /* 0x020ea4000c1e1900 */
[----:B--2---:R-:W-:-:S07]  /*6a00*/  IMAD.IADD R3, R3, 0x1, -R4 ;  /* 0x0000000103037824 */ /* 0x004fce00078e0a04 */
.L_x_193:
[----:B------:R-:W-:Y:S01]  /*6a10*/  SHF.R.S32.HI R32, RZ, 0x1f, R138 ;  /* 0x0000001fff207819 */ /* 0x000fe2000001148a */
[----:B------:R-:W-:Y:S01]  /*6a20*/  ULDC.64 UR4, c[0x0][0xb90] ;  /* 0x0002e40000047ab9 */ /* 0x000fe20000000a00 */
[----:B0-----:R-:W-:Y:S01]  /*6a30*/  @P1 IMAD.HI.U32 R4, R15, R6, RZ ;  /* 0x000000060f041227 */ /* 0x001fe200078e00ff */
[----:B-----5:R-:W-:Y:S01]  /*6a40*/  SHF.R.S32.HI R31, RZ, 0x1f, R49 ;  /* 0x0000001fff1f7819 */ /* 0x020fe20000011431 */
[----:B------:R-:W0:Y:S01]  /*6a50*/  @P1 LDC R51, c[0x0][0xbec] ;  /* 0x0002fb00ff331b82 */ /* 0x000e220000000800 */
[----:B------:R-:W-:Y:S01]  /*6a60*/  MOV R30, R49 ;  /* 0x00000031001e7202 */ /* 0x000fe20000000f00 */
[----:B------:R-:W-:Y:S01]  /*6a70*/  IMAD R5, R32, UR4, RZ ;  /* 0x0000000420057c24 */ /* 0x000fe2000f8e02ff */
[----:B------:R-:W-:Y:S01]  /*6a80*/  SEL R142, R142, RZ, !P0 ;  /* 0x000000ff8e8e7207 */ /* 0x000fe20004000000 */
[----:B------:R-:W-:Y:S01]  /*6a90*/  IMAD.MOV.U32 R7, RZ, RZ, R15 ;  /* 0x000000ffff077224 */ /* 0x000fe200078e000f */
[----:B-1----:R-:W-:Y:S01]  /*6aa0*/  @P1 SHF.R.U32.HI R7, RZ, R13, R4 ;  /* 0x0000000dff071219 */ /* 0x002fe20000011604 */
[----:B------:R-:W-:Y:S01]  /*6ab0*/  IMAD R9, R144, 0x20, R136 ;  /* 0x0000002090097824 */ /* 0x000fe200078e0288 */
[----:B------:R-:W-:Y:S01]  /*6ac0*/  SEL R137, R137, RZ, !P0 ;  /* 0x000000ff89897207 */ /* 0x000fe20004000000 */
[C---:B------:R-:W-:Y:S01]  /*6ad0*/  IMAD R11, R138.reuse, UR5, R5 ;  /* 0x000000058a0b7c24 */ /* 0x040fe2000f8e0205 */
[----:B------:R-:W-:Y:S01]  /*6ae0*/  ULDC.64 UR6, c[0x0][0xa80] ;  /* 0x0002a00000067ab9 */ /* 0x000fe20000000a00 */
[----:B------:R-:W-:Y:S01]  /*6af0*/  IMAD.WIDE.U32 R4, R138, UR4, R30 ;  /* 0x000000048a047c25 */ /* 0x000fe2000f8e001e */
[----:B------:R-:W-:-:S03]  /*6b00*/  ULDC.64 UR4, c[0x0][0xb98] ;  /* 0x0002e60000047ab9 */ /* 0x000fc60000000a00 */
[----:B------:R-:W-:-:S04]  /*6b10*/  IMAD.WIDE R20, R9, 0x2, R20 ;  /* 0x0000000209147825 */ /* 0x000fc800078e0214 */
[----:B------:R-:W-:Y:S01]  /*6b20*/  IMAD.MOV R9, RZ, RZ, -R7 ;  /* 0x000000ffff097224 */ /* 0x000fe200078e0a07 */
[----:B------:R-:W-:Y:S01]  /*6b30*/  IADD3 R10, P2, R20, 0x1800, RZ ;  /* 0x00001800140a7810 */ /* 0x000fe20007f5e0ff */
[----:B------:R-:W-:Y:S01]  /*6b40*/  IMAD.IADD R5, R5, 0x1, R11 ;  /* 0x0000000105057824 */ /* 0x000fe200078e020b */
[----:B------:R-:W-:Y:S01]  /*6b50*/  SHF.R.S32.HI R11, RZ, 0x1f, R7 ;  /* 0x0000001fff0b7819 */ /* 0x000fe20000011407 */
[----:B------:R-:W-:Y:S01]  /*6b60*/  IMAD R9, R0, R9, R15 ;  /* 0x0000000900097224 */ /* 0x000fe200078e020f */
[----:B------:R-:W-:Y:S01]  /*6b70*/  LOP3.LUT R8, R10, 0x180, RZ, 0xc0, !PT ;  /* 0x000001800a087812 */ /* 0x000fe200078ec0ff */
[----:B------:R-:W-:Y:S01]  /*6b80*/  IMAD R6, R142, UR4, RZ ;  /* 0x000000048e067c24 */ /* 0x000fe2000f8e02ff */
[C---:B------:R-:W-:Y:S01]  /*6b90*/  IADD3 R25, P6, R20.reuse, 0x3000, RZ ;  /* 0x0000300014197810 */ /* 0x040fe20007fde0ff */
[C---:B------:R-:W-:Y:S01]  /*6ba0*/  IMAD.WIDE.U32 R4, R137.reuse, UR4, R4 ;  /* 0x0000000489047c25 */ /* 0x040fe2000f8e0004 */
[C---:B------:R-:W-:Y:S02]  /*6bb0*/  IADD3 R13, P5, R20.reuse, 0x4800, RZ ;  /* 0x00004800140d7810 */ /* 0x040fe40007fbe0ff */
[----:B------:R-:W-:Y:S01]  /*6bc0*/  IADD3 R37, P4, R20, 0x6000, RZ ;  /* 0x0000600014257810 */ /* 0x000fe20007f9e0ff */
[----:B------:R-:W-:Y:S01]  /*6bd0*/  IMAD R12, R137, UR5, R6 ;  /* 0x00000005890c7c24 */ /* 0x000fe2000f8e0206 */
[----:B------:R-:W-:Y:S01]  /*6be0*/  SHF.R.S32.HI R6, RZ, 0x1f, R9 ;  /* 0x0000001fff067819 */ /* 0x000fe20000011409 */
[----:B------:R-:W-:Y:S01]  /*6bf0*/  ULDC.64 UR4, c[0x0][0xb88] ;  /* 0x0002e20000047ab9 */ /* 0x000fe20000000a00 */
[----:B------:R-:W-:Y:S01]  /*6c00*/  IADD3 R4, P0, R7, R4, RZ ;  /* 0x0000000407047210 */ /* 0x000fe20007f1e0ff */
[----:B------:R-:W-:Y:S01]  /*6c10*/  IMAD R48, R3, R0, RZ ;  /* 0x0000000003307224 */ /* 0x000fe200078e02ff */
[----:B------:R-:W-:Y:S01]  /*6c20*/  SHF.R.U64 R7, R8, 0x3, RZ ;  /* 0x0000000308077819 */ /* 0x000fe200000012ff */
[----:B------:R-:W-:Y:S01]  /*6c30*/  IMAD R8, R6, UR4, RZ ;  /* 0x0000000406087c24 */ /* 0x000fe2000f8e02ff */
[----:B------:R-:W-:Y:S01]  /*6c40*/  IADD3.X R5, R11, R5, R12, P0, !PT ;  /* 0x000000050b057210 */ /* 0x000fe200007fe40c */
[----:B------:R-:W-:Y:S01]  /*6c50*/  IMAD R11, R139, 0xc0, R148 ;  /* 0x000000c08b0b7824 */ /* 0x000fe200078e0294 */
[----:B------:R-:W-:Y:S01]  /*6c60*/  LOP3.LUT R6, R7, R10, RZ, 0x3c, !PT ;  /* 0x0000000a07067212 */ /* 0x000fe200078e3cff */
[----:B------:R-:W-:Y:S01]  /*6c70*/  IMAD R7, R9, UR5, R8 ;  /* 0x0000000509077c24 */ /* 0x000fe2000f8e0208 */
[----:B------:R-:W-:Y:S01]  /*6c80*/  LOP3.LUT R24, R25, 0x180, RZ, 0xc0, !PT ;  /* 0x0000018019187812 */ /* 0x000fe200078ec0ff */
[----:B------:R-:W-:Y:S01]  /*6c90*/  IMAD.WIDE.U32 R4, R9, UR4, R4 ;  /* 0x0000000409047c25 */ /* 0x000fe2000f8e0004 */
[----:B------:R-:W-:Y:S01]  /*6ca0*/  ULDC.64 UR4, c[0x0][0xb50] ;  /* 0x0002d40000047ab9 */ /* 0x000fe20000000a00 */
[----:B------:R-:W-:-:S02]  /*6cb0*/  LOP3.LUT R12, R13, 0x180, RZ, 0xc0, !PT ;  /* 0x000001800d0c7812 */ /* 0x000fc400078ec0ff */
[----:B------:R-:W-:Y:S01]  /*6cc0*/  IMAD.IADD R5, R5, 0x1, R7 ;  /* 0x0000000105057824 */ /* 0x000fe200078e0207 */
[C---:B------:R-:W-:Y:S01]  /*6cd0*/  LEA R8, P0, R4.reuse, UR4, 0x2 ;  /* 0x0000000404087c11 */ /* 0x040fe2000f8010ff */
[----:B------:R-:W-:Y:S01]  /*6ce0*/  VIADD R3, R11, 0x8 ;  /* 0x000000080b037836 */ /* 0x000fe20000000000 */
[----:B------:R-:W-:Y:S01]  /*6cf0*/  LOP3.LUT R36, R37, 0x180, RZ, 0xc0, !PT ;  /* 0x0000018025247812 */ /* 0x000fe200078ec0ff */
[----:B------:R-:W-:Y:S01]  /*6d00*/  IMAD.X R7, RZ, RZ, R21, P2 ;  /* 0x000000ffff077224 */ /* 0x000fe200010e0615 */
[----:B------:R-:W-:Y:S01]  /*6d10*/  LEA.HI.X R9, R4, UR5, R5, 0x2, P0 ;  /* 0x0000000504097c11 */ /* 0x000fe200080f1405 */
[----:B------:R-:W-:Y:S01]  /*6d20*/  SHFL.IDX PT, R44, R8, RZ, 0x1c1f ;  /* 0x001c1fff082c7589 */ /* 0x000fe200000e0000 */
[----:B------:R-:W-:Y:S01]  /*6d30*/  LOP3.LUT P0, RZ, R146, 0x3, RZ, 0xc0, !PT ;  /* 0x0000000392ff7812 */ /* 0x000fe2000780c0ff */
[----:B------:R-:W-:Y:S01]  /*6d40*/  ULDC.64 UR4, c[0x0][0xaa0] ;  /* 0x0002a80000047ab9 */ /* 0x000fe20000000a00 */
[----:B------:R-:W-:Y:S01]  /*6d50*/  IADD3 R4, P3, R20, 0x7800, RZ ;  /* 0x0000780014047810 */ /* 0x000fe20007f7e0ff */
[----:B------:R-:W1:Y:S01]  /*6d60*/  SHFL.IDX PT, R45, R9, RZ, 0x1c1f ;  /* 0x001c1fff092d7589 */ /* 0x000e6200000e0000 */
[----:B------:R-:W-:-:S02]  /*6d70*/  ISETP.GE.OR P2, PT, R11, R48, P0 ;  /* 0x000000300b00720c */ /* 0x000fc40000746670 */
[----:B------:R-:W-:Y:S01]  /*6d80*/  ISETP.GE.OR P0, PT, R3, R48, P0 ;  /* 0x000000300300720c */ /* 0x000fe20000706670 */
[----:B------:R-:W-:Y:S01]  /*6d90*/  SHFL.IDX PT, R46, R8, 0x1, 0x1c1f ;  /* 0x003c1f00082e7f89 */ /* 0x000fe200000e0000 */
[----:B------:R-:W-:Y:S02]  /*6da0*/  LOP3.LUT R5, R20, 0x180, RZ, 0xc0, !PT ;  /* 0x0000018014057812 */ /* 0x000fe400078ec0ff */
[----:B------:R-:W-:Y:S01]  /*6db0*/  SHF.R.U64 R24, R24, 0x3, RZ ;  /* 0x0000000318187819 */ /* 0x000fe200000012ff */
[----:B------:R-:W2:Y:S01]  /*6dc0*/  SHFL.IDX PT, R47, R9, 0x1, 0x1c1f ;  /* 0x003c1f00092f7f89 */ /* 0x000ea200000e0000 */
[----:B------:R-:W-:Y:S01]  /*6dd0*/  LOP3.LUT R3, R4, 0x180, RZ, 0xc0, !PT ;  /* 0x0000018004037812 */ /* 0x000fe200078ec0ff */
[----:B------:R-:W-:Y:S01]  /*6de0*/  IMAD R30, R31, UR4, RZ ;  /* 0x000000041f1e7c24 */ /* 0x000fe2000f8e02ff */
[----:B------:R-:W-:Y:S01]  /*6df0*/  SHF.R.U64 R5, R5, 0x3, RZ ;  /* 0x0000000305057819 */ /* 0x000fe200000012ff */
[----:B------:R-:W3:Y:S01]  /*6e00*/  @P1 LDC R31, c[0x0][0xbf0] ;  /* 0x0002fc00ff1f1b82 */ /* 0x000ee20000000800 */
[----:B------:R-:W-:Y:S01]  /*6e10*/  SHF.R.U64 R3, R3, 0x3, RZ ;  /* 0x0000000303037819 */ /* 0x000fe200000012ff */
[----:B------:R-:W-:Y:S01]  /*6e20*/  IMAD.X R41, RZ, RZ, R21, P3 ;  /* 0x000000ffff297224 */ /* 0x000fe200018e0615 */
[----:B------:R-:W-:-:S02]  /*6e30*/  SHF.R.U64 R12, R12, 0x3, RZ ;  /* 0x000000030c0c7819 */ /* 0x000fc400000012ff */
[----:B------:R-:W-:Y:S02]  /*6e40*/  SHF.R.U64 R36, R36, 0x3, RZ ;  /* 0x0000000324247819 */ /* 0x000fe400000012ff */
[----:B------:R-:W-:Y:S02]  /*6e50*/  LOP3.LUT R20, R5, R20, RZ, 0x3c, !PT ;  /* 0x0000001405147212 */ /* 0x000fe400078e3cff */
[----:B------:R-:W-:Y:S01]  /*6e60*/  LOP3.LUT R40, R3, R4, RZ, 0x3c, !PT ;  /* 0x0000000403287212 */ /* 0x000fe200078e3cff */
[----:B------:R-:W-:Y:S01]  /*6e70*/  IMAD R3, R49, UR5, R30 ;  /* 0x0000000531037c24 */ /* 0x000fe2000f8e021e */
[----:B------:R-:W-:Y:S01]  /*6e80*/  LOP3.LUT R24, R24, R25, RZ, 0x3c, !PT ;  /* 0x0000001918187212 */ /* 0x000fe200078e3cff */
[----:B-1----:R-:W-:Y:S01]  /*6e90*/  @!P2 ST.E desc[UR36][R44.64], R29 ;  /* 0x0000001d2c00a985 */ /* 0x002fe2000c101924 */
[----:B------:R-:W-:Y:S01]  /*6ea0*/  LOP3.LUT R12, R12, R13, RZ, 0x3c, !PT ;  /* 0x0000000d0c0c7212 */ /* 0x000fe200078e3cff */
[----:B------:R-:W-:Y:S01]  /*6eb0*/  IMAD R30, R143, 0x60, R144 ;  /* 0x000000608f1e7824 */ /* 0x000fe200078e0290 */
[----:B------:R-:W-:Y:S01]  /*6ec0*/  LOP3.LUT R36, R36, R37, RZ, 0x3c, !PT ;  /* 0x0000002524247212 */ /* 0x000fe200078e3cff */
[----:B------:R-:W-:-:S02]  /*6ed0*/  IMAD.X R25, RZ, RZ, R21, P6 ;  /* 0x000000ffff197224 */ /* 0x000fc400030e0615 */
[--C-:B------:R-:W-:Y:S01]  /*6ee0*/  IMAD.X R13, RZ, RZ, R21.reuse, P5 ;  /* 0x000000ffff0d7224 */ /* 0x100fe200028e0615 */
[----:B--2---:R1:W-:Y:S01]  /*6ef0*/  @!P0 ST.E desc[UR36][R46.64], R28 ;  /* 0x0000001c2e008985 */ /* 0x0043e2000c101924 */
[----:B------:R-:W-:-:S03]  /*6f00*/  IMAD.X R37, RZ, RZ, R21, P4 ;  /* 0x000000ffff257224 */ /* 0x000fc600020e0615 */
[----:B------:R2:W5:Y:S01]  /*6f10*/  LD.E.128 R8, desc[UR36][R20.64] ;  /* 0x0000002414087980 */ /* 0x000562000c101d00 */
[----:B------:R-:W-:-:S03]  /*6f20*/  IMAD R30, R139, 0xc0, R30 ;  /* 0x000000c08b1e7824 */ /* 0x000fc600078e021e */
[----:B------:R-:W5:Y:S01]  /*6f30*/  LD.E.128 R4, desc[UR36][R6.64] ;  /* 0x0000002406047980 */ /* 0x000f62000c101d00 */
[----:B-1----:R-:W-:Y:S01]  /*6f40*/  IMAD.WIDE.U32 R28, R49, UR4, RZ ;  /* 0x00000004311c7c25 */ /* 0x002fe2000f8e00ff */
[----:B------:R-:W-:Y:S02]  /*6f50*/  ULDC.64 UR4, c[0x0][0xae8] ;  /* 0x0002ba0000047ab9 */ /* 0x000fe40000000a00 */
[----:B------:R-:W5:Y:S01]  /*6f60*/  LD.E.128 R24, desc[UR36][R24.64] ;  /* 0x0000002418187980 */ /* 0x000f62000c101d00 */
[----:B--2---:R-:W-:Y:S01]  /*6f70*/  IMAD.MOV.U32 R20, RZ, RZ, R28 ;  /* 0x000000ffff147224 */ /* 0x004fe200078e001c */
[----:B------:R-:W-:Y:S01]  /*6f80*/  IADD3 R21, R29, R3, RZ ;  /* 0x000000031d157210 */ /* 0x000fe20007ffe0ff */
[----:B------:R-:W-:Y:S01]  /*6f90*/  IMAD R3, R32, UR4, RZ ;  /* 0x0000000420037c24 */ /* 0x000fe2000f8e02ff */
[----:B------:R-:W5:Y:S01]  /*6fa0*/  LD.E.128 R12, desc[UR36][R12.64] ;  /* 0x000000240c0c7980 */ /* 0x000f62000c101d00 */
[----:B0-----:R-:W-:-:S03]  /*6fb0*/  @P1 IMAD.HI.U32 R28, R30, R51, RZ ;  /* 0x000000331e1c1227 */ /* 0x001fc600078e00ff */
[----:B------:R-:W5:Y:S01]  /*6fc0*/  LD.E.128 R36, desc[UR36][R36.64] ;  /* 0x0000002424247980 */ /* 0x000f62000c101d00 */
[C---:B------:R-:W-:Y:S02]  /*6fd0*/  IMAD R3, R138.reuse, UR5, R3 ;  /* 0x000000058a037c24 */ /* 0x040fe4000f8e0203 */
[----:B------:R-:W-:Y:S01]  /*6fe0*/  IMAD.WIDE.U32 R20, R138, UR4, R20 ;  /* 0x000000048a147c25 */ /* 0x000fe2000f8e0014 */
[----:B------:R-:W-:Y:S01]  /*6ff0*/  ULDC.64 UR4, c[0x0][0xaf0] ;  /* 0x0002bc0000047ab9 */ /* 0x000fe20000000a00 */
[----:B------:R-:W5:Y:S01]  /*7000*/  LD.E.128 R40, desc[UR36][R40.64] ;  /* 0x0000002428287980 */ /* 0x000f62000c101d00 */
[----:B------:R-:W-:Y:S01]  /*7010*/  BSSY B1, `(.L_x_194) ;  /* 0x0000032000017945 */ /* 0x000fe20003800000 */
[----:B------:R-:W-:Y:S02]  /*7020*/  IMAD.IADD R21, R21, 0x1, R3 ;  /* 0x0000000115157824 */ /* 0x000fe400078e0203 */
[----:B------:R-:W-:Y:S01]  /*7030*/  IMAD.MOV.U32 R3, RZ, RZ, R30 ;  /* 0x000000ffff037224 */ /* 0x000fe200078e001e */
[----:B---3--:R-:W-:Y:S01]  /*7040*/  @P1 SHF.R.U32.HI R3, RZ, R31, R28 ;  /* 0x0000001fff031219 */ /* 0x008fe2000001161c */
[----:B------:R-:W-:Y:S01]  /*7050*/  IMAD R29, R142, UR4, RZ ;  /* 0x000000048e1d7c24 */ /* 0x000fe2000f8e02ff */
[----:B------:R-:W-:Y:S01]  /*7060*/  @!PT LDS RZ, [RZ] ;  /* 0x00000000fffff984 */ /* 0x000fe20000000800 */
[----:B------:R-:W-:Y:S01]  /*7070*/  @!PT LDS RZ, [RZ] ;  /* 0x00000000fffff984 */ /* 0x000fe20000000800 */
[----:B------:R-:W-:Y:S01]  /*7080*/  @!PT LDS RZ, [RZ] ;  /* 0x00000000fffff984 */ /* 0x000fe20000000800 */
[----:B------:R-:W-:Y:S01]  /*7090*/  @!PT LDS RZ, [RZ] ;  /* 0x00000000fffff984 */ /* 0x000fe20000000800 */
[----:B------:R0:W-:Y:S06]  /*70a0*/  MEMBAR.ALL.CTA ;  /* 0x0000000000007992 */ /* 0x0001ec0000008000 */
[----:B0-----:R-:W0:Y:S01]  /*70b0*/  FENCE.VIEW.ASYNC.S ;  /* 0x00000000000073c6 */ /* 0x001e220000000000 */
[----:B------:R-:W-:Y:S01]  /*70c0*/  IMAD.WIDE.U32 R20, R137, UR4, R20 ;  /* 0x0000000489147c25 */ /* 0x000fe2000f8e0014 */
[----:B------:R-:W-:-:S03]  /*70d0*/  SHF.R.S32.HI R28, RZ, 0x1f, R3 ;  /* 0x0000001fff1c7819 */ /* 0x000fc60000011403 */
[----:B------:R-:W-:Y:S01]  /*70e0*/  IMAD R29, R137, UR5, R29 ;  /* 0x00000005891d7c24 */ /* 0x000fe2000f8e021d */
[----:B------:R-:W-:Y:S01]  /*70f0*/  ULDC.64 UR4, c[0x0][0xae0] ;  /* 0x0002b80000047ab9 */ /* 0x000fe20000000a00 */
[----:B------:R-:W-:Y:S02]  /*7100*/  IMAD.MOV R31, RZ, RZ, -R3 ;  /* 0x000000ffff1f7224 */ /* 0x000fe400078e0a03 */
[----:B------:R-:W-:Y:S02]  /*7110*/  IMAD.IADD R21, R21, 0x1, R29 ;  /* 0x0000000115157824 */ /* 0x000fe400078e021d */
[----:B------:R-:W-:Y:S02]  /*7120*/  IMAD R29, R0, R31, R30 ;  /* 0x0000001f001d7224 */ /* 0x000fe400078e021e */
[----:B------:R-:W-:Y:S02]  /*7130*/  IMAD R28, R28, UR4, RZ ;  /* 0x000000041c1c7c24 */ /* 0x000fe4000f8e02ff */
[----:B------:R-:W-:Y:S01]  /*7140*/  IMAD.WIDE.U32 R20, R3, UR4, R20 ;  /* 0x0000000403147c25 */ /* 0x000fe2000f8e0014 */
[----:B------:R-:W-:-:S03]  /*7150*/  SHF.R.S32.HI R0, RZ, 0x1f, R29 ;  /* 0x0000001fff007819 */ /* 0x000fc6000001141d */
[----:B------:R-:W-:Y:S01]  /*7160*/  IMAD R31, R3, UR5, R28 ;  /* 0x00000005031f7c24 */ /* 0x000fe2000f8e021c */
[----:B------:R-:W-:Y:S01]  /*7170*/  ULDC.64 UR4, c[0x0][0xad8] ;  /* 0x0002b60000047ab9 */ /* 0x000fe20000000a00 */
[----:B------:R-:W-:Y:S02]  /*7180*/  IMAD R47, R139, 0xc0, R144 ;  /* 0x000000c08b2f7824 */ /* 0x000fe400078e0290 */
[----:B------:R-:W-:Y:S02]  /*7190*/  IMAD.IADD R21, R21, 0x1, R31 ;  /* 0x0000000115157824 */ /* 0x000fe400078e021f */
[----:B------:R-:W-:Y:S01]  /*71a0*/  IMAD R0, R0, UR4, RZ ;  /* 0x0000000400007c24 */ /* 0x000fe2000f8e02ff */
[----:B------:R-:W-:Y:S01]  /*71b0*/  ISETP.GE.AND P0, PT, R47, R48, PT ;  /* 0x000000302f00720c */ /* 0x000fe20003f06270 */
[----:B------:R-:W-:Y:S01]  /*71c0*/  IMAD.WIDE.U32 R20, R29, UR4, R20 ;  /* 0x000000041d147c25 */ /* 0x000fe2000f8e0014 */
[----:B------:R-:W-:-:S03]  /*71d0*/  UIADD3 UR4, UR40, 0x2d820, URZ ;  /* 0x0002d82028047890 */ /* 0x000fc6000fffe03f */
[----:B------:R-:W-:Y:S01]  /*71e0*/  IMAD R3, R29, UR5, R0 ;  /* 0x000000051d037c24 */ /* 0x000fe2000f8e0200 */
[C---:B------:R-:W-:Y:S01]  /*71f0*/  LEA R32, P1, R20.reuse, UR6, 0x1 ;  /* 0x0000000614207c11 */ /* 0x040fe2000f8208ff */
[----:B------:R-:W-:Y:S02]  /*7200*/  UPRMT UR4, URZ, 0x654, UR4 ;  /* 0x000006543f047896 */ /* 0x000fe40008000004 */
[----:B------:R-:W-:Y:S02]  /*7210*/  IMAD.IADD R3, R21, 0x1, R3 ;  /* 0x0000000115037824 */ /* 0x000fe400078e0203 */
[----:B0-----:R0:W1:Y:S03]  /*7220*/  SHFL.IDX PT, R28, R32, RZ, 0x1c1f ;  /* 0x001c1fff201c7589 */ /* 0x00106600000e0000 */
[----:B------:R-:W-:Y:S02]  /*7230*/  LEA.HI.X R3, R20, UR7, R3, 0x1, P1 ;  /* 0x0000000714037c11 */ /* 0x000fe400088f0c03 */
[----:B------:R-:W-:Y:S03]  /*7240*/  SYNCS.ARRIVE.TRANS64.RED.A1T0 RZ, [UR4], RZ ;  /* 0x000000ffffff79a7 */ /* 0x000fe60008100404 */
[----:B------:R0:W2:Y:S01]  /*7250*/  SHFL.IDX PT, R29, R3, RZ, 0x1c1f ;  /* 0x001c1fff031d7589 */ /* 0x0000a200000e0000 */
[----:B------:R-:W-:Y:S05]  /*7260*/  @P0 BRA `(.L_x_195) ;  /* 0x0000000000300947 */ /* 0x000fea0003800000 */
[----:B------:R-:W-:Y:S02]  /*7270*/  ULDC UR4, c[0x0][0xac8] ;  /* 0x0002b20000047ab9 */ /* 0x000fe40000000800 */
[----:B------:R-:W-:Y:S02]  /*7280*/  ISETP.GE.AND P1, PT, R140, UR4, PT ;  /* 0x000000048c007c0c */ /* 0x000fe4000bf26270 */
[----:B------:R-:W-:Y:S02]  /*7290*/  ISETP.GE.AND P2, PT, R141, UR4, PT ;  /* 0x000000048d007c0c */ /* 0x000fe4000bf46270 */
[----:B------:R-:W-:-:S09]  /*72a0*/  ISETP.GE.AND P0, PT, R136, UR4, PT ;  /* 0x0000000488007c0c */ /* 0x000fd2000bf06270 */
[-C--:B-1----:R-:W-:Y:S02]  /*72b0*/  @!P1 LEA R30, P3, R140, R28.reuse, 0x1 ;  /* 0x0000001c8c1e9211 */ /* 0x082fe400078608ff */
[C---:B------:R-:W-:Y:S02]  /*72c0*/  @!P2 LEA R44, P4, R141.reuse, R28, 0x1 ;  /* 0x0000001c8d2ca211 */ /* 0x040fe400078808ff */
[----:B--2---:R-:W-:Y:S01]  /*72d0*/  @!P0 IMAD.WIDE R20, R136, 0x2, R28 ;  /* 0x0000000288148825 */ /* 0x004fe200078e021c */
[-C--:B------:R-:W-:Y:S02]  /*72e0*/  @!P1 LEA.HI.X R31, R140, R29.reuse, R154, 0x1, P3 ;  /* 0x0000001d8c1f9211 */ /* 0x080fe400018f0c9a */
[----:B------:R-:W-:Y:S02]  /*72f0*/  @!P2 LEA.HI.X R45, R141, R29, R153, 0x1, P4 ;  /* 0x0000001d8d2da211 */ /* 0x000fe400020f0c99 */
[----:B-----5:R3:W-:Y:S04]  /*7300*/  @!P0 ST.E.128 desc[UR36][R20.64], R8 ;  /* 0x0000000814008985 */ /* 0x0207e8000c101d24 */
[----:B------:R3:W-:Y:S04]  /*7310*/  @!P1 ST.E.128 desc[UR36][R30.64], R24 ;  /* 0x000000181e009985 */ /* 0x0007e8000c101d24 */
[----:B------:R3:W-:Y:S02]  /*7320*/  @!P2 ST.E.128 desc[UR36][R44.64], R36 ;  /* 0x000000242c00a985 */ /* 0x0007e4000c101d24 */
.L_x_195:
[----:B------:R-:W-:Y:S05]  /*7330*/  BSYNC B1 ;  /* 0x0000000000017941 */ /* 0x000fea0003800000 */
.L_x_194:
[----:B------:R-:W-:Y:S01]  /*7340*/  VIADD R0, R47, 0x60 ;  /* 0x000000602f007836 */ /* 0x000fe20000000000 */
[----:B---3-5:R3:W4:Y:S04]  /*7350*/  SHFL.IDX PT, R11, R3, 0x1, 0x1c1f ;  /* 0x003c1f00030b7f89 */ /* 0x02872800000e0000 */
[----:B------:R-:W-:Y:S01]  /*7360*/  ISETP.GE.AND P0, PT, R0, R48, PT ;  /* 0x000000300000720c */ /* 0x000fe20003f06270 */
[----:B------:R3:W0:-:S12]  /*7370*/  SHFL.IDX PT, R10, R32, 0x1, 0x1c1f ;  /* 0x003c1f00200a7f89 */ /* 0x00061800000e0000 */
[----:B---3--:R-:W-:Y:S05]  /*7380*/  @P0 BRA `(.L_x_196) ;  /* 0x0000000800800947 */ /* 0x008fea0003800000 */
[----:B------:R-:W-:Y:S02]  /*7390*/  ULDC UR4, c[0x0][0xac8] ;  /* 0x0002b20000047ab9 */ /* 0x000fe40000000800 */
[----:B------:R-:W-:Y:S02]  /*73a0*/  ISETP.GE.AND P2, PT, R140, UR4, PT ;  /* 0x000000048c007c0c */ /* 0x000fe4000bf46270 */
[----:B------:R-:W-:-:S11]  /*73b0*/  ISETP.GE.AND P1, PT, R136, UR4, PT ;  /* 0x0000000488007c0c */ /* 0x000fd6000bf26270 */
[----:B0-----:R-:W-:Y:S02]  /*73c0*/  @!P2 LEA R20, P0, R140, R10, 0x1 ;  /* 0x0000000a8c14a211 */ /* 0x001fe400078008ff */
[----:B----4-:R-:W-:Y:S02]  /*73d0*/  @!P1 IMAD.WIDE R8, R136, 0x2, R10 ;  /* 0x0000000288089825 */ /* 0x010fe400078e020a */
[----:B------:R-:W-:Y:S02]  /*73e0*/  @!P2 LEA.HI.X R21, R140, R11, R154, 0x1, P0 ;  /* 0x0000000b8c15a211 */ /* 0x000fe400000f0c9a */
[----:B------:R-:W-:Y:S01]  /*73f0*/  ISETP.GE.AND P0, PT, R141, UR4, PT ;  /* 0x000000048d007c0c */ /* 0x000fe2000bf06270 */
[----:B------:R3:W-:Y:S04]  /*7400*/  @!P1 ST.E.128 desc[UR36][R8.64], R4 ;  /* 0x0000000408009985 */ /* 0x0007e8000c101d24 */
[----:B------:R3:W-:Y:S08]  /*7410*/  @!P2 ST.E.128 desc[UR36][R20.64], R12 ;  /* 0x0000000c1400a985 */ /* 0x0007f0000c101d24 */
[----:B------:R-:W-:Y:S05]  /*7420*/  @P0 BRA `(.L_x_196) ;  /* 0x0000000800580947 */ /* 0x000fea0003800000 */
[----:B---3--:R-:W-:-:S04]  /*7430*/  LEA R4, P0, R141, R10, 0x1 ;  /* 0x0000000a8d047211 */ /* 0x008fc800078008ff */
[----:B------:R-:W-:-:S05]  /*7440*/  LEA.HI.X R5, R141, R11, R153, 0x1, P0 ;  /* 0x0000000b8d057211 */ /* 0x000fca00000f0c99 */
[----:B------:R0:W-:Y:S01]  /*7450*/  ST.E.128 desc[UR36][R4.64], R40 ;  /* 0x0000002804007985 */ /* 0x0001e2000c101d24 */
[----:B------:R-:W-:Y:S05]  /*7460*/  BRA `(.L_x_196) ;  /* 0x0000000800487947 */ /* 0x000fea0003800000 */
.L_x_192:
[----:B------:R-:W1:Y:S01]  /*7470*/  LDC.64 R6, c[0x0][0xc00] ;  /* 0x00030000ff067b82 */ /* 0x000e620000000a00 */
[----:B------:R-:W-:Y:S01]  /*7480*/  ULDC.64 UR4, c[0x0][0xc08] ;  /* 0x0003020000047ab9 */ /* 0x000fe20000000a00 */
[----:B------:R-:W-:-:S06]  /*7490*/  IMAD.MOV.U32 R3, RZ, RZ, RZ ;  /* 0x000000ffff037224 */ /* 0x000fcc00078e00ff */
[----:B------:R-:W2:Y:S01]  /*74a0*/  LDC.64 R4, c[0x0][0xc00] ;  /* 0x00030000ff047b82 */ /* 0x000ea20000000a00 */
[----:B------:R-:W-:-:S04]  /*74b0*/  ISETP.NE.U32.AND P1, PT, RZ, UR4, PT ;  /* 0x00000004ff007c0c */ /* 0x000fc8000bf25070 */
[----:B------:R-:W-:-:S03]  /*74c0*/  ISETP.NE.AND.EX P1, PT, RZ, UR5, PT, P1 ;  /* 0x00000005ff007c0c */ /* 0x000fc6000bf25310 */
[----:B------:R-:W3:Y:S01]  /*74d0*/  LDC R21, c[0x0][0xbe8] ;  /* 0x0002fa00ff157b82 */ /* 0x000ee20000000800 */
[----:B-1----:R-:W-:-:S04]  /*74e0*/  ISETP.NE.U32.AND P0, PT, R6, RZ, PT ;  /* 0x000000ff0600720c */ /* 0x002fc80003f05070 */
[----:B------:R-:W-:Y:S01]  /*74f0*/  ISETP.NE.AND.EX P0, PT, R7, RZ, PT, P0 ;  /* 0x000000ff0700720c */ /* 0x000fe20003f05300 */
[----:B--2---:R-:W-:-:S04]  /*7500*/  IMAD.WIDE R6, R137, 0x4, R4 ;  /* 0x0000000489067825 */ /* 0x004fc800078e0204 */
[----:B------:R-:W1:Y:S01]  /*7510*/  @P1 LDC.64 R4, c[0x0][0xc08] ;  /* 0x00030200ff041b82 */ /* 0x000e620000000a00 */
[----:B------:R-:W-:Y:S02]  /*7520*/  ULDC UR4, c[0x0][0xa88] ;  /* 0x0002a20000047ab9 */ /* 0x000fe40000000800 */
[----:B------:R-:W-:-:S05]  /*7530*/  MOV R0, UR4 ;  /* 0x0000000400007c02 */ /* 0x000fca0008000f00 */
[----:B------:R2:W5:Y:S01]  /*7540*/  @P0 LDG.E R3, desc[UR36][R6.64] ;  /* 0x0000002406030981 */ /* 0x000562000c1e1900 */
[----:B-1----:R-:W-:-:S05]  /*7550*/  @P1 IMAD.WIDE R4, R137, 0x4, R4 ;  /* 0x0000000489041825 */ /* 0x002fca00078e0204 */
[----:B------:R2:W5:Y:S01]  /*7560*/  @P1 LDG.E R0, desc[UR36][R4.64] ;  /* 0x0000002404001981 */ /* 0x000562000c1e1900 */
[----:B---3--:R-:W-:Y:S02]  /*7570*/  ISETP.NE.AND P2, PT, R21, 0x1, PT ;  /* 0x000000011500780c */ /* 0x008fe40003f45270 */
[----:B------:R-:W-:-:S11]  /*7580*/  ISETP.GE.AND P3, PT, R155, 0xc0, PT ;  /* 0x000000c09b00780c */ /* 0x000fd60003f66270 */
[----:B------:R-:W1:Y:S01]  /*7590*/  @P2 LDC R14, c[0x0][0xbec] ;  /* 0x0002fb00ff0e2b82 */ /* 0x000e620000000800 */
[----:B--2---:R-:W-:Y:S05]  /*75a0*/  @P1 BRA `(.L_x_197) ;  /* 0x0000000000101947 */ /* 0x004fea0003800000 */
[----:B------:R-:W-:Y:S05]  /*75b0*/  @!P0 BRA `(.L_x_197) ;  /* 0x00000000000c8947 */ /* 0x000fea0003800000 */
[----:B------:R-:W2:Y:S04]  /*75c0*/  LDG.E R5, desc[UR36][R6.64] ;  /* 0x0000002406057981 */ /* 0x000ea8000c1e1900 */
[----:B-----5:R-:W2:Y:S02]  /*75d0*/  LDG.E R0, desc[UR36][R6.64+0x4] ;  /* 0x0000042406007981 */ /* 0x020ea4000c1e1900 */
[----:B--2---:R-:W-:-:S07]  /*75e0*/  IMAD.IADD R0, R0, 0x1, -R5 ;  /* 0x0000000100007824 */ /* 0x004fce00078e0a05 */
.L_x_197:
[----:B------:R-:W-:Y:S01]  /*75f0*/  BSSY B1, `(.L_x_198) ;  /* 0x000002e000017945 */ /* 0x000fe20003800000 */
[----:B------:R-:W-:Y:S02]  /*7600*/  SHF.R.S32.HI R12, RZ, 0x1f, R138 ;  /* 0x0000001fff0c7819 */ /* 0x000fe4000001148a */
[----:B------:R-:W-:Y:S02]  /*7610*/  SEL R137, R137, RZ, !P0 ;  /* 0x000000ff89897207 */ /* 0x000fe40004000000 */
[----:B------:R-:W-:Y:S02]  /*7620*/  SEL R142, R142, RZ, !P0 ;  /* 0x000000ff8e8e7207 */ /* 0x000fe40004000000 */
[----:B-----5:R-:W-:Y:S01]  /*7630*/  SHF.R.S32.HI R10, RZ, 0x1f, R3 ;  /* 0x0000001fff0a7819 */ /* 0x020fe20000011403 */
[----:B------:R-:W-:Y:S06]  /*7640*/  @P3 BRA `(.L_x_199) ;  /* 0x0000000000a03947 */ /* 0x000fec0003800000 */
[----:B------:R-:W2:Y:S01]  /*7650*/  S2R R4, SR_TID.X ;  /* 0x0000000000047919 */ /* 0x000ea20000002100 */
[----:B------:R-:W3:Y:S02]  /*7660*/  LDC R11, c[0x0][0xbe8] ;  /* 0x0002fa00ff0b7b82 */ /* 0x000ee40000000800 */
[----:B---3--:R-:W-:Y:S02]  /*7670*/  IMAD R5, R0, R11, RZ ;  /* 0x0000000b00057224 */ /* 0x008fe400078e02ff */
[----:B--2---:R-:W-:-:S04]  /*7680*/  IMAD R4, R139, 0xc0, R4 ;  /* 0x000000c08b047824 */ /* 0x004fc800078e0204 */
[----:B------:R-:W-:-:S05]  /*7690*/  VIADD R8, R4, 0xffffff80 ;  /* 0xffffff8004087836 */ /* 0x000fca0000000000 */
[----:B------:R-:W-:-:S13]  /*76a0*/  ISETP.GE.AND P0, PT, R8, R5, PT ;  /* 0x000000050800720c */ /* 0x000fda0003f06270 */
[----:B------:R-:W-:Y:S05]  /*76b0*/  @P0 BRA `(.L_x_199) ;  /* 0x0000000000840947 */ /* 0x000fea0003800000 */
[----:B------:R-:W-:Y:S01]  /*76c0*/  ISETP.NE.AND P0, PT, R11, 0x1, PT ;  /* 0x000000010b00780c */ /* 0x000fe20003f05270 */
[----:B------:R-:W-:Y:S01]  /*76d0*/  ULDC.64 UR4, c[0x0][0xb90] ;  /* 0x0002e40000047ab9 */ /* 0x000fe20000000a00 */
[----:B------:R-:W-:Y:S02]  /*76e0*/  IMAD.MOV.U32 R4, RZ, RZ, R3 ;  /* 0x000000ffff047224 */ /* 0x000fe400078e0003 */
[----:B------:R-:W-:Y:S02]  /*76f0*/  IMAD R9, R12, UR4, RZ ;  /* 0x000000040c097c24 */ /* 0x000fe4000f8e02ff */
[----:B------:R-:W-:Y:S02]  /*7700*/  IMAD.MOV.U32 R5, RZ, RZ, R10 ;  /* 0x000000ffff057224 */ /* 0x000fe400078e000a */
[----:B------:R-:W-:Y:S02]  /*7710*/  IMAD.MOV.U32 R7, RZ, RZ, R8 ;  /* 0x000000ffff077224 */ /* 0x000fe400078e0008 */
[----:B------:R-:W-:-:S03]  /*7720*/  IMAD.WIDE.U32 R4, R138, UR4, R4 ;  /* 0x000000048a047c25 */ /* 0x000fc6000f8e0004 */
[----:B------:R-:W2:Y:S01]  /*7730*/  @P0 LDC R13, c[0x0][0xbec] ;  /* 0x0002fb00ff0d0b82 */ /* 0x000ea20000000800 */
[----:B------:R-:W-:Y:S01]  /*7740*/  IMAD R9, R138, UR5, R9 ;  /* 0x000000058a097c24 */ /* 0x000fe2000f8e0209 */
[----:B------:R-:W-:-:S03]  /*7750*/  ULDC.64 UR4, c[0x0][0xb98] ;  /* 0x0002e60000047ab9 */ /* 0x000fc60000000a00 */
[----:B------:R-:W-:-:S03]  /*7760*/  IMAD.IADD R5, R5, 0x1, R9 ;  /* 0x0000000105057824 */ /* 0x000fc600078e0209 */
[----:B------:R-:W3:Y:S01]  /*7770*/  @P0 LDC R15, c[0x0][0xbf0] ;  /* 0x0002fc00ff0f0b82 */ /* 0x000ee20000000800 */
[----:B------:R-:W-:-:S04]  /*7780*/  IMAD.WIDE.U32 R4, R137, UR4, R4 ;  /* 0x0000000489047c25 */ /* 0x000fc8000f8e0004 */
[----:B--2---:R-:W-:-:S05]  /*7790*/  @P0 IMAD.HI.U32 R6, R8, R13, RZ ;  /* 0x0000000d08060227 */ /* 0x004fca00078e00ff */
[----:B---3--:R-:W-:Y:S01]  /*77a0*/  @P0 SHF.R.U32.HI R7, RZ, R15, R6 ;  /* 0x0000000fff070219 */ /* 0x008fe20000011606 */
[----:B------:R-:W-:-:S03]  /*77b0*/  IMAD R6, R142, UR4, RZ ;  /* 0x000000048e067c24 */ /* 0x000fc6000f8e02ff */
[----:B------:R-:W-:Y:S01]  /*77c0*/  IADD3 R4, P0, R7, R4, RZ ;  /* 0x0000000407047210 */ /* 0x000fe20007f1e0ff */
[----:B------:R-:W-:-:S04]  /*77d0*/  IMAD.MOV R9, RZ, RZ, -R7 ;  /* 0x000000ffff097224 */ /* 0x000fc800078e0a07 */
[----:B------:R-:W-:Y:S01]  /*77e0*/  IMAD R9, R11, R9, R8 ;  /* 0x000000090b097224 */ /* 0x000fe200078e0208 */
[----:B------:R-:W-:Y:S01]  /*77f0*/  SHF.R.S32.HI R11, RZ, 0x1f, R7 ;  /* 0x0000001fff0b7819 */ /* 0x000fe20000011407 */
[----:B------:R-:W-:Y:S01]  /*7800*/  IMAD R8, R137, UR5, R6 ;  /* 0x0000000589087c24 */ /* 0x000fe2000f8e0206 */
[----:B------:R-:W-:Y:S02]  /*7810*/  ULDC.64 UR4, c[0x0][0xb88] ;  /* 0x0002e20000047ab9 */ /* 0x000fe40000000a00 */
[----:B------:R-:W-:Y:S02]  /*7820*/  SHF.R.S32.HI R6, RZ, 0x1f, R9 ;  /* 0x0000001fff067819 */ /* 0x000fe40000011409 */
[----:B------:R-:W-:-:S03]  /*7830*/  IADD3.X R5, R11, R5, R8, P0, !PT ;  /* 0x000000050b057210 */ /* 0x000fc600007fe408 */
[----:B------:R-:W-:Y:S02]  /*7840*/  IMAD R6, R6, UR4, RZ ;  /* 0x0000000406067c24 */ /* 0x000fe4000f8e02ff */
[----:B------:R-:W-:-:S04]  /*7850*/  IMAD.WIDE.U32 R4, R9, UR4, R4 ;  /* 0x0000000409047c25 */ /* 0x000fc8000f8e0004 */
[----:B------:R-:W-:Y:S01]  /*7860*/  IMAD R7, R9, UR5, R6 ;  /* 0x0000000509077c24 */ /* 0x000fe2000f8e0206 */
[----:B------:R-:W-:Y:S02]  /*7870*/  ULDC.64 UR4, c[0x0][0xb50] ;  /* 0x0002d40000047ab9 */ /* 0x000fe40000000a00 */
[----:B------:R-:W-:Y:S01]  /*7880*/  LEA R6, P0, R4, UR4, 0x2 ;  /* 0x0000000404067c11 */ /* 0x000fe2000f8010ff */
[----:B------:R-:W-:-:S05]  /*7890*/  IMAD.IADD R5, R5, 0x1, R7 ;  /* 0x0000000105057824 */ /* 0x000fca00078e0207 */
[----:B------:R-:W-:Y:S01]  /*78a0*/  LEA.HI.X R7, R4, UR5, R5, 0x2, P0 ;  /* 0x0000000504077c11 */ /* 0x000fe200080f1405 */
[----:B------:R-:W-:-:S05]  /*78b0*/  IMAD.MOV.U32 R5, RZ, RZ, -0x800000 ;  /* 0xff800000ff057424 */ /* 0x000fca00078e00ff */
[----:B------:R2:W-:Y:S02]  /*78c0*/  STG.E desc[UR36][R6.64], R5 ;  /* 0x0000000506007986 */ /* 0x0005e4000c101924 */
.L_x_199:
[----:B------:R-:W-:Y:S05]  /*78d0*/  BSYNC B1 ;  /* 0x0000000000017941 */ /* 0x000fea0003800000 */
.L_x_198:
[----:B------:R-:W3:Y:S01]  /*78e0*/  @P2 LDC R9, c[0x0][0xbf0] ;  /* 0x0002fc00ff092b82 */ /* 0x000ee20000000800 */
[----:B------:R-:W-:Y:S01]  /*78f0*/  ULDC.64 UR4, c[0x0][0xaa0] ;  /* 0x0002a80000047ab9 */ /* 0x000fe20000000a00 */
[----:B--2---:R-:W-:Y:S01]  /*7900*/  IMAD R6, R143, 0x60, R144 ;  /* 0x000000608f067824 */ /* 0x004fe200078e0290 */
[----:B------:R-:W-:Y:S01]  /*7910*/  BSSY B1, `(.L_x_200) ;  /* 0x0000036000017945 */ /* 0x000fe20003800000 */
[----:B------:R-:W-:Y:S02]  /*7920*/  IMAD R4, R10, UR4, RZ ;  /* 0x000000040a047c24 */ /* 0x000fe4000f8e02ff */
[----:B------:R-:W-:Y:S02]  /*7930*/  IMAD R11, R139, 0xc0, R6 ;  /* 0x000000c08b0b7824 */ /* 0x000fe400078e0206 */
[C---:B------:R-:W-:Y:S02]  /*7940*/  IMAD R7, R3.reuse, UR5, R4 ;  /* 0x0000000503077c24 */ /* 0x040fe4000f8e0204 */
[----:B------:R-:W-:Y:S01]  /*7950*/  IMAD.WIDE.U32 R4, R3, UR4, RZ ;  /* 0x0000000403047c25 */ /* 0x000fe2000f8e00ff */
[----:B------:R-:W-:-:S03]  /*7960*/  ULDC.64 UR4, c[0x0][0xae8] ;  /* 0x0002ba0000047ab9 */ /* 0x000fc60000000a00 */
[----:B------:R-:W-:Y:S01]  /*7970*/  IMAD R3, R12, UR4, RZ ;  /* 0x000000040c037c24 */ /* 0x000fe2000f8e02ff */
[----:B------:R-:W-:Y:S01]  /*7980*/  IADD3 R5, R5, R7, RZ ;  /* 0x0000000705057210 */ /* 0x000fe20007ffe0ff */
[----:B-1----:R-:W-:-:S04]  /*7990*/  @P2 IMAD.HI.U32 R6, R11, R14, RZ ;  /* 0x0000000e0b062227 */ /* 0x002fc800078e00ff */
[C---:B------:R-:W-:Y:S02]  /*79a0*/  IMAD R7, R138.reuse, UR5, R3 ;  /* 0x000000058a077c24 */ /* 0x040fe4000f8e0203 */
[----:B------:R-:W-:Y:S01]  /*79b0*/  IMAD.WIDE.U32 R4, R138, UR4, R4 ;  /* 0x000000048a047c25 */ /* 0x000fe2000f8e0004 */
[----:B------:R-:W-:-:S03]  /*79c0*/  ULDC.64 UR4, c[0x0][0xaf0] ;  /* 0x0002bc0000047ab9 */ /* 0x000fc60000000a00 */
[----:B------:R-:W-:Y:S01]  /*79d0*/  IMAD.MOV.U32 R3, RZ, RZ, R11 ;  /* 0x000000ffff037224 */ /* 0x000fe200078e000b */
[----:B---3--:R-:W-:Y:S01]  /*79e0*/  @P2 SHF.R.U32.HI R3, RZ, R9, R6 ;  /* 0x00000009ff032219 */ /* 0x008fe20000011606 */
[----:B------:R-:W-:Y:S02]  /*79f0*/  IMAD.IADD R5, R5, 0x1, R7 ;  /* 0x0000000105057824 */ /* 0x000fe400078e0207 */
[----:B------:R-:W-:Y:S01]  /*7a00*/  IMAD R7, R142, UR4, RZ ;  /* 0x000000048e077c24 */ /* 0x000fe2000f8e02ff */
[--C-:B------:R-:W-:Y:S01]  /*7a10*/  SHF.R.S32.HI R6, RZ, 0x1f, R3.reuse ;  /* 0x0000001fff067819 */ /* 0x100fe20000011403 */
[----:B------:R-:W-:Y:S02]  /*7a20*/  IMAD.MOV R8, RZ, RZ, -R3 ;  /* 0x000000ffff087224 */ /* 0x000fe400078e0a03 */
[C---:B------:R-:W-:Y:S02]  /*7a30*/  IMAD R9, R137.reuse, UR5, R7 ;  /* 0x0000000589097c24 */ /* 0x040fe4000f8e0207 */
[----:B------:R-:W-:Y:S01]  /*7a40*/  IMAD.WIDE.U32 R4, R137, UR4, R4 ;  /* 0x0000000489047c25 */ /* 0x000fe2000f8e0004 */
[----:B------:R-:W-:-:S03]  /*7a50*/  ULDC.64 UR4, c[0x0][0xae0] ;  /* 0x0002b80000047ab9 */ /* 0x000fc60000000a00 */
[----:B------:R-:W-:Y:S02]  /*7a60*/  IMAD R7, R21, R8, R11 ;  /* 0x0000000815077224 */ /* 0x000fe400078e020b */
[----:B------:R-:W-:Y:S02]  /*7a70*/  IMAD R8, R6, UR4, RZ ;  /* 0x0000000406087c24 */ /* 0x000fe4000f8e02ff */
[----:B------:R-:W-:Y:S01]  /*7a80*/  IMAD.IADD R5, R5, 0x1, R9 ;  /* 0x0000000105057824 */ /* 0x000fe200078e0209 */
[----:B------:R-:W-:Y:S01]  /*7a90*/  SHF.R.S32.HI R6, RZ, 0x1f, R7 ;  /* 0x0000001fff067819 */ /* 0x000fe20000011407 */
[C---:B------:R-:W-:Y:S02]  /*7aa0*/  IMAD R9, R3.reuse, UR5, R8 ;  /* 0x0000000503097c24 */ /* 0x040fe4000f8e0208 */
[----:B------:R-:W-:Y:S01]  /*7ab0*/  IMAD.WIDE.U32 R4, R3, UR4, R4 ;  /* 0x0000000403047c25 */ /* 0x000fe2000f8e0004 */
[----:B------:R-:W-:-:S03]  /*7ac0*/  ULDC.64 UR4, c[0x0][0xad8] ;  /* 0x0002b60000047ab9 */ /* 0x000fc60000000a00 */
[----:B------:R-:W-:Y:S02]  /*7ad0*/  IMAD R6, R6, UR4, RZ ;  /* 0x0000000406067c24 */ /* 0x000fe4000f8e02ff */
[----:B------:R-:W-:Y:S02]  /*7ae0*/  IMAD.IADD R5, R5, 0x1, R9 ;  /* 0x0000000105057824 */ /* 0x000fe400078e0209 */
[----:B------:R-:W-:Y:S02]  /*7af0*/  IMAD R21, R0, R21, RZ ;  /* 0x0000001500157224 */ /* 0x000fe400078e02ff */
[----:B------:R-:W-:Y:S02]  /*7b00*/  IMAD R0, R139, 0xc0, R144 ;  /* 0x000000c08b007824 */ /* 0x000fe400078e0290 */
[C---:B------:R-:W-:Y:S02]  /*7b10*/  IMAD R3, R7.reuse, UR5, R6 ;  /* 0x0000000507037c24 */ /* 0x040fe4000f8e0206 */
[----:B------:R-:W-:Y:S01]  /*7b20*/  IMAD.WIDE.U32 R4, R7, UR4, R4 ;  /* 0x0000000407047c25 */ /* 0x000fe2000f8e0004 */
[----:B------:R-:W-:Y:S01]  /*7b30*/  ISETP.GE.AND P0, PT, R0, R21, PT ;  /* 0x000000150000720c */ /* 0x000fe20003f06270 */
[----:B------:R-:W-:-:S02]  /*7b40*/  ULDC.64 UR4, c[0x0][0xa80] ;  /* 0x0002a00000047ab9 */ /* 0x000fc40000000a00 */
[----:B------:R-:W-:Y:S01]  /*7b50*/  IMAD.IADD R3, R5, 0x1, R3 ;  /* 0x0000000105037824 */ /* 0x000fe200078e0203 */
[----:B------:R-:W-:-:S04]  /*7b60*/  LEA R6, P1, R4, UR4, 0x1 ;  /* 0x0000000404067c11 */ /* 0x000fc8000f8208ff */
[----:B------:R-:W-:Y:S02]  /*7b70*/  LEA.HI.X R3, R4, UR5, R3, 0x1, P1 ;  /* 0x0000000504037c11 */ /* 0x000fe400088f0c03 */
[----:B------:R1:W2:Y:S04]  /*7b80*/  SHFL.IDX PT, R4, R6, RZ, 0x1c1f ;  /* 0x001c1fff06047589 */ /* 0x0002a800000e0000 */
[----:B------:R1:W3:Y:S01]  /*7b90*/  SHFL.IDX PT, R5, R3, RZ, 0x1c1f ;  /* 0x001c1fff03057589 */ /* 0x0002e200000e0000 */
[----:B------:R-:W-:Y:S05]  /*7ba0*/  @P0 BRA `(.L_x_201) ;  /* 0x0000000000300947 */ /* 0x000fea0003800000 */
[----:B------:R-:W-:Y:S02]  /*7bb0*/  ULDC UR4, c[0x0][0xac8] ;  /* 0x0002b20000047ab9 */ /* 0x000fe40000000800 */
[----:B------:R-:W-:Y:S02]  /*7bc0*/  ISETP.GE.AND P3, PT, R140, UR4, PT ;  /* 0x000000048c007c0c */ /* 0x000fe4000bf66270 */
[----:B------:R-:W-:Y:S02]  /*7bd0*/  ISETP.GE.AND P4, PT, R141, UR4, PT ;  /* 0x000000048d007c0c */ /* 0x000fe4000bf86270 */
[----:B------:R-:W-:-:S09]  /*7be0*/  ISETP.GE.AND P2, PT, R136, UR4, PT ;  /* 0x0000000488007c0c */ /* 0x000fd2000bf46270 */
[-C--:B--2---:R-:W-:Y:S02]  /*7bf0*/  @!P3 LEA R10, P0, R140, R4.reuse, 0x1 ;  /* 0x000000048c0ab211 */ /* 0x084fe400078008ff */
[C---:B------:R-:W-:Y:S02]  /*7c00*/  @!P4 LEA R12, P1, R141.reuse, R4, 0x1 ;  /* 0x000000048d0cc211 */ /* 0x040fe400078208ff */
[----:B---3--:R-:W-:Y:S01]  /*7c10*/  @!P2 IMAD.WIDE R8, R136, 0x2, R4 ;  /* 0x000000028808a825 */ /* 0x008fe200078e0204 */
[-C--:B------:R-:W-:Y:S02]  /*7c20*/  @!P3 LEA.HI.X R11, R140, R5.reuse, R154, 0x1, P0 ;  /* 0x000000058c0bb211 */ /* 0x080fe400000f0c9a */
[----:B------:R-:W-:Y:S02]  /*7c30*/  @!P4 LEA.HI.X R13, R141, R5, R153, 0x1, P1 ;  /* 0x000000058d0dc211 */ /* 0x000fe400008f0c99 */
[----:B------:R4:W-:Y:S04]  /*7c40*/  @!P2 ST.E.128 desc[UR36][R8.64], RZ ;  /* 0x000000ff0800a985 */ /* 0x0009e8000c101d24 */
[----:B------:R4:W-:Y:S04]  /*7c50*/  @!P3 ST.E.128 desc[UR36][R10.64], RZ ;  /* 0x000000ff0a00b985 */ /* 0x0009e8000c101d24 */
[----:B------:R4:W-:Y:S02]  /*7c60*/  @!P4 ST.E.128 desc[UR36][R12.64], RZ ;  /* 0x000000ff0c00c985 */ /* 0x0009e4000c101d24 */
.L_x_201:
[----:B------:R-:W-:Y:S05]  /*7c70*/  BSYNC B1 ;  /* 0x0000000000017941 */ /* 0x000fea0003800000 */
.L_x_200:
[----:B------:R-:W-:Y:S01]  /*7c80*/  VIADD R0, R0, 0x60 ;  /* 0x0000006000007836 */ /* 0x000fe20000000000 */
[----:B---3--:R3:W0:Y:S04]  /*7c90*/  SHFL.IDX PT, R5, R3, 0x1, 0x1c1f ;  /* 0x003c1f0003057f89 */ /* 0x00862800000e0000 */
[----:B------:R-:W-:Y:S01]  /*7ca0*/  ISETP.GE.AND P0, PT, R0, R21, PT ;  /* 0x000000150000720c */ /* 0x000fe20003f06270 */
[----:B--2---:R3:W2:-:S12]  /*7cb0*/  SHFL.IDX PT, R4, R6, 0x1, 0x1c1f ;  /* 0x003c1f0006047f89 */ /* 0x00469800000e0000 */
[----:B---3--:R-:W-:Y:S05]  /*7cc0*/  @P0 BRA `(.L_x_196) ;  /* 0x0000000000300947 */ /* 0x008fea0003800000 */
[----:B------:R-:W-:Y:S02]  /*7cd0*/  ULDC UR4, c[0x0][0xac8] ;  /* 0x0002b20000047ab9 */ /* 0x000fe40000000800 */
[----:B------:R-:W-:Y:S02]  /*7ce0*/  ISETP.GE.AND P3, PT, R140, UR4, PT ;  /* 0x000000048c007c0c */ /* 0x000fe4000bf66270 */
[----:B------:R-:W-:Y:S02]  /*7cf0*/  ISETP.GE.AND P4, PT, R141, UR4, PT ;  /* 0x000000048d007c0c */ /* 0x000fe4000bf86270 */
[----:B------:R-:W-:-:S09]  /*7d00*/  ISETP.GE.AND P2, PT, R136, UR4, PT ;  /* 0x0000000488007c0c */ /* 0x000fd2000bf46270 */
[-C--:B--2-4-:R-:W-:Y:S02]  /*7d10*/  @!P3 LEA R8, P0, R140, R4.reuse, 0x1 ;  /* 0x000000048c08b211 */ /* 0x094fe400078008ff */
[C---:B------:R-:W-:Y:S02]  /*7d20*/  @!P4 LEA R10, P1, R141.reuse, R4, 0x1 ;  /* 0x000000048d0ac211 */ /* 0x040fe400078208ff */
[----:B01----:R-:W-:Y:S01]  /*7d30*/  @!P2 IMAD.WIDE R6, R136, 0x2, R4 ;  /* 0x000000028806a825 */ /* 0x003fe200078e0204 */
[-C--:B------:R-:W-:Y:S02]  /*7d40*/  @!P3 LEA.HI.X R9, R140, R5.reuse, R154, 0x1, P0 ;  /* 0x000000058c09b211 */ /* 0x080fe400000f0c9a */
[----:B------:R-:W-:Y:S02]  /*7d50*/  @!P4 LEA.HI.X R11, R141, R5, R153, 0x1, P1 ;  /* 0x000000058d0bc211 */ /* 0x000fe400008f0c99 */
[----:B------:R0:W-:Y:S04]  /*7d60*/  @!P2 ST.E.128 desc[UR36][R6.64], RZ ;  /* 0x000000ff0600a985 */ /* 0x0001e8000c101d24 */
[----:B------:R0:W-:Y:S04]  /*7d70*/  @!P3 ST.E.128 desc[UR36][R8.64], RZ ;  /* 0x000000ff0800b985 */ /* 0x0001e8000c101d24 */
[----:B------:R0:W-:Y:S02]  /*7d80*/  @!P4 ST.E.128 desc[UR36][R10.64], RZ ;  /* 0x000000ff0a00c985 */ /* 0x0001e4000c101d24 */
.L_x_196:
[----:B------:R-:W-:Y:S05]  /*7d90*/  BSYNC B0 ;  /* 0x0000000000007941 */ /* 0x000fea0003800000 */
.L_x_191:
[----:B------:R-:W-:Y:S02]  /*7da0*/  ULDC UR4, c[0x0][0xc3c] ;  /* 0x00030f0000047ab9 */ /* 0x000fe40000000800 */
[----:B0-----:R-:W-:-:S13]  /*7db0*/  ISETP.GE.AND P0, PT, R35, UR4, PT ;  /* 0x0000000423007c0c */ /* 0x001fda000bf06270 */
[----:B------:R-:W-:Y:S05]  /*7dc0*/  @!P0 BRA `(.L_x_202) ;  /* 0xffffff90002c8947 */ /* 0x000fea000383ffff */
[----:B------:R-:W-:Y:S05]  /*7dd0*/  EXIT ;  /* 0x000000000000794d */ /* 0x000fea0003800000 */
.L_x_163:
[----:B------:R-:W-:-:S08]  /*7de0*/  NOP ;  /* 0x0000000000007918 */ /* 0x000fd00000000000 */
[----:B------:R-:W0:-:S00]  /*7df0*/  USETMAXREG.DEALLOC.CTAPOOL 0x20 ;  /* 0x00000020000079c8 */ /* 0x000e0000080e0500 */
[----:B0-----:R-:W-:Y:S02]  /*7e00*/  LOP3.LUT R0, R0, 0x3, RZ, 0xc0, !PT ;  /* 0x0000000300007812 */ /* 0x001fe400078ec0ff */
[----:B------:R-:W-:-:S04]  /*7e10*/  LOP3.LUT R22, R22, 0xffffffbf, RZ, 0xc0, !PT ;  /* 0xffffffbf16167812 */ /* 0x000fc800078ec0ff */
[----:B------:R-:W0:Y:S02]  /*7e20*/  SHFL.IDX PT, R0, R0, RZ, 0x1f ;  /* 0x00001fff00007589 */ /* 0x000e2400000e0000 */
[----:B0-----:R-:W-:Y:S01]  /*7e30*/  ISETP.NE.AND P0, PT, R0, RZ, PT ;  /* 0x000000ff0000720c */ /* 0x001fe20003f05270 */
[----:B------:R-:W-:-:S12]  /*7e40*/  IMAD.MOV.U32 R0, RZ, RZ, RZ ;  /* 0x000000ffff007224 */ /* 0x000fd800078e00ff */
[----:B------:R-:W-:Y:S01]  /*7e50*/  @P0 LOP3.LUT R22, R22, 0x40, RZ, 0xfc, !PT ;  /* 0x0000004016160812 */ /* 0x000fe200078efcff */
[----:B------:R-:W-:Y:S06]  /*7e60*/  @!P0 BRA `(.L_x_203) ;  /* 0x00000000001c8947 */ /* 0x000fec0003800000 */
[----:B------:R-:W0:Y:S08]  /*7e70*/  S2UR UR5, SR_CgaCtaId ;  /* 0x00000000000579c3 */ /* 0x000e300000008800 */
[----:B------:R-:W-:Y:S06]  /*7e80*/  BAR.SYNC.DEFER_BLOCKING 0x5, 0x200 ;  /* 0x0148000000007b1d */ /* 0x000fec0000010000 */
[----:B------:R-:W-:-:S02]  /*7e90*/  UMOV UR4, 0x400 ;  /* 0x0000040000047882 */ /* 0x000fc40000000000 */
[----:B0-----:R-:W-:-:S09]  /*7ea0*/  ULEA UR4, UR5, UR4, 0x18 ;  /* 0x0000000405047291 */ /* 0x001fd2000f8ec03f */
[----:B------:R-:W1:Y:S01]  /*7eb0*/  LDS.128 R16, [UR4+0x2d8d0] ;  /* 0x02d8d004ff107984 */ /* 0x000e620008000c00 */
[----:B------:R-:W-:Y:S06]  /*7ec0*/  BAR.ARV 0x4, 0x200 ;  /* 0x0108000000007b1d */ /* 0x000fec0000002000 */
[----:B------:R-:W-:Y:S05]  /*7ed0*/  BRA `(.L_x_204) ;  /* 0x0000000800007947 */ /* 0x000fea0003800000 */
.L_x_203:
[----:B------:R-:W0:Y:S01]  /*7ee0*/  S2R R2, SR_TID.X ;  /* 0x0000000000027919 */ /* 0x000e220000002100 */
[----:B------:R-:W-:Y:S01]  /*7ef0*/  ULDC UR4, c[0x0][0xc3c] ;  /* 0x00030f0000047ab9 */ /* 0x000fe20000000800 */
[----:B------:R-:W1:Y:S01]  /*7f00*/  S2UR UR6, SR_CTAID.X ;  /* 0x00000000000679c3 */ /* 0x000e620000002500 */
[----:B------:R-:W-:Y:S01]  /*7f10*/  ULDC UR5, c[0x0][0xc38] ;  /* 0x00030e0000057ab9 */ /* 0x000fe20000000800 */
[----:B0-----:R-:W-:-:S04]  /*7f20*/  LOP3.LUT R5, R2, 0x1f, RZ, 0xc0, !PT ;  /* 0x0000001f02057812 */ /* 0x001fc800078ec0ff */
[----:B------:R-:W-:-:S04]  /*7f30*/  ISETP.NE.AND P0, PT, R5, 0x1f, PT ;  /* 0x0000001f0500780c */ /* 0x000fc80003f05270 */
[----:B------:R-:W-:-:S13]  /*7f40*/  ISETP.GE.OR P1, PT, R5, UR4, !P0 ;  /* 0x0000000405007c0c */ /* 0x000fda000c726670 */
[----:B------:R-:W0:Y:S02]  /*7f50*/  @!P1 LDC.64 R2, c[0x0][0xc80] ;  /* 0x00032000ff029b82 */ /* 0x000e240000000a00 */
[----:B0-----:R-:W-:-:S05]  /*7f60*/  @!P1 IMAD.WIDE.U32 R2, R5, 0x4, R2 ;  /* 0x0000000405029825 */ /* 0x001fca00078e0002 */
[----:B------:R-:W2:Y:S01]  /*7f70*/  @!P1 LDG.E R0, desc[UR36][R2.64] ;  /* 0x0000002402009981 */ /* 0x000ea2000c1e1900 */
[C---:B------:R-:W-:Y:S01]  /*7f80*/  ISETP.NE.AND P1, PT, R5.reuse, RZ, PT ;  /* 0x000000ff0500720c */ /* 0x040fe20003f25270 */
[----:B------:R-:W-:Y:S01]  /*7f90*/  UMOV UR4, URZ ;  /* 0x0000003f00047c82 */ /* 0x000fe20008000000 */
[C---:B------:R-:W-:Y:S01]  /*7fa0*/  ISETP.GE.U32.AND P2, PT, R5.reuse, 0x2, PT ;  /* 0x000000020500780c */ /* 0x040fe20003f46070 */
[----:B------:R-:W-:Y:S01]  /*7fb0*/  IMAD.MOV.U32 R16, RZ, RZ, RZ ;  /* 0x000000ffff107224 */ /* 0x000fe200078e00ff */
[C---:B------:R-:W-:Y:S02]  /*7fc0*/  ISETP.GE.U32.AND P3, PT, R5.reuse, 0x4, PT ;  /* 0x000000040500780c */ /* 0x040fe40003f66070 */
[C---:B------:R-:W-:Y:S02]  /*7fd0*/  ISETP.GE.U32.AND P4, PT, R5.reuse, 0x8, PT ;  /* 0x000000080500780c */ /* 0x040fe40003f86070 */
[----:B------:R-:W-:Y:S01]  /*7fe0*/  ISETP.GE.U32.AND P5, PT, R5, 0x10, PT ;  /* 0x000000100500780c */ /* 0x000fe20003fa6070 */
[----:B--2---:R-:W0:Y:S02]  /*7ff0*/  SHFL.UP PT, R4, R0, 0x1, RZ ;  /* 0x0420000000047989 */ /* 0x004e2400000e00ff */
[----:B0-----:R-:W-:-:S05]  /*8000*/  SEL R7, R4, RZ, P1 ;  /* 0x000000ff04077207 */ /* 0x001fca0000800000 */
[----:B------:R-:W-:-:S05]  /*8010*/  IMAD.IADD R7, R0, 0x1, R7 ;  /* 0x0000000100077824 */ /* 0x000fca00078e0207 */
[----:B------:R-:W0:Y:S02]  /*8020*/  SHFL.UP PT, R4, R7, 0x2, RZ ;  /* 0x0440000007047989 */ /* 0x000e2400000e00ff */
[----:B0-----:R-:W-:-:S04]  /*8030*/  SEL R4, R4, RZ, P2 ;  /* 0x000000ff04047207 */ /* 0x001fc80001000000 */
[----:B------:R-:W-:-:S05]  /*8040*/  IADD3 R4, R7, R4, RZ ;  /* 0x0000000407047210 */ /* 0x000fca0007ffe0ff */
[----:B------:R-:W0:Y:S02]  /*8050*/  SHFL.UP PT, R6, R4, 0x4, RZ ;  /* 0x0480000004067989 */ /* 0x000e2400000e00ff */
[----:B0-----:R-:W-:-:S05]  /*8060*/  SEL R3, R6, RZ, P3 ;  /* 0x000000ff06037207 */ /* 0x001fca0001800000 */
[----:B------:R-:W-:-:S05]  /*8070*/  IMAD.IADD R3, R4, 0x1, R3 ;  /* 0x0000000104037824 */ /* 0x000fca00078e0203 */
[----:B------:R-:W0:Y:S02]  /*8080*/  SHFL.UP PT, R2, R3, 0x8, RZ ;  /* 0x0500000003027989 */ /* 0x000e2400000e00ff */
[----:B0-----:R-:W-:-:S05]  /*8090*/  SEL R2, R2, RZ, P4 ;  /* 0x000000ff02027207 */ /* 0x001fca0002000000 */
[----:B------:R-:W-:-:S05]  /*80a0*/  IMAD.IADD R2, R3, 0x1, R2 ;  /* 0x0000000103027824 */ /* 0x000fca00078e0202 */
[----:B------:R-:W0:Y:S02]  /*80b0*/  SHFL.UP PT, R6, R2, 0x10, RZ ;  /* 0x0600000002067989 */ /* 0x000e2400000e00ff */
[----:B0-----:R-:W-:-:S05]  /*80c0*/  SEL R7, R6, RZ, P5 ;  /* 0x000000ff06077207 */ /* 0x001fca0002800000 */
[----:B------:R-:W-:-:S05]  /*80d0*/  IMAD.IADD R7, R2, 0x1, R7 ;  /* 0x0000000102077824 */ /* 0x000fca00078e0207 */
[----:B------:R-:W0:Y:S02]  /*80e0*/  SHFL.IDX PT, R4, R7, 0x1f, 0x1f ;  /* 0x03e01f0007047f89 */ /* 0x000e2400000e0000 */
[----:B0-----:R-:W-:-:S04]  /*80f0*/  IMAD R4, R4, UR5, RZ ;  /* 0x0000000504047c24 */ /* 0x001fc8000f8e02ff */
[----:B------:R-:W-:Y:S01]  /*8100*/  IMAD.MOV.U32 R3, RZ, RZ, R4 ;  /* 0x000000ffff037224 */ /* 0x000fe200078e0004 */
[----:B-1----:R-:W-:-:S13]  /*8110*/  ISETP.GT.AND P6, PT, R4, UR6, PT ;  /* 0x0000000604007c0c */ /* 0x002fda000bfc4270 */
[----:B------:R-:W-:Y:S05]  /*8120*/  @P6 BRA `(.L_x_205) ;  /* 0x0000000000946947 */ /* 0x000fea0003800000 */
[----:B------:R-:W-:Y:S01]  /*8130*/  IMAD.MOV.U32 R4, RZ, RZ, R3 ;  /* 0x000000ffff047224 */ /* 0x000fe200078e0003 */
[----:B------:R-:W-:Y:S01]  /*8140*/  UMOV UR4, URZ ;  /* 0x0000003f00047c82 */ /* 0x000fe20008000000 */
[----:B------:R-:W-:-:S05]  /*8150*/  ULDC UR5, c[0x0][0xc38] ;  /* 0x00030e0000057ab9 */ /* 0x000fca0000000800 */
.L_x_209:
[----:B------:R-:W0:Y:S01]  /*8160*/  LDC R2, c[0x0][0xc3c] ;  /* 0x00030f00ff027b82 */ /* 0x000e220000000800 */
[----:B------:R-:W-:-:S06]  /*8170*/  UIADD3 UR4, UR4, 0x1f, URZ ;  /* 0x0000001f04047890 */ /* 0x000fcc000fffe03f */
[----:B0-----:R-:W-:-:S13]  /*8180*/  ISETP.LE.AND P6, PT, R2, UR4, PT ;  /* 0x0000000402007c0c */ /* 0x001fda000bfc3270 */
[----:B------:R-:W-:Y:S05]  /*8190*/  @P6 BRA `(.L_x_206) ;  /* 0x0000000400246947 */ /* 0x000fea0003800000 */
[----:B------:R-:W-:Y:S01]  /*81a0*/  VIADD R7, R5, UR4 ;  /* 0x0000000405077c36 */ /* 0x000fe20008000000 */
[----:B------:R-:W-:Y:S01]  /*81b0*/  BSSY B0, `(.L_x_207) ;  /* 0x0000007000007945 */ /* 0x000fe20003800000 */
[----:B------:R-:W-:-:S03]  /*81c0*/  IMAD.MOV.U32 R0, RZ, RZ, RZ ;  /* 0x000000ffff007224 */ /* 0x000fc600078e00ff */
[----:B------:R-:W-:-:S13]  /*81d0*/  ISETP.GE.OR P6, PT, R7, R2, !P0 ;  /* 0x000000020700720c */ /* 0x000fda00047c6670 */
[----:B------:R-:W-:Y:S05]  /*81e0*/  @P6 BRA `(.L_x_208) ;  /* 0x00000000000c6947 */ /* 0x000fea0003800000 */
[----:B------:R-:W0:Y:S02]  /*81f0*/  LDC.64 R2, c[0x0][0xc80] ;  /* 0x00032000ff027b82 */ /* 0x000e240000000a00 */
[----:B0-----:R-:W-:-:S05]  /*8200*/  IMAD.WIDE R2, R7, 0x4, R2 ;  /* 0x0000000407027825 */ /* 0x001fca00078e0202 */
[----:B------:R0:W5:Y:S02]  /*8210*/  LDG.E R0, desc[UR36][R2.64] ;  /* 0x0000002402007981 */ /* 0x000164000c1e1900 */
.L_x_208:
[----:B------:R-:W-:Y:S05]  /*8220*/  BSYNC B0 ;  /* 0x0000000000007941 */ /* 0x000fea0003800000 */
.L_x_207:
[----:B0----5:R-:W0:Y:S02]  /*8230*/  SHFL.UP PT, R2, R0, 0x1, RZ ;  /* 0x0420000000027989 */ /* 0x021e2400000e00ff */
        /* <DEDUP_REMOVED lines=16> */
[----:B------:R-:W-:-:S05]  /*8340*/  IMAD.IADD R4, R3, 0x1, R4 ;  /* 0x0000000103047824 */ /* 0x000fca00078e0204 */
[----:B------:R-:W-:-:S13]  /*8350*/  ISETP.GT.AND P6, PT, R4, UR6, PT ;  /* 0x0000000604007c0c */ /* 0x000fda000bfc4270 */
[----:B------:R-:W-:Y:S05]  /*8360*/  @!P6 BRA `(.L_x_209) ;  /* 0xfffffffc007ce947 */ /* 0x000fea000383ffff */
[----:B------:R-:W-:-:S07]  /*8370*/  IMAD.MOV.U32 R7, RZ, RZ, R9 ;  /* 0x000000ffff077224 */ /* 0x000fce00078e0009 */
.L_x_205:
[----:B------:R-:W-:-:S04]  /*8380*/  IMAD.IADD R9, R4, 0x1, -R3 ;  /* 0x0000000104097824 */ /* 0x000fc800078e0a03 */
[----:B------:R-:W-:-:S05]  /*8390*/  IMAD R2, R7, UR5, R9 ;  /* 0x0000000507027c24 */ /* 0x000fca000f8e0209 */
[----:B------:R-:W-:-:S13]  /*83a0*/  ISETP.GT.AND P0, PT, R2, UR6, PT ;  /* 0x0000000602007c0c */ /* 0x000fda000bf04270 */
[----:B------:R-:W-:-:S04]  /*83b0*/  VOTE.ANY R6, PT, !P0 ;  /* 0x0000000000067806 */ /* 0x000fc800040e0100 */
[----:B------:R-:W0:Y:S01]  /*83c0*/  POPC R19, R6 ;  /* 0x0000000600137309 */ /* 0x000e220000000000 */
[----:B------:R-:W-:Y:S01]  /*83d0*/  ISETP.NE.AND P0, PT, R6, RZ, PT ;  /* 0x000000ff0600720c */ /* 0x000fe20003f05270 */
[----:B0-----:R-:W0:Y:S02]  /*83e0*/  SHFL.IDX PT, R0, R0, R19, 0x1f ;  /* 0x00001f1300007589 */ /* 0x001e2400000e0000 */
[----:B0-----:R-:W-:-:S04]  /*83f0*/  IABS R4, R0 ;  /* 0x0000000000047213 */ /* 0x001fc80000000000 */
[----:B------:R-:W0:Y:S08]  /*8400*/  I2F.RP R8, R4 ;  /* 0x0000000400087306 */ /* 0x000e300000209400 */
[----:B0-----:R-:W0:Y:S02]  /*8410*/  MUFU.RCP R8, R8 ;  /* 0x0000000800087308 */ /* 0x001e240000001000 */
[----:B0-----:R-:W-:-:S06]  /*8420*/  VIADD R2, R8, 0xffffffe ;  /* 0x0ffffffe08027836 */ /* 0x001fcc0000000000 */
[----:B------:R0:W1:Y:S01]  /*8430*/  F2I.FTZ.U32.TRUNC.NTZ R3, R2 ;  /* 0x0000000200037305 */ /* 0x000062000021f000 */
[----:B------:R-:W-:Y:S05]  /*8440*/  @!P0 BRA `(.L_x_210) ;  /* 0x0000000000088947 */ /* 0x000fea0003800000 */
[----:B------:R-:W-:-:S06]  /*8450*/  VIADD R16, R19, 0xffffffff ;  /* 0xffffffff13107836 */ /* 0x000fcc0000000000 */
[----:B------:R2:W3:Y:S02]  /*8460*/  SHFL.IDX PT, R16, R7, R16, 0x1f ;  /* 0x00001f1007107589 */ /* 0x0004e400000e0000 */
.L_x_210:
[----:B---3--:R-:W-:Y:S01]  /*8470*/  IMAD R16, R16, UR5, R9 ;  /* 0x0000000510107c24 */ /* 0x008fe2000f8e0209 */
[----:B0-----:R-:W-:Y:S01]  /*8480*/  IABS R2, R0 ;  /* 0x0000000000027213 */ /* 0x001fe20000000000 */
[----:B-12---:R-:W-:Y:S02]  /*8490*/  IMAD.MOV R7, RZ, RZ, -R3 ;  /* 0x000000ffff077224 */ /* 0x006fe400078e0a03 */
[----:B------:R-:W-:Y:S01]  /*84a0*/  VIADD R19, R19, UR4 ;  /* 0x0000000413137c36 */ /* 0x000fe20008000000 */
[----:B------:R-:W-:Y:S01]  /*84b0*/  IADD3 R9, -R16, UR6, RZ ;  /* 0x0000000610097c10 */ /* 0x000fe2000fffe1ff */
[----:B------:R-:W-:Y:S01]  /*84c0*/  IMAD R7, R7, R4, RZ ;  /* 0x0000000407077224 */ /* 0x000fe200078e02ff */
[----:B------:R-:W-:Y:S01]  /*84d0*/  IADD3 R8, RZ, -R2, RZ ;  /* 0x80000002ff087210 */ /* 0x000fe20007ffe0ff */
[----:B------:R-:W-:Y:S01]  /*84e0*/  IMAD.MOV.U32 R2, RZ, RZ, RZ ;  /* 0x000000ffff027224 */ /* 0x000fe200078e00ff */
[----:B------:R-:W-:-:S03]  /*84f0*/  IABS R6, R9 ;  /* 0x0000000900067213 */ /* 0x000fc60000000000 */
[----:B------:R-:W-:-:S04]  /*8500*/  IMAD.HI.U32 R2, R3, R7, R2 ;  /* 0x0000000703027227 */ /* 0x000fc800078e0002 */
[----:B------:R-:W-:Y:S02]  /*8510*/  IMAD.MOV.U32 R3, RZ, RZ, R6 ;  /* 0x000000ffff037224 */ /* 0x000fe400078e0006 */
[----:B------:R-:W-:Y:S02]  /*8520*/  IMAD.MOV.U32 R6, RZ, RZ, R8 ;  /* 0x000000ffff067224 */ /* 0x000fe400078e0008 */
[----:B------:R-:W-:-:S04]  /*8530*/  IMAD.HI.U32 R2, R2, R3, RZ ;  /* 0x0000000302027227 */ /* 0x000fc800078e00ff */
[----:B------:R-:W-:-:S05]  /*8540*/  IMAD R3, R2, R6, R3 ;  /* 0x0000000602037224 */ /* 0x000fca00078e0203 */
[----:B------:R-:W-:-:S13]  /*8550*/  ISETP.GT.U32.AND P1, PT, R4, R3, PT ;  /* 0x000000030400720c */ /* 0x000fda0003f24070 */
[----:B------:R-:W-:Y:S02]  /*8560*/  @!P1 IMAD.IADD R3, R3, 0x1, -R4 ;  /* 0x0000000103039824 */ /* 0x000fe400078e0a04 */
[----:B------:R-:W-:Y:S01]  /*8570*/  @!P1 VIADD R2, R2, 0x1 ;  /* 0x0000000102029836 */ /* 0x000fe20000000000 */
[----:B------:R-:W-:Y:S02]  /*8580*/  ISETP.NE.AND P1, PT, R0, RZ, PT ;  /* 0x000000ff0000720c */ /* 0x000fe40003f25270 */
[----:B------:R-:W-:Y:S02]  /*8590*/  ISETP.GE.U32.AND P0, PT, R3, R4, PT ;  /* 0x000000040300720c */ /* 0x000fe40003f06070 */
[----:B------:R-:W-:-:S04]  /*85a0*/  LOP3.LUT R3, R9, R0, RZ, 0x3c, !PT ;  /* 0x0000000009037212 */ /* 0x000fc800078e3cff */
[----:B------:R-:W-:-:S07]  /*85b0*/  ISETP.GE.AND P2, PT, R3, RZ, PT ;  /* 0x000000ff0300720c */ /* 0x000fce0003f46270 */
[----:B------:R-:W-:-:S06]  /*85c0*/  @P0 VIADD R2, R2, 0x1 ;  /* 0x0000000102020836 */ /* 0x000fcc0000000000 */
[----:B------:R-:W-:Y:S01]  /*85d0*/  @!P2 IMAD.MOV R2, RZ, RZ, -R2 ;  /* 0x000000ffff02a224 */ /* 0x000fe200078e0a02 */
[----:B------:R-:W-:-:S04]  /*85e0*/  @!P1 LOP3.LUT R2, RZ, R0, RZ, 0x33, !PT ;  /* 0x00000000ff029212 */ /* 0x000fc800078e33ff */
[----:B------:R-:W-:Y:S01]  /*85f0*/  MOV R18, R2 ;  /* 0x0000000200127202 */ /* 0x000fe20000000f00 */
[----:B------:R-:W-:-:S04]  /*8600*/  IMAD.MOV R17, RZ, RZ, -R2 ;  /* 0x000000ffff117224 */ /* 0x000fc800078e0a02 */
[----:B------:R-:W-:Y:S01]  /*8610*/  IMAD R17, R0, R17, R9 ;  /* 0x0000001100117224 */ /* 0x000fe200078e0209 */
[----:B------:R-:W-:Y:S06]  /*8620*/  BRA `(.L_x_211) ;  /* 0x0000000000147947 */ /* 0x000fec0003800000 */
.L_x_206:
[----:B------:R-:W-:Y:S01]  /*8630*/  ULDC UR4, c[0x0][0xc3c] ;  /* 0x00030f0000047ab9 */ /* 0x000fe20000000800 */
[----:B------:R-:W-:Y:S02]  /*8640*/  IMAD.MOV.U32 R17, RZ, RZ, RZ ;  /* 0x000000ffff117224 */ /* 0x000fe400078e00ff */
[----:B------:R-:W-:Y:S02]  /*8650*/  IMAD.U32 R16, RZ, RZ, UR6 ;  /* 0x00000006ff107e24 */ /* 0x000fe4000f8e00ff */
[----:B------:R-:W-:Y:S02]  /*8660*/  IMAD.MOV.U32 R18, RZ, RZ, RZ ;  /* 0x000000ffff127224 */ /* 0x000fe400078e00ff */
[----:B------:R-:W-:-:S07]  /*8670*/  IMAD.U32 R19, RZ, RZ, UR4 ;  /* 0x00000004ff137e24 */ /* 0x000fce000f8e00ff */
.L_x_211:
[----:B------:R-:W-:-:S13]  /*8680*/  ISETP.NE.AND P0, PT, R5, RZ, PT ;  /* 0x000000ff0500720c */ /* 0x000fda0003f05270 */
[----:B------:R-:W0:Y:S01]  /*8690*/  @!P0 S2R R3, SR_CgaCtaId ;  /* 0x0000000000038919 */ /* 0x000e220000008800 */
[----:B------:R-:W-:-:S04]  /*86a0*/  @!P0 MOV R0, 0x400 ;  /* 0x0000040000008802 */ /* 0x000fc80000000f00 */
[----:B0-----:R-:W-:-:S05]  /*86b0*/  @!P0 LEA R0, R3, R0, 0x18 ;  /* 0x0000000003008211 */ /* 0x001fca00078ec0ff */
[----:B------:R0:W-:Y:S01]  /*86c0*/  @!P0 STS.128 [R0+0x2d8d0], R16 ;  /* 0x02d8d01000008388 */ /* 0x0001e20000000c00 */
[----:B------:R-:W-:Y:S06]  /*86d0*/  BAR.ARV 0x5, 0x200 ;  /* 0x0148000000007b1d */ /* 0x000fec0000002000 */
.L_x_204:
[----:B------:R2:W-:Y:S01]  /*86e0*/  STL [R1+0x30], RZ ;  /* 0x000030ff01007387 */ /* 0x0005e20000100800 */
[----:B------:R-:W-:Y:S01]  /*86f0*/  ULDC UR4, c[0x0][0xc3c] ;  /* 0x00030f0000047ab9 */ /* 0x000fe20000000800 */
[----:B------:R-:W-:Y:S01]  /*8700*/  IMAD.MOV.U32 R29, RZ, RZ, 0x1 ;  /* 0x00000001ff1d7424 */ /* 0x000fe200078e00ff */
[----:B-1----:R-:W-:Y:S01]  /*8710*/  ISETP.GE.AND P0, PT, R19, UR4, PT ;  /* 0x0000000413007c0c */ /* 0x002fe2000bf06270 */
[----:B------:R-:W-:-:S12]  /*8720*/  IMAD.MOV.U32 R26, RZ, RZ, RZ ;  /* 0x000000ffff1a7224 */ /* 0x000fd800078e00ff */
[----:B--2---:R-:W-:Y:S05]  /*8730*/  @P0 BRA `(.L_x_212) ;  /* 0x00000044007c0947 */ /* 0x004fea0003800000 */
[----:B------:R-:W2:Y:S01]  /*8740*/  LDL R6, [R1+0x1c] ;  /* 0x00001c0001067983 */ /* 0x000ea20000100800 */
[----:B------:R-:W0:Y:S01]  /*8750*/  S2R R3, SR_TID.X ;  /* 0x0000000000037919 */ /* 0x000e220000002100 */
[----:B------:R-:W1:Y:S01]  /*8760*/  S2UR UR5, SR_CgaCtaId ;  /* 0x00000000000579c3 */ /* 0x000e620000008800 */
[----:B------:R-:W-:Y:S01]  /*8770*/  UMOV UR4, 0x400 ;  /* 0x0000040000047882 */ /* 0x000fe20000000000 */
[C---:B0-----:R-:W-:Y:S01]  /*8780*/  IMAD.SHL.U32 R0, R3.reuse, 0x8, RZ ;  /* 0x0000000803007824 */ /* 0x041fe200078e00ff */
[C---:B------:R-:W-:Y:S01]  /*8790*/  LOP3.LUT R5, R3.reuse, 0x7f, RZ, 0xc0, !PT ;  /* 0x0000007f03057812 */ /* 0x040fe200078ec0ff */
[----:B------:R-:W-:-:S03]  /*87a0*/  IMAD.SHL.U32 R4, R3, 0x20, RZ ;  /* 0x0000002003047824 */ /* 0x000fc600078e00ff */
[----:B------:R-:W-:Y:S01]  /*87b0*/  LOP3.LUT R2, R0, 0xd8, RZ, 0xc0, !PT ;  /* 0x000000d800027812 */ /* 0x000fe200078ec0ff */
[----:B-1----:R-:W-:-:S03]  /*87c0*/  ULEA UR4, UR5, UR4, 0x18 ;  /* 0x0000000405047291 */ /* 0x002fc6000f8ec03f */
[----:B------:R-:W-:Y:S02]  /*87d0*/  LOP3.LUT R3, R2, 0x18, R3, 0x78, !PT ;  /* 0x0000001802037812 */ /* 0x000fe400078e7803 */
[----:B------:R-:W-:Y:S01]  /*87e0*/  SHF.R.U32.HI R5, RZ, 0x2, R5 ;  /* 0x00000002ff057819 */ /* 0x000fe20000011605 */
[----:B------:R-:W-:Y:S01]  /*87f0*/  IMAD.U32 R23, RZ, RZ, UR4 ;  /* 0x00000004ff177e24 */ /* 0x000fe2000f8e00ff */
[----:B------:R-:W-:Y:S01]  /*8800*/  BSSY B8, `(.L_x_212) ;  /* 0x0000452000087945 */ /* 0x000fe20003800000 */
[----:B------:R-:W-:Y:S01]  /*8810*/  IMAD.MOV.U32 R29, RZ, RZ, 0x1 ;  /* 0x00000001ff1d7424 */ /* 0x000fe200078e00ff */
[----:B------:R-:W-:Y:S01]  /*8820*/  MOV R26, RZ ;  /* 0x000000ff001a7202 */ /* 0x000fe20000000f00 */
[----:B------:R-:W-:Y:S01]  /*8830*/  ULDC UR38, c[0x0][0xc] ;  /* 0x0000030000267ab9 */ /* 0x000fe20000000800 */
[----:B--2---:R-:W-:Y:S02]  /*8840*/  LOP3.LUT R2, R6, 0x2, RZ, 0xfc, !PT ;  /* 0x0000000206027812 */ /* 0x004fe400078efcff */
[----:B------:R-:W-:-:S03]  /*8850*/  LOP3.LUT R6, R4, 0x60, RZ, 0xc0, !PT ;  /* 0x0000006004067812 */ /* 0x000fc600078ec0ff */
[----:B------:R0:W-:Y:S01]  /*8860*/  STL [R1+0x38], R2 ;  /* 0x0000380201007387 */ /* 0x0001e20000100800 */
[----:B------:R-:W-:Y:S02]  /*8870*/  LOP3.LUT R4, R0, 0x18, RZ, 0xc0, !PT ;  /* 0x0000001800047812 */ /* 0x000fe400078ec0ff */
[----:B0-----:R-:W-:Y:S02]  /*8880*/  LOP3.LUT R2, R3, 0x320, R0, 0xf8, !PT ;  /* 0x0000032003027812 */ /* 0x001fe400078ef800 */
[----:B------:R-:W-:-:S03]  /*8890*/  LOP3.LUT R0, R5, R6, RZ, 0xfc, !PT ;  /* 0x0000000605007212 */ /* 0x000fc600078efcff */
[----:B------:R-:W-:Y:S01]  /*88a0*/  IMAD R0, R2, 0x2, R23 ;  /* 0x0000000202007824 */ /* 0x000fe200078e0217 */
[----:B------:R0:W-:Y:S04]  /*88b0*/  STL [R1+0x30], RZ ;  /* 0x000030ff01007387 */ /* 0x0001e80000100800 */
[----:B------:R0:W-:Y:S01]  /*88c0*/  STL [R1+0x18], R0 ;  /* 0x0000180001007387 */ /* 0x0001e20000100800 */
[C---:B------:R-:W-:Y:S02]  /*88d0*/  LOP3.LUT R5, R4.reuse, 0x20, RZ, 0xfc, !PT ;  /* 0x0000002004057812 */ /* 0x040fe400078efcff */
[----:B------:R-:W-:-:S07]  /*88e0*/  LOP3.LUT R3, R4, 0x40, RZ, 0xfc, !PT ;  /* 0x0000004004037812 */ /* 0x000fce00078efcff */
.L_x_273:
[----:B-1----:R-:W1:Y:S02]  /*88f0*/  LDC.64 R2, c[0x0][0xc88] ;  /* 0x00032200ff027b82 */ /* 0x002e640000000a00 */
[----:B-1----:R-:W-:-:S05]  /*8900*/  IMAD.WIDE R2, R19, 0x4, R2 ;  /* 0x0000000413027825 */ /* 0x002fca00078e0202 */
[----:B0-----:R-:W0:Y:S01]  /*8910*/  LDG.E R28, desc[UR36][R2.64] ;  /* 0x00000024021c7981 */ /* 0x001e22000c1e1900 */
[----:B------:R-:W-:Y:S05]  /*8920*/  YIELD ;  /* 0x0000000000007946 */ /* 0x000fea0003800000 */
[----:B------:R-:W-:Y:S01]  /*8930*/  ULDC.64 UR4, c[0x0][0xa28] ;  /* 0x00028a0000047ab9 */ /* 0x000fe20000000a00 */
[----:B------:R-:W-:Y:S01]  /*8940*/  IMAD.MOV.U32 R6, RZ, RZ, RZ ;  /* 0x000000ffff067224 */ /* 0x000fe200078e00ff */
[----:B------:R-:W-:Y:S01]  /*8950*/  ISETP.NE.U32.AND P0, PT, RZ, UR4, PT ;  /* 0x00000004ff007c0c */ /* 0x000fe2000bf05070 */
[----:B------:R-:W-:-:S03]  /*8960*/  ULDC.64 UR6, c[0x0][0xa18] ;  /* 0x0002860000067ab9 */ /* 0x000fc60000000a00 */
[----:B------:R-:W-:Y:S02]  /*8970*/  ISETP.NE.AND.EX P0, PT, RZ, UR5, PT, P0 ;  /* 0x00000005ff007c0c */ /* 0x000fe4000bf05300 */
[----:B0-----:R-:W-:-:S11]  /*8980*/  SHF.R.S32.HI R0, RZ, 0x1f, R28 ;  /* 0x0000001fff007819 */ /* 0x001fd6000001141c */
[C---:B------:R-:W-:Y:S01]  /*8990*/  @P0 LEA R2, P1, R28.reuse, UR4, 0x2 ;  /* 0x000000041c020c11 */ /* 0x040fe2000f8210ff */
[C---:B------:R-:W-:Y:S01]  /*89a0*/  IMAD.SHL.U32 R24, R28.reuse, 0x4, RZ ;  /* 0x000000041c187824 */ /* 0x040fe200078e00ff */
[C-C-:B------:R-:W-:Y:S01]  /*89b0*/  SHF.L.U64.HI R25, R28.reuse, 0x2, R0.reuse ;  /* 0x000000021c197819 */ /* 0x140fe20000010200 */
[----:B------:R0:W-:Y:S01]  /*89c0*/  STL [R1+0x20], R0 ;  /* 0x0000200001007387 */ /* 0x0001e20000100800 */
[----:B------:R-:W-:Y:S01]  /*89d0*/  @P0 LEA.HI.X R3, R28, UR5, R0, 0x2, P1 ;  /* 0x000000051c030c11 */ /* 0x000fe200088f1400 */
[----:B------:R-:W-:-:S04]  /*89e0*/  ULDC.64 UR4, c[0x0][0xa00] ;  /* 0x0002800000047ab9 */ /* 0x000fc80000000a00 */
[----:B------:R1:W2:Y:S01]  /*89f0*/  @P0 LDG.E R6, desc[UR36][R2.64] ;  /* 0x0000002402060981 */ /* 0x0002a2000c1e1900 */
[----:B------:R-:W-:Y:S02]  /*8a00*/  ISETP.NE.U32.AND P0, PT, RZ, UR4, PT ;  /* 0x00000004ff007c0c */ /* 0x000fe4000bf05070 */
[----:B------:R-:W-:Y:S01]  /*8a10*/  LOP3.LUT R22, R22, 0xffffffdf, RZ, 0xc0, !PT ;  /* 0xffffffdf16167812 */ /* 0x000fe200078ec0ff */
[----:B0-----:R-:W-:Y:S01]  /*8a20*/  IMAD.MOV.U32 R0, RZ, RZ, RZ ;  /* 0x000000ffff007224 */ /* 0x001fe200078e00ff */
[----:B------:R-:W-:Y:S02]  /*8a30*/  ISETP.NE.AND.EX P2, PT, RZ, UR5, PT, P0 ;  /* 0x00000005ff007c0c */ /* 0x000fe4000bf45300 */
[----:B------:R-:W-:Y:S02]  /*8a40*/  ISETP.NE.U32.AND P0, PT, RZ, UR6, PT ;  /* 0x00000006ff007c0c */ /* 0x000fe4000bf05070 */
[----:B-1----:R-:W-:Y:S02]  /*8a50*/  IADD3 R2, P1, R24, UR4, RZ ;  /* 0x0000000418027c10 */ /* 0x002fe4000ff3e0ff */
[----:B------:R-:W-:-:S02]  /*8a60*/  ISETP.NE.AND.EX P0, PT, RZ, UR7, PT, P0 ;  /* 0x00000007ff007c0c */ /* 0x000fc4000bf05300 */
[----:B------:R-:W-:Y:S01]  /*8a70*/  IADD3.X R3, R25, UR5, RZ, P1, !PT ;  /* 0x0000000519037c10 */ /* 0x000fe20008ffe4ff */
[----:B------:R-:W-:-:S04]  /*8a80*/  ULDC.64 UR4, c[0x0][0x418] ;  /* 0x0001060000047ab9 */ /* 0x000fc80000000a00 */
[----:B------:R-:W-:Y:S01]  /*8a90*/  @P2 LOP3.LUT R22, R22, 0x20, RZ, 0xfc, !PT ;  /* 0x0000002016162812 */ /* 0x000fe200078efcff */
[----:B------:R-:W3:Y:S05]  /*8aa0*/  @P2 LDG.E R0, desc[UR36][R2.64] ;  /* 0x0000002402002981 */ /* 0x000eea000c1e1900 */
[----:B------:R-:W-:-:S04]  /*8ab0*/  @P0 IADD3 R4, P1, R24, UR6, RZ ;  /* 0x0000000618040c10 */ /* 0x000fc8000ff3e0ff */
[----:B------:R-:W-:-:S05]  /*8ac0*/  @P0 IADD3.X R5, R25, UR7, RZ, P1, !PT ;  /* 0x0000000719050c10 */ /* 0x000fca0008ffe4ff */
[----:B------:R-:W4:Y:S01]  /*8ad0*/  @P0 LDG.E R4, desc[UR36][R4.64] ;  /* 0x0000002404040981 */ /* 0x000f22000c1e1900 */
[----:B------:R-:W-:-:S03]  /*8ae0*/  UISETP.NE.U32.AND UP0, UPT, UR4, URZ, UPT ;  /* 0x0000003f0400728c */ /* 0x000fc6000bf05070 */
[----:B------:R-:W-:Y:S01]  /*8af0*/  ULDC UR4, c[0x0][0x424] ;  /* 0x0001090000047ab9 */ /* 0x000fe20000000800 */
[----:B------:R-:W-:-:S03]  /*8b00*/  UISETP.NE.AND.EX UP0, UPT, UR5, URZ, UPT, UP0 ;  /* 0x0000003f0500728c */ /* 0x000fc6000bf05300 */
[----:B------:R-:W-:Y:S01]  /*8b10*/  ULDC UR5, c[0x0][0x2f0] ;  /* 0x0000bc0000057ab9 */ /* 0x000fe20000000800 */
[----:B------:R-:W-:-:S04]  /*8b20*/  USEL UR4, UR4, 0x1, UP0 ;  /* 0x0000000104047887 */ /* 0x000fc80008000000 */
[----:B------:R-:W-:Y:S01]  /*8b30*/  UIMAD UR4, UR4, UR5, URZ ;  /* 0x00000005040472a4 */ /* 0x000fe2000f8e023f */
[----:B---3--:R0:W-:Y:S04]  /*8b40*/  STL [R1], R0 ;  /* 0x0000000001007387 */ /* 0x0081e80000100800 */
[----:B--2---:R1:W-:Y:S01]  /*8b50*/  STL [R1+0x10], R6 ;  /* 0x0000100601007387 */ /* 0x0043e20000100800 */
[----:B0-----:R-:W-:-:S03]  /*8b60*/  IMAD.U32 R0, RZ, RZ, UR4 ;  /* 0x00000004ff007e24 */ /* 0x001fc6000f8e00ff */
[----:B----4-:R1:W-:Y:S01]  /*8b70*/  @P0 STL [R1+0x28], R4 ;  /* 0x0000280401000387 */ /* 0x0103e20000100800 */
[----:B------:R-:W-:Y:S05]  /*8b80*/  @P0 BRA `(.L_x_213) ;  /* 0x0000000000200947 */ /* 0x000fea0003800000 */
[----:B------:R-:W-:Y:S02]  /*8b90*/  ULDC UR4, c[0x0][0x288] ;  /* 0x0000a20000047ab9 */ /* 0x000fe40000000800 */
[----:B-1----:R-:W-:-:S05]  /*8ba0*/  IMAD.U32 R4, RZ, RZ, UR4 ;  /* 0x00000004ff047e24 */ /* 0x002fca000f8e00ff */
[----:B------:R0:W-:Y:S01]  /*8bb0*/  STL [R1+0x28], R4 ;  /* 0x0000280401007387 */ /* 0x0001e20000100800 */
[----:B------:R-:W-:Y:S05]  /*8bc0*/  @!P2 BRA `(.L_x_213) ;  /* 0x000000000010a947 */ /* 0x000fea0003800000 */
[----:B0-----:R-:W2:Y:S04]  /*8bd0*/  LDG.E R4, desc[UR36][R2.64] ;  /* 0x0000002402047981 */ /* 0x001ea8000c1e1900 */
[----:B------:R-:W2:Y:S02]  /*8be0*/  LDG.E R2, desc[UR36][R2.64+0x4] ;  /* 0x0000042402027981 */ /* 0x000ea4000c1e1900 */
[----:B--2---:R-:W-:-:S05]  /*8bf0*/  IMAD.IADD R2, R2, 0x1, -R4 ;  /* 0x0000000102027824 */ /* 0x004fca00078e0a04 */
[----:B------:R2:W-:Y:S02]  /*8c00*/  STL [R1+0x28], R2 ;  /* 0x0000280201007387 */ /* 0x0005e40000100800 */
.L_x_213:
[----:B01----:R-:W-:Y:S01]  /*8c10*/  IMAD.MOV.U32 R4, RZ, RZ, R28 ;  /* 0x000000ffff047224 */ /* 0x003fe200078e001c */
[----:B------:R-:W-:Y:S02]  /*8c20*/  ULDC.64 UR4, c[0x0][0xa20] ;  /* 0x0002880000047ab9 */ /* 0x000fe40000000a00 */
[----:B------:R-:W-:Y:S02]  /*8c30*/  ISETP.NE.U32.AND P0, PT, RZ, UR4, PT ;  /* 0x00000004ff007c0c */ /* 0x000fe4000bf05070 */
[----:B------:R0:W-:Y:S02]  /*8c40*/  STL [R1+0x8], R4 ;  /* 0x0000080401007387 */ /* 0x0001e40000100800 */
[----:B------:R-:W-:-:S13]  /*8c50*/  ISETP.NE.AND.EX P0, PT, RZ, UR5, PT, P0 ;  /* 0x00000005ff007c0c */ /* 0x000fda000bf05300 */
[----:B0-----:R-:W-:Y:S05]  /*8c60*/  @!P0 BRA `(.L_x_214) ;  /* 0x0000000000108947 */ /* 0x001fea0003800000 */
[----:B--2---:R-:W-:-:S04]  /*8c70*/  IADD3 R2, P0, R24, UR4, RZ ;  /* 0x0000000418027c10 */ /* 0x004fc8000ff1e0ff */
[----:B------:R-:W-:-:S05]  /*8c80*/  IADD3.X R3, R25, UR5, RZ, P0, !PT ;  /* 0x0000000519037c10 */ /* 0x000fca00087fe4ff */
[----:B------:R0:W5:Y:S01]  /*8c90*/  LDG.E R0, desc[UR36][R2.64] ;  /* 0x0000002402007981 */ /* 0x000162000c1e1900 */
[----:B------:R-:W-:Y:S05]  /*8ca0*/  BRA `(.L_x_215) ;  /* 0x0000000000247947 */ /* 0x000fea0003800000 */
.L_x_214:
[----:B------:R-:W-:Y:S02]  /*8cb0*/  ULDC.64 UR4, c[0x0][0xa08] ;  /* 0x0002820000047ab9 */ /* 0x000fe40000000a00 */
[----:B------:R-:W-:-:S04]  /*8cc0*/  ISETP.NE.U32.AND P0, PT, RZ, UR4, PT ;  /* 0x00000004ff007c0c */ /* 0x000fc8000bf05070 */
[----:B------:R-:W-:-:S13]  /*8cd0*/  ISETP.NE.AND.EX P0, PT, RZ, UR5, PT, P0 ;  /* 0x00000005ff007c0c */ /* 0x000fda000bf05300 */
[----:B------:R-:W-:Y:S05]  /*8ce0*/  @!P0 BRA `(.L_x_215) ;  /* 0x0000000000148947 */ /* 0x000fea0003800000 */
[----:B--2---:R-:W0:Y:S02]  /*8cf0*/  LDC.64 R2, c[0x0][0xa08] ;  /* 0x00028200ff027b82 */ /* 0x004e240000000a00 */
[----:B0-----:R-:W-:-:S05]  /*8d00*/  IMAD.WIDE R2, R4, 0x4, R2 ;  /* 0x0000000404027825 */ /* 0x001fca00078e0202 */
[----:B------:R-:W2:Y:S04]  /*8d10*/  LDG.E R0, desc[UR36][R2.64] ;  /* 0x0000002402007981 */ /* 0x000ea8000c1e1900 */
[----:B------:R-:W2:Y:S02]  /*8d20*/  LDG.E R2, desc[UR36][R2.64+0x4] ;  /* 0x0000042402027981 */ /* 0x000ea4000c1e1900 */
[----:B--2---:R-:W-:-:S07]  /*8d30*/  IADD3 R0, -R0, R2, RZ ;  /* 0x0000000200007210 */ /* 0x004fce0007ffe1ff */
.L_x_215:
[----:B0-2--5:R-:W-:Y:S01]  /*8d40*/  IMAD.IADD R2, R0, 0x1, -R6 ;  /* 0x0000000100027824 */ /* 0x025fe200078e0a06 */
[----:B------:R-:W-:Y:S03]  /*8d50*/  BSSY B7, `(.L_x_216) ;  /* 0x000035e000077945 */ /* 0x000fe60003800000 */
[C---:B------:R-:W-:Y:S01]  /*8d60*/  VIADD R0, R2.reuse, 0x7f ;  /* 0x0000007f02007836 */ /* 0x040fe20000000000 */
[----:B------:R0:W-:Y:S01]  /*8d70*/  STL [R1+0xc], R2 ;  /* 0x00000c0201007387 */ /* 0x0001e20000100800 */
[----:B------:R-:W-:-:S03]  /*8d80*/  ISETP.GT.AND P0, PT, R2, RZ, PT ;  /* 0x000000ff0200720c */ /* 0x000fc60003f04270 */
[----:B0-----:R-:W-:-:S04]  /*8d90*/  SHF.R.S32.HI R2, RZ, 0x1f, R0 ;  /* 0x0000001fff027819 */ /* 0x001fc80000011400 */
[----:B------:R-:W-:-:S05]  /*8da0*/  LEA.HI R0, R2, R0, RZ, 0x7 ;  /* 0x0000000002007211 */ /* 0x000fca00078f38ff */
[----:B------:R0:W-:Y:S01]  /*8db0*/  STL [R1+0x34], R0 ;  /* 0x0000340001007387 */ /* 0x0001e20000100800 */
[----:B------:R-:W-:Y:S05]  /*8dc0*/  @P0 BRA `(.L_x_217) ;  /* 0x0000000000440947 */ /* 0x000fea0003800000 */
[----:B------:R-:W1:Y:S02]  /*8dd0*/  S2R R3, SR_TID.X ;  /* 0x0000000000037919 */ /* 0x000e640000002100 */
[----:B-1----:R-:W-:-:S04]  /*8de0*/  LOP3.LUT R3, R3, 0x7f, RZ, 0xc0, !PT ;  /* 0x0000007f03037812 */ /* 0x002fc800078ec0ff */
[----:B------:R-:W-:-:S13]  /*8df0*/  ISETP.NE.AND P0, PT, R3, RZ, PT ;  /* 0x000000ff0300720c */ /* 0x000fda0003f05270 */
[----:B------:R-:W-:Y:S05]  /*8e00*/  @P0 BRA `(.L_x_218) ;  /* 0x0000003400480947 */ /* 0x000fea0003800000 */
[----:B------:R-:W1:Y:S01]  /*8e10*/  S2R R5, SR_LANEID ;  /* 0x0000000000057919 */ /* 0x000e620000000000 */
[----:B------:R-:W-:Y:S01]  /*8e20*/  VOTEU.ANY UR4, UPT, PT ;  /* 0x0000000000047886 */ /* 0x000fe200038e0100 */
[----:B------:R-:W2:Y:S01]  /*8e30*/  LDC.64 R2, c[0x0][0xc60] ;  /* 0x00031800ff027b82 */ /* 0x000ea20000000a00 */
[----:B0-----:R-:W1:Y:S02]  /*8e40*/  FLO.U32 R0, UR4 ;  /* 0x0000000400007d00 */ /* 0x001e6400080e0000 */
[----:B-1----:R-:W-:-:S06]  /*8e50*/  ISETP.EQ.U32.AND P0, PT, R0, R5, PT ;  /* 0x000000050000720c */ /* 0x002fcc0003f02070 */
[----:B------:R-:W2:Y:S07]  /*8e60*/  POPC R5, UR4 ;  /* 0x0000000400057d09 */ /* 0x000eae0008000000 */
[----:B--2---:R-:W2:Y:S01]  /*8e70*/  @P0 ATOMG.E.ADD.STRONG.GPU PT, R3, desc[UR36][R2.64], R5 ;  /* 0x00000005020309a8 */ /* 0x004ea200081ee1e4 */
[----:B------:R-:W0:Y:S02]  /*8e80*/  S2R R4, SR_LTMASK ;  /* 0x0000000000047919 */ /* 0x000e240000003900 */
[----:B0-----:R-:W-:-:S04]  /*8e90*/  LOP3.LUT R4, R4, UR4, RZ, 0xc0, !PT ;  /* 0x0000000404047c12 */ /* 0x001fc8000f8ec0ff */
[----:B------:R-:W0:Y:S01]  /*8ea0*/  POPC R7, R4 ;  /* 0x0000000400077309 */ /* 0x000e220000000000 */
[----:B--2---:R-:W0:Y:S02]  /*8eb0*/  SHFL.IDX PT, R0, R3, R0, 0x1f ;  /* 0x00001f0003007589 */ /* 0x004e2400000e0000 */
[----:B0-----:R-:W-:Y:S01]  /*8ec0*/  IADD3 R16, R0, UR38, R7 ;  /* 0x0000002600107c10 */ /* 0x001fe2000fffe007 */
[----:B------:R-:W-:Y:S06]  /*8ed0*/  BRA `(.L_x_218) ;  /* 0x0000003400147947 */ /* 0x000fec0003800000 */
.L_x_217:
[----:B0-----:R-:W-:Y:S01]  /*8ee0*/  VIADD R0, R23, 0x15400 ;  /* 0x0001540017007836 */ /* 0x001fe20000000000 */
[----:B------:R-:W-:Y:S04]  /*8ef0*/  BSSY B6, `(.L_x_219) ;  /* 0x0000013000067945 */ /* 0x000fe80003800000 */
[----:B------:R-:W-:-:S13]  /*8f00*/  LOP3.LUT P0, RZ, R0, 0x1bf, RZ, 0xc0, !PT ;  /* 0x000001bf00ff7812 */ /* 0x000fda000780c0ff */
[----:B------:R-:W-:Y:S05]  /*8f10*/  @!P0 BRA `(.L_x_220) ;  /* 0x0000000000408947 */ /* 0x000fea0003800000 */
[----:B------:R-:W-:Y:S01]  /*8f20*/  MOV R2, 0x0 ;  /* 0x0000000000027802 */ /* 0x000fe20000000f00 */
[----:B------:R-:W-:Y:S01]  /*8f30*/  ULDC.64 UR6, c[0x4][0x88] ;  /* 0x0100220000067ab9 */ /* 0x000fe20000000a00 */
[----:B------:R-:W-:Y:S01]  /*8f40*/  ULDC.64 UR8, c[0x4][0x90] ;  /* 0x0100240000087ab9 */ /* 0x000fe20000000a00 */
[----:B------:R-:W-:Y:S01]  /*8f50*/  ULDC.64 UR4, c[0x4][0x8] ;  /* 0x0100020000047ab9 */ /* 0x000fe20000000a00 */
[----:B------:R-:W-:Y:S01]  /*8f60*/  IMAD.U32 R4, RZ, RZ, UR6 ;  /* 0x00000006ff047e24 */ /* 0x000fe2000f8e00ff */
[----:B------:R-:W-:Y:S01]  /*8f70*/  MOV R8, 0x70 ;  /* 0x0000007000087802 */ /* 0x000fe20000000f00 */
[----:B------:R-:W0:Y:S01]  /*8f80*/  LDC.64 R2, c[0x4][R2] ;  /* 0x0100000002027b82 */ /* 0x000e220000000a00 */
        /* <DEDUP_REMOVED lines=8> */
[----:B0-----:R-:W-:Y:S05]  /*9010*/  CALL.ABS.NOINC R2 ;  /* 0x0000000002007343 */ /* 0x001fea0003c00000 */
.L_x_220:
[----:B------:R-:W-:Y:S05]  /*9020*/  BSYNC B6 ;  /* 0x0000000000067941 */ /* 0x000fea0003800000 */
.L_x_219:
[----:B------:R-:W-:Y:S01]  /*9030*/  VIADD R0, R23, 0x400 ;  /* 0x0000040017007836 */ /* 0x000fe20000000000 */
[----:B------:R-:W-:Y:S04]  /*9040*/  BSSY B6, `(.L_x_221) ;  /* 0x0000022000067945 */ /* 0x000fe80003800000 */
[----:B------:R-:W-:-:S13]  /*9050*/  LOP3.LUT P0, RZ, R0, 0x1bf, RZ, 0xc0, !PT ;  /* 0x000001bf00ff7812 */ /* 0x000fda000780c0ff */
[----:B------:R-:W-:Y:S05]  /*9060*/  @!P0 BRA `(.L_x_222) ;  /* 0x00000000007c8947 */ /* 0x000fea0003800000 */
[----:B------:R-:W-:Y:S01]  /*9070*/  MOV R27, 0x0 ;  /* 0x00000000001b7802 */ /* 0x000fe20000000f00 */
[----:B------:R-:W-:Y:S01]  /*9080*/  ULDC.64 UR6, c[0x4][0x88] ;  /* 0x0100220000067ab9 */ /* 0x000fe20000000a00 */
[----:B------:R-:W-:Y:S01]  /*9090*/  ULDC.64 UR8, c[0x4][0x90] ;  /* 0x0100240000087ab9 */ /* 0x000fe20000000a00 */
[----:B------:R-:W-:Y:S01]  /*90a0*/  ULDC.64 UR4, c[0x4][0x10] ;  /* 0x0100040000047ab9 */ /* 0x000fe20000000a00 */
[----:B------:R0:W1:Y:S01]  /*90b0*/  LDC.64 R2, c[0x4][R27] ;  /* 0x010000001b027b82 */ /* 0x0000620000000a00 */
[----:B------:R-:W-:Y:S01]  /*90c0*/  IMAD.U32 R4, RZ, RZ, UR6 ;  /* 0x00000006ff047e24 */ /* 0x000fe2000f8e00ff */
[----:B------:R-:W-:Y:S01]  /*90d0*/  MOV R8, 0x70 ;  /* 0x0000007000087802 */ /* 0x000fe20000000f00 */
[----:B------:R-:W-:Y:S02]  /*90e0*/  IMAD.U32 R5, RZ, RZ, UR7 ;  /* 0x00000007ff057e24 */ /* 0x000fe4000f8e00ff */
[----:B------:R-:W-:Y:S02]  /*90f0*/  IMAD.U32 R6, RZ, RZ, UR8 ;  /* 0x00000008ff067e24 */ /* 0x000fe4000f8e00ff */
[----:B------:R-:W-:-:S02]  /*9100*/  IMAD.U32 R7, RZ, RZ, UR9 ;  /* 0x00000009ff077e24 */ /* 0x000fc4000f8e00ff */
[----:B------:R-:W-:Y:S02]  /*9110*/  IMAD.U32 R10, RZ, RZ, UR4 ;  /* 0x00000004ff0a7e24 */ /* 0x000fe4000f8e00ff */
[----:B------:R-:W-:Y:S02]  /*9120*/  IMAD.U32 R11, RZ, RZ, UR5 ;  /* 0x00000005ff0b7e24 */ /* 0x000fe4000f8e00ff */
[----:B------:R-:W-:Y:S02]  /*9130*/  IMAD.MOV.U32 R12, RZ, RZ, 0x1 ;  /* 0x00000001ff0c7424 */ /* 0x000fe400078e00ff */
[----:B0-----:R-:W-:-:S07]  /*9140*/  IMAD.MOV.U32 R13, RZ, RZ, RZ ;  /* 0x000000ffff0d7224 */ /* 0x001fce00078e00ff */
[----:B------:R-:W-:-:S07]  /*9150*/  LEPC R20, `(.L_x_223) ;  /* 0x000000001014794e */ /* 0x000fce0000000000 */
[----:B-1----:R-:W-:Y:S05]  /*9160*/  CALL.ABS.NOINC R2 ;  /* 0x0000000002007343 */ /* 0x002fea0003c00000 */
.L_x_223:
[----:B------:R0:W1:Y:S01]  /*9170*/  LDC.64 R2, c[0x4][R27] ;  /* 0x010000001b027b82 */ /* 0x0000620000000a00 */
[----:B------:R-:W-:Y:S01]  /*9180*/  ULDC.64 UR6, c[0x4][0x88] ;  /* 0x0100220000067ab9 */ /* 0x000fe20000000a00 */
[----:B------:R-:W-:Y:S01]  /*9190*/  ULDC.64 UR8, c[0x4][0x90] ;  /* 0x0100240000087ab9 */ /* 0x000fe20000000a00 */
[----:B------:R-:W-:Y:S01]  /*91a0*/  ULDC.64 UR4, c[0x4][0x18] ;  /* 0x0100060000047ab9 */ /* 0x000fe20000000a00 */
        /* <DEDUP_REMOVED lines=11> */
.L_x_222:
[----:B------:R-:W-:Y:S05]  /*9260*/  BSYNC B6 ;  /* 0x0000000000067941 */ /* 0x000fea0003800000 */
.L_x_221:
[----:B------:R0:W2:Y:S01]  /*9270*/  LDL R20, [R1+0x8] ;  /* 0x0000080001147983 */ /* 0x0000a20000100800 */
[----:B------:R-:W-:Y:S01]  /*9280*/  ULDC.64 UR4, c[0x0][0x9f8] ;  /* 0x00027e0000047ab9 */ /* 0x000fe20000000a00 */
[----:B------:R-:W1:Y:S01]  /*9290*/  LDC R7, c[0x0][0x430] ;  /* 0x00010c00ff077b82 */ /* 0x000e620000000800 */
[----:B------:R-:W-:Y:S01]  /*92a0*/  ISETP.NE.U32.AND P0, PT, RZ, UR4, PT ;  /* 0x00000004ff007c0c */ /* 0x000fe2000bf05070 */
[----:B------:R-:W3:Y:S03]  /*92b0*/  LDL R27, [R1+0x34] ;  /* 0x00003400011b7983 */ /* 0x000ee60000100800 */
[----:B------:R-:W-:Y:S01]  /*92c0*/  ISETP.NE.AND.EX P0, PT, RZ, UR5, PT, P0 ;  /* 0x00000005ff007c0c */ /* 0x000fe2000bf05300 */
[----:B------:R-:W4:Y:S04]  /*92d0*/  LDL R21, [R1+0xc] ;  /* 0x00000c0001157983 */ /* 0x000f280000100800 */
[----:B------:R-:W4:Y:S04]  /*92e0*/  LDL R2, [R1+0x10] ;  /* 0x0000100001027983 */ /* 0x000f280000100800 */
[----:B------:R-:W4:Y:S04]  /*92f0*/  LDL R10, [R1+0x38] ;  /* 0x00003800010a7983 */ /* 0x000f280000100800 */
[----:B------:R-:W-:Y:S01]  /*9300*/  @P0 IADD3 R24, P1, R24, UR4, RZ ;  /* 0x0000000418180c10 */ /* 0x000fe2000ff3e0ff */
[----:B------:R-:W0:Y:S01]  /*9310*/  S2R R3, SR_TID.X ;  /* 0x0000000000037919 */ /* 0x000e220000002100 */
[----:B------:R-:W3:Y:S02]  /*9320*/  S2R R0, SR_TID.X ;  /* 0x0000000000007919 */ /* 0x000ee40000002100 */
[----:B------:R-:W-:Y:S01]  /*9330*/  @P0 IADD3.X R25, R25, UR5, RZ, P1, !PT ;  /* 0x0000000519190c10 */ /* 0x000fe20008ffe4ff */
[----:B------:R-:W-:-:S04]  /*9340*/  ULDC UR4, c[0x0][0x2f4] ;  /* 0x0000bd0000047ab9 */ /* 0x000fc80000000800 */
[----:B--2---:R-:W2:Y:S01]  /*9350*/  @P0 LDG.E R20, desc[UR36][R24.64] ;  /* 0x0000002418140981 */ /* 0x004ea2000c1e1900 */
[----:B-1----:R-:W-:Y:S01]  /*9360*/  ISETP.NE.AND P2, PT, R7, 0x1, PT ;  /* 0x000000010700780c */ /* 0x002fe20003f45270 */
[----:B0-----:R-:W-:Y:S01]  /*9370*/  IMAD.SHL.U32 R3, R3, 0x20, RZ ;  /* 0x0000002003037824 */ /* 0x001fe200078e00ff */
[----:B---3--:R-:W-:Y:S02]  /*9380*/  LEA.HI.SX32 R27, R27, 0xffffffff, 0x19 ;  /* 0xffffffff1b1b7811 */ /* 0x008fe400078fcaff */
[----:B------:R-:W-:Y:S02]  /*9390*/  LOP3.LUT R0, R0, 0x7f, RZ, 0xc0, !PT ;  /* 0x0000007f00007812 */ /* 0x000fe400078ec0ff */
[----:B------:R-:W-:Y:S01]  /*93a0*/  LOP3.LUT R3, R3, 0x60, RZ, 0xc0, !PT ;  /* 0x0000006003037812 */ /* 0x000fe200078ec0ff */
[----:B------:R-:W-:Y:S01]  /*93b0*/  IMAD.SHL.U32 R8, R27, 0x80, RZ ;  /* 0x000000801b087824 */ /* 0x000fe200078e00ff */
[----:B------:R-:W-:-:S04]  /*93c0*/  SHF.R.U32.HI R0, RZ, 0x2, R0 ;  /* 0x00000002ff007819 */ /* 0x000fc80000011600 */
[----:B------:R-:W-:Y:S01]  /*93d0*/  LOP3.LUT R4, R8, R0, R3, 0xfe, !PT ;  /* 0x0000000008047212 */ /* 0x000fe200078efe03 */
[----:B------:R-:W0:Y:S08]  /*93e0*/  @P2 LDC R5, c[0x0][0x434] ;  /* 0x00010d00ff052b82 */ /* 0x000e300000000800 */
[----:B------:R-:W1:Y:S01]  /*93f0*/  @P2 LDC R0, c[0x0][0x438] ;  /* 0x00010e00ff002b82 */ /* 0x000e620000000800 */
[----:B------:R-:W3:Y:S01]  /*9400*/  S2R R9, SR_TID.X ;  /* 0x0000000000097919 */ /* 0x000ee20000002100 */
[----:B------:R-:W-:-:S04]  /*9410*/  LOP3.LUT R22, R22, 0xffffffef, RZ, 0xc0, !PT ;  /* 0xffffffef16167812 */ /* 0x000fc800078ec0ff */
[----:B------:R-:W-:-:S04]  /*9420*/  @P2 LOP3.LUT R22, R22, 0x10, RZ, 0xfc, !PT ;  /* 0x0000001016162812 */ /* 0x000fc800078efcff */
[----:B------:R-:W-:Y:S01]  /*9430*/  LOP3.LUT R22, R22, 0xfffffff7, RZ, 0xc0, !PT ;  /* 0xfffffff716167812 */ /* 0x000fe200078ec0ff */
[----:B---3--:R-:W-:-:S05]  /*9440*/  IMAD.SHL.U32 R9, R9, 0x8, RZ ;  /* 0x0000000809097824 */ /* 0x008fca00078e00ff */
[----:B------:R-:W-:Y:S01]  /*9450*/  LOP3.LUT R9, R9, 0x18, RZ, 0xc0, !PT ;  /* 0x0000001809097812 */ /* 0x000fe200078ec0ff */
[----:B------:R-:W-:Y:S01]  /*9460*/  UMOV UR5, 0xffffffff ;  /* 0xffffffff00057882 */ /* 0x000fe20000000000 */
[----:B--2---:R2:W-:Y:S01]  /*9470*/  @P0 STL [R1+0x8], R20 ;  /* 0x0000081401000387 */ /* 0x0045e20000100800 */
[C---:B----4-:R-:W-:Y:S01]  /*9480*/  ISETP.GE.AND P0, PT, R4.reuse, R21, PT ;  /* 0x000000150400720c */ /* 0x050fe20003f06270 */
[----:B------:R-:W-:-:S04]  /*9490*/  IMAD.IADD R4, R4, 0x1, R2 ;  /* 0x0000000104047824 */ /* 0x000fc800078e0202 */
[----:B0-----:R-:W-:-:S08]  /*94a0*/  @P2 IMAD.HI.U32 R5, R4, R5, RZ ;  /* 0x0000000504052227 */ /* 0x001fd000078e00ff */
[----:B------:R-:W0:Y:S01]  /*94b0*/  @!P0 LDC.64 R2, c[0x0][0x428] ;  /* 0x00010a00ff028b82 */ /* 0x000e220000000a00 */
[----:B------:R-:W-:Y:S01]  /*94c0*/  IMAD.MOV.U32 R6, RZ, RZ, R4 ;  /* 0x000000ffff067224 */ /* 0x000fe200078e0004 */
[----:B-1----:R-:W-:Y:S02]  /*94d0*/  @P2 SHF.R.U32.HI R6, RZ, R0, R5 ;  /* 0x00000000ff062219 */ /* 0x002fe40000011605 */
[----:B------:R-:W-:-:S03]  /*94e0*/  SHF.R.S32.HI R5, RZ, 0x1f, R20 ;  /* 0x0000001fff057819 */ /* 0x000fc60000011414 */
[----:B------:R-:W-:-:S04]  /*94f0*/  IMAD.MOV R0, RZ, RZ, -R6 ;  /* 0x000000ffff007224 */ /* 0x000fc800078e0a06 */
[----:B------:R-:W-:Y:S01]  /*9500*/  IMAD R4, R7, R0, R4 ;  /* 0x0000000007047224 */ /* 0x000fe200078e0204 */
[--C-:B------:R-:W-:Y:S01]  /*9510*/  @!P0 SHF.R.S32.HI R7, RZ, 0x1f, R6.reuse ;  /* 0x0000001fff078819 */ /* 0x100fe20000011406 */
[-C--:B0-----:R-:W-:Y:S02]  /*9520*/  @!P0 IMAD R0, R5, R2.reuse, RZ ;  /* 0x0000000205008224 */ /* 0x081fe400078e02ff */
[----:B------:R-:W-:-:S04]  /*9530*/  @!P0 IMAD.WIDE.U32 R6, R20, R2, R6 ;  /* 0x0000000214068225 */ /* 0x000fc800078e0006 */
[----:B------:R-:W-:Y:S02]  /*9540*/  @!P0 IMAD R0, R20, R3, R0 ;  /* 0x0000000314008224 */ /* 0x000fe400078e0200 */
[----:B------:R-:W0:Y:S02]  /*9550*/  @!P0 LDC.64 R2, c[0x0][0x418] ;  /* 0x00010600ff028b82 */ /* 0x000e240000000a00 */
[----:B------:R-:W-:Y:S01]  /*9560*/  @!P0 IMAD.IADD R0, R7, 0x1, R0 ;  /* 0x0000000107008824 */ /* 0x000fe200078e0200 */
[----:B------:R-:W-:Y:S02]  /*9570*/  ISETP.NE.AND P2, PT, R10, 0x3, PT ;  /* 0x000000030a00780c */ /* 0x000fe40003f45270 */
[----:B0-----:R-:W-:-:S04]  /*9580*/  @!P0 LEA R2, P1, R6, R2, 0x2 ;  /* 0x0000000206028211 */ /* 0x001fc800078210ff */
[----:B------:R-:W-:Y:S01]  /*9590*/  @!P0 LEA.HI.X R3, R6, R3, R0, 0x2, P1 ;  /* 0x0000000306038211 */ /* 0x000fe200008f1400 */
[----:B------:R-:W-:-:S06]  /*95a0*/  IMAD.MOV.U32 R0, RZ, RZ, RZ ;  /* 0x000000ffff007224 */ /* 0x000fcc00078e00ff */
[----:B------:R2:W5:Y:S01]  /*95b0*/  @!P0 LDG.E R0, desc[UR36][R2.64] ;  /* 0x0000002402008981 */ /* 0x000562000c1e1900 */
[C---:B------:R-:W-:Y:S02]  /*95c0*/  ISETP.GE.AND P0, PT, R9.reuse, UR4, PT ;  /* 0x0000000409007c0c */ /* 0x040fe4000bf06270 */
[----:B------:R-:W-:Y:S01]  /*95d0*/  @P2 LOP3.LUT R22, R22, 0x8, RZ, 0xfc, !PT ;  /* 0x0000000816162812 */ /* 0x000fe200078efcff */
[----:B------:R2:W-:Y:S01]  /*95e0*/  STL [R1+0x14], R5 ;  /* 0x0000140501007387 */ /* 0x0005e20000100800 */
[C---:B------:R-:W-:Y:S02]  /*95f0*/  LOP3.LUT R10, R9.reuse, 0x20, RZ, 0xfc, !PT ;  /* 0x00000020090a7812 */ /* 0x040fe400078efcff */
[----:B------:R-:W-:Y:S02]  /*9600*/  LOP3.LUT R22, R22, 0xfffffffb, RZ, 0xc0, !PT ;  /* 0xfffffffb16167812 */ /* 0x000fe400078ec0ff */
[----:B------:R-:W-:Y:S02]  /*9610*/  LOP3.LUT R9, R9, 0x40, RZ, 0xfc, !PT ;  /* 0x0000004009097812 */ /* 0x000fe400078efcff */
[----:B------:R-:W-:-:S03]  /*9620*/  ISETP.GE.AND P1, PT, R10, UR4, PT ;  /* 0x000000040a007c0c */ /* 0x000fc6000bf26270 */
[----:B------:R-:W-:Y:S02]  /*9630*/  @P0 LOP3.LUT R22, R22, 0x4, RZ, 0xfc, !PT ;  /* 0x0000000416160812 */ /* 0x000fe400078efcff */
[----:B------:R-:W-:Y:S02]  /*9640*/  ISETP.GE.AND P0, PT, R9, UR4, PT ;  /* 0x0000000409007c0c */ /* 0x000fe4000bf06270 */
[----:B------:R-:W-:-:S04]  /*9650*/  LOP3.LUT R22, R22, 0xfffffffe, RZ, 0xc0, !PT ;  /* 0xfffffffe16167812 */ /* 0x000fc800078ec0ff */
[----:B------:R-:W-:-:S04]  /*9660*/  LOP3.LUT R22, R22, 0xfffffffd, RZ, 0xc0, !PT ;  /* 0xfffffffd16167812 */ /* 0x000fc800078ec0ff */
[----:B------:R-:W-:-:S04]  /*9670*/  @P1 LOP3.LUT R22, R22, 0x2, RZ, 0xfc, !PT ;  /* 0x0000000216161812 */ /* 0x000fc800078efcff */
[----:B------:R-:W-:Y:S01]  /*9680*/  @P0 LOP3.LUT R22, R22, 0x1, RZ, 0xfc, !PT ;  /* 0x0000000116160812 */ /* 0x000fe200078efcff */
[----:B--2---:R-:W-:Y:S06]  /*9690*/  BRA.DIV UR5, `(.L_x_224) ;  /* 0x0000003e05007947 */ /* 0x004fec000b800000 */
.L_x_290:
[----:B------:R-:W-:-:S05]  /*96a0*/  SHF.R.S32.HI R9, RZ, 0x1f, R18 ;  /* 0x0000001fff097819 */ /* 0x000fca0000011412 */
[----:B------:R0:W-:Y:S01]  /*96b0*/  STL [R1+0x4], R9 ;  /* 0x0000040901007387 */ /* 0x0001e20000100800 */
[----:B------:R-:W-:Y:S05]  /*96c0*/  @!P2 BRA `(.L_x_225) ;  /* 0x000000000004a947 */ /* 0x000fea0003800000 */
[----:B------:R-:W-:Y:S01]  /*96d0*/  BPT.TRAP 0x1 ;  /* 0x000000040000795c */ /* 0x000fe20000300000 */
.L_x_225:
[----:B------:R-:W-:Y:S01]  /*96e0*/  SHF.R.S32.HI R5, RZ, 0x1f, R4 ;  /* 0x0000001fff057819 */ /* 0x000fe20000011404 */
[----:B------:R-:W-:Y:S01]  /*96f0*/  ULDC.64 UR4, c[0x0][0x328] ;  /* 0x0000ca0000047ab9 */ /* 0x000fe20000000a00 */
[----:B------:R-:W-:Y:S01]  /*9700*/  BSSY B0, `(.L_x_226) ;  /* 0x0000017000007945 */ /* 0x000fe20003800000 */
[----:B------:R-:W-:-:S04]  /*9710*/  IMAD.WIDE.U32 R2, R4, UR4, RZ ;  /* 0x0000000404027c25 */ /* 0x000fc8000f8e00ff */
[----:B------:R-:W-:-:S04]  /*9720*/  IMAD R6, R5, UR4, RZ ;  /* 0x0000000405067c24 */ /* 0x000fc8000f8e02ff */
[----:B------:R-:W-:Y:S01]  /*9730*/  IMAD R6, R4, UR5, R6 ;  /* 0x0000000504067c24 */ /* 0x000fe2000f8e0206 */
[----:B------:R-:W-:-:S04]  /*9740*/  ULDC.64 UR4, c[0x0][0x338] ;  /* 0x0000ce0000047ab9 */ /* 0x000fc80000000a00 */
[----:B------:R-:W-:Y:S02]  /*9750*/  IADD3 R3, R3, R6, RZ ;  /* 0x0000000603037210 */ /* 0x000fe40007ffe0ff */
        /* <DEDUP_REMOVED lines=11> */
[----:B------:R-:W-:Y:S01]  /*9810*/  IMAD.IADD R25, R3, 0x1, R7 ;  /* 0x0000000103197824 */ /* 0x000fe200078e0207 */
[----:B------:R-:W-:-:S04]  /*9820*/  SHF.L.U32 R3, R29, 0x1f, RZ ;  /* 0x0000001f1d037819 */ /* 0x000fc800000006ff */
[----:B------:R-:W-:Y:S01]  /*9830*/  LEA.HI.X R25, R2, UR5, R25, 0x1, P0 ;  /* 0x0000000502197c11 */ /* 0x000fe200080f0c19 */
[----:B------:R-:W-:-:S05]  /*9840*/  IMAD R2, R26, 0x8, R23 ;  /* 0x000000081a027824 */ /* 0x000fca00078e0217 */
[----:B------:R-:W1:Y:S02]  /*9850*/  SYNCS.PHASECHK.TRANS64.TRYWAIT P0, [R2+URZ+0x2d840], R3 ;  /* 0x02d84003020075a7 */ /* 0x000e64000800017f */
[----:B-1----:R-:W-:Y:S05]  /*9860*/  @!P0 BRA `(.L_x_227) ;  /* 0x0000003800c08947 */ /* 0x002fea0003800000 */
.L_x_291:
[----:B------:R-:W-:Y:S05]  /*9870*/  BSYNC B0 ;  /* 0x0000000000007941 */ /* 0x000fea0003800000 */
.L_x_226:
[----:B------:R-:W2:Y:S01]  /*9880*/  LDL R7, [R1+0x4] ;  /* 0x0000040001077983 */ /* 0x000ea20000100800 */
[----:B------:R-:W-:-:S03]  /*9890*/  ULDC.64 UR4, c[0x0][0x300] ;  /* 0x0000c00000047ab9 */ /* 0x000fc60000000a00 */
[----:B------:R-:W3:Y:S01]  /*98a0*/  LDL R12, [R1+0xc] ;  /* 0x00000c00010c7983 */ /* 0x000ee20000100800 */
[----:B------:R-:W-:Y:S01]  /*98b0*/  IMAD R5, R5, UR4, RZ ;  /* 0x0000000405057c24 */ /* 0x000fe2000f8e02ff */
[----:B------:R-:W-:Y:S01]  /*98c0*/  LOP3.LUT P4, RZ, R22, 0x4, RZ, 0xc0, !PT ;  /* 0x0000000416ff7812 */ /* 0x000fe2000788c0ff */
[----:B0-----:R-:W0:Y:S02]  /*98d0*/  S2R R9, SR_TID.X ;  /* 0x0000000000097919 */ /* 0x001e240000002100 */
[----:B-1----:R-:W-:Y:S01]  /*98e0*/  IMAD R3, R4, UR5, R5 ;  /* 0x0000000504037c24 */ /* 0x002fe2000f8e0205 */
[----:B------:R-:W-:Y:S01]  /*98f0*/  LOP3.LUT P3, RZ, R22, 0x2, RZ, 0xc0, !PT ;  /* 0x0000000216ff7812 */ /* 0x000fe2000786c0ff */
[----:B------:R-:W-:Y:S01]  /*9900*/  IMAD.WIDE.U32 R4, R4, UR4, RZ ;  /* 0x0000000404047c25 */ /* 0x000fe2000f8e00ff */
[----:B------:R-:W-:Y:S01]  /*9910*/  ULDC.64 UR4, c[0x0][0x310] ;  /* 0x0000c40000047ab9 */ /* 0x000fe20000000a00 */
[----:B------:R-:W-:Y:S02]  /*9920*/  LOP3.LUT P2, RZ, R22, 0x1, RZ, 0xc0, !PT ;  /* 0x0000000116ff7812 */ /* 0x000fe4000784c0ff */
[----:B------:R-:W-:-:S02]  /*9930*/  IMAD.IADD R5, R5, 0x1, R3 ;  /* 0x0000000105057824 */ /* 0x000fc400078e0203 */
[----:B------:R-:W-:Y:S02]  /*9940*/  IMAD R6, R6, UR4, RZ ;  /* 0x0000000406067c24 */ /* 0x000fe4000f8e02ff */
[----:B------:R-:W-:-:S04]  /*9950*/  IMAD.WIDE.U32 R4, R0, UR4, R4 ;  /* 0x0000000400047c25 */ /* 0x000fc8000f8e0004 */
[----:B------:R-:W-:Y:S01]  /*9960*/  IMAD R0, R0, UR5, R6 ;  /* 0x0000000500007c24 */ /* 0x000fe2000f8e0206 */
[----:B------:R-:W-:-:S03]  /*9970*/  ULDC.64 UR4, c[0x0][0x308] ;  /* 0x0000c20000047ab9 */ /* 0x000fc60000000a00 */
[----:B------:R-:W-:Y:S02]  /*9980*/  IMAD.IADD R5, R5, 0x1, R0 ;  /* 0x0000000105057824 */ /* 0x000fe400078e0200 */
[----:B------:R-:W-:-:S04]  /*9990*/  IMAD.WIDE.U32 R4, R18, UR4, R4 ;  /* 0x0000000412047c25 */ /* 0x000fc8000f8e0004 */
[----:B0-----:R-:W-:Y:S02]  /*99a0*/  IMAD.SHL.U32 R10, R9, 0x8, RZ ;  /* 0x00000008090a7824 */ /* 0x001fe400078e00ff */
[----:B--2---:R-:W-:Y:S02]  /*99b0*/  IMAD R0, R7, UR4, RZ ;  /* 0x0000000407007c24 */ /* 0x004fe4000f8e02ff */
[----:B------:R-:W0:Y:S02]  /*99c0*/  S2R R7, SR_TID.X ;  /* 0x0000000000077919 */ /* 0x000e240000002100 */
[----:B------:R-:W-:Y:S01]  /*99d0*/  IMAD R0, R18, UR5, R0 ;  /* 0x0000000512007c24 */ /* 0x000fe2000f8e0200 */
[----:B------:R-:W-:-:S03]  /*99e0*/  ULDC.64 UR4, c[0x0][0x2e8] ;  /* 0x0000ba0000047ab9 */ /* 0x000fc60000000a00 */
[----:B------:R-:W-:Y:S01]  /*99f0*/  IMAD.IADD R6, R5, 0x1, R0 ;  /* 0x0000000105067824 */ /* 0x000fe200078e0200 */
[----:B------:R-:W-:Y:S01]  /*9a00*/  LEA R0, P0, R4, UR4, 0x1 ;  /* 0x0000000404007c11 */ /* 0x000fe2000f8008ff */
[----:B------:R-:W-:-:S03]  /*9a10*/  UMOV UR4, 0xffffffff ;  /* 0xffffffff00047882 */ /* 0x000fc60000000000 */
[----:B------:R-:W-:Y:S02]  /*9a20*/  LEA.HI.X R6, R4, UR5, R6, 0x1, P0 ;  /* 0x0000000504067c11 */ /* 0x000fe400080f0c06 */
[----:B0-----:R-:W-:Y:S01]  /*9a30*/  LOP3.LUT R11, R7, 0x7f, RZ, 0xc0, !PT ;  /* 0x0000007f070b7812 */ /* 0x001fe200078ec0ff */
[----:B------:R-:W-:-:S03]  /*9a40*/  IMAD.SHL.U32 R7, R9, 0x8, RZ ;  /* 0x0000000809077824 */ /* 0x000fc600078e00ff */
[----:B------:R-:W-:Y:S02]  /*9a50*/  SHF.R.U32.HI R11, RZ, 0x2, R11 ;  /* 0x00000002ff0b7819 */ /* 0x000fe4000001160b */
[----:B------:R-:W-:Y:S02]  /*9a60*/  LOP3.LUT R7, R7, 0xd8, RZ, 0xc0, !PT ;  /* 0x000000d807077812 */ /* 0x000fe400078ec0ff */
[----:B---3--:R-:W-:Y:S02]  /*9a70*/  IADD3 R3, -R11, R12, -R8 ;  /* 0x0000000c0b037210 */ /* 0x008fe40007ffe908 */
[----:B------:R-:W-:Y:S01]  /*9a80*/  LOP3.LUT R7, R7, 0x18, R9, 0x78, !PT ;  /* 0x0000001807077812 */ /* 0x000fe200078e7809 */
[----:B------:R-:W-:Y:S01]  /*9a90*/  IMAD.SHL.U32 R9, R9, 0x8, RZ ;  /* 0x0000000809097824 */ /* 0x000fe200078e00ff */
[----:B------:R-:W-:Y:S02]  /*9aa0*/  ISETP.GE.AND P0, PT, R3, 0x1, PT ;  /* 0x000000010300780c */ /* 0x000fe40003f06270 */
[----:B------:R-:W-:-:S02]  /*9ab0*/  LOP3.LUT R7, R7, 0x320, R10, 0xf8, !PT ;  /* 0x0000032007077812 */ /* 0x000fc400078ef80a */
[----:B------:R-:W-:-:S03]  /*9ac0*/  LOP3.LUT R9, R9, 0x18, RZ, 0xc0, !PT ;  /* 0x0000001809097812 */ /* 0x000fc600078ec0ff */
[----:B------:R-:W-:Y:S01]  /*9ad0*/  IMAD R7, R26, 0x3000, R7 ;  /* 0x000030001a077824 */ /* 0x000fe200078e0207 */
[----:B------:R-:W-:Y:S06]  /*9ae0*/  BRA.DIV UR4, `(.L_x_228) ;  /* 0x0000003a04347947 */ /* 0x000fec000b800000 */
[----:B------:R-:W0:Y:S01]  /*9af0*/  SHFL.IDX PT, R5, R0, RZ, 0x1c1f ;  /* 0x001c1fff00057589 */ /* 0x000e2200000e0000 */
[----:B------:R-:W-:-:S03]  /*9b00*/  @P0 IMAD R8, R7, 0x2, R23 ;  /* 0x0000000207080824 */ /* 0x000fc600078e0217 */
[----:B------:R-:W1:Y:S01]  /*9b10*/  SHFL.IDX PT, R4, R6, RZ, 0x1c1f ;  /* 0x001c1fff06047589 */ /* 0x000e6200000e0000 */
[----:B0-----:R-:W-:-:S04]  /*9b20*/  @P0 LEA R5, P1, R9, R5, 0x1 ;  /* 0x0000000509050211 */ /* 0x001fc800078208ff */
[----:B-1----:R-:W-:Y:S02]  /*9b30*/  @P0 IADD3.X R4, RZ, R4, RZ, P1, !PT ;  /* 0x00000004ff040210 */ /* 0x002fe40000ffe4ff */
[----:B------:R-:W-:Y:S02]  /*9b40*/  ISETP.GE.AND P1, PT, R3, 0x21, PT ;  /* 0x000000210300780c */ /* 0x000fe40003f26270 */
[----:B------:R-:W-:-:S04]  /*9b50*/  @P0 LOP3.LUT R5, R5, R4, RZ, 0x3c, !PT ;  /* 0x0000000405050212 */ /* 0x000fc800078e3cff */
[----:B------:R-:W-:-:S04]  /*9b60*/  @P0 LOP3.LUT R4, R5, R4, RZ, 0x3c, !PT ;  /* 0x0000000405040212 */ /* 0x000fc800078e3cff */
[----:B------:R-:W-:-:S05]  /*9b70*/  @P0 LOP3.LUT R5, R5, R4, RZ, 0x3c, !PT ;  /* 0x0000000405050212 */ /* 0x000fca00078e3cff */
[----:B------:R-:W-:Y:S01]  /*9b80*/  @!PT LDS RZ, [RZ] ;  /* 0x00000000fffff984 */ /* 0x000fe20000000800 */
[----:B------:R-:W-:Y:S04]  /*9b90*/  @P0 LDGSTS.E.BYPASS.LTC128B.128 [R8+0x15400], desc[UR36][R4.64], !P4 ;  /* 0x1540000004080fae */ /* 0x000fe8000e101d64 */
[----:B------:R-:W-:Y:S04]  /*9ba0*/  @P0 LDGSTS.E.BYPASS.LTC128B.128 [R8+0x17400], desc[UR36][R4.64+0x40], !P3 ;  /* 0x1740004004080fae */ /* 0x000fe8000d901d64 */
[----:B------:R0:W-:Y:S04]  /*9bb0*/  @P0 LDGSTS.E.BYPASS.LTC128B.128 [R8+0x19400], desc[UR36][R4.64+0x80], !P2 ;  /* 0x1940008004080fae */ /* 0x0001e8000d101d64 */
[----:B0-----:R-:W0:Y:S01]  /*9bc0*/  SHFL.IDX PT, R5, R0, 0x1, 0x1c1f ;  /* 0x003c1f0000057f89 */ /* 0x001e2200000e0000 */
[----:B------:R-:W-:-:S03]  /*9bd0*/  @P1 IMAD R8, R7, 0x2, R23 ;  /* 0x0000000207081824 */ /* 0x000fc600078e0217 */
        /* <DEDUP_REMOVED lines=11> */
[----:B------:R-:W-:Y:S01]  /*9c90*/  @P1 IMAD R8, R7, 0x2, R23 ;  /* 0x0000000207081824 */ /* 0x000fe200078e0217 */
[----:B------:R-:W1:Y:S04]  /*9ca0*/  SHFL.IDX PT, R4, R6, 0x2, 0x1c1f ;  /* 0x005c1f0006047f89 */ /* 0x000e6800000e0000 */
[----:B------:R-:W2:Y:S04]  /*9cb0*/  SHFL.IDX PT, R6, R6, 0x3, 0x1c1f ;  /* 0x007c1f0006067f89 */ /* 0x000ea800000e0000 */
[----:B------:R-:W3:Y:S01]  /*9cc0*/  SHFL.IDX PT, R0, R0, 0x3, 0x1c1f ;  /* 0x007c1f0000007f89 */ /* 0x000ee200000e0000 */
[----:B0-----:R-:W-:-:S05]  /*9cd0*/  @P1 LEA R5, P0, R9, R5, 0x1 ;  /* 0x0000000509051211 */ /* 0x001fca00078008ff */
[----:B-1----:R-:W-:-:S05]  /*9ce0*/  @P1 IMAD.X R4, RZ, RZ, R4, P0 ;  /* 0x000000ffff041224 */ /* 0x002fca00000e0604 */
[----:B------:R-:W-:-:S04]  /*9cf0*/  @P1 LOP3.LUT R5, R5, R4, RZ, 0x3c, !PT ;  /* 0x0000000405051212 */ /* 0x000fc800078e3cff */
[----:B------:R-:W-:-:S04]  /*9d00*/  @P1 LOP3.LUT R4, R5, R4, RZ, 0x3c, !PT ;  /* 0x0000000405041212 */ /* 0x000fc800078e3cff */
[----:B------:R-:W-:-:S05]  /*9d10*/  @P1 LOP3.LUT R5, R5, R4, RZ, 0x3c, !PT ;  /* 0x0000000405051212 */ /* 0x000fca00078e3cff */
[----:B------:R1:W-:Y:S04]  /*9d20*/  @P1 LDGSTS.E.BYPASS.LTC128B.128 [R8+0x16400], desc[UR36][R4.64], !P4 ;  /* 0x1640000004081fae */ /* 0x0003e8000e101d64 */
[----:B------:R1:W-:Y:S04]  /*9d30*/  @P1 LDGSTS.E.BYPASS.LTC128B.128 [R8+0x18400], desc[UR36][R4.64+0x40], !P3 ;  /* 0x1840004004081fae */ /* 0x0003e8000d901d64 */
[----:B--23--:R1:W-:Y:S02]  /*9d40*/  @P1 LDGSTS.E.BYPASS.LTC128B.128 [R8+0x1a400], desc[UR36][R4.64+0x80], !P2 ;  /* 0x1a40008004081fae */ /* 0x00c3e4000d101d64 */
.L_x_301:
[----:B------:R-:W-:-:S13]  /*9d50*/  ISETP.GE.AND P0, PT, R3, 0x61, PT ;  /* 0x000000610300780c */ /* 0x000fda0003f06270 */
[----:B01----:R-:W-:Y:S01]  /*9d60*/  @P0 LEA R4, P1, R9, R0, 0x1 ;  /* 0x0000000009040211 */ /* 0x003fe200078208ff */
[----:B------:R-:W-:-:S04]  /*9d70*/  @P0 IMAD R7, R7, 0x2, R23 ;  /* 0x0000000207070824 */ /* 0x000fc800078e0217 */
[----:B------:R-:W-:-:S05]  /*9d80*/  @P0 IMAD.X R5, RZ, RZ, R6, P1 ;  /* 0x000000ffff050224 */ /* 0x000fca00008e0606 */
        /* <DEDUP_REMOVED lines=8> */
.L_x_229:
[----:B------:R-:W-:Y:S02]  /*9e10*/  PLOP3.LUT P1, PT, P1, P0, PT, 0xa2, 0x0 ;  /* 0x000000000000781c */ /* 0x000fe40000f21472 */
[----:B------:R-:W-:-:S08]  /*9e20*/  @P0 R2UR P1, UR4, R2 ;  /* 0x00000000020402ca */ /* 0x000fd00000020000 */
[----:B------:R-:W-:-:S05]  /*9e30*/  @P0 PLOP3.LUT P0, PT, P1, PT, PT, 0x80, 0x0 ;  /* 0x000000000000081c */ /* 0x000fca0000f0f070 */
[----:B------:R-:W-:Y:S01]  /*9e40*/  @!P1 SYNCS.ARRIVE.TRANS64.RED.A0T1 RZ, [UR4+0x2d830], RZ ;  /* 0x02d830ffffff99a7 */ /* 0x000fe20008200404 */
[----:B------:R-:W-:Y:S07]  /*9e50*/  @!P1 ARRIVES.LDGSTSBAR.64.TRANSCNT [UR4+0x2d830] ;  /* 0x02d83000ff0099b0 */ /* 0x000fee0008000a84 */
[----:B------:R-:W-:Y:S05]  /*9e60*/  @P0 BRA.U.ANY `(.L_x_229) ;  /* 0xfffffffd00e80947 */ /* 0x000fea000393ffff */
[----:B------:R-:W-:Y:S01]  /*9e70*/  NOP ;  /* 0x0000000000007918 */ /* 0x000fe20000000000 */
[----:B------:R-:W2:Y:S02]  /*9e80*/  LDL R0, [R1+0x38] ;  /* 0x0000380001007983 */ /* 0x000ea40000100800 */
[----:B--2---:R-:W-:-:S13]  /*9e90*/  ISETP.NE.AND P2, PT, R0, 0x3, PT ;  /* 0x000000030000780c */ /* 0x004fda0003f45270 */
[----:B------:R-:W-:Y:S05]  /*9ea0*/  @!P2 BRA `(.L_x_230) ;  /* 0x000000000004a947 */ /* 0x000fea0003800000 */
[----:B------:R-:W-:Y:S01]  /*9eb0*/  BPT.TRAP 0x1 ;  /* 0x000000040000795c */ /* 0x000fe20000300000 */
.L_x_230:
[----:B0-----:R0:W5:Y:S01]  /*9ec0*/  LDL.LU R4, [R1+0x20] ;  /* 0x0000200001047983 */ /* 0x0011620000300800 */
[----:B------:R0:W-:Y:S03]  /*9ed0*/  SYNCS.ARRIVE.TRANS64.A1T0 RZ, [R2+URZ+0x2d830], RZ ;  /* 0x02d830ff02ff79a7 */ /* 0x0001e6000810003f */
[----:B------:R0:W5:Y:S02]  /*9ee0*/  LDL.LU R3, [R1] ;  /* 0x0000000001037983 */ /* 0x0001640000300800 */
[----:B------:R-:W-:Y:S05]  /*9ef0*/  WARPSYNC.ALL ;  /* 0x0000000000007948 */ /* 0x000fea0003800000 */
[----:B------:R-:W-:Y:S01]  /*9f00*/  ULDC.64 UR4, c[0x0][0x298] ;  /* 0x0000a60000047ab9 */ /* 0x000fe20000000a00 */
[----:B------:R-:W-:Y:S01]  /*9f10*/  BAR.SYNC.DEFER_BLOCKING 0x8, 0x200 ;  /* 0x0208000000007b1d */ /* 0x000fe20000010000 */
[----:B------:R-:W-:Y:S01]  /*9f20*/  LOP3.LUT P0, RZ, R22, 0x20, RZ, 0xc0, !PT ;  /* 0x0000002016ff7812 */ /* 0x000fe2000780c0ff */
[----:B0-----:R-:W-:-:S03]  /*9f30*/  VIADD R2, R23, 0xc400 ;  /* 0x0000c40017027836 */ /* 0x001fc60000000000 */
[----:B------:R-:W-:Y:S01]  /*9f40*/  SEL R28, R28, RZ, !P0 ;  /* 0x000000ff1c1c7207 */ /* 0x000fe20004000000 */
[----:B------:R-:W-:Y:S01]  /*9f50*/  BSSY B6, `(.L_x_231) ;  /* 0x000001c000067945 */ /* 0x000fe20003800000 */
[----:B-----5:R-:W-:Y:S02]  /*9f60*/  SEL R4, R4, RZ, !P0 ;  /* 0x000000ff04047207 */ /* 0x020fe40004000000 */
[----:B------:R-:W-:Y:S02]  /*9f70*/  LOP3.LUT P0, RZ, R2, 0x1bf, RZ, 0xc0, !PT ;  /* 0x000001bf02ff7812 */ /* 0x000fe4000780c0ff */
[----:B------:R-:W-:Y:S01]  /*9f80*/  SHF.R.S32.HI R0, RZ, 0x1f, R3 ;  /* 0x0000001fff007819 */ /* 0x000fe20000011403 */
[----:B------:R0:W-:Y:S04]  /*9f90*/  STL [R1+0x2c], R4 ;  /* 0x00002c0401007387 */ /* 0x0001e80000100800 */
[----:B------:R-:W-:-:S04]  /*9fa0*/  IMAD R0, R0, UR4, RZ ;  /* 0x0000000400007c24 */ /* 0x000fc8000f8e02ff */
[C---:B------:R-:W-:Y:S02]  /*9fb0*/  IMAD R0, R3.reuse, UR5, R0 ;  /* 0x0000000503007c24 */ /* 0x040fe4000f8e0200 */
[----:B------:R-:W-:-:S04]  /*9fc0*/  IMAD.WIDE.U32 R2, R3, UR4, RZ ;  /* 0x0000000403027c25 */ /* 0x000fc8000f8e00ff */
[----:B------:R-:W-:Y:S01]  /*9fd0*/  IMAD.IADD R0, R3, 0x1, R0 ;  /* 0x0000000103007824 */ /* 0x000fe200078e0200 */
[----:B------:R0:W-:Y:S04]  /*9fe0*/  STL.64 [R1+0x20], R2 ;  /* 0x0000200201007387 */ /* 0x0001e80000100a00 */
[----:B------:R0:W-:Y:S01]  /*9ff0*/  STL [R1], R0 ;  /* 0x0000000001007387 */ /* 0x0001e20000100800 */
[----:B------:R-:W-:Y:S05]  /*a000*/  @!P0 BRA `(.L_x_232) ;  /* 0x0000000000408947 */ /* 0x000fea0003800000 */
[----:B0-----:R-:W-:Y:S01]  /*a010*/  MOV R2, 0x0 ;  /* 0x0000000000027802 */ /* 0x001fe20000000f00 */
[----:B------:R-:W-:Y:S01]  /*a020*/  ULDC.64 UR6, c[0x4][0x88] ;  /* 0x0100220000067ab9 */ /* 0x000fe20000000a00 */
[----:B------:R-:W-:Y:S01]  /*a030*/  ULDC.64 UR8, c[0x4][0x90] ;  /* 0x0100240000087ab9 */ /* 0x000fe20000000a00 */
[----:B------:R-:W-:Y:S01]  /*a040*/  ULDC.64 UR4, c[0x4][0x20] ;  /* 0x0100080000047ab9 */ /* 0x000fe20000000a00 */
[----:B------:R-:W-:Y:S01]  /*a050*/  MOV R4, UR6 ;  /* 0x0000000600047c02 */ /* 0x000fe20008000f00 */
[----:B------:R-:W-:Y:S01]  /*a060*/  IMAD.U32 R5, RZ, RZ, UR7 ;  /* 0x00000007ff057e24 */ /* 0x000fe2000f8e00ff */
[----:B------:R-:W0:Y:S01]  /*a070*/  LDC.64 R2, c[0x4][R2] ;  /* 0x0100000002027b82 */ /* 0x000e220000000a00 */
[----:B------:R-:W-:Y:S02]  /*a080*/  IMAD.U32 R6, RZ, RZ, UR8 ;  /* 0x00000008ff067e24 */ /* 0x000fe4000f8e00ff */
[----:B------:R-:W-:Y:S02]  /*a090*/  IMAD.U32 R7, RZ, RZ, UR9 ;  /* 0x00000009ff077e24 */ /* 0x000fe4000f8e00ff */
[----:B------:R-:W-:-:S02]  /*a0a0*/  IMAD.U32 R10, RZ, RZ, UR4 ;  /* 0x00000004ff0a7e24 */ /* 0x000fc4000f8e00ff */
[----:B------:R-:W-:Y:S02]  /*a0b0*/  IMAD.U32 R11, RZ, RZ, UR5 ;  /* 0x00000005ff0b7e24 */ /* 0x000fe4000f8e00ff */
[----:B------:R-:W-:Y:S02]  /*a0c0*/  IMAD.MOV.U32 R8, RZ, RZ, 0x70 ;  /* 0x00000070ff087424 */ /* 0x000fe400078e00ff */
[----:B------:R-:W-:Y:S02]  /*a0d0*/  IMAD.MOV.U32 R12, RZ, RZ, 0x1 ;  /* 0x00000001ff0c7424 */ /* 0x000fe400078e00ff */
[----:B------:R-:W-:-:S07]  /*a0e0*/  IMAD.MOV.U32 R13, RZ, RZ, RZ ;  /* 0x000000ffff0d7224 */ /* 0x000fce00078e00ff */
[----:B------:R-:W-:-:S07]  /*a0f0*/  LEPC R20, `(.L_x_232) ;  /* 0x000000001014794e */ /* 0x000fce0000000000 */
[----:B0-----:R-:W-:Y:S05]  /*a100*/  CALL.ABS.NOINC R2 ;  /* 0x0000000002007343 */ /* 0x001fea0003c00000 */
.L_x_232:
[----:B------:R-:W-:Y:S05]  /*a110*/  BSYNC B6 ;  /* 0x0000000000067941 */ /* 0x000fea0003800000 */
.L_x_231:
[----:B0-----:R-:W2:Y:S01]  /*a120*/  LDL.LU R0, [R1+0x2c] ;  /* 0x00002c0001007983 */ /* 0x001ea20000300800 */
[----:B------:R-:W0:Y:S01]  /*a130*/  LDC R10, c[0x0][0x448] ;  /* 0x00011200ff0a7b82 */ /* 0x000e220000000800 */
[----:B------:R-:W-:Y:S01]  /*a140*/  ULDC.64 UR4, c[0x0][0x2d8] ;  /* 0x0000b60000047ab9 */ /* 0x000fe20000000a00 */
[----:B------:R-:W-:Y:S01]  /*a150*/  ULDC.64 UR6, c[0x0][0x2c8] ;  /* 0x0000b20000067ab9 */ /* 0x000fe20000000a00 */
[----:B------:R-:W3:Y:S01]  /*a160*/  LDL.LU R21, [R1] ;  /* 0x0000000001157983 */ /* 0x000ee20000300800 */
[----:B------:R-:W-:-:S03]  /*a170*/  ULDC.64 UR8, c[0x0][0x280] ;  /* 0x0000a00000087ab9 */ /* 0x000fc60000000a00 */
[----:B------:R-:W3:Y:S04]  /*a180*/  LDL.LU.64 R2, [R1+0x20] ;  /* 0x0000200001027983 */ /* 0x000ee80000300a00 */
[----:B------:R-:W4:Y:S01]  /*a190*/  LDL R20, [R1+0x4] ;  /* 0x0000040001147983 */ /* 0x000f220000100800 */
[----:B------:R-:W1:Y:S01]  /*a1a0*/  S2R R13, SR_TID.X ;  /* 0x00000000000d7919 */ /* 0x000e620000002100 */
[----:B0-----:R-:W-:-:S13]  /*a1b0*/  ISETP.NE.AND P0, PT, R10, 0x1, PT ;  /* 0x000000010a00780c */ /* 0x001fda0003f05270 */
[----:B------:R-:W0:Y:S01]  /*a1c0*/  @P0 LDC R5, c[0x0][0x450] ;  /* 0x00011400ff050b82 */ /* 0x000e220000000800 */
[----:B-1----:R-:W-:-:S05]  /*a1d0*/  IMAD.SHL.U32 R11, R13, 0x8, RZ ;  /* 0x000000080d0b7824 */ /* 0x002fca00078e00ff */
[----:B------:R-:W-:-:S04]  /*a1e0*/  LOP3.LUT R11, R11, 0x18, RZ, 0xc0, !PT ;  /* 0x000000180b0b7812 */ /* 0x000fc800078ec0ff */
[C---:B------:R-:W-:Y:S02]  /*a1f0*/  LOP3.LUT R12, R11.reuse, 0x20, RZ, 0xfc, !PT ;  /* 0x000000200b0c7812 */ /* 0x040fe400078efcff */
[----:B------:R-:W-:Y:S01]  /*a200*/  LOP3.LUT R11, R11, 0x40, RZ, 0xfc, !PT ;  /* 0x000000400b0b7812 */ /* 0x000fe200078efcff */
[----:B--2---:R-:W-:Y:S01]  /*a210*/  IMAD.MOV.U32 R4, RZ, RZ, R0 ;  /* 0x000000ffff047224 */ /* 0x004fe200078e0000 */
[----:B---3--:R-:W-:Y:S02]  /*a220*/  MOV R3, R21 ;  /* 0x0000001500037202 */ /* 0x008fe40000000f00 */
[----:B------:R-:W1:Y:S01]  /*a230*/  S2R R21, SR_TID.X ;  /* 0x0000000000157919 */ /* 0x000e620000002100 */
[----:B----4-:R-:W-:Y:S02]  /*a240*/  IMAD R0, R20, UR4, RZ ;  /* 0x0000000414007c24 */ /* 0x010fe4000f8e02ff */
[----:B------:R-:W2:Y:S01]  /*a250*/  S2R R20, SR_TID.X ;  /* 0x0000000000147919 */ /* 0x000ea20000002100 */
[----:B------:R-:W-:-:S04]  /*a260*/  IMAD.WIDE.U32 R2, R18, UR4, R2 ;  /* 0x0000000412027c25 */ /* 0x000fc8000f8e0002 */
[----:B------:R-:W-:Y:S01]  /*a270*/  IMAD R0, R18, UR5, R0 ;  /* 0x0000000512007c24 */ /* 0x000fe2000f8e0200 */
[----:B------:R-:W-:-:S03]  /*a280*/  ULDC.64 UR4, c[0x0][0x2e0] ;  /* 0x0000b80000047ab9 */ /* 0x000fc60000000a00 */
[----:B------:R-:W-:Y:S02]  /*a290*/  IMAD.IADD R3, R3, 0x1, R0 ;  /* 0x0000000103037824 */ /* 0x000fe400078e0200 */
[----:B------:R-:W-:Y:S02]  /*a2a0*/  IMAD R0, R4, UR4, RZ ;  /* 0x0000000404007c24 */ /* 0x000fe4000f8e02ff */
[----:B------:R-:W3:Y:S01]  /*a2b0*/  @P0 LDC R4, c[0x0][0x44c] ;  /* 0x00011300ff040b82 */ /* 0x000ee20000000800 */
[----:B------:R-:W-:-:S04]  /*a2c0*/  IMAD.WIDE.U32 R2, R28, UR4, R2 ;  /* 0x000000041c027c25 */ /* 0x000fc8000f8e0002 */
[----:B------:R-:W-:Y:S01]  /*a2d0*/  IMAD R0, R28, UR5, R0 ;  /* 0x000000051c007c24 */ /* 0x000fe2000f8e0200 */
[----:B------:R-:W-:-:S03]  /*a2e0*/  ULDC.64 UR4, c[0x0][0x2d0] ;  /* 0x0000b40000047ab9 */ /* 0x000fc60000000a00 */
[----:B------:R-:W-:Y:S02]  /*a2f0*/  IMAD.IADD R3, R3, 0x1, R0 ;  /* 0x0000000103037824 */ /* 0x000fe400078e0200 */
[----:B-1----:R-:W-:Y:S01]  /*a300*/  IMAD.SHL.U32 R21, R21, 0x20, RZ ;  /* 0x0000002015157824 */ /* 0x002fe200078e00ff */
[----:B--2---:R-:W-:-:S04]  /*a310*/  LOP3.LUT R20, R20, 0x7f, RZ, 0xc0, !PT ;  /* 0x0000007f14147812 */ /* 0x004fc800078ec0ff */
[----:B------:R-:W-:Y:S02]  /*a320*/  LOP3.LUT R21, R21, 0x60, RZ, 0xc0, !PT ;  /* 0x0000006015157812 */ /* 0x000fe400078ec0ff */
[----:B------:R-:W-:-:S04]  /*a330*/  SHF.R.U32.HI R20, RZ, 0x2, R20 ;  /* 0x00000002ff147819 */ /* 0x000fc80000011614 */
[----:B------:R-:W-:Y:S02]  /*a340*/  LOP3.LUT R20, R20, R21, RZ, 0xfc, !PT ;  /* 0x0000001514147212 */ /* 0x000fe400078efcff */
[----:B------:R-:W-:-:S03]  /*a350*/  LOP3.LUT R21, R13, 0x7f, RZ, 0xc0, !PT ;  /* 0x0000007f0d157812 */ /* 0x000fc600078ec0ff */
[----:B------:R-:W-:Y:S01]  /*a360*/  IMAD R6, R17, 0xc0, R20 ;  /* 0x000000c011067824 */ /* 0x000fe200078e0214 */
[----:B------:R-:W-:Y:S01]  /*a370*/  SHF.R.U32.HI R21, RZ, 0x2, R21 ;  /* 0x00000002ff157819 */ /* 0x000fe20000011615 */
[----:B------:R-:W-:Y:S02]  /*a380*/  IMAD.SHL.U32 R20, R13, 0x8, RZ ;  /* 0x000000080d147824 */ /* 0x000fe400078e00ff */
[----:B---3--:R-:W-:-:S03]  /*a390*/  @P0 IMAD.HI.U32 R0, R6, R4, RZ ;  /* 0x0000000406000227 */ /* 0x008fc600078e00ff */
[----:B------:R-:W-:Y:S01]  /*a3a0*/  LOP3.LUT R20, R20, 0x18, RZ, 0xc0, !PT ;  /* 0x0000001814147812 */ /* 0x000fe200078ec0ff */
[----:B------:R-:W-:Y:S01]  /*a3b0*/  IMAD.MOV.U32 R4, RZ, RZ, R6 ;  /* 0x000000ffff047224 */ /* 0x000fe200078e0006 */
[----:B0-----:R-:W-:-:S04]  /*a3c0*/  @P0 SHF.R.U32.HI R4, RZ, R5, R0 ;  /* 0x00000005ff040219 */ /* 0x001fc80000011600 */
[--C-:B------:R-:W-:Y:S01]  /*a3d0*/  SHF.R.S32.HI R0, RZ, 0x1f, R4.reuse ;  /* 0x0000001fff007819 */ /* 0x100fe20000011404 */
[----:B------:R-:W-:-:S04]  /*a3e0*/  IMAD.MOV R7, RZ, RZ, -R4 ;  /* 0x000000ffff077224 */ /* 0x000fc800078e0a04 */
[----:B------:R-:W-:-:S04]  /*a3f0*/  IMAD R0, R0, UR4, RZ ;  /* 0x0000000400007c24 */ /* 0x000fc8000f8e02ff */
[C---:B------:R-:W-:Y:S02]  /*a400*/  IMAD R0, R4.reuse, UR5, R0 ;  /* 0x0000000504007c24 */ /* 0x040fe4000f8e0200 */
[----:B------:R-:W-:-:S04]  /*a410*/  IMAD.WIDE.U32 R4, R4, UR4, R2 ;  /* 0x0000000404047c25 */ /* 0x000fc8000f8e0002 */
[----:B------:R-:W-:Y:S02]  /*a420*/  IMAD.IADD R5, R5, 0x1, R0 ;  /* 0x0000000105057824 */ /* 0x000fe400078e0200 */
[----:B------:R-:W-:-:S04]  /*a430*/  IMAD R0, R10, R7, R6 ;  /* 0x000000070a007224 */ /* 0x000fc800078e0206 */
[----:B------:R-:W-:Y:S01]  /*a440*/  IMAD.WIDE.U32 R8, R0, UR6, R4 ;  /* 0x0000000600087c25 */ /* 0x000fe2000f8e0004 */
[----:B------:R-:W-:-:S03]  /*a450*/  SHF.R.S32.HI R7, RZ, 0x1f, R0 ;  /* 0x0000001fff077819 */ /* 0x000fc60000011400 */
[----:B------:R-:W-:Y:S01]  /*a460*/  VIADD R5, R6, 0x80 ;  /* 0x0000008006057836 */ /* 0x000fe20000000000 */
[----:B------:R-:W-:Y:S01]  /*a470*/  LEA R4, P1, R8, UR8, 0x1 ;  /* 0x0000000808047c11 */ /* 0x000fe2000f8208ff */
[----:B------:R-:W-:Y:S02]  /*a480*/  IMAD R7, R7, UR6, RZ ;  /* 0x0000000607077c24 */ /* 0x000fe4000f8e02ff */
[----:B------:R-:W-:Y:S02]  /*a490*/  IMAD.MOV.U32 R6, RZ, RZ, R5 ;  /* 0x000000ffff067224 */ /* 0x000fe400078e0005 */
[----:B------:R-:W-:Y:S02]  /*a4a0*/  IMAD R0, R0, UR7, R7 ;  /* 0x0000000700007c24 */ /* 0x000fe4000f8e0207 */
[----:B------:R-:W0:Y:S02]  /*a4b0*/  @P0 LDC R7, c[0x0][0x44c] ;  /* 0x00011300ff070b82 */ /* 0x000e240000000800 */
[----:B------:R-:W-:-:S05]  /*a4c0*/  IMAD.IADD R0, R9, 0x1, R0 ;  /* 0x0000000109007824 */ /* 0x000fca00078e0200 */
[----:B------:R-:W-:Y:S02]  /*a4d0*/  LEA.HI.X R0, R8, UR9, R0, 0x1, P1 ;  /* 0x0000000908007c11 */ /* 0x000fe400088f0c00 */
[----:B------:R-:W1:Y:S01]  /*a4e0*/  @P0 LDC R8, c[0x0][0x450] ;  /* 0x00011400ff080b82 */ /* 0x000e620000000800 */
[----:B0-----:R-:W-:-:S05]  /*a4f0*/  @P0 IMAD.HI.U32 R7, R5, R7, RZ ;  /* 0x0000000705070227 */ /* 0x001fca00078e00ff */
[----:B-1----:R-:W-:-:S04]  /*a500*/  @P0 SHF.R.U32.HI R6, RZ, R8, R7 ;  /* 0x00000008ff060219 */ /* 0x002fc80000011607 */
[C---:B------:R-:W-:Y:S01]  /*a510*/  IADD3 R7, -R6.reuse, RZ, RZ ;  /* 0x000000ff06077210 */ /* 0x040fe20007ffe1ff */
[----:B------:R-:W-:-:S04]  /*a520*/  IMAD.WIDE.U32 R2, R6, UR4, R2 ;  /* 0x0000000406027c25 */ /* 0x000fc8000f8e0002 */
[----:B------:R-:W-:Y:S01]  /*a530*/  IMAD R5, R10, R7, R5 ;  /* 0x000000070a057224 */ /* 0x000fe200078e0205 */
[----:B------:R-:W-:-:S05]  /*a540*/  SHF.R.S32.HI R7, RZ, 0x1f, R6 ;  /* 0x0000001fff077819 */ /* 0x000fca0000011406 */
[----:B------:R-:W-:Y:S01]  /*a550*/  IMAD R7, R7, UR4, RZ ;  /* 0x0000000407077c24 */ /* 0x000fe2000f8e02ff */
[----:B------:R-:W-:Y:S02]  /*a560*/  ULDC UR4, c[0x0][0x2b8] ;  /* 0x0000ae0000047ab9 */ /* 0x000fe40000000800 */
[----:B------:R-:W-:Y:S01]  /*a570*/  ISETP.GE.AND P3, PT, R20, UR4, PT ;  /* 0x0000000414007c0c */ /* 0x000fe2000bf66270 */
[----:B------:R-:W-:Y:S01]  /*a580*/  IMAD R7, R6, UR5, R7 ;  /* 0x0000000506077c24 */ /* 0x000fe2000f8e0207 */
[----:B------:R-:W-:Y:S01]  /*a590*/  SHF.R.S32.HI R6, RZ, 0x1f, R5 ;  /* 0x0000001fff067819 */ /* 0x000fe20000011405 */
[----:B------:R-:W-:Y:S01]  /*a5a0*/  UMOV UR5, 0xffffffff ;  /* 0xffffffff00057882 */ /* 0x000fe20000000000 */
[----:B------:R-:W-:Y:S01]  /*a5b0*/  ISETP.GE.AND P1, PT, R11, UR4, PT ;  /* 0x000000040b007c0c */ /* 0x000fe2000bf26270 */
[----:B------:R-:W-:Y:S02]  /*a5c0*/  IMAD.IADD R3, R3, 0x1, R7 ;  /* 0x0000000103037824 */ /* 0x000fe400078e0207 */
[----:B------:R-:W-:-:S02]  /*a5d0*/  IMAD R6, R6, UR6, RZ ;  /* 0x0000000606067c24 */ /* 0x000fc4000f8e02ff */
[----:B------:R-:W-:-:S04]  /*a5e0*/  IMAD.WIDE.U32 R2, R5, UR6, R2 ;  /* 0x0000000605027c25 */ /* 0x000fc8000f8e0002 */
[----:B------:R-:W-:Y:S01]  /*a5f0*/  IMAD R6, R5, UR7, R6 ;  /* 0x0000000705067c24 */ /* 0x000fe2000f8e0206 */
[----:B------:R-:W-:-:S03]  /*a600*/  LEA R8, P0, R2, UR8, 0x1 ;  /* 0x0000000802087c11 */ /* 0x000fc6000f8008ff */
[----:B------:R-:W-:-:S05]  /*a610*/  IMAD.IADD R3, R3, 0x1, R6 ;  /* 0x0000000103037824 */ /* 0x000fca00078e0206 */
[----:B------:R-:W-:Y:S02]  /*a620*/  LEA.HI.X R3, R2, UR9, R3, 0x1, P0 ;  /* 0x0000000902037c11 */ /* 0x000fe400080f0c03 */
[----:B------:R-:W-:Y:S01]  /*a630*/  ISETP.GE.AND P0, PT, R12, UR4, PT ;  /* 0x000000040c007c0c */ /* 0x000fe2000bf06270 */
[----:B------:R-:W-:-:S12]  /*a640*/  BRA.DIV UR5, `(.L_x_233) ;  /* 0x0000003205c47947 */ /* 0x000fd8000b800000 */
[----:B------:R-:W2:Y:S04]  /*a650*/  LDL.LU R5, [R1+0x28] ;  /* 0x0000280001057983 */ /* 0x000ea80000300800 */
[----:B------:R-:W3:Y:S01]  /*a660*/  LDL R9, [R1+0x18] ;  /* 0x0000180001097983 */ /* 0x000ee20000100800 */
[----:B------:R-:W-:-:S03]  /*a670*/  IMAD R17, R17, 0xc0, R21 ;  /* 0x000000c011117824 */ /* 0x000fc600078e0215 */
[----:B------:R-:W-:Y:S01]  /*a680*/  SHFL.IDX PT, R6, R0, RZ, 0x1c1f ;  /* 0x001c1fff00067589 */ /* 0x000fe200000e0000 */
[----:B--2---:R-:W-:-:S03]  /*a690*/  IMAD R2, R5, R10, RZ ;  /* 0x0000000a05027224 */ /* 0x004fc600078e02ff */
[----:B------:R-:W0:Y:S02]  /*a6a0*/  SHFL.IDX PT, R5, R4, RZ, 0x1c1f ;  /* 0x001c1fff04057589 */ /* 0x000e2400000e0000 */
[----:B------:R-:W-:-:S13]  /*a6b0*/  ISETP.GE.AND P2, PT, R17, R2, PT ;  /* 0x000000021100720c */ /* 0x000fda0003f46270 */
[----:B0-----:R-:W-:-:S05]  /*a6c0*/  @!P2 LEA R5, P4, R20, R5, 0x1 ;  /* 0x000000051405a211 */ /* 0x001fca00078808ff */
[----:B------:R-:W-:-:S04]  /*a6d0*/  @!P2 IMAD.X R6, RZ, RZ, R6, P4 ;  /* 0x000000ffff06a224 */ /* 0x000fc800020e0606 */
[----:B------:R-:W-:Y:S02]  /*a6e0*/  @!P2 IMAD.MOV.U32 R7, RZ, RZ, R6 ;  /* 0x000000ffff07a224 */ /* 0x000fe400078e0006 */
[----:B------:R-:W-:Y:S02]  /*a6f0*/  @!P2 IMAD.MOV.U32 R6, RZ, RZ, R5 ;  /* 0x000000ffff06a224 */ /* 0x000fe400078e0005 */
[----:B------:R-:W0:Y:S04]  /*a700*/  SHFL.IDX PT, R5, R4, 0x1, 0x1c1f ;  /* 0x003c1f0004057f89 */ /* 0x000e2800000e0000 */
[----:B---3--:R-:W-:Y:S04]  /*a710*/  @!P2 LDGSTS.E.BYPASS.LTC128B.128 [R9+0xc400], desc[UR36][R6.64], !P3 ;  /* 0x0c4000000609afae */ /* 0x008fe8000d901d64 */
[----:B------:R-:W-:Y:S04]  /*a720*/  @!P2 LDGSTS.E.BYPASS.LTC128B.128 [R9+0xf400], desc[UR36][R6.64+0x40], !P0 ;  /* 0x0f4000400609afae */ /* 0x000fe8000c101d64 */
[----:B------:R1:W-:Y:S04]  /*a730*/  @!P2 LDGSTS.E.BYPASS.LTC128B.128 [R9+0x12400], desc[UR36][R6.64+0x80], !P1 ;  /* 0x124000800609afae */ /* 0x0003e8000c901d64 */
[----:B-1----:R-:W1:Y:S01]  /*a740*/  SHFL.IDX PT, R7, R0, 0x1, 0x1c1f ;  /* 0x003c1f0000077f89 */ /* 0x002e6200000e0000 */
[----:B------:R-:W-:-:S05]  /*a750*/  VIADD R6, R17, 0x20 ;  /* 0x0000002011067836 */ /* 0x000fca0000000000 */
[----:B------:R-:W-:-:S13]  /*a760*/  ISETP.GE.AND P2, PT, R6, R2, PT ;  /* 0x000000020600720c */ /* 0x000fda0003f46270 */
[----:B0-----:R-:W-:-:S04]  /*a770*/  @!P2 LEA R5, P4, R20, R5, 0x1 ;  /* 0x000000051405a211 */ /* 0x001fc800078808ff */
[----:B------:R-:W-:Y:S01]  /*a780*/  @!P2 MOV R6, R5 ;  /* 0x000000050006a202 */ /* 0x000fe20000000f00 */
[----:B-1----:R-:W-:Y:S01]  /*a790*/  @!P2 IMAD.X R7, RZ, RZ, R7, P4 ;  /* 0x000000ffff07a224 */ /* 0x002fe200020e0607 */
[----:B------:R-:W0:Y:S04]  /*a7a0*/  SHFL.IDX PT, R5, R4, 0x2, 0x1c1f ;  /* 0x005c1f0004057f89 */ /* 0x000e2800000e0000 */
[----:B------:R-:W-:Y:S04]  /*a7b0*/  @!P2 LDGSTS.E.BYPASS.LTC128B.128 [R9+0xcc00], desc[UR36][R6.64], !P3 ;  /* 0x0cc000000609afae */ /* 0x000fe8000d901d64 */
[----:B------:R-:W-:Y:S04]  /*a7c0*/  @!P2 LDGSTS.E.BYPASS.LTC128B.128 [R9+0xfc00], desc[UR36][R6.64+0x40], !P0 ;  /* 0x0fc000400609afae */ /* 0x000fe8000c101d64 */
[----:B------:R1:W-:Y:S04]  /*a7d0*/  @!P2 LDGSTS.E.BYPASS.LTC128B.128 [R9+0x12c00], desc[UR36][R6.64+0x80], !P1 ;  /* 0x12c000800609afae */ /* 0x0003e8000c901d64 */
[----:B------:R-:W-:Y:S04]  /*a7e0*/  SHFL.IDX PT, R4, R4, 0x3, 0x1c1f ;  /* 0x007c1f0004047f89 */ /* 0x000fe800000e0000 */
[----:B-1----:R-:W1:Y:S01]  /*a7f0*/  SHFL.IDX PT, R7, R0, 0x2, 0x1c1f ;  /* 0x005c1f0000077f89 */ /* 0x002e6200000e0000 */
[----:B------:R-:W-:-:S03]  /*a800*/  VIADD R6, R17, 0x40 ;  /* 0x0000004011067836 */ /* 0x000fc60000000000 */
[----:B------:R-:W2:Y:S02]  /*a810*/  SHFL.IDX PT, R0, R0, 0x3, 0x1c1f ;  /* 0x007c1f0000007f89 */ /* 0x000ea400000e0000 */
[----:B------:R-:W-:-:S13]  /*a820*/  ISETP.GE.AND P2, PT, R6, R2, PT ;  /* 0x000000020600720c */ /* 0x000fda0003f46270 */
[----:B0-----:R-:W-:-:S05]  /*a830*/  @!P2 LEA R5, P4, R20, R5, 0x1 ;  /* 0x000000051405a211 */ /* 0x001fca00078808ff */
[----:B-1----:R-:W-:Y:S02]  /*a840*/  @!P2 IMAD.X R7, RZ, RZ, R7, P4 ;  /* 0x000000ffff07a224 */ /* 0x002fe400020e0607 */
[----:B------:R-:W-:Y:S02]  /*a850*/  @!P2 IMAD.MOV.U32 R6, RZ, RZ, R5 ;  /* 0x000000ffff06a224 */ /* 0x000fe400078e0005 */
[----:B------:R-:W-:-:S03]  /*a860*/  VIADD R5, R17, 0x60 ;  /* 0x0000006011057836 */ /* 0x000fc60000000000 */
[----:B------:R-:W-:Y:S04]  /*a870*/  @!P2 LDGSTS.E.BYPASS.LTC128B.128 [R9+0xd400], desc[UR36][R6.64], !P3 ;  /* 0x0d4000000609afae */ /* 0x000fe8000d901d64 */
[----:B------:R-:W-:Y:S04]  /*a880*/  @!P2 LDGSTS.E.BYPASS.LTC128B.128 [R9+0x10400], desc[UR36][R6.64+0x40], !P0 ;  /* 0x104000400609afae */ /* 0x000fe8000c101d64 */
[----:B------:R-:W-:Y:S01]  /*a890*/  @!P2 LDGSTS.E.BYPASS.LTC128B.128 [R9+0x13400], desc[UR36][R6.64+0x80], !P1 ;  /* 0x134000800609afae */ /* 0x000fe2000c901d64 */
[----:B------:R-:W-:-:S13]  /*a8a0*/  ISETP.GE.AND P2, PT, R5, R2, PT ;  /* 0x000000020500720c */ /* 0x000fda0003f46270 */
[----:B------:R-:W-:-:S05]  /*a8b0*/  @!P2 LEA R4, P4, R20, R4, 0x1 ;  /* 0x000000041404a211 */ /* 0x000fca00078808ff */
[----:B--2---:R-:W-:-:S04]  /*a8c0*/  @!P2 IMAD.X R0, RZ, RZ, R0, P4 ;  /* 0x000000ffff00a224 */ /* 0x004fc800020e0600 */
[----:B------:R-:W-:Y:S02]  /*a8d0*/  @!P2 IMAD.MOV.U32 R5, RZ, RZ, R0 ;  /* 0x000000ffff05a224 */ /* 0x000fe400078e0000 */
[----:B------:R-:W-:Y:S04]  /*a8e0*/  SHFL.IDX PT, R0, R3, RZ, 0x1c1f ;  /* 0x001c1fff03007589 */ /* 0x000fe800000e0000 */
[----:B------:R-:W-:Y:S04]  /*a8f0*/  @!P2 LDGSTS.E.BYPASS.LTC128B.128 [R9+0xdc00], desc[UR36][R4.64], !P3 ;  /* 0x0dc000000409afae */ /* 0x000fe8000d901d64 */
[----:B------:R-:W-:Y:S04]  /*a900*/  @!P2 LDGSTS.E.BYPASS.LTC128B.128 [R9+0x10c00], desc[UR36][R4.64+0x40], !P0 ;  /* 0x10c000400409afae */ /* 0x000fe8000c101d64 */
[----:B------:R0:W-:Y:S04]  /*a910*/  @!P2 LDGSTS.E.BYPASS.LTC128B.128 [R9+0x13c00], desc[UR36][R4.64+0x80], !P1 ;  /* 0x13c000800409afae */ /* 0x0001e8000c901d64 */
[----:B------:R-:W-:Y:S04]  /*a920*/  SHFL.IDX PT, R3, R3, 0x1, 0x1c1f ;  /* 0x003c1f0003037f89 */ /* 0x000fe800000e0000 */
[----:B0-----:R-:W0:Y:S01]  /*a930*/  SHFL.IDX PT, R4, R8, RZ, 0x1c1f ;  /* 0x001c1fff08047589 */ /* 0x001e2200000e0000 */
[----:B------:R-:W-:-:S03]  /*a940*/  VIADD R5, R17, 0x80 ;  /* 0x0000008011057836 */ /* 0x000fc60000000000 */
[----:B------:R-:W1:Y:S02]  /*a950*/  SHFL.IDX PT, R8, R8, 0x1, 0x1c1f ;  /* 0x003c1f0008087f89 */ /* 0x000e6400000e0000 */
[----:B------:R-:W-:-:S13]  /*a960*/  ISETP.GE.AND P2, PT, R5, R2, PT ;  /* 0x000000020500720c */ /* 0x000fda0003f46270 */
[----:B0-----:R-:W-:-:S05]  /*a970*/  @!P2 LEA R4, P4, R20, R4, 0x1 ;  /* 0x000000041404a211 */ /* 0x001fca00078808ff */
[----:B------:R-:W-:-:S05]  /*a980*/  @!P2 IMAD.X R0, RZ, RZ, R0, P4 ;  /* 0x000000ffff00a224 */ /* 0x000fca00020e0600 */
[----:B------:R-:W-:-:S05]  /*a990*/  @!P2 MOV R5, R0 ;  /* 0x000000000005a202 */ /* 0x000fca0000000f00 */
[----:B------:R0:W-:Y:S04]  /*a9a0*/  @!P2 LDGSTS.E.BYPASS.LTC128B.128 [R9+0xe400], desc[UR36][R4.64], !P3 ;  /* 0x0e4000000409afae */ /* 0x0001e8000d901d64 */
[----:B------:R0:W-:Y:S04]  /*a9b0*/  @!P2 LDGSTS.E.BYPASS.LTC128B.128 [R9+0x11400], desc[UR36][R4.64+0x40], !P0 ;  /* 0x114000400409afae */ /* 0x0001e8000c101d64 */
[----:B-1----:R0:W-:Y:S02]  /*a9c0*/  @!P2 LDGSTS.E.BYPASS.LTC128B.128 [R9+0x14400], desc[UR36][R4.64+0x80], !P1 ;  /* 0x144000800409afae */ /* 0x0021e4000c901d64 */
.L_x_314:
[----:B------:R-:W2:Y:S01]  /*a9d0*/  LDL R0, [R1+0x18] ;  /* 0x0000180001007983 */ /* 0x000ea20000100800 */
[----:B------:R-:W-:-:S05]  /*a9e0*/  VIADD R17, R17, 0xa0 ;  /* 0x000000a011117836 */ /* 0x000fca0000000000 */
[----:B------:R-:W-:-:S13]  /*a9f0*/  ISETP.GE.AND P2, PT, R17, R2, PT ;  /* 0x000000021100720c */ /* 0x000fda0003f46270 */
[----:B------:R-:W-:-:S05]  /*aa00*/  @!P2 LEA R2, P4, R20, R8, 0x1 ;  /* 0x000000081402a211 */ /* 0x000fca00078808ff */
[----:B------:R-:W-:-:S05]  /*aa10*/  @!P2 IMAD.X R3, RZ, RZ, R3, P4 ;  /* 0x000000ffff03a224 */ /* 0x000fca00020e0603 */
[----:B------:R-:W-:Y:S01]  /*aa20*/  @!PT LDS RZ, [RZ] ;  /* 0x00000000fffff984 */ /* 0x000fe20000000800 */
[----:B------:R-:W-:Y:S01]  /*aa30*/  @!PT LDS RZ, [RZ] ;  /* 0x00000000fffff984 */ /* 0x000fe20000000800 */
[----:B------:R-:W-:Y:S01]  /*aa40*/  @!PT LDS RZ, [RZ] ;  /* 0x00000000fffff984 */ /* 0x000fe20000000800 */
[----:B--2---:R1:W-:Y:S04]  /*aa50*/  @!P2 LDGSTS.E.BYPASS.LTC128B.128 [R0+0xec00], desc[UR36][R2.64], !P3 ;  /* 0x0ec000000200afae */ /* 0x0043e8000d901d64 */
[----:B------:R1:W-:Y:S01]  /*aa60*/  @!P2 LDGSTS.E.BYPASS.LTC128B.128 [R0+0x11c00], desc[UR36][R2.64+0x40], !P0 ;  /* 0x11c000400200afae */ /* 0x0003e2000c101d64 */
[----:B------:R-:W-:-:S03]  /*aa70*/  PLOP3.LUT P0, PT, PT, PT, PT, 0x80, 0x0 ;  /* 0x000000000000781c */ /* 0x000fc60003f0f070 */
[----:B------:R1:W-:Y:S01]  /*aa80*/  @!P2 LDGSTS.E.BYPASS.LTC128B.128 [R0+0x14c00], desc[UR36][R2.64+0x80], !P1 ;  /* 0x14c000800200afae */ /* 0x0003e2000c901d64 */
[----:B------:R-:W-:-:S09]  /*aa90*/  NOP ;  /* 0x0000000000007918 */ /* 0x000fd20000000000 */
.L_x_234:
[----:B------:R-:W-:Y:S02]  /*aaa0*/  PLOP3.LUT P1, PT, P1, P0, PT, 0xa2, 0x0 ;  /* 0x000000000000781c */ /* 0x000fe40000f21472 */
[----:B------:R-:W-:-:S08]  /*aab0*/  @P0 R2UR P1, UR4, R23 ;  /* 0x00000000170402ca */ /* 0x000fd00000020000 */
[----:B------:R-:W-:-:S05]  /*aac0*/  @P0 PLOP3.LUT P0, PT, P1, PT, PT, 0x80, 0x0 ;  /* 0x000000000000081c */ /* 0x000fca0000f0f070 */
[----:B------:R-:W-:Y:S01]  /*aad0*/  @!P1 SYNCS.ARRIVE.TRANS64.RED.A0T1 RZ, [UR4+0x2d800], RZ ;  /* 0x02d800ffffff99a7 */ /* 0x000fe20008200404 */
[----:B------:R-:W-:Y:S07]  /*aae0*/  @!P1 ARRIVES.LDGSTSBAR.64.TRANSCNT [UR4+0x2d800] ;  /* 0x02d80000ff0099b0 */ /* 0x000fee0008000a84 */
[----:B------:R-:W-:Y:S05]  /*aaf0*/  @P0 BRA.U.ANY `(.L_x_234) ;  /* 0xfffffffd00e80947 */ /* 0x000fea000393ffff */
[----:B-1----:R-:W2:Y:S02]  /*ab00*/  LDL.LU R2, [R1+0x30] ;  /* 0x0000300001027983 */ /* 0x002ea40000300800 */
[----:B--2---:R-:W-:-:S05]  /*ab10*/  VIADD R2, R2, 0x1 ;  /* 0x0000000102027836 */ /* 0x004fca0000000000 */
[----:B------:R1:W-:Y:S01]  /*ab20*/  STL [R1+0x30], R2 ;  /* 0x0000300201007387 */ /* 0x0003e20000100800 */
[----:B------:R-:W-:-:S04]  /*ab30*/  LEA.HI R0, R2, R2, RZ, 0x1 ;  /* 0x0000000202007211 */ /* 0x000fc800078f08ff */
[----:B------:R-:W-:-:S05]  /*ab40*/  LOP3.LUT R0, R0, 0xfffffffe, RZ, 0xc0, !PT ;  /* 0xfffffffe00007812 */ /* 0x000fca00078ec0ff */
[----:B------:R-:W-:-:S05]  /*ab50*/  IMAD.IADD R0, R2, 0x1, -R0 ;  /* 0x0000000102007824 */ /* 0x000fca00078e0a00 */
[----:B------:R-:W-:Y:S01]  /*ab60*/  SHF.L.U32 R0, R0, 0x1f, RZ ;  /* 0x0000001f00007819 */ /* 0x000fe200000006ff */
[----:B------:R-:W-:Y:S01]  /*ab70*/  NOP ;  /* 0x0000000000007918 */ /* 0x000fe20000000000 */
[----:B------:R1:W-:Y:S01]  /*ab80*/  SYNCS.ARRIVE.TRANS64.A1T0 RZ, [R23+URZ+0x2d800], RZ ;  /* 0x02d800ff17ff79a7 */ /* 0x0003e2000810003f */
[----:B------:R-:W-:Y:S01]  /*ab90*/  BSSY B0, `(.L_x_235) ;  /* 0x0000003000007945 */ /* 0x000fe20003800000 */
[----:B------:R-:W2:Y:S03]  /*aba0*/  SYNCS.PHASECHK.TRANS64.TRYWAIT P0, [R23+URZ+0x2d820], R0 ;  /* 0x02d82000170075a7 */ /* 0x000ea6000800017f */
[----:B-12---:R-:W-:Y:S05]  /*abb0*/  @!P0 BRA `(.L_x_236) ;  /* 0x0000003400688947 */ /* 0x006fea0003800000 */
.L_x_315:
[----:B------:R-:W-:Y:S05]  /*abc0*/  BSYNC B0 ;  /* 0x0000000000007941 */ /* 0x000fea0003800000 */
.L_x_235:
[----:B------:R-:W2:Y:S01]  /*abd0*/  LDL R2, [R1+0xc] ;  /* 0x00000c0001027983 */ /* 0x000ea20000100800 */
[----:B------:R-:W-:Y:S01]  /*abe0*/  BSSY B0, `(.L_x_237) ;  /* 0x0000100000007945 */ /* 0x000fe20003800000 */
[----:B--2---:R-:W-:-:S13]  /*abf0*/  ISETP.GE.AND P0, PT, R2, 0x81, PT ;  /* 0x000000810200780c */ /* 0x004fda0003f06270 */
[----:B------:R-:W-:Y:S05]  /*ac00*/  @!P0 BRA `(.L_x_238) ;  /* 0x0000000c00f48947 */ /* 0x000fea0003800000 */
[----:B------:R-:W1:Y:S01]  /*ac10*/  LDL.LU R3, [R1+0x34] ;  /* 0x0000340001037983 */ /* 0x000e620000300800 */
[----:B------:R-:W-:Y:S01]  /*ac20*/  ULDC UR4, c[0x0][0x2f4] ;  /* 0x0000bd0000047ab9 */ /* 0x000fe20000000800 */
[----:B------:R-:W-:Y:S01]  /*ac30*/  IMAD.MOV.U32 R17, RZ, RZ, R29 ;  /* 0x000000ffff117224 */ /* 0x000fe200078e001d */
[----:B------:R-:W0:Y:S01]  /*ac40*/  S2R R2, SR_TID.X ;  /* 0x0000000000027919 */ /* 0x000e220000002100 */
[----:B------:R-:W-:Y:S01]  /*ac50*/  IMAD.MOV.U32 R10, RZ, RZ, R26 ;  /* 0x000000ffff0a7224 */ /* 0x000fe200078e001a */
[----:B------:R2:W-:Y:S01]  /*ac60*/  STL [R1], R27 ;  /* 0x0000001b01007387 */ /* 0x0005e20000100800 */
[----:B0-----:R-:W-:-:S05]  /*ac70*/  IMAD.SHL.U32 R4, R2, 0x8, RZ ;  /* 0x0000000802047824 */ /* 0x001fca00078e00ff */
[----:B------:R-:W-:-:S04]  /*ac80*/  LOP3.LUT R4, R4, 0x18, RZ, 0xc0, !PT ;  /* 0x0000001804047812 */ /* 0x000fc800078ec0ff */
[C---:B------:R-:W-:Y:S02]  /*ac90*/  LOP3.LUT R2, R4.reuse, 0x40, RZ, 0xfc, !PT ;  /* 0x0000004004027812 */ /* 0x040fe400078efcff */
[----:B------:R-:W-:Y:S02]  /*aca0*/  ISETP.GE.AND P3, PT, R4, UR4, PT ;  /* 0x0000000404007c0c */ /* 0x000fe4000bf66270 */
[----:B------:R-:W-:Y:S02]  /*acb0*/  ISETP.GE.AND P1, PT, R2, UR4, PT ;  /* 0x0000000402007c0c */ /* 0x000fe4000bf26270 */
[----:B-1----:R-:W-:Y:S02]  /*acc0*/  LEA.HI.SX32 R0, R3, 0xfffffffe, 0x19 ;  /* 0xfffffffe03007811 */ /* 0x002fe400078fcaff */
[----:B------:R-:W-:-:S04]  /*acd0*/  LOP3.LUT R3, R4, 0x20, RZ, 0xfc, !PT ;  /* 0x0000002004037812 */ /* 0x000fc800078efcff */
[----:B--2---:R-:W-:-:S13]  /*ace0*/  ISETP.GE.AND P2, PT, R3, UR4, PT ;  /* 0x0000000403007c0c */ /* 0x004fda000bf46270 */
.L_x_251:
[----:B------:R-:W2:Y:S01]  /*acf0*/  LDL R9, [R1+0x10] ;  /* 0x0000100001097983 */ /* 0x000ea20000100800 */
[----:B------:R-:W0:Y:S03]  /*ad00*/  LDC R4, c[0x0][0x430] ;  /* 0x00010c00ff047b82 */ /* 0x000e260000000800 */
[----:B------:R-:W3:Y:S04]  /*ad10*/  LDL R8, [R1+0x14] ;  /* 0x0000140001087983 */ /* 0x000ee80000100800 */
[----:B------:R-:W4:Y:S01]  /*ad20*/  LDL R7, [R1+0x8] ;  /* 0x0000080001077983 */ /* 0x000f220000100800 */
[----:B------:R-:W1:Y:S03]  /*ad30*/  S2R R2, SR_TID.X ;  /* 0x0000000000027919 */ /* 0x000e660000002100 */
[----:B------:R-:W5:Y:S01]  /*ad40*/  LDL R6, [R1+0x38] ;  /* 0x0000380001067983 */ /* 0x000f620000100800 */
[----:B0-----:R-:W-:-:S13]  /*ad50*/  ISETP.NE.AND P0, PT, R4, 0x1, PT ;  /* 0x000000010400780c */ /* 0x001fda0003f05270 */
[----:B------:R-:W0:Y:S01]  /*ad60*/  @P0 LDC R5, c[0x0][0x434] ;  /* 0x00010d00ff050b82 */ /* 0x000e220000000800 */
[----:B-1----:R-:W-:-:S04]  /*ad70*/  LOP3.LUT R3, R2, 0x7f, RZ, 0xc0, !PT ;  /* 0x0000007f02037812 */ /* 0x002fc800078ec0ff */
[----:B------:R-:W-:-:S03]  /*ad80*/  SHF.R.U32.HI R4, RZ, 0x2, R3 ;  /* 0x00000002ff047819 */ /* 0x000fc60000011603 */
[----:B------:R-:W1:Y:S01]  /*ad90*/  @P0 LDC R3, c[0x0][0x438] ;  /* 0x00010e00ff030b82 */ /* 0x000e620000000800 */
[----:B------:R-:W-:Y:S01]  /*ada0*/  IMAD.SHL.U32 R2, R2, 0x20, RZ ;  /* 0x0000002002027824 */ /* 0x000fe200078e00ff */
[----:B------:R-:W-:-:S04]  /*adb0*/  LEA R4, R0, R4, 0x7 ;  /* 0x0000000400047211 */ /* 0x000fc800078e38ff */
[----:B------:R-:W-:Y:S01]  /*adc0*/  LOP3.LUT R2, R2, 0x60, RZ, 0xc0, !PT ;  /* 0x0000006002027812 */ /* 0x000fe200078ec0ff */
[----:B------:R-:W-:Y:S05]  /*add0*/  YIELD ;  /* 0x0000000000007946 */ /* 0x000fea0003800000 */
[----:B------:R-:W-:Y:S01]  /*ade0*/  ULDC UR4, c[0x0][0x430] ;  /* 0x00010c0000047ab9 */ /* 0x000fe20000000800 */
[----:B--2---:R-:W-:-:S05]  /*adf0*/  IADD3 R4, R2, R4, R9 ;  /* 0x0000000402047210 */ /* 0x004fca0007ffe009 */
[----:B0-----:R-:W-:-:S04]  /*ae00*/  @P0 IMAD.HI.U32 R5, R4, R5, RZ ;  /* 0x0000000504050227 */ /* 0x001fc800078e00ff */
[----:B------:R-:W-:Y:S01]  /*ae10*/  IMAD.MOV.U32 R2, RZ, RZ, R4 ;  /* 0x000000ffff027224 */ /* 0x000fe200078e0004 */
[----:B-1----:R-:W-:-:S05]  /*ae20*/  @P0 SHF.R.U32.HI R2, RZ, R3, R5 ;  /* 0x00000003ff020219 */ /* 0x002fca0000011605 */
[--C-:B------:R-:W-:Y:S01]  /*ae30*/  IMAD.MOV R9, RZ, RZ, -R2.reuse ;  /* 0x000000ffff097224 */ /* 0x100fe200078e0a02 */
[----:B------:R-:W-:-:S03]  /*ae40*/  SHF.R.S32.HI R3, RZ, 0x1f, R2 ;  /* 0x0000001fff037819 */ /* 0x000fc60000011402 */
[----:B------:R-:W-:Y:S01]  /*ae50*/  IMAD R9, R9, UR4, R4 ;  /* 0x0000000409097c24 */ /* 0x000fe2000f8e0204 */
[----:B------:R-:W-:Y:S02]  /*ae60*/  ULDC.64 UR4, c[0x0][0x428] ;  /* 0x00010a0000047ab9 */ /* 0x000fe40000000a00 */
[----:B---3--:R-:W-:Y:S02]  /*ae70*/  IMAD R4, R8, UR4, RZ ;  /* 0x0000000408047c24 */ /* 0x008fe4000f8e02ff */
[----:B----4-:R-:W-:-:S04]  /*ae80*/  IMAD.WIDE.U32 R2, R7, UR4, R2 ;  /* 0x0000000407027c25 */ /* 0x010fc8000f8e0002 */
[----:B------:R-:W-:Y:S01]  /*ae90*/  IMAD R4, R7, UR5, R4 ;  /* 0x0000000507047c24 */ /* 0x000fe2000f8e0204 */
[----:B------:R-:W-:-:S03]  /*aea0*/  ULDC.64 UR4, c[0x0][0x418] ;  /* 0x0001060000047ab9 */ /* 0x000fc60000000a00 */
[----:B------:R-:W-:Y:S01]  /*aeb0*/  IMAD.IADD R3, R4, 0x1, R3 ;  /* 0x0000000104037824 */ /* 0x000fe200078e0203 */
[----:B------:R-:W-:-:S04]  /*aec0*/  LEA R4, P0, R2, UR4, 0x2 ;  /* 0x0000000402047c11 */ /* 0x000fc8000f8010ff */
[----:B------:R-:W-:-:S05]  /*aed0*/  LEA.HI.X R5, R2, UR5, R3, 0x2, P0 ;  /* 0x0000000502057c11 */ /* 0x000fca00080f1403 */
[----:B------:R-:W2:Y:S01]  /*aee0*/  LDG.E R8, desc[UR36][R4.64] ;  /* 0x0000002404087981 */ /* 0x000ea2000c1e1900 */
[----:B-----5:R-:W-:Y:S01]  /*aef0*/  ISETP.NE.AND P4, PT, R6, 0x3, PT ;  /* 0x000000030600780c */ /* 0x020fe20003f85270 */
[----:B------:R-:W-:-:S05]  /*af00*/  VIADD R26, R10, 0x1 ;  /* 0x000000010a1a7836 */ /* 0x000fca0000000000 */
[----:B------:R-:W-:-:S04]  /*af10*/  ISETP.NE.AND P0, PT, R26, 0x2, PT ;  /* 0x000000021a00780c */ /* 0x000fc80003f05270 */
[----:B------:R-:W-:Y:S01]  /*af20*/  SEL R29, RZ, 0x1, P0 ;  /* 0x00000001ff1d7807 */ /* 0x000fe20000000000 */
[----:B------:R-:W-:Y:S01]  /*af30*/  IMAD.MOV.U32 R27, RZ, RZ, R0 ;  /* 0x000000ffff1b7224 */ /* 0x000fe200078e0000 */
[----:B------:R-:W-:Y:S02]  /*af40*/  SEL R26, R26, RZ, P0 ;  /* 0x000000ff1a1a7207 */ /* 0x000fe40000000000 */
[----:B------:R-:W-:Y:S02]  /*af50*/  LOP3.LUT R29, R17, R29, RZ, 0x3c, !PT ;  /* 0x0000001d111d7212 */ /* 0x000fe400078e3cff */
[----:B--2---:R-:W-:Y:S01]  /*af60*/  SHF.R.S32.HI R28, RZ, 0x1f, R8 ;  /* 0x0000001fff1c7819 */ /* 0x004fe20000011408 */
[----:B------:R-:W-:Y:S06]  /*af70*/  @!P4 BRA `(.L_x_239) ;  /* 0x000000000004c947 */ /* 0x000fec0003800000 */
[----:B------:R-:W-:Y:S01]  /*af80*/  BPT.TRAP 0x1 ;  /* 0x000000040000795c */ /* 0x000fe20000300000 */
.L_x_239:
[----:B------:R-:W-:Y:S01]  /*af90*/  IMAD R5, R26, 0x8, R23 ;  /* 0x000000081a057824 */ /* 0x000fe200078e0217 */
[----:B------:R-:W-:Y:S01]  /*afa0*/  SHF.L.U32 R0, R29, 0x1f, RZ ;  /* 0x0000001f1d007819 */ /* 0x000fe200000006ff */
[----:B------:R-:W-:Y:S03]  /*afb0*/  BSSY B1, `(.L_x_240) ;  /* 0x0000003000017945 */ /* 0x000fe60003800000 */
[----:B------:R-:W0:Y:S02]  /*afc0*/  SYNCS.PHASECHK.TRANS64.TRYWAIT P0, [R5+URZ+0x2d840], R0 ;  /* 0x02d84000050075a7 */ /* 0x000e24000800017f */
[----:B0-----:R-:W-:Y:S05]  /*afd0*/  @!P0 BRA `(.L_x_241) ;  /* 0x0000003000748947 */ /* 0x001fea0003800000 */
.L_x_316:
[----:B------:R-:W-:Y:S05]  /*afe0*/  BSYNC B1 ;  /* 0x0000000000017941 */ /* 0x000fea0003800000 */
.L_x_240:
[----:B------:R-:W2:Y:S01]  /*aff0*/  LDL R4, [R1+0x4] ;  /* 0x0000040001047983 */ /* 0x000ea20000100800 */
[----:B------:R-:W-:Y:S01]  /*b000*/  SHF.R.S32.HI R20, RZ, 0x1f, R9 ;  /* 0x0000001fff147819 */ /* 0x000fe20000011409 */
[----:B------:R-:W-:Y:S01]  /*b010*/  ULDC.64 UR4, c[0x0][0x300] ;  /* 0x0000c00000047ab9 */ /* 0x000fe20000000a00 */
[C---:B------:R-:W-:Y:S01]  /*b020*/  LOP3.LUT P5, RZ, R22.reuse, 0x2, RZ, 0xc0, !PT ;  /* 0x0000000216ff7812 */ /* 0x040fe200078ac0ff */
[----:B------:R-:W1:Y:S01]  /*b030*/  S2R R6, SR_TID.X ;  /* 0x0000000000067919 */ /* 0x000e620000002100 */
[----:B------:R-:W-:Y:S01]  /*b040*/  IMAD.WIDE.U32 R2, R9, UR4, RZ ;  /* 0x0000000409027c25 */ /* 0x000fe2000f8e00ff */
[----:B------:R-:W-:-:S03]  /*b050*/  LOP3.LUT P4, RZ, R22, 0x1, RZ, 0xc0, !PT ;  /* 0x0000000116ff7812 */ /* 0x000fc6000788c0ff */
[----:B0-----:R-:W-:-:S04]  /*b060*/  IMAD R0, R20, UR4, RZ ;  /* 0x0000000414007c24 */ /* 0x001fc8000f8e02ff */
[----:B------:R-:W-:Y:S01]  /*b070*/  IMAD R0, R9, UR5, R0 ;  /* 0x0000000509007c24 */ /* 0x000fe2000f8e0200 */
[----:B------:R-:W-:-:S03]  /*b080*/  ULDC.64 UR4, c[0x0][0x310] ;  /* 0x0000c40000047ab9 */ /* 0x000fc60000000a00 */
[----:B------:R-:W-:Y:S02]  /*b090*/  IMAD.IADD R3, R3, 0x1, R0 ;  /* 0x0000000103037824 */ /* 0x000fe400078e0200 */
[----:B------:R-:W-:Y:S02]  /*b0a0*/  IMAD R0, R28, UR4, RZ ;  /* 0x000000041c007c24 */ /* 0x000fe4000f8e02ff */
[----:B------:R-:W-:-:S04]  /*b0b0*/  IMAD.WIDE.U32 R2, R8, UR4, R2 ;  /* 0x0000000408027c25 */ /* 0x000fc8000f8e0002 */
[----:B------:R-:W-:Y:S01]  /*b0c0*/  IMAD R0, R8, UR5, R0 ;  /* 0x0000000508007c24 */ /* 0x000fe2000f8e0200 */
[----:B------:R-:W-:-:S03]  /*b0d0*/  ULDC.64 UR4, c[0x0][0x308] ;  /* 0x0000c20000047ab9 */ /* 0x000fc60000000a00 */
[----:B------:R-:W-:Y:S02]  /*b0e0*/  IMAD.IADD R3, R3, 0x1, R0 ;  /* 0x0000000103037824 */ /* 0x000fe400078e0200 */
[----:B------:R-:W-:Y:S01]  /*b0f0*/  IMAD.WIDE.U32 R2, R18, UR4, R2 ;  /* 0x0000000412027c25 */ /* 0x000fe2000f8e0002 */
[----:B-1----:R-:W-:-:S03]  /*b100*/  SHF.L.U32 R11, R6, 0x3, RZ ;  /* 0x00000003060b7819 */ /* 0x002fc600000006ff */
[----:B--2---:R-:W-:Y:S02]  /*b110*/  IMAD R0, R4, UR4, RZ ;  /* 0x0000000404007c24 */ /* 0x004fe4000f8e02ff */
[----:B------:R-:W-:Y:S02]  /*b120*/  IMAD.SHL.U32 R4, R6, 0x8, RZ ;  /* 0x0000000806047824 */ /* 0x000fe400078e00ff */
[----:B------:R-:W-:Y:S01]  /*b130*/  IMAD R0, R18, UR5, R0 ;  /* 0x0000000512007c24 */ /* 0x000fe2000f8e0200 */
[----:B------:R-:W-:Y:S02]  /*b140*/  ULDC.64 UR4, c[0x0][0x2e8] ;  /* 0x0000ba0000047ab9 */ /* 0x000fe40000000a00 */
[----:B------:R-:W-:Y:S01]  /*b150*/  LOP3.LUT R4, R4, 0xd8, RZ, 0xc0, !PT ;  /* 0x000000d804047812 */ /* 0x000fe200078ec0ff */
[----:B------:R-:W-:-:S03]  /*b160*/  IMAD.IADD R0, R0, 0x1, R3 ;  /* 0x0000000100007824 */ /* 0x000fc600078e0203 */
[----:B------:R-:W-:Y:S02]  /*b170*/  LOP3.LUT R4, R4, 0x18, R6, 0x78, !PT ;  /* 0x0000001804047812 */ /* 0x000fe400078e7806 */
[----:B------:R-:W-:Y:S01]  /*b180*/  LEA R6, P0, R2, UR4, 0x1 ;  /* 0x0000000402067c11 */ /* 0x000fe2000f8008ff */
[----:B------:R-:W-:Y:S01]  /*b190*/  UMOV UR4, 0xffffffff ;  /* 0xffffffff00047882 */ /* 0x000fe20000000000 */
[----:B------:R-:W-:Y:S02]  /*b1a0*/  LOP3.LUT R4, R4, 0x320, R11, 0xf8, !PT ;  /* 0x0000032004047812 */ /* 0x000fe400078ef80b */
[----:B------:R-:W-:-:S03]  /*b1b0*/  LEA.HI.X R7, R2, UR5, R0, 0x1, P0 ;  /* 0x0000000502077c11 */ /* 0x000fc600080f0c00 */
[----:B------:R-:W-:Y:S01]  /*b1c0*/  IMAD R4, R26, 0x3000, R4 ;  /* 0x000030001a047824 */ /* 0x000fe200078e0204 */
[----:B------:R-:W-:Y:S06]  /*b1d0*/  BRA.DIV UR4, `(.L_x_242) ;  /* 0x0000003204087947 */ /* 0x000fec000b800000 */
[----:B------:R-:W0:Y:S01]  /*b1e0*/  S2R R3, SR_TID.X ;  /* 0x0000000000037919 */ /* 0x000e220000002100 */
[----:B------:R-:W-:Y:S01]  /*b1f0*/  LOP3.LUT P6, RZ, R22, 0x4, RZ, 0xc0, !PT ;  /* 0x0000000416ff7812 */ /* 0x000fe200078cc0ff */
[----:B------:R-:W-:Y:S01]  /*b200*/  IMAD R4, R4, 0x2, R23 ;  /* 0x0000000204047824 */ /* 0x000fe200078e0217 */
        /* <DEDUP_REMOVED lines=26> */
.L_x_326:
[----:B------:R-:W-:Y:S02]  /*b3b0*/  LOP3.LUT P6, RZ, R22, 0x4, RZ, 0xc0, !PT ;  /* 0x0000000416ff7812 */ /* 0x000fe400078cc0ff */
[----:B--2---:R-:W-:-:S04]  /*b3c0*/  IADD3 R2, P0, R2, R0, RZ ;  /* 0x0000000002027210 */ /* 0x004fc80007f1e0ff */
[----:B------:R-:W-:Y:S02]  /*b3d0*/  IADD3.X R3, RZ, R21, RZ, P0, !PT ;  /* 0x00000015ff037210 */ /* 0x000fe400007fe4ff */
[----:B------:R-:W-:-:S05]  /*b3e0*/  PLOP3.LUT P0, PT, PT, PT, PT, 0x80, 0x0 ;  /* 0x000000000000781c */ /* 0x000fca0003f0f070 */
[----:B------:R-:W-:Y:S01]  /*b3f0*/  @!PT LDS RZ, [RZ] ;  /* 0x00000000fffff984 */ /* 0x000fe20000000800 */
[----:B------:R-:W-:Y:S01]  /*b400*/  @!PT LDS RZ, [RZ] ;  /* 0x00000000fffff984 */ /* 0x000fe20000000800 */
[----:B------:R-:W-:Y:S01]  /*b410*/  @!PT LDS RZ, [RZ] ;  /* 0x00000000fffff984 */ /* 0x000fe20000000800 */
[----:B------:R1:W-:Y:S04]  /*b420*/  LDGSTS.E.BYPASS.LTC128B.128 [R4+0x16c00], desc[UR36][R2.64], !P6 ;  /* 0x16c0000002047fae */ /* 0x0003e8000f101d64 */
[----:B------:R1:W-:Y:S04]  /*b430*/  LDGSTS.E.BYPASS.LTC128B.128 [R4+0x18c00], desc[UR36][R2.64+0x40], !P5 ;  /* 0x18c0004002047fae */ /* 0x0003e8000e901d64 */
[----:B------:R1:W-:Y:S01]  /*b440*/  LDGSTS.E.BYPASS.LTC128B.128 [R4+0x1ac00], desc[UR36][R2.64+0x80], !P4 ;  /* 0x1ac0008002047fae */ /* 0x0003e2000e101d64 */
[----:B------:R-:W-:Y:S01]  /*b450*/  NOP ;  /* 0x0000000000007918 */ /* 0x000fe20000000000 */
.L_x_243:
[----:B------:R-:W-:Y:S02]  /*b460*/  PLOP3.LUT P4, PT, P4, P0, PT, 0xa2, 0x0 ;  /* 0x000000000000781c */ /* 0x000fe40002781472 */
[----:B------:R-:W-:-:S08]  /*b470*/  @P0 R2UR P4, UR4, R5 ;  /* 0x00000000050402ca */ /* 0x000fd00000080000 */
[----:B------:R-:W-:-:S05]  /*b480*/  @P0 PLOP3.LUT P0, PT, P4, PT, PT, 0x80, 0x0 ;  /* 0x000000000000081c */ /* 0x000fca000270f070 */
[----:B------:R-:W-:Y:S01]  /*b490*/  @!P4 SYNCS.ARRIVE.TRANS64.RED.A0T1 RZ, [UR4+0x2d830], RZ ;  /* 0x02d830ffffffc9a7 */ /* 0x000fe20008200404 */
[----:B------:R-:W-:Y:S07]  /*b4a0*/  @!P4 ARRIVES.LDGSTSBAR.64.TRANSCNT [UR4+0x2d830] ;  /* 0x02d83000ff00c9b0 */ /* 0x000fee0008000a84 */
[----:B------:R-:W-:Y:S05]  /*b4b0*/  @P0 BRA.U.ANY `(.L_x_243) ;  /* 0xfffffffd00e80947 */ /* 0x000fea000393ffff */
[----:B------:R-:W-:Y:S01]  /*b4c0*/  NOP ;  /* 0x0000000000007918 */ /* 0x000fe20000000000 */
[----:B-1----:R-:W2:Y:S02]  /*b4d0*/  LDL R2, [R1+0x38] ;  /* 0x0000380001027983 */ /* 0x002ea40000100800 */
[----:B--2---:R-:W-:-:S13]  /*b4e0*/  ISETP.NE.AND P5, PT, R2, 0x3, PT ;  /* 0x000000030200780c */ /* 0x004fda0003fa5270 */
[----:B------:R-:W-:Y:S05]  /*b4f0*/  @!P5 BRA `(.L_x_244) ;  /* 0x000000000004d947 */ /* 0x000fea0003800000 */
[----:B------:R-:W-:Y:S01]  /*b500*/  BPT.TRAP 0x1 ;  /* 0x000000040000795c */ /* 0x000fe20000300000 */
.L_x_244:
[----:B------:R1:W-:Y:S01]  /*b510*/  SYNCS.ARRIVE.TRANS64.A1T0 RZ, [R5+URZ+0x2d830], RZ ;  /* 0x02d830ff05ff79a7 */ /* 0x0003e2000810003f */
[----:B------:R-:W-:Y:S05]  /*b520*/  @!P5 BRA `(.L_x_245) ;  /* 0x000000000004d947 */ /* 0x000fea0003800000 */
[----:B------:R-:W-:Y:S01]  /*b530*/  BPT.TRAP 0x1 ;  /* 0x000000040000795c */ /* 0x000fe20000300000 */
.L_x_245:
[----:B------:R-:W-:Y:S01]  /*b540*/  SHF.L.U32 R2, R17, 0x1f, RZ ;  /* 0x0000001f11027819 */ /* 0x000fe200000006ff */
[----:B-1----:R-:W-:Y:S01]  /*b550*/  IMAD R5, R10, 0x8, R23 ;  /* 0x000000080a057824 */ /* 0x002fe200078e0217 */
[----:B------:R-:W-:Y:S03]  /*b560*/  BSSY B1, `(.L_x_246) ;  /* 0x0000003000017945 */ /* 0x000fe60003800000 */
[----:B------:R-:W1:Y:S02]  /*b570*/  SYNCS.PHASECHK.TRANS64.TRYWAIT P0, [R5+URZ+0x2d860], R2 ;  /* 0x02d86002050075a7 */ /* 0x000e64000800017f */
[----:B-1----:R-:W-:Y:S05]  /*b580*/  @!P0 BRA `(.L_x_247) ;  /* 0x0000003000708947 */ /* 0x002fea0003800000 */
.L_x_327:
[----:B------:R-:W-:Y:S05]  /*b590*/  BSYNC B1 ;  /* 0x0000000000017941 */ /* 0x000fea0003800000 */
.L_x_246:
[----:B------:R-:W2:Y:S04]  /*b5a0*/  LDL R11, [R1+0xc] ;  /* 0x00000c00010b7983 */ /* 0x000ea80000100800 */
[----:B0-----:R-:W2:Y:S01]  /*b5b0*/  LDL.LU R6, [R1] ;  /* 0x0000000001067983 */ /* 0x001ea20000300800 */
[----:B------:R-:W0:Y:S01]  /*b5c0*/  S2R R12, SR_TID.X ;  /* 0x00000000000c7919 */ /* 0x000e220000002100 */
[----:B------:R-:W-:Y:S01]  /*b5d0*/  UMOV UR4, 0xffffffff ;  /* 0xffffffff00047882 */ /* 0x000fe20000000000 */
[C---:B0-----:R-:W-:Y:S01]  /*b5e0*/  IMAD.SHL.U32 R4, R12.reuse, 0x8, RZ ;  /* 0x000000080c047824 */ /* 0x041fe200078e00ff */
[C---:B------:R-:W-:Y:S01]  /*b5f0*/  LOP3.LUT R3, R12.reuse, 0x7f, RZ, 0xc0, !PT ;  /* 0x0000007f0c037812 */ /* 0x040fe200078ec0ff */
[----:B------:R-:W-:-:S03]  /*b600*/  IMAD.SHL.U32 R7, R12, 0x8, RZ ;  /* 0x000000080c077824 */ /* 0x000fc600078e00ff */
[----:B------:R-:W-:-:S04]  /*b610*/  LOP3.LUT R4, R4, 0xd8, RZ, 0xc0, !PT ;  /* 0x000000d804047812 */ /* 0x000fc800078ec0ff */
[----:B------:R-:W-:Y:S02]  /*b620*/  LOP3.LUT R4, R4, 0x18, R12, 0x78, !PT ;  /* 0x0000001804047812 */ /* 0x000fe400078e780c */
[----:B------:R-:W-:Y:S02]  /*b630*/  SHF.R.U32.HI R3, RZ, 0x2, R3 ;  /* 0x00000002ff037819 */ /* 0x000fe40000011603 */
[----:B------:R-:W-:-:S05]  /*b640*/  LOP3.LUT R4, R4, 0x320, R7, 0xf8, !PT ;  /* 0x0000032004047812 */ /* 0x000fca00078ef807 */
[----:B------:R-:W-:Y:S02]  /*b650*/  IMAD R4, R10, 0x3000, R4 ;  /* 0x000030000a047824 */ /* 0x000fe400078e0204 */
[----:B--2---:R-:W-:-:S04]  /*b660*/  IMAD R6, R6, -0x80, R11 ;  /* 0xffffff8006067824 */ /* 0x004fc800078e020b */
[----:B------:R-:W-:Y:S01]  /*b670*/  IMAD.IADD R6, R6, 0x1, -R3 ;  /* 0x0000000106067824 */ /* 0x000fe200078e0a03 */
[----:B------:R-:W-:Y:S06]  /*b680*/  BRA.DIV UR4, `(.L_x_248) ;  /* 0x0000003204447947 */ /* 0x000fec000b800000 */
[----:B-1----:R-:W0:Y:S01]  /*b690*/  SHFL.IDX PT, R2, R24, RZ, 0x1c1f ;  /* 0x001c1fff18027589 */ /* 0x002e2200000e0000 */
[----:B------:R-:W-:-:S03]  /*b6a0*/  IMAD R4, R4, 0x2, R23 ;  /* 0x0000000204047824 */ /* 0x000fc600078e0217 */
        /* <DEDUP_REMOVED lines=31> */
[----:B0-2---:R0:W1:Y:S02]  /*b8a0*/  SHFL.IDX PT, R2, R24, 0x3, 0x1c1f ;  /* 0x007c1f0018027f89 */ /* 0x00506400000e0000 */
.L_x_337:
[----:B------:R-:W2:Y:S01]  /*b8b0*/  LDL R7, [R1+0x4] ;  /* 0x0000040001077983 */ /* 0x000ea20000100800 */
[----:B-1----:R-:W-:Y:S01]  /*b8c0*/  IADD3 R2, P0, R2, R0, RZ ;  /* 0x0000000002027210 */ /* 0x002fe20007f1e0ff */
[----:B------:R-:W-:Y:S02]  /*b8d0*/  ULDC.64 UR4, c[0x0][0x328] ;  /* 0x0000ca0000047ab9 */ /* 0x000fe40000000a00 */
[----:B------:R-:W-:Y:S01]  /*b8e0*/  IMAD R0, R20, UR4, RZ ;  /* 0x0000000414007c24 */ /* 0x000fe2000f8e02ff */
[----:B------:R-:W-:Y:S02]  /*b8f0*/  IADD3.X R3, RZ, R25, RZ, P0, !PT ;  /* 0x00000019ff037210 */ /* 0x000fe400007fe4ff */
        /* <DEDUP_REMOVED lines=18> */
[----:B------:R-:W-:-:S04]  /*ba20*/  IMAD.WIDE.U32 R2, R18, UR4, R2 ;  /* 0x0000000412027c25 */ /* 0x000fc8000f8e0002 */
[----:B--2---:R-:W-:-:S04]  /*ba30*/  IMAD R0, R7, UR4, RZ ;  /* 0x0000000407007c24 */ /* 0x004fc8000f8e02ff */
[----:B------:R-:W-:Y:S01]  /*ba40*/  IMAD R0, R18, UR5, R0 ;  /* 0x0000000512007c24 */ /* 0x000fe2000f8e0200 */
[----:B------:R-:W-:Y:S02]  /*ba50*/  ULDC.64 UR4, c[0x0][0x318] ;  /* 0x0000c60000047ab9 */ /* 0x000fe40000000a00 */
[----:B0-----:R-:W-:Y:S01]  /*ba60*/  LEA R24, P0, R2, UR4, 0x1 ;  /* 0x0000000402187c11 */ /* 0x001fe2000f8008ff */
[----:B------:R-:W-:-:S05]  /*ba70*/  IMAD.IADD R0, R0, 0x1, R3 ;  /* 0x0000000100007824 */ /* 0x000fca00078e0203 */
[----:B------:R-:W-:Y:S01]  /*ba80*/  LEA.HI.X R0, R2, UR5, R0, 0x1, P0 ;  /* 0x0000000502007c11 */ /* 0x000fe200080f0c00 */
[----:B------:R-:W-:Y:S01]  /*ba90*/  NOP ;  /* 0x0000000000007918 */ /* 0x000fe20000000000 */
[----:B------:R-:W-:-:S13]  /*baa0*/  PLOP3.LUT P0, PT, PT, PT, PT, 0x80, 0x0 ;  /* 0x000000000000781c */ /* 0x000fda0003f0f070 */
.L_x_249:
[----:B------:R-:W-:Y:S02]  /*bab0*/  PLOP3.LUT P4, PT, P4, P0, PT, 0xa2, 0x0 ;  /* 0x000000000000781c */ /* 0x000fe40002781472 */
[----:B------:R-:W-:-:S08]  /*bac0*/  @P0 R2UR P4, UR4, R5 ;  /* 0x00000000050402ca */ /* 0x000fd00000080000 */
[----:B------:R-:W-:-:S05]  /*bad0*/  @P0 PLOP3.LUT P0, PT, P4, PT, PT, 0x80, 0x0 ;  /* 0x000000000000081c */ /* 0x000fca000270f070 */
[----:B------:R-:W-:Y:S01]  /*bae0*/  @!P4 SYNCS.ARRIVE.TRANS64.RED.A0T1 RZ, [UR4+0x2d850], RZ ;  /* 0x02d850ffffffc9a7 */ /* 0x000fe20008200404 */
[----:B------:R-:W-:Y:S07]  /*baf0*/  @!P4 ARRIVES.LDGSTSBAR.64.TRANSCNT [UR4+0x2d850] ;  /* 0x02d85000ff00c9b0 */ /* 0x000fee0008000a84 */
[----:B------:R-:W-:Y:S05]  /*bb00*/  @P0 BRA.U.ANY `(.L_x_249) ;  /* 0xfffffffd00e80947 */ /* 0x000fea000393ffff */
[----:B------:R-:W-:Y:S01]  /*bb10*/  NOP ;  /* 0x0000000000007918 */ /* 0x000fe20000000000 */
[----:B------:R-:W2:Y:S01]  /*bb20*/  LDL R2, [R1+0x38] ;  /* 0x0000380001027983 */ /* 0x000ea20000100800 */
[----:B------:R-:W-:Y:S01]  /*bb30*/  IMAD.MOV.U32 R25, RZ, RZ, R0 ;  /* 0x000000ffff197224 */ /* 0x000fe200078e0000 */
[----:B--2---:R-:W-:-:S13]  /*bb40*/  ISETP.NE.AND P5, PT, R2, 0x3, PT ;  /* 0x000000030200780c */ /* 0x004fda0003fa5270 */
[----:B------:R-:W-:Y:S05]  /*bb50*/  @!P5 BRA `(.L_x_250) ;  /* 0x000000000004d947 */ /* 0x000fea0003800000 */
[----:B------:R-:W-:Y:S01]  /*bb60*/  BPT.TRAP 0x1 ;  /* 0x000000040000795c */ /* 0x000fe20000300000 */
.L_x_250:
[----:B------:R2:W-:Y:S01]  /*bb70*/  STL [R1], R27 ;  /* 0x0000001b01007387 */ /* 0x0005e20000100800 */
[C---:B------:R-:W-:Y:S01]  /*bb80*/  ISETP.GT.AND P0, PT, R27.reuse, RZ, PT ;  /* 0x000000ff1b00720c */ /* 0x040fe20003f04270 */
[----:B------:R2:W-:Y:S01]  /*bb90*/  SYNCS.ARRIVE.TRANS64.A1T0 RZ, [R5+URZ+0x2d850], RZ ;  /* 0x02d850ff05ff79a7 */ /* 0x0005e2000810003f */
[----:B------:R-:W-:Y:S02]  /*bba0*/  VIADD R0, R27, 0xffffffff ;  /* 0xffffffff1b007836 */ /* 0x000fe40000000000 */
[----:B------:R-:W-:Y:S02]  /*bbb0*/  IMAD.MOV.U32 R17, RZ, RZ, R29 ;  /* 0x000000ffff117224 */ /* 0x000fe400078e001d */
[----:B------:R-:W-:-:S07]  /*bbc0*/  IMAD.MOV.U32 R10, RZ, RZ, R26 ;  /* 0x000000ffff0a7224 */ /* 0x000fce00078e001a */
[----:B--2---:R-:W-:Y:S05]  /*bbd0*/  @P0 BRA `(.L_x_251) ;  /* 0xfffffff000440947 */ /* 0x004fea000383ffff */
.L_x_238:
[----:B------:R-:W-:Y:S05]  /*bbe0*/  BSYNC B0 ;  /* 0x0000000000007941 */ /* 0x000fea0003800000 */
.L_x_237:
[----:B------:R-:W2:Y:S01]  /*bbf0*/  S2R R2, SR_TID.X ;  /* 0x0000000000027919 */ /* 0x000ea20000002100 */
[----:B------:R-:W-:Y:S01]  /*bc00*/  BSSY B0, `(.L_x_252) ;  /* 0x0000010000007945 */ /* 0x000fe20003800000 */
[----:B--2---:R-:W-:-:S04]  /*bc10*/  LOP3.LUT R2, R2, 0x7f, RZ, 0xc0, !PT ;  /* 0x0000007f02027812 */ /* 0x004fc800078ec0ff */
[----:B------:R-:W-:-:S13]  /*bc20*/  ISETP.NE.AND P0, PT, R2, RZ, PT ;  /* 0x000000ff0200720c */ /* 0x000fda0003f05270 */
[----:B------:R-:W-:Y:S05]  /*bc30*/  @P0 BRA `(.L_x_253) ;  /* 0x0000000000300947 */ /* 0x000fea0003800000 */
[----:B0-----:R-:W0:Y:S01]  /*bc40*/  S2R R5, SR_LANEID ;  /* 0x0000000000057919 */ /* 0x001e220000000000 */
[----:B------:R-:W-:Y:S01]  /*bc50*/  VOTEU.ANY UR4, UPT, PT ;  /* 0x0000000000047886 */ /* 0x000fe200038e0100 */
[----:B------:R-:W2:Y:S01]  /*bc60*/  LDC.64 R2, c[0x0][0xc60] ;  /* 0x00031800ff027b82 */ /* 0x000ea20000000a00 */
[----:B-1----:R-:W0:Y:S02]  /*bc70*/  FLO.U32 R0, UR4 ;  /* 0x0000000400007d00 */ /* 0x002e2400080e0000 */
[----:B0-----:R-:W-:-:S06]  /*bc80*/  ISETP.EQ.U32.AND P0, PT, R0, R5, PT ;  /* 0x000000050000720c */ /* 0x001fcc0003f02070 */
[----:B------:R-:W2:Y:S07]  /*bc90*/  POPC R5, UR4 ;  /* 0x0000000400057d09 */ /* 0x000eae0008000000 */
[----:B--2---:R-:W2:Y:S01]  /*bca0*/  @P0 ATOMG.E.ADD.STRONG.GPU PT, R3, desc[UR36][R2.64], R5 ;  /* 0x00000005020309a8 */ /* 0x004ea200081ee1e4 */
[----:B------:R-:W0:Y:S02]  /*bcb0*/  S2R R4, SR_LTMASK ;  /* 0x0000000000047919 */ /* 0x000e240000003900 */
[----:B0-----:R-:W-:-:S04]  /*bcc0*/  LOP3.LUT R4, R4, UR4, RZ, 0xc0, !PT ;  /* 0x0000000404047c12 */ /* 0x001fc8000f8ec0ff */
[----:B------:R-:W0:Y:S01]  /*bcd0*/  POPC R7, R4 ;  /* 0x0000000400077309 */ /* 0x000e220000000000 */
[----:B--2---:R-:W0:Y:S02]  /*bce0*/  SHFL.IDX PT, R0, R3, R0, 0x1f ;  /* 0x00001f0003007589 */ /* 0x004e2400000e0000 */
[----:B0-----:R-:W-:-:S07]  /*bcf0*/  IADD3 R16, R0, UR38, R7 ;  /* 0x0000002600107c10 */ /* 0x001fce000fffe007 */
.L_x_253:
[----:B------:R-:W-:Y:S05]  /*bd00*/  BSYNC B0 ;  /* 0x0000000000007941 */ /* 0x000fea0003800000 */
.L_x_252:
[----:B-1----:R-:W2:Y:S02]  /*bd10*/  LDL R0, [R1+0x38] ;  /* 0x0000380001007983 */ /* 0x002ea40000100800 */
[----:B--2---:R-:W-:-:S13]  /*bd20*/  ISETP.NE.AND P0, PT, R0, 0x3, PT ;  /* 0x000000030000780c */ /* 0x004fda0003f05270 */
[----:B------:R-:W-:Y:S05]  /*bd30*/  @!P0 BRA `(.L_x_254) ;  /* 0x0000000000048947 */ /* 0x000fea0003800000 */
[----:B------:R-:W-:Y:S01]  /*bd40*/  BPT.TRAP 0x1 ;  /* 0x000000040000795c */ /* 0x000fe20000300000 */
.L_x_254:
[----:B------:R-:W2:Y:S01]  /*bd50*/  LDL.LU R2, [R1+0xc] ;  /* 0x00000c0001027983 */ /* 0x000ea20000300800 */
[----:B------:R-:W-:Y:S01]  /*bd60*/  IMAD R0, R26, 0x8, R23 ;  /* 0x000000081a007824 */ /* 0x000fe200078e0217 */
[----:B------:R-:W-:Y:S01]  /*bd70*/  SHF.L.U32 R3, R29, 0x1f, RZ ;  /* 0x0000001f1d037819 */ /* 0x000fe200000006ff */
[----:B------:R-:W-:Y:S03]  /*bd80*/  BSSY B0, `(.L_x_255) ;  /* 0x0000004000007945 */ /* 0x000fe60003800000 */
[----:B------:R-:W1:Y:S01]  /*bd90*/  SYNCS.PHASECHK.TRANS64.TRYWAIT P0, [R0+URZ+0x2d860], R3 ;  /* 0x02d86003000075a7 */ /* 0x000e62000800017f */
[----:B--2---:R-:W-:Y:S01]  /*bda0*/  IMAD R6, R27, -0x80, R2 ;  /* 0xffffff801b067824 */ /* 0x004fe200078e0202 */
[----:B-1----:R-:W-:Y:S06]  /*bdb0*/  @!P0 BRA `(.L_x_256) ;  /* 0x0000002c00dc8947 */ /* 0x002fec0003800000 */
.L_x_338:
[----:B------:R-:W-:Y:S05]  /*bdc0*/  BSYNC B0 ;  /* 0x0000000000007941 */ /* 0x000fea0003800000 */
.L_x_255:
[----:B------:R-:W0:Y:S01]  /*bdd0*/  S2R R2, SR_TID.X ;  /* 0x0000000000027919 */ /* 0x000e220000002100 */
[----:B------:R-:W-:Y:S01]  /*bde0*/  UMOV UR4, 0xffffffff ;  /* 0xffffffff00047882 */ /* 0x000fe20000000000 */
[----:B------:R-:W2:Y:S01]  /*bdf0*/  S2R R7, SR_TID.X ;  /* 0x0000000000077919 */ /* 0x000ea20000002100 */
[----:B0-----:R-:W-:Y:S01]  /*be00*/  LOP3.LUT R5, R2, 0x7f, RZ, 0xc0, !PT ;  /* 0x0000007f02057812 */ /* 0x001fe200078ec0ff */
[C---:B--2---:R-:W-:Y:S01]  /*be10*/  IMAD.SHL.U32 R2, R7.reuse, 0x8, RZ ;  /* 0x0000000807027824 */ /* 0x044fe200078e00ff */
[----:B------:R-:W-:Y:S02]  /*be20*/  SHF.L.U32 R4, R7, 0x3, RZ ;  /* 0x0000000307047819 */ /* 0x000fe400000006ff */
[----:B------:R-:W-:Y:S02]  /*be30*/  SHF.R.U32.HI R5, RZ, 0x2, R5 ;  /* 0x00000002ff057819 */ /* 0x000fe40000011605 */
[----:B------:R-:W-:-:S03]  /*be40*/  LOP3.LUT R2, R2, 0xd8, RZ, 0xc0, !PT ;  /* 0x000000d802027812 */ /* 0x000fc600078ec0ff */
[----:B------:R-:W-:Y:S01]  /*be50*/  IMAD.IADD R6, R6, 0x1, -R5 ;  /* 0x0000000106067824 */ /* 0x000fe200078e0a05 */
[----:B------:R-:W-:-:S04]  /*be60*/  LOP3.LUT R2, R2, 0x18, R7, 0x78, !PT ;  /* 0x0000001802027812 */ /* 0x000fc800078e7807 */
[----:B------:R-:W-:-:S05]  /*be70*/  LOP3.LUT R2, R2, 0x320, R4, 0xf8, !PT ;  /* 0x0000032002027812 */ /* 0x000fca00078ef804 */
[----:B------:R-:W-:Y:S01]  /*be80*/  IMAD R4, R26, 0x3000, R2 ;  /* 0x000030001a047824 */ /* 0x000fe200078e0202 */
[----:B------:R-:W-:Y:S06]  /*be90*/  BRA.DIV UR4, `(.L_x_257) ;  /* 0x0000002e04b87947 */ /* 0x000fec000b800000 */
[----:B------:R-:W0:Y:S01]  /*bea0*/  S2R R2, SR_TID.X ;  /* 0x0000000000027919 */ /* 0x000e220000002100 */
[----:B------:R-:W-:Y:S01]  /*beb0*/  ULDC UR4, c[0x0][0x2f4] ;  /* 0x0000bd0000047ab9 */ /* 0x000fe20000000800 */
[----:B------:R-:W-:Y:S01]  /*bec0*/  IMAD R4, R4, 0x2, R23 ;  /* 0x0000000204047824 */ /* 0x000fe200078e0217 */
[----:B------:R-:W2:Y:S04]  /*bed0*/  SHFL.IDX PT, R14, R24, RZ, 0x1c1f ;  /* 0x001c1fff180e7589 */ /* 0x000ea800000e0000 */
[----:B-1----:R-:W1:Y:S01]  /*bee0*/  SHFL.IDX PT, R3, R25, RZ, 0x1c1f ;  /* 0x001c1fff19037589 */ /* 0x002e6200000e0000 */
[----:B0-----:R-:W-:-:S05]  /*bef0*/  IMAD.SHL.U32 R7, R2, 0x8, RZ ;  /* 0x0000000802077824 */ /* 0x001fca00078e00ff */
[----:B------:R-:W-:-:S04]  /*bf00*/  LOP3.LUT R7, R7, 0x18, RZ, 0xc0, !PT ;  /* 0x0000001807077812 */ /* 0x000fc800078ec0ff */
[C---:B------:R-:W-:Y:S01]  /*bf10*/  ISETP.GE.AND P2, PT, R7.reuse, UR4, PT ;  /* 0x0000000407007c0c */ /* 0x040fe2000bf46270 */
[C---:B------:R-:W-:Y:S01]  /*bf20*/  IMAD.SHL.U32 R5, R7.reuse, 0x2, RZ ;  /* 0x0000000207057824 */ /* 0x040fe200078e00ff */
[C---:B------:R-:W-:Y:S02]  /*bf30*/  LOP3.LUT R8, R7.reuse, 0x20, RZ, 0xfc, !PT ;  /* 0x0000002007087812 */ /* 0x040fe400078efcff */
[----:B------:R-:W-:Y:S02]  /*bf40*/  ISETP.LT.OR P4, PT, R6, 0x1, P2 ;  /* 0x000000010600780c */ /* 0x000fe40001781670 */
[----:B--2---:R-:W-:Y:S02]  /*bf50*/  IADD3 R2, P0, R14, R5, RZ ;  /* 0x000000050e027210 */ /* 0x004fe40007f1e0ff */
[----:B------:R-:W-:Y:S01]  /*bf60*/  LOP3.LUT R7, R7, 0x40, RZ, 0xfc, !PT ;  /* 0x0000004007077812 */ /* 0x000fe200078efcff */
[----:B------:R-:W0:Y:S01]  /*bf70*/  SHFL.IDX PT, R14, R24, 0x1, 0x1c1f ;  /* 0x003c1f00180e7f89 */ /* 0x000e2200000e0000 */
[----:B------:R-:W-:Y:S01]  /*bf80*/  ISETP.GE.AND P1, PT, R8, UR4, PT ;  /* 0x0000000408007c0c */ /* 0x000fe2000bf26270 */
[----:B-1----:R-:W-:Y:S01]  /*bf90*/  IMAD.X R3, RZ, RZ, R3, P0 ;  /* 0x000000ffff037224 */ /* 0x002fe200000e0603 */
[----:B------:R-:W-:-:S02]  /*bfa0*/  ISETP.GE.AND P0, PT, R7, UR4, PT ;  /* 0x0000000407007c0c */ /* 0x000fc4000bf06270 */
[----:B------:R-:W-:-:S03]  /*bfb0*/  ISETP.LT.OR P3, PT, R6, 0x1, P1 ;  /* 0x000000010600780c */ /* 0x000fc60000f61670 */
[----:B------:R-:W-:Y:S01]  /*bfc0*/  LDGSTS.E.BYPASS.LTC128B.128 [R4+0x400], desc[UR36][R2.64], !P4 ;  /* 0x0040000002047fae */ /* 0x000fe2000e101d64 */
[----:B------:R-:W-:-:S09]  /*bfd0*/  ISETP.LT.OR P4, PT, R6, 0x1, P0 ;  /* 0x000000010600780c */ /* 0x000fd20000781670 */
[----:B------:R-:W-:Y:S04]  /*bfe0*/  LDGSTS.E.BYPASS.LTC128B.128 [R4+0x2400], desc[UR36][R2.64+0x40], !P3 ;  /* 0x0240004002047fae */ /* 0x000fe8000d901d64 */
[----:B------:R1:W-:Y:S01]  /*bff0*/  LDGSTS.E.BYPASS.LTC128B.128 [R4+0x4400], desc[UR36][R2.64+0x80], !P4 ;  /* 0x0440008002047fae */ /* 0x0003e2000e101d64 */
[----:B------:R-:W-:-:S03]  /*c000*/  ISETP.LT.OR P4, PT, R6, 0x21, P2 ;  /* 0x000000210600780c */ /* 0x000fc60001781670 */
[----:B-1----:R-:W1:Y:S01]  /*c010*/  SHFL.IDX PT, R3, R25, 0x1, 0x1c1f ;  /* 0x003c1f0019037f89 */ /* 0x002e6200000e0000 */
[----:B0-----:R-:W-:-:S03]  /*c020*/  IADD3 R2, P3, R14, R5, RZ ;  /* 0x000000050e027210 */ /* 0x001fc60007f7e0ff */
[----:B------:R-:W0:Y:S02]  /*c030*/  SHFL.IDX PT, R14, R24, 0x2, 0x1c1f ;  /* 0x005c1f00180e7f89 */ /* 0x000e2400000e0000 */
[----:B-1----:R-:W-:Y:S01]  /*c040*/  IMAD.X R3, RZ, RZ, R3, P3 ;  /* 0x000000ffff037224 */ /* 0x002fe200018e0603 */
[----:B------:R-:W-:-:S04]  /*c050*/  ISETP.LT.OR P3, PT, R6, 0x21, P1 ;  /* 0x000000210600780c */ /* 0x000fc80000f61670 */
[----:B------:R-:W-:Y:S01]  /*c060*/  LDGSTS.E.BYPASS.LTC128B.128 [R4+0xc00], desc[UR36][R2.64], !P4 ;  /* 0x00c0000002047fae */ /* 0x000fe2000e101d64 */
[----:B------:R-:W-:-:S08]  /*c070*/  ISETP.LT.OR P4, PT, R6, 0x21, P0 ;  /* 0x000000210600780c */ /* 0x000fd00000781670 */
[----:B------:R-:W-:Y:S05]  /*c080*/  LDGSTS.E.BYPASS.LTC128B.128 [R4+0x2c00], desc[UR36][R2.64+0x40], !P3 ;  /* 0x02c0004002047fae */ /* 0x000fea000d901d64 */
[----:B------:R1:W-:Y:S01]  /*c090*/  LDGSTS.E.BYPASS.LTC128B.128 [R4+0x4c00], desc[UR36][R2.64+0x80], !P4 ;  /* 0x04c0008002047fae */ /* 0x0003e2000e101d64 */
[----:B------:R-:W-:-:S03]  /*c0a0*/  ISETP.LT.OR P4, PT, R6, 0x41, P2 ;  /* 0x000000410600780c */ /* 0x000fc60001781670 */
[----:B-1----:R-:W1:Y:S01]  /*c0b0*/  SHFL.IDX PT, R3, R25, 0x2, 0x1c1f ;  /* 0x005c1f0019037f89 */ /* 0x002e6200000e0000 */
[----:B0-----:R-:W-:-:S03]  /*c0c0*/  IADD3 R2, P3, R14, R5, RZ ;  /* 0x000000050e027210 */ /* 0x001fc60007f7e0ff */
[----:B------:R-:W0:Y:S04]  /*c0d0*/  SHFL.IDX PT, R25, R25, 0x3, 0x1c1f ;  /* 0x007c1f0019197f89 */ /* 0x000e2800000e0000 */
[----:B------:R2:W3:Y:S01]  /*c0e0*/  SHFL.IDX PT, R14, R24, 0x3, 0x1c1f ;  /* 0x007c1f00180e7f89 */ /* 0x0004e200000e0000 */
[----:B-1----:R-:W-:Y:S01]  /*c0f0*/  IMAD.X R3, RZ, RZ, R3, P3 ;  /* 0x000000ffff037224 */ /* 0x002fe200018e0603 */
[----:B------:R-:W-:-:S04]  /*c100*/  ISETP.LT.OR P3, PT, R6, 0x41, P1 ;  /* 0x000000410600780c */ /* 0x000fc80000f61670 */
[----:B------:R2:W-:Y:S01]  /*c110*/  LDGSTS.E.BYPASS.LTC128B.128 [R4+0x1400], desc[UR36][R2.64], !P4 ;  /* 0x0140000002047fae */ /* 0x0005e2000e101d64 */
[----:B------:R-:W-:-:S08]  /*c120*/  ISETP.LT.OR P4, PT, R6, 0x41, P0 ;  /* 0x000000410600780c */ /* 0x000fd00000781670 */
[----:B------:R2:W-:Y:S05]  /*c130*/  LDGSTS.E.BYPASS.LTC128B.128 [R4+0x3400], desc[UR36][R2.64+0x40], !P3 ;  /* 0x0340004002047fae */ /* 0x0005ea000d901d64 */
[----:B0--3--:R2:W-:Y:S02]  /*c140*/  LDGSTS.E.BYPASS.LTC128B.128 [R4+0x5400], desc[UR36][R2.64+0x80], !P4 ;  /* 0x0540008002047fae */ /* 0x0095e4000e101d64 */
.L_x_348:
[C---:B------:R-:W-:Y:S02]  /*c150*/  ISETP.LT.OR P2, PT, R6.reuse, 0x61, P2 ;  /* 0x000000610600780c */ /* 0x040fe40001741670 */
[C---:B------:R-:W-:Y:S02]  /*c160*/  ISETP.LT.OR P1, PT, R6.reuse, 0x61, P1 ;  /* 0x000000610600780c */ /* 0x040fe40000f21670 */
[----:B------:R-:W-:Y:S02]  /*c170*/  ISETP.LT.OR P0, PT, R6, 0x61, P0 ;  /* 0x000000610600780c */ /* 0x000fe40000701670 */
[----:B--2---:R-:W-:-:S04]  /*c180*/  IADD3 R2, P3, R14, R5, RZ ;  /* 0x000000050e027210 */ /* 0x004fc80007f7e0ff */
[----:B------:R-:W-:-:S05]  /*c190*/  IADD3.X R3, RZ, R25, RZ, P3, !PT ;  /* 0x00000019ff037210 */ /* 0x000fca0001ffe4ff */
[----:B------:R-:W-:Y:S01]  /*c1a0*/  @!PT LDS RZ, [RZ] ;  /* 0x00000000fffff984 */ /* 0x000fe20000000800 */
[----:B------:R-:W-:Y:S01]  /*c1b0*/  @!PT LDS RZ, [RZ] ;  /* 0x00000000fffff984 */ /* 0x000fe20000000800 */
[----:B------:R-:W-:Y:S01]  /*c1c0*/  @!PT LDS RZ, [RZ] ;  /* 0x00000000fffff984 */ /* 0x000fe20000000800 */
[----:B------:R0:W-:Y:S04]  /*c1d0*/  LDGSTS.E.BYPASS.LTC128B.128 [R4+0x1c00], desc[UR36][R2.64], !P2 ;  /* 0x01c0000002047fae */ /* 0x0001e8000d101d64 */
[----:B------:R0:W-:Y:S04]  /*c1e0*/  LDGSTS.E.BYPASS.LTC128B.128 [R4+0x3c00], desc[UR36][R2.64+0x40], !P1 ;  /* 0x03c0004002047fae */ /* 0x0001e8000c901d64 */
[----:B------:R0:W-:Y:S01]  /*c1f0*/  LDGSTS.E.BYPASS.LTC128B.128 [R4+0x5c00], desc[UR36][R2.64+0x80], !P0 ;  /* 0x05c0008002047fae */ /* 0x0001e2000c101d64 */
[----:B------:R-:W-:Y:S01]  /*c200*/  PLOP3.LUT P0, PT, PT, PT, PT, 0x80, 0x0 ;  /* 0x000000000000781c */ /* 0x000fe20003f0f070 */
[----:B------:R-:W-:-:S12]  /*c210*/  NOP ;  /* 0x0000000000007918 */ /* 0x000fd80000000000 */
.L_x_258:
[----:B------:R-:W-:Y:S02]  /*c220*/  PLOP3.LUT P1, PT, P1, P0, PT, 0xa2, 0x0 ;  /* 0x000000000000781c */ /* 0x000fe40000f21472 */
[----:B------:R-:W-:-:S08]  /*c230*/  @P0 R2UR P1, UR4, R0 ;  /* 0x00000000000402ca */ /* 0x000fd00000020000 */
[----:B------:R-:W-:-:S05]  /*c240*/  @P0 PLOP3.LUT P0, PT, P1, PT, PT, 0x80, 0x0 ;  /* 0x000000000000081c */ /* 0x000fca0000f0f070 */
[----:B------:R-:W-:Y:S01]  /*c250*/  @!P1 SYNCS.ARRIVE.TRANS64.RED.A0T1 RZ, [UR4+0x2d850], RZ ;  /* 0x02d850ffffff99a7 */ /* 0x000fe20008200404 */
[----:B------:R-:W-:Y:S07]  /*c260*/  @!P1 ARRIVES.LDGSTSBAR.64.TRANSCNT [UR4+0x2d850] ;  /* 0x02d85000ff0099b0 */ /* 0x000fee0008000a84 */
[----:B------:R-:W-:Y:S05]  /*c270*/  @P0 BRA.U.ANY `(.L_x_258) ;  /* 0xfffffffd00e80947 */ /* 0x000fea000393ffff */
[----:B------:R-:W-:Y:S01]  /*c280*/  NOP ;  /* 0x0000000000007918 */ /* 0x000fe20000000000 */
[----:B0-----:R-:W2:Y:S02]  /*c290*/  LDL R2, [R1+0x38] ;  /* 0x0000380001027983 */ /* 0x001ea40000100800 */
[----:B--2---:R-:W-:-:S13]  /*c2a0*/  ISETP.NE.AND P2, PT, R2, 0x3, PT ;  /* 0x000000030200780c */ /* 0x004fda0003f45270 */
[----:B------:R-:W-:Y:S05]  /*c2b0*/  @!P2 BRA `(.L_x_259) ;  /* 0x000000000004a947 */ /* 0x000fea0003800000 */
[----:B------:R-:W-:Y:S01]  /*c2c0*/  BPT.TRAP 0x1 ;  /* 0x000000040000795c */ /* 0x000fe20000300000 */
.L_x_259:
[----:B------:R-:W-:Y:S01]  /*c2d0*/  VIADD R26, R26, 0x1 ;  /* 0x000000011a1a7836 */ /* 0x000fe20000000000 */
[----:B------:R0:W-:Y:S04]  /*c2e0*/  SYNCS.ARRIVE.TRANS64.A1T0 RZ, [R0+URZ+0x2d850], RZ ;  /* 0x02d850ff00ff79a7 */ /* 0x0001e8000810003f */
[----:B------:R-:W-:-:S04]  /*c2f0*/  ISETP.NE.AND P0, PT, R26, 0x2, PT ;  /* 0x000000021a00780c */ /* 0x000fc80003f05270 */
[----:B0-----:R-:W-:Y:S02]  /*c300*/  SEL R0, RZ, 0x1, P0 ;  /* 0x00000001ff007807 */ /* 0x001fe40000000000 */
[----:B------:R-:W-:Y:S02]  /*c310*/  SEL R26, R26, RZ, P0 ;  /* 0x000000ff1a1a7207 */ /* 0x000fe40000000000 */
[----:B------:R-:W-:-:S07]  /*c320*/  LOP3.LUT R29, R29, R0, RZ, 0x3c, !PT ;  /* 0x000000001d1d7212 */ /* 0x000fce00078e3cff */
.L_x_218:
[----:B------:R-:W-:Y:S05]  /*c330*/  BSYNC B7 ;  /* 0x0000000000077941 */ /* 0x000fea0003800000 */
.L_x_216:
[----:B------:R-:W-:-:S13]  /*c340*/  LOP3.LUT P0, RZ, R22, 0x40, RZ, 0xc0, !PT ;  /* 0x0000004016ff7812 */ /* 0x000fda000780c0ff */
[----:B------:R-:W-:Y:S05]  /*c350*/  @!P0 BRA `(.L_x_260) ;  /* 0x0000000000248947 */ /* 0x000fea0003800000 */
[----:B------:R-:W-:Y:S05]  /*c360*/  WARPSYNC.ALL ;  /* 0x0000000000007948 */ /* 0x000fea0003800000 */
[----:B------:R-:W1:Y:S08]  /*c370*/  S2UR UR5, SR_CgaCtaId ;  /* 0x00000000000579c3 */ /* 0x000e700000008800 */
[----:B------:R-:W-:Y:S06]  /*c380*/  BAR.SYNC.DEFER_BLOCKING 0x5, 0x200 ;  /* 0x0148000000007b1d */ /* 0x000fec0000010000 */
[----:B------:R-:W-:-:S02]  /*c390*/  UMOV UR4, 0x400 ;  /* 0x0000040000047882 */ /* 0x000fc40000000000 */
[----:B-1----:R-:W-:-:S06]  /*c3a0*/  ULEA UR4, UR5, UR4, 0x18 ;  /* 0x0000000405047291 */ /* 0x002fcc000f8ec03f */
[----:B------:R-:W-:-:S05]  /*c3b0*/  IMAD.U32 R23, RZ, RZ, UR4 ;  /* 0x00000004ff177e24 */ /* 0x000fca000f8e00ff */
[----:B------:R1:W2:Y:S01]  /*c3c0*/  LDS.128 R16, [R23+0x2d8d0] ;  /* 0x02d8d00017107984 */ /* 0x0002a20000000c00 */
[----:B------:R-:W-:Y:S06]  /*c3d0*/  BAR.ARV 0x4, 0x200 ;  /* 0x0108000000007b1d */ /* 0x000fec0000002000 */
[----:B------:R-:W-:Y:S05]  /*c3e0*/  BRA `(.L_x_261) ;  /* 0x0000000800407947 */ /* 0x000fea0003800000 */
.L_x_260:
[----:B0-----:R-:W0:Y:S01]  /*c3f0*/  S2R R0, SR_TID.X ;  /* 0x0000000000007919 */ /* 0x001e220000002100 */
[----:B------:R-:W-:Y:S01]  /*c400*/  UMOV UR4, 0xffffffff ;  /* 0xffffffff00047882 */ /* 0x000fe20000000000 */
[----:B0-----:R-:W-:-:S04]  /*c410*/  LOP3.LUT R8, R0, 0x1f, RZ, 0xc0, !PT ;  /* 0x0000001f00087812 */ /* 0x001fc800078ec0ff */
[----:B------:R-:W-:Y:S01]  /*c420*/  ISETP.NE.AND P0, PT, R8, 0x1f, PT ;  /* 0x0000001f0800780c */ /* 0x000fe20003f05270 */
[----:B------:R-:W-:-:S12]  /*c430*/  BRA.DIV UR4, `(.L_x_262) ;  /* 0x0000002e04c07947 */ /* 0x000fd8000b800000 */
[----:B------:R-:W-:Y:S01]  /*c440*/  IMAD.IADD R5, R19, 0x1, R8 ;  /* 0x0000000113057824 */ /* 0x000fe200078e0208 */
[----:B------:R-:W-:-:S04]  /*c450*/  ULDC UR4, c[0x0][0xc3c] ;  /* 0x00030f0000047ab9 */ /* 0x000fc80000000800 */
[----:B------:R-:W-:-:S13]  /*c460*/  ISETP.GE.OR P1, PT, R5, UR4, !P0 ;  /* 0x0000000405007c0c */ /* 0x000fda000c726670 */
[----:B------:R-:W0:Y:S02]  /*c470*/  @!P1 LDC.64 R2, c[0x0][0xc80] ;  /* 0x00032000ff029b82 */ /* 0x000e240000000a00 */
[----:B0-----:R-:W-:-:S06]  /*c480*/  @!P1 IMAD.WIDE R2, R5, 0x4, R2 ;  /* 0x0000000405029825 */ /* 0x001fcc00078e0202 */
[----:B------:R0:W2:Y:S01]  /*c490*/  @!P1 LDG.E R3, desc[UR36][R2.64] ;  /* 0x0000002402039981 */ /* 0x0000a2000c1e1900 */
[C---:B------:R-:W-:Y:S02]  /*c4a0*/  ISETP.GE.U32.AND P2, PT, R8.reuse, 0x2, PT ;  /* 0x000000020800780c */ /* 0x040fe40003f46070 */
[C---:B------:R-:W-:Y:S01]  /*c4b0*/  ISETP.GE.U32.AND P3, PT, R8.reuse, 0x4, PT ;  /* 0x000000040800780c */ /* 0x040fe20003f66070 */
[----:B------:R-:W-:Y:S01]  /*c4c0*/  SHFL.IDX PT, R0, R16, RZ, 0x1f ;  /* 0x00001fff10007589 */ /* 0x000fe200000e0000 */
[C---:B------:R-:W-:Y:S02]  /*c4d0*/  ISETP.GE.U32.AND P4, PT, R8.reuse, 0x8, PT ;  /* 0x000000080800780c */ /* 0x040fe40003f86070 */
[C---:B------:R-:W-:Y:S01]  /*c4e0*/  ISETP.GE.U32.AND P5, PT, R8.reuse, 0x10, PT ;  /* 0x000000100800780c */ /* 0x040fe20003fa6070 */
[----:B------:R-:W-:Y:S01]  /*c4f0*/  SHFL.IDX PT, R4, R16, 0x1, 0x1f ;  /* 0x00201f0010047f89 */ /* 0x000fe200000e0000 */
[----:B0-----:R-:W-:Y:S02]  /*c500*/  IMAD.MOV.U32 R2, RZ, RZ, RZ ;  /* 0x000000ffff027224 */ /* 0x001fe400078e00ff */
[----:B--2---:R-:W-:Y:S01]  /*c510*/  @!P1 IMAD.MOV.U32 R2, RZ, RZ, R3 ;  /* 0x000000ffff029224 */ /* 0x004fe200078e0003 */
[----:B------:R-:W-:-:S04]  /*c520*/  ISETP.NE.AND P1, PT, R8, RZ, PT ;  /* 0x000000ff0800720c */ /* 0x000fc80003f25270 */
        /* <DEDUP_REMOVED lines=15> */
[----:B------:R0:W1:Y:S02]  /*c620*/  SHFL.IDX PT, R14, R3, 0x1f, 0x1f ;  /* 0x03e01f00030e7f89 */ /* 0x00006400000e0000 */
.L_x_358:
[----:B------:R-:W-:Y:S02]  /*c630*/  ULDC UR4, c[0x0][0xc38] ;  /* 0x00030e0000047ab9 */ /* 0x000fe40000000800 */
[----:B------:R-:W-:-:S04]  /*c640*/  IMAD.U32 R16, RZ, RZ, UR4 ;  /* 0x00000004ff107e24 */ /* 0x000fc8000f8e00ff */
[----:B-1----:R-:W-:-:S04]  /*c650*/  IMAD R5, R14, R16, RZ ;  /* 0x000000100e057224 */ /* 0x002fc800078e02ff */
[----:B------:R-:W-:-:S05]  /*c660*/  IMAD.IADD R4, R4, 0x1, R5 ;  /* 0x0000000104047824 */ /* 0x000fca00078e0205 */
[----:B------:R-:W-:-:S13]  /*c670*/  ISETP.GT.AND P6, PT, R4, R0, PT ;  /* 0x000000000400720c */ /* 0x000fda0003fc4270 */
[----:B------:R-:W-:Y:S05]  /*c680*/  @P6 BRA `(.L_x_263) ;  /* 0x00000000009c6947 */ /* 0x000fea0003800000 */
.L_x_268:
[----:B------:R-:W1:Y:S01]  /*c690*/  LDC R6, c[0x0][0xc3c] ;  /* 0x00030f00ff067b82 */ /* 0x000e620000000800 */
[----:B------:R-:W-:-:S05]  /*c6a0*/  VIADD R19, R19, 0x1f ;  /* 0x0000001f13137836 */ /* 0x000fca0000000000 */
[----:B-1----:R-:W-:-:S13]  /*c6b0*/  ISETP.GE.AND P6, PT, R19, R6, PT ;  /* 0x000000061300720c */ /* 0x002fda0003fc6270 */
[----:B------:R-:W-:Y:S05]  /*c6c0*/  @P6 BRA `(.L_x_264) ;  /* 0x0000000400446947 */ /* 0x000fea0003800000 */
[----:B------:R-:W1:Y:S01]  /*c6d0*/  S2R R2, SR_TID.X ;  /* 0x0000000000027919 */ /* 0x000e620000002100 */
[----:B------:R-:W-:Y:S01]  /*c6e0*/  BSSY B0, `(.L_x_265) ;  /* 0x0000009000007945 */ /* 0x000fe20003800000 */
[----:B-1----:R-:W-:-:S05]  /*c6f0*/  LOP3.LUT R2, R2, 0x1f, RZ, 0xc0, !PT ;  /* 0x0000001f02027812 */ /* 0x002fca00078ec0ff */
[----:B------:R-:W-:Y:S02]  /*c700*/  IMAD.IADD R5, R19, 0x1, R2 ;  /* 0x0000000113057824 */ /* 0x000fe400078e0202 */
[----:B------:R-:W-:-:S03]  /*c710*/  IMAD.MOV.U32 R2, RZ, RZ, RZ ;  /* 0x000000ffff027224 */ /* 0x000fc600078e00ff */
[----:B------:R-:W-:-:S13]  /*c720*/  ISETP.GE.OR P6, PT, R5, R6, !P0 ;  /* 0x000000060500720c */ /* 0x000fda00047c6670 */
[----:B------:R-:W-:Y:S05]  /*c730*/  @P6 BRA `(.L_x_266) ;  /* 0x00000000000c6947 */ /* 0x000fea0003800000 */
[----:B0-----:R-:W0:Y:S02]  /*c740*/  LDC.64 R2, c[0x0][0xc80] ;  /* 0x00032000ff027b82 */ /* 0x001e240000000a00 */
[----:B0-----:R-:W-:-:S06]  /*c750*/  IMAD.WIDE R2, R5, 0x4, R2 ;  /* 0x0000000405027825 */ /* 0x001fcc00078e0202 */
[----:B------:R1:W5:Y:S02]  /*c760*/  LDG.E R2, desc[UR36][R2.64] ;  /* 0x0000002402027981 */ /* 0x000364000c1e1900 */
.L_x_266:
[----:B------:R-:W-:Y:S05]  /*c770*/  BSYNC B0 ;  /* 0x0000000000007941 */ /* 0x000fea0003800000 */
.L_x_265:
[----:B------:R-:W-:-:S03]  /*c780*/  UMOV UR4, 0xffffffff ;  /* 0xffffffff00047882 */ /* 0x000fc60000000000 */
[----:B------:R-:W-:Y:S05]  /*c790*/  BRA.DIV UR4, `(.L_x_267) ;  /* 0x00000032040c7947 */ /* 0x000fea000b800000 */
[----:B-----5:R-:W2:Y:S02]  /*c7a0*/  SHFL.UP PT, R14, R2, 0x1, RZ ;  /* 0x04200000020e7989 */ /* 0x020ea400000e00ff */
[----:B--2---:R-:W-:-:S05]  /*c7b0*/  SEL R13, R14, RZ, P1 ;  /* 0x000000ff0e0d7207 */ /* 0x004fca0000800000 */
[----:B------:R-:W-:-:S05]  /*c7c0*/  IMAD.IADD R13, R2, 0x1, R13 ;  /* 0x00000001020d7824 */ /* 0x000fca00078e020d */
[----:B------:R-:W2:Y:S02]  /*c7d0*/  SHFL.UP PT, R14, R13, 0x2, RZ ;  /* 0x044000000d0e7989 */ /* 0x000ea400000e00ff */
[----:B--2---:R-:W-:-:S05]  /*c7e0*/  SEL R14, R14, RZ, P2 ;  /* 0x000000ff0e0e7207 */ /* 0x004fca0001000000 */
[----:B01----:R-:W-:-:S05]  /*c7f0*/  IMAD.IADD R3, R13, 0x1, R14 ;  /* 0x000000010d037824 */ /* 0x003fca00078e020e */
        /* <DEDUP_REMOVED lines=9> */
[----:B------:R0:W1:Y:S02]  /*c890*/  SHFL.IDX PT, R14, R3, 0x1f, 0x1f ;  /* 0x03e01f00030e7f89 */ /* 0x00006400000e0000 */
.L_x_366:
[----:B------:R-:W-:Y:S02]  /*c8a0*/  ULDC UR4, c[0x0][0xc38] ;  /* 0x00030e0000047ab9 */ /* 0x000fe40000000800 */
[----:B------:R-:W-:-:S04]  /*c8b0*/  IMAD.U32 R16, RZ, RZ, UR4 ;  /* 0x00000004ff107e24 */ /* 0x000fc8000f8e00ff */
[----:B-1----:R-:W-:-:S04]  /*c8c0*/  IMAD R5, R14, R16, RZ ;  /* 0x000000100e057224 */ /* 0x002fc800078e02ff */
[----:B------:R-:W-:-:S05]  /*c8d0*/  IMAD.IADD R4, R5, 0x1, R4 ;  /* 0x0000000105047824 */ /* 0x000fca00078e0204 */
[----:B------:R-:W-:-:S13]  /*c8e0*/  ISETP.GT.AND P6, PT, R4, R0, PT ;  /* 0x000000000400720c */ /* 0x000fda0003fc4270 */
[----:B------:R-:W-:Y:S05]  /*c8f0*/  @!P6 BRA `(.L_x_268) ;  /* 0xfffffffc0064e947 */ /* 0x000fea000383ffff */
.L_x_263:
[----:B------:R-:W-:Y:S01]  /*c900*/  IMAD.IADD R5, R4, 0x1, -R5 ;  /* 0x0000000104057824 */ /* 0x000fe200078e0a05 */
[----:B------:R-:W-:-:S03]  /*c910*/  UMOV UR4, 0xffffffff ;  /* 0xffffffff00047882 */ /* 0x000fc60000000000 */
[----:B------:R-:W-:-:S05]  /*c920*/  IMAD R7, R3, R16, R5 ;  /* 0x0000001003077224 */ /* 0x000fca00078e0205 */
[----:B------:R-:W-:Y:S01]  /*c930*/  ISETP.GT.AND P6, PT, R7, R0, PT ;  /* 0x000000000700720c */ /* 0x000fe20003fc4270 */
[----:B------:R-:W-:-:S12]  /*c940*/  BRA.DIV UR4, `(.L_x_269) ;  /* 0x00000032045c7947 */ /* 0x000fd8000b800000 */
[----:B------:R-:W-:-:S04]  /*c950*/  VOTE.ANY R6, PT, !P6 ;  /* 0x0000000000067806 */ /* 0x000fc800070e0100 */
[----:B------:R-:W1:Y:S02]  /*c960*/  POPC R4, R6 ;  /* 0x0000000600047309 */ /* 0x000e640000000000 */
[----:B-1----:R1:W2:Y:S02]  /*c970*/  SHFL.IDX PT, R17, R2, R4, 0x1f ;  /* 0x00001f0402117589 */ /* 0x0022a400000e0000 */
.L_x_370:
[----:B------:R-:W-:Y:S01]  /*c980*/  ISETP.NE.AND P0, PT, R6, RZ, PT ;  /* 0x000000ff0600720c */ /* 0x000fe20003f05270 */
[----:B------:R-:W-:-:S12]  /*c990*/  IMAD.MOV.U32 R14, RZ, RZ, RZ ;  /* 0x000000ffff0e7224 */ /* 0x000fd800078e00ff */
[----:B------:R-:W-:Y:S05]  /*c9a0*/  @!P0 BRA `(.L_x_270) ;  /* 0x0000000000108947 */ /* 0x000fea0003800000 */
[----:B------:R-:W-:Y:S01]  /*c9b0*/  UMOV UR4, 0xffffffff ;  /* 0xffffffff00047882 */ /* 0x000fe20000000000 */
[----:B------:R-:W-:Y:S02]  /*c9c0*/  VIADD R12, R4, 0xffffffff ;  /* 0xffffffff040c7836 */ /* 0x000fe40000000000 */
[----:B------:R-:W-:Y:S05]  /*c9d0*/  BRA.DIV UR4, `(.L_x_271) ;  /* 0x0000003204807947 */ /* 0x000fea000b800000 */
[----:B------:R3:W4:Y:S02]  /*c9e0*/  SHFL.IDX PT, R14, R3, R12, 0x1f ;  /* 0x00001f0c030e7589 */ /* 0x00072400000e0000 */
.L_x_270:
[----:B--2---:R-:W-:Y:S01]  /*c9f0*/  IABS R6, R17 ;  /* 0x0000001100067213 */ /* 0x004fe20000000000 */
[----:B----4-:R-:W-:Y:S01]  /*ca00*/  IMAD R16, R14, R16, R5 ;  /* 0x000000100e107224 */ /* 0x010fe200078e0205 */
[----:B------:R-:W-:Y:S01]  /*ca10*/  IADD3 R19, R4, R19, RZ ;  /* 0x0000001304137210 */ /* 0x000fe20007ffe0ff */
[----:B-1----:R-:W-:Y:S01]  /*ca20*/  IMAD.MOV.U32 R2, RZ, RZ, RZ ;  /* 0x000000ffff027224 */ /* 0x002fe200078e00ff */
[----:B------:R-:W1:Y:S01]  /*ca30*/  I2F.RP R7, R6 ;  /* 0x0000000600077306 */ /* 0x000e620000209400 */
[----:B------:R-:W-:-:S07]  /*ca40*/  IMAD.IADD R0, R0, 0x1, -R16 ;  /* 0x0000000100007824 */ /* 0x000fce00078e0a10 */
[----:B-1----:R-:W0:Y:S02]  /*ca50*/  MUFU.RCP R7, R7 ;  /* 0x0000000700077308 */ /* 0x002e240000001000 */
[----:B0--3--:R-:W-:-:S06]  /*ca60*/  VIADD R3, R7, 0xffffffe ;  /* 0x0ffffffe07037836 */ /* 0x009fcc0000000000 */
[----:B------:R-:W0:Y:S02]  /*ca70*/  F2I.FTZ.U32.TRUNC.NTZ R3, R3 ;  /* 0x0000000300037305 */ /* 0x000e24000021f000 */
[----:B0-----:R-:W-:-:S05]  /*ca80*/  IADD3 R5, RZ, -R3, RZ ;  /* 0x80000003ff057210 */ /* 0x001fca0007ffe0ff */
[----:B------:R-:W-:-:S04]  /*ca90*/  IMAD R5, R5, R6, RZ ;  /* 0x0000000605057224 */ /* 0x000fc800078e02ff */
[----:B------:R-:W-:Y:S01]  /*caa0*/  IMAD.HI.U32 R2, R3, R5, R2 ;  /* 0x0000000503027227 */ /* 0x000fe200078e0002 */
[----:B------:R-:W-:Y:S02]  /*cab0*/  IABS R5, R17 ;  /* 0x0000001100057213 */ /* 0x000fe40000000000 */
[----:B------:R-:W-:-:S03]  /*cac0*/  IABS R3, R0 ;  /* 0x0000000000037213 */ /* 0x000fc60000000000 */
[----:B------:R-:W-:Y:S02]  /*cad0*/  IMAD.MOV R5, RZ, RZ, -R5 ;  /* 0x000000ffff057224 */ /* 0x000fe400078e0a05 */
        /* <DEDUP_REMOVED lines=11> */
[----:B------:R-:W-:-:S05]  /*cb90*/  @!P1 LOP3.LUT R2, RZ, R17, RZ, 0x33, !PT ;  /* 0x00000011ff029212 */ /* 0x000fca00078e33ff */
[--C-:B------:R-:W-:Y:S02]  /*cba0*/  IMAD.MOV R3, RZ, RZ, -R2.reuse ;  /* 0x000000ffff037224 */ /* 0x100fe400078e0a02 */
[----:B------:R-:W-:Y:S02]  /*cbb0*/  IMAD.MOV.U32 R18, RZ, RZ, R2 ;  /* 0x000000ffff127224 */ /* 0x000fe400078e0002 */
[----:B------:R-:W-:Y:S01]  /*cbc0*/  IMAD R17, R17, R3, R0 ;  /* 0x0000000311117224 */ /* 0x000fe200078e0200 */
[----:B------:R-:W-:Y:S06]  /*cbd0*/  BRA `(.L_x_272) ;  /* 0x00000000001c7947 */ /* 0x000fec0003800000 */
.L_x_264:
[----:B------:R-:W-:Y:S01]  /*cbe0*/  UMOV UR4, URZ ;  /* 0x0000003f00047c82 */ /* 0x000fe20008000000 */
[----:B------:R-:W-:Y:S01]  /*cbf0*/  UMOV UR5, URZ ;  /* 0x0000003f00057c82 */ /* 0x000fe20008000000 */
[----:B------:R-:W-:Y:S01]  /*cc00*/  ULDC UR6, c[0x0][0xc3c] ;  /* 0x00030f0000067ab9 */ /* 0x000fe20000000800 */
[----:B------:R-:W-:Y:S02]  /*cc10*/  IMAD.MOV.U32 R16, RZ, RZ, R0 ;  /* 0x000000ffff107224 */ /* 0x000fe400078e0000 */
[----:B------:R-:W-:Y:S02]  /*cc20*/  IMAD.U32 R17, RZ, RZ, UR4 ;  /* 0x00000004ff117e24 */ /* 0x000fe4000f8e00ff */
[----:B------:R-:W-:Y:S02]  /*cc30*/  IMAD.U32 R18, RZ, RZ, UR5 ;  /* 0x00000005ff127e24 */ /* 0x000fe4000f8e00ff */
[----:B------:R-:W-:-:S07]  /*cc40*/  IMAD.U32 R19, RZ, RZ, UR6 ;  /* 0x00000006ff137e24 */ /* 0x000fce000f8e00ff */
.L_x_272:
[----:B------:R-:W1:Y:S01]  /*cc50*/  S2R R0, SR_TID.X ;  /* 0x0000000000007919 */ /* 0x000e620000002100 */
[----:B------:R-:W-:Y:S05]  /*cc60*/  WARPSYNC.ALL ;  /* 0x0000000000007948 */ /* 0x000fea0003800000 */
[----:B------:R-:W-:Y:S01]  /*cc70*/  BAR.SYNC.DEFER_BLOCKING 0x4, 0x200 ;  /* 0x0108000000007b1d */ /* 0x000fe20000010000 */
[----:B-1----:R-:W-:-:S04]  /*cc80*/  LOP3.LUT R0, R0, 0x1f, RZ, 0xc0, !PT ;  /* 0x0000001f00007812 */ /* 0x002fc800078ec0ff */
[----:B------:R-:W-:-:S13]  /*cc90*/  ISETP.NE.AND P0, PT, R0, RZ, PT ;  /* 0x000000ff0000720c */ /* 0x000fda0003f05270 */
[----:B0-----:R-:W0:Y:S01]  /*cca0*/  @!P0 S2R R3, SR_CgaCtaId ;  /* 0x0000000000038919 */ /* 0x001e220000008800 */
[----:B------:R-:W-:-:S04]  /*ccb0*/  @!P0 MOV R0, 0x400 ;  /* 0x0000040000008802 */ /* 0x000fc80000000f00 */
[----:B0-----:R-:W-:-:S05]  /*ccc0*/  @!P0 LEA R23, R3, R0, 0x18 ;  /* 0x0000000003178211 */ /* 0x001fca00078ec0ff */
[----:B------:R0:W-:Y:S01]  /*ccd0*/  @!P0 STS.128 [R23+0x2d8d0], R16 ;  /* 0x02d8d01017008388 */ /* 0x0001e20000000c00 */
[----:B------:R-:W-:Y:S06]  /*cce0*/  BAR.ARV 0x5, 0x200 ;  /* 0x0148000000007b1d */ /* 0x000fec0000002000 */
.L_x_261:
[----:B------:R-:W-:Y:S02]  /*ccf0*/  ULDC UR4, c[0x0][0xc3c] ;  /* 0x00030f0000047ab9 */ /* 0x000fe40000000800 */
[----:B--2---:R-:W-:-:S13]  /*cd00*/  ISETP.GE.AND P0, PT, R19, UR4, PT ;  /* 0x0000000413007c0c */ /* 0x004fda000bf06270 */
[----:B------:R-:W-:Y:S05]  /*cd10*/  @!P0 BRA `(.L_x_273) ;  /* 0xffffffb800f48947 */ /* 0x000fea000383ffff */
[----:B------:R-:W-:Y:S05]  /*cd20*/  BSYNC B8 ;  /* 0x0000000000087941 */ /* 0x000fea0003800000 */
.L_x_212:
[----:B0-----:R-:W2:Y:S01]  /*cd30*/  LDL.LU R0, [R1+0x30] ;  /* 0x0000300001007983 */ /* 0x001ea20000300800 */
[----:B------:R-:W-:Y:S01]  /*cd40*/  BSSY B0, `(.L_x_274) ;  /* 0x000000b000007945 */ /* 0x000fe20003800000 */
[----:B------:R-:W0:Y:S01]  /*cd50*/  S2R R5, SR_CgaCtaId ;  /* 0x0000000000057919 */ /* 0x000e220000008800 */
[----:B--2---:R-:W-:-:S05]  /*cd60*/  VIADD R0, R0, 0x1 ;  /* 0x0000000100007836 */ /* 0x004fca0000000000 */
[----:B------:R-:W-:-:S04]  /*cd70*/  LEA.HI R2, R0, R0, RZ, 0x1 ;  /* 0x0000000000027211 */ /* 0x000fc800078f08ff */
[----:B------:R-:W-:Y:S02]  /*cd80*/  LOP3.LUT R3, R2, 0xfffffffe, RZ, 0xc0, !PT ;  /* 0xfffffffe02037812 */ /* 0x000fe400078ec0ff */
[----:B------:R-:W-:-:S03]  /*cd90*/  MOV R2, 0x400 ;  /* 0x0000040000027802 */ /* 0x000fc60000000f00 */
[----:B------:R-:W-:Y:S01]  /*cda0*/  IMAD.IADD R0, R0, 0x1, -R3 ;  /* 0x0000000100007824 */ /* 0x000fe200078e0a03 */
[----:B0-----:R-:W-:-:S04]  /*cdb0*/  LEA R5, R5, R2, 0x18 ;  /* 0x0000000205057211 */ /* 0x001fc800078ec0ff */
[----:B------:R-:W-:-:S04]  /*cdc0*/  SHF.L.U32 R0, R0, 0x1f, RZ ;  /* 0x0000001f00007819 */ /* 0x000fc800000006ff */
[----:B------:R-:W0:Y:S02]  /*cdd0*/  SYNCS.PHASECHK.TRANS64.TRYWAIT P0, [R5+URZ+0x2d820], R0 ;  /* 0x02d82000050075a7 */ /* 0x000e24000800017f */
[----:B0-----:R-:W-:Y:S05]  /*cde0*/  @!P0 BRA `(.L_x_275) ;  /* 0x0000002c00a08947 */ /* 0x001fea0003800000 */
.L_x_373:
[----:B------:R-:W-:Y:S05]  /*cdf0*/  BSYNC B0 ;  /* 0x0000000000007941 */ /* 0x000fea0003800000 */
.L_x_274:
[----:B------:R-:W-:-:S03]  /*ce00*/  UMOV UR4, 0xffffffff ;  /* 0xffffffff00047882 */ /* 0x000fc60000000000 */
[----:B------:R-:W-:Y:S05]  /*ce10*/  BRA.DIV UR4, `(.L_x_276) ;  /* 0x0000002e04a87947 */ /* 0x000fea000b800000 */
[----:B0-----:R-:W0:Y:S02]  /*ce20*/  S2R R0, SR_TID.X ;  /* 0x0000000000007919 */ /* 0x001e240000002100 */
[----:B0-----:R-:W-:-:S04]  /*ce30*/  SHF.R.U32.HI R0, RZ, 0x5, R0 ;  /* 0x00000005ff007819 */ /* 0x001fc80000011600 */
[----:B------:R-:W-:-:S05]  /*ce40*/  LOP3.LUT R0, R0, 0x3, RZ, 0xc0, !PT ;  /* 0x0000000300007812 */ /* 0x000fca00078ec0ff */
[----:B------:R0:W2:Y:S02]  /*ce50*/  SHFL.IDX PT, R14, R0, RZ, 0x1f ;  /* 0x00001fff000e7589 */ /* 0x0000a400000e0000 */
.L_x_376:
[----:B--2---:R-:W-:Y:S01]  /*ce60*/  ISETP.NE.AND P0, PT, R14, RZ, PT ;  /* 0x000000ff0e00720c */ /* 0x004fe20003f05270 */
[----:B------:R-:W-:-:S12]  /*ce70*/  BSSY B0, `(.L_x_277) ;  /* 0x0000024000007945 */ /* 0x000fd80003800000 */
[----:B------:R-:W-:Y:S05]  /*ce80*/  @P0 BRA `(.L_x_278) ;  /* 0x0000000000880947 */ /* 0x000fea0003800000 */
[----:B------:R-:W-:-:S03]  /*ce90*/  UMOV UR4, 0xffffffff ;  /* 0xffffffff00047882 */ /* 0x000fc60000000000 */
[----:B------:R-:W-:Y:S05]  /*cea0*/  BRA.DIV UR4, `(.L_x_279) ;  /* 0x0000002e04b87947 */ /* 0x000fea000b800000 */
[----:B------:R-:W-:-:S13]  /*ceb0*/  ELECT P6, URZ, PT ;  /* 0x00000000003f782f */ /* 0x000fda00038c0000 */
.L_x_379:
[----:B------:R-:W-:Y:S05]  /*cec0*/  @!P6 BRA `(.L_x_278) ;  /* 0x000000000078e947 */ /* 0x000fea0003800000 */
[----:B0-----:R-:W2:Y:S02]  /*ced0*/  LDL.LU R0, [R1+0x1c] ;  /* 0x00001c0001007983 */ /* 0x001ea40000300800 */
[----:B--2---:R-:W-:-:S04]  /*cee0*/  LOP3.LUT R0, R0, 0x2, RZ, 0xfc, !PT ;  /* 0x0000000200007812 */ /* 0x004fc800078efcff */
[----:B------:R-:W-:-:S13]  /*cef0*/  ISETP.NE.AND P0, PT, R0, 0x3, PT ;  /* 0x000000030000780c */ /* 0x000fda0003f05270 */
[----:B------:R-:W-:Y:S05]  /*cf00*/  @!P0 BRA `(.L_x_280) ;  /* 0x0000000000048947 */ /* 0x000fea0003800000 */
[----:B------:R-:W-:Y:S01]  /*cf10*/  BPT.TRAP 0x1 ;  /* 0x000000040000795c */ /* 0x000fe20000300000 */
.L_x_280:
[C---:B------:R-:W-:Y:S01]  /*cf20*/  IMAD R3, R26.reuse, 0x8, R5 ;  /* 0x000000081a037824 */ /* 0x040fe200078e0205 */
[----:B------:R-:W-:Y:S02]  /*cf30*/  SHF.L.U32 R2, R29, 0x1f, RZ ;  /* 0x0000001f1d027819 */ /* 0x000fe400000006ff */
[----:B------:R-:W-:Y:S02]  /*cf40*/  IADD3 R26, R26, 0x1, RZ ;  /* 0x000000011a1a7810 */ /* 0x000fe40007ffe0ff */
[----:B------:R-:W0:Y:S02]  /*cf50*/  SYNCS.PHASECHK.TRANS64.TRYWAIT P1, [R3+URZ+0x2d840], R2 ;  /* 0x02d84002030075a7 */ /* 0x000e24000802017f */
[----:B------:R-:W-:-:S04]  /*cf60*/  ISETP.NE.AND P2, PT, R26, 0x2, PT ;  /* 0x000000021a00780c */ /* 0x000fc80003f45270 */
[----:B------:R-:W-:Y:S01]  /*cf70*/  SEL R0, RZ, 0x1, P2 ;  /* 0x00000001ff007807 */ /* 0x000fe20001000000 */
[----:B0-----:R-:W-:Y:S08]  /*cf80*/  @!P1 BRA `(.L_x_281) ;  /* 0x0000002c00a09947 */ /* 0x001ff00003800000 */
.L_x_380:
[----:B------:R-:W-:Y:S02]  /*cf90*/  SEL R26, R26, RZ, P2 ;  /* 0x000000ff1a1a7207 */ /* 0x000fe40001000000 */
[----:B------:R-:W-:Y:S01]  /*cfa0*/  LOP3.LUT R0, R29, R0, RZ, 0x3c, !PT ;  /* 0x000000001d007212 */ /* 0x000fe200078e3cff */
[----:B------:R-:W-:Y:S06]  /*cfb0*/  @!P0 BRA `(.L_x_282) ;  /* 0x0000000000048947 */ /* 0x000fec0003800000 */
[----:B------:R-:W-:Y:S01]  /*cfc0*/  BPT.TRAP 0x1 ;  /* 0x000000040000795c */ /* 0x000fe20000300000 */
.L_x_282:
[----:B------:R-:W-:Y:S01]  /*cfd0*/  IMAD R5, R26, 0x8, R5 ;  /* 0x000000081a057824 */ /* 0x000fe200078e0205 */
[----:B------:R-:W-:-:S04]  /*cfe0*/  SHF.L.U32 R0, R0, 0x1f, RZ ;  /* 0x0000001f00007819 */ /* 0x000fc800000006ff */
[----:B------:R-:W2:Y:S02]  /*cff0*/  SYNCS.PHASECHK.TRANS64.TRYWAIT P1, [R5+URZ+0x2d840], R0 ;  /* 0x02d84000050075a7 */ /* 0x000ea4000802017f */
[----:B--2---:R-:W-:Y:S05]  /*d000*/  @!P1 BRA `(.L_x_283) ;  /* 0x0000002c00949947 */ /* 0x004fea0003800000 */
.L_x_381:
[----:B------:R-:W-:Y:S05]  /*d010*/  @!P0 BRA `(.L_x_284) ;  /* 0x0000000000048947 */ /* 0x000fea0003800000 */
[----:B------:R-:W-:Y:S01]  /*d020*/  BPT.TRAP 0x1 ;  /* 0x000000040000795c */ /* 0x000fe20000300000 */
.L_x_284:
[----:B------:R-:W3:Y:S02]  /*d030*/  SYNCS.PHASECHK.TRANS64.TRYWAIT P1, [R3+URZ+0x2d860], R2 ;  /* 0x02d86002030075a7 */ /* 0x000ee4000802017f */
[----:B---3--:R-:W-:Y:S05]  /*d040*/  @!P1 BRA `(.L_x_285) ;  /* 0x0000002c00989947 */ /* 0x008fea0003800000 */
.L_x_382:
[----:B------:R-:W-:Y:S05]  /*d050*/  @!P0 BRA `(.L_x_286) ;  /* 0x0000000000048947 */ /* 0x000fea0003800000 */
[----:B------:R-:W-:Y:S01]  /*d060*/  BPT.TRAP 0x1 ;  /* 0x000000040000795c */ /* 0x000fe20000300000 */
.L_x_286:
[----:B----4-:R4:W0:Y:S02]  /*d070*/  SYNCS.PHASECHK.TRANS64.TRYWAIT P0, [R5+URZ+0x2d860], R0 ;  /* 0x02d86000050075a7 */ /* 0x010824000800017f */
[----:B0-----:R-:W-:Y:S05]  /*d080*/  @!P0 NANOSLEEP.SYNCS 0x989680 ;  /* 0x009896800000895d */ /* 0x001fea0003900000 */
[----:B------:R-:W0:Y:S02]  /*d090*/  @!P0 SYNCS.PHASECHK.TRANS64 P0, [R5+URZ+0x2d860], R0 ;  /* 0x02d86000050085a7 */ /* 0x000e24000800007f */
[----:B0-----:R-:W-:Y:S05]  /*d0a0*/  @!P0 BRA `(.L_x_286) ;  /* 0xfffffffc00f08947 */ /* 0x001fea000383ffff */
.L_x_278:
[----:B------:R-:W-:Y:S05]  /*d0b0*/  BSYNC B0 ;  /* 0x0000000000007941 */ /* 0x000fea0003800000 */
.L_x_277:
[----:B------:R-:W-:Y:S05]  /*d0c0*/  EXIT ;  /* 0x000000000000794d */ /* 0x000fea0003800000 */
.L_x_168:
[----:B0-----:R-:W-:-:S04]  /*d0d0*/  IMAD.U32 R3, RZ, RZ, UR40 ;  /* 0x00000028ff037e24 */ /* 0x001fc8000f8e00ff */
[----:B------:R0:W1:Y:S03]  /*d0e0*/  SYNCS.PHASECHK.TRANS64.TRYWAIT P1, [R3+URZ+0x2d800], R0 ;  /* 0x02d80000030075a7 */ /* 0x000066000802017f */
[----:B-1----:R-:W-:Y:S05]  /*d0f0*/  @!P1 NANOSLEEP.SYNCS 0x989680 ;  /* 0x009896800000995d */ /* 0x002fea0003900000 */
[----:B------:R-:W1:Y:S02]  /*d100*/  @!P1 SYNCS.PHASECHK.TRANS64 P1, [R3+URZ+0x2d800], R0 ;  /* 0x02d80000030095a7 */ /* 0x000e64000802007f */
[----:B-1----:R-:W-:Y:S05]  /*d110*/  @!P1 BRA `(.L_x_168) ;  /* 0xfffffffc00ec9947 */ /* 0x002fea000383ffff */
[----:B------:R-:W-:Y:S05]  /*d120*/  BRA `(.L_x_287) ;  /* 0xffffff4400087947 */ /* 0x000fea000383ffff */
.L_x_172:
[----:B-1----:R1:W2:Y:S02]  /*d130*/  SYNCS.PHASECHK.TRANS64.TRYWAIT P1, [R4+URZ+0x2d830], R3 ;  /* 0x02d83003040075a7 */ /* 0x0022a4000802017f */
[----:B--2---:R-:W-:Y:S05]  /*d140*/  @!P1 NANOSLEEP.SYNCS 0x989680 ;  /* 0x009896800000995d */ /* 0x004fea0003900000 */
[----:B------:R-:W2:Y:S02]  /*d150*/  @!P1 SYNCS.PHASECHK.TRANS64 P1, [R4+URZ+0x2d830], R3 ;  /* 0x02d83003040095a7 */ /* 0x000ea4000802007f */
[----:B--2---:R-:W-:Y:S05]  /*d160*/  @!P1 BRA `(.L_x_172) ;  /* 0xfffffffc00f09947 */ /* 0x004fea000383ffff */
[----:B------:R-:W-:Y:S05]  /*d170*/  BRA `(.L_x_171) ;  /* 0xffffff4400247947 */ /* 0x000fea000383ffff */
.L_x_178:
[----:B-1----:R-:W-:-:S04]  /*d180*/  IMAD.U32 R3, RZ, RZ, UR7 ;  /* 0x00000007ff037e24 */ /* 0x002fc8000f8e00ff */
[----:B------:R1:W2:Y:S03]  /*d190*/  SYNCS.PHASECHK.TRANS64.TRYWAIT P1, [R3+URZ+0x2d830], R0 ;  /* 0x02d83000030075a7 */ /* 0x0002a6000802017f */
[----:B--2---:R-:W-:Y:S05]  /*d1a0*/  @!P1 NANOSLEEP.SYNCS 0x989680 ;  /* 0x009896800000995d */ /* 0x004fea0003900000 */
[----:B------:R-:W2:Y:S02]  /*d1b0*/  @!P1 SYNCS.PHASECHK.TRANS64 P1, [R3+URZ+0x2d830], R0 ;  /* 0x02d83000030095a7 */ /* 0x000ea4000802007f */
[----:B--2---:R-:W-:Y:S05]  /*d1c0*/  @!P1 BRA `(.L_x_178) ;  /* 0xfffffffc00ec9947 */ /* 0x004fea000383ffff */
[----:B------:R-:W-:Y:S05]  /*d1d0*/  BRA `(.L_x_175) ;  /* 0xffffff6800087947 */ /* 0x000fea000383ffff */
.L_x_182:
[----:B-1----:R-:W-:-:S04]  /*d1e0*/  IMAD.U32 R3, RZ, RZ, UR7 ;  /* 0x00000007ff037e24 */ /* 0x002fc8000f8e00ff */
[----:B------:R1:W2:Y:S03]  /*d1f0*/  SYNCS.PHASECHK.TRANS64.TRYWAIT P1, [R3+URZ+0x2d850], R0 ;  /* 0x02d85000030075a7 */ /* 0x0002a6000802017f */
[----:B--2---:R-:W-:Y:S05]  /*d200*/  @!P1 NANOSLEEP.SYNCS 0x989680 ;  /* 0x009896800000995d */ /* 0x004fea0003900000 */
[----:B------:R-:W2:Y:S02]  /*d210*/  @!P1 SYNCS.PHASECHK.TRANS64 P1, [R3+URZ+0x2d850], R0 ;  /* 0x02d85000030095a7 */ /* 0x000ea4000802007f */
[----:B--2---:R-:W-:Y:S05]  /*d220*/  @!P1 BRA `(.L_x_182) ;  /* 0xfffffffc00ec9947 */ /* 0x004fea000383ffff */
[----:B------:R-:W-:Y:S05]  /*d230*/  BRA `(.L_x_179) ;  /* 0xffffff6800b87947 */ /* 0x000fea000383ffff */
.L_x_189:
[----:B-1----:R-:W-:-:S04]  /*d240*/  IMAD.U32 R9, RZ, RZ, UR4 ;  /* 0x00000004ff097e24 */ /* 0x002fc8000f8e00ff */
[----:B------:R1:W2:Y:S03]  /*d250*/  SYNCS.PHASECHK.TRANS64.TRYWAIT P1, [R9+URZ+0x2d850], R4 ;  /* 0x02d85004090075a7 */ /* 0x0002a6000802017f */
[----:B--2---:R-:W-:Y:S05]  /*d260*/  @!P1 NANOSLEEP.SYNCS 0x989680 ;  /* 0x009896800000995d */ /* 0x004fea0003900000 */
[----:B------:R-:W2:Y:S02]  /*d270*/  @!P1 SYNCS.PHASECHK.TRANS64 P1, [R9+URZ+0x2d850], R4 ;  /* 0x02d85004090095a7 */ /* 0x000ea4000802007f */
[----:B--2---:R-:W-:Y:S05]  /*d280*/  @!P1 BRA `(.L_x_189) ;  /* 0xfffffffc00ec9947 */ /* 0x004fea000383ffff */
[----:B------:R-:W-:Y:S05]  /*d290*/  BRA `(.L_x_188) ;  /* 0xffffff8400e87947 */ /* 0x000fea000383ffff */
.L_x_224:
[----:B------:R-:W0:Y:S01]  /*d2a0*/  S2R R20, SR_TID.X ;  /* 0x0000000000147919 */ /* 0x000e220000002100 */
[----:B------:R-:W-:Y:S01]  /*d2b0*/  BSSY B0, `(.L_x_288) ;  /* 0x000000a000007945 */ /* 0x000fe20003800000 */
[----:B------:R-:W-:Y:S01]  /*d2c0*/  IMAD.MOV.U32 R12, RZ, RZ, RZ ;  /* 0x000000ffff0c7224 */ /* 0x000fe200078e00ff */
[----:B------:R-:W-:Y:S01]  /*d2d0*/  MOV R15, 0xffffffff ;  /* 0xffffffff000f7802 */ /* 0x000fe20000000f00 */
[----:B------:R-:W-:Y:S01]  /*d2e0*/  IMAD.MOV.U32 R11, RZ, RZ, 0x1f ;  /* 0x0000001fff0b7424 */ /* 0x000fe200078e00ff */
[----:B0-----:R-:W-:-:S04]  /*d2f0*/  SHF.R.U32.HI R9, RZ, 0x5, R20 ;  /* 0x00000005ff097819 */ /* 0x001fc80000011614 */
[----:B------:R-:W-:-:S05]  /*d300*/  LOP3.LUT R9, R9, 0x3, RZ, 0xc0, !PT ;  /* 0x0000000309097812 */ /* 0x000fca00078ec0ff */
[----:B------:R-:W-:-:S07]  /*d310*/  IMAD.MOV.U32 R13, RZ, RZ, R9 ;  /* 0x000000ffff0d7224 */ /* 0x000fce00078e0009 */
[----:B-----5:R-:W-:Y:S05]  /*d320*/  WARPSYNC.COLLECTIVE R15, `(.L_x_289) ;  /* 0x000000000f087348 */ /* 0x020fea0003c00000 */
[----:B------:R0:W1:Y:S02]  /*d330*/  SHFL.IDX P6, R14, R13, R12, R11 ;  /* 0x0000000c0d0e7389 */ /* 0x00006400000c000b */
[----:B01---5:R-:W-:Y:S01]  /*d340*/  ENDCOLLECTIVE ;  /* 0x000000000000791b */ /* 0x023fe20003800000 */
.L_x_289:
[----:B------:R-:W-:Y:S05]  /*d350*/  BSYNC B0 ;  /* 0x0000000000007941 */ /* 0x000fea0003800000 */
.L_x_288:
[----:B------:R-:W-:Y:S05]  /*d360*/  BRA `(.L_x_290) ;  /* 0xffffffc000cc7947 */ /* 0x000fea000383ffff */
.L_x_227:
[----:B-1----:R1:W2:Y:S02]  /*d370*/  SYNCS.PHASECHK.TRANS64.TRYWAIT P0, [R2+URZ+0x2d840], R3 ;  /* 0x02d84003020075a7 */ /* 0x0022a4000800017f */
[----:B--2---:R-:W-:Y:S05]  /*d380*/  @!P0 NANOSLEEP.SYNCS 0x989680 ;  /* 0x009896800000895d */ /* 0x004fea0003900000 */
[----:B------:R-:W2:Y:S02]  /*d390*/  @!P0 SYNCS.PHASECHK.TRANS64 P0, [R2+URZ+0x2d840], R3 ;  /* 0x02d84003020085a7 */ /* 0x000ea4000800007f */
[----:B--2---:R-:W-:Y:S05]  /*d3a0*/  @!P0 BRA `(.L_x_227) ;  /* 0xfffffffc00f08947 */ /* 0x004fea000383ffff */
[----:B------:R-:W-:Y:S05]  /*d3b0*/  BRA `(.L_x_291) ;  /* 0xffffffc4002c7947 */ /* 0x000fea000383ffff */
.L_x_228:
        /* <DEDUP_REMOVED lines=8> */
.L_x_293:
[----:B------:R-:W-:Y:S05]  /*d440*/  BSYNC B0 ;  /* 0x0000000000007941 */ /* 0x000fea0003800000 */
.L_x_292:
[----:B------:R-:W-:Y:S01]  /*d450*/  IMAD.MOV.U32 R13, RZ, RZ, R0 ;  /* 0x000000ffff0d7224 */ /* 0x000fe200078e0000 */
[----:B------:R-:W-:Y:S01]  /*d460*/  MOV R15, 0xffffffff ;  /* 0xffffffff000f7802 */ /* 0x000fe20000000f00 */
[----:B------:R-:W-:Y:S02]  /*d470*/  IMAD.MOV.U32 R12, RZ, RZ, RZ ;  /* 0x000000ffff0c7224 */ /* 0x000fe400078e00ff */
[----:B------:R-:W-:Y:S02]  /*d480*/  IMAD.MOV.U32 R11, RZ, RZ, 0x1c1f ;  /* 0x00001c1fff0b7424 */ /* 0x000fe400078e00ff */
[----:B------:R-:W-:Y:S02]  /*d490*/  IMAD.MOV.U32 R4, RZ, RZ, R14 ;  /* 0x000000ffff047224 */ /* 0x000fe400078e000e */
[----:B------:R-:W-:-:S07]  /*d4a0*/  @P0 IMAD R8, R7, 0x2, R23 ;  /* 0x0000000207080824 */ /* 0x000fce00078e0217 */
[----:B------:R-:W-:Y:S05]  /*d4b0*/  WARPSYNC.COLLECTIVE R15, `(.L_x_294) ;  /* 0x000000000f087348 */ /* 0x000fea0003c00000 */
[----:B------:R0:W1:Y:S02]  /*d4c0*/  SHFL.IDX P6, R14, R13, R12, R11 ;  /* 0x0000000c0d0e7389 */ /* 0x00006400000c000b */
[----:B01----:R-:W-:Y:S01]  /*d4d0*/  ENDCOLLECTIVE ;  /* 0x000000000000791b */ /* 0x003fe20003800000 */
.L_x_294:
[----:B------:R-:W-:Y:S02]  /*d4e0*/  IMAD.MOV.U32 R13, RZ, RZ, R6 ;  /* 0x000000ffff0d7224 */ /* 0x000fe400078e0006 */
[----:B------:R-:W-:Y:S02]  /*d4f0*/  IMAD.MOV.U32 R12, RZ, RZ, 0x1 ;  /* 0x00000001ff0c7424 */ /* 0x000fe400078e00ff */
[----:B------:R-:W-:-:S07]  /*d500*/  IMAD.MOV.U32 R5, RZ, RZ, R14 ;  /* 0x000000ffff057224 */ /* 0x000fce00078e000e */
[----:B------:R-:W-:Y:S05]  /*d510*/  WARPSYNC.COLLECTIVE R15, `(.L_x_295) ;  /* 0x000000000f087348 */ /* 0x000fea0003c00000 */
[----:B------:R0:W1:Y:S02]  /*d520*/  SHFL.IDX P6, R14, R13, R12, R11 ;  /* 0x0000000c0d0e7389 */ /* 0x00006400000c000b */
[----:B01----:R-:W-:Y:S01]  /*d530*/  ENDCOLLECTIVE ;  /* 0x000000000000791b */ /* 0x003fe20003800000 */
.L_x_295:
[----:B------:R-:W-:-:S05]  /*d540*/  @P0 LEA R5, P1, R9, R5, 0x1 ;  /* 0x0000000509050211 */ /* 0x000fca00078208ff */
[----:B------:R-:W-:Y:S01]  /*d550*/  @P0 IMAD.X R4, RZ, RZ, R4, P1 ;  /* 0x000000ffff040224 */ /* 0x000fe200008e0604 */
[----:B------:R-:W-:-:S04]  /*d560*/  ISETP.GE.AND P1, PT, R3, 0x21, PT ;  /* 0x000000210300780c */ /* 0x000fc80003f26270 */
        /* <DEDUP_REMOVED lines=9> */
[----:B------:R0:W-:Y:S02]  /*d600*/  @P0 LDGSTS.E.BYPASS.LTC128B.128 [R8+0x19400], desc[UR36][R4.64+0x80], !P2 ;  /* 0x1940008004080fae */ /* 0x0001e4000d101d64 */
[----:B0-----:R-:W-:-:S07]  /*d610*/  IMAD.MOV.U32 R4, RZ, RZ, R14 ;  /* 0x000000ffff047224 */ /* 0x001fce00078e000e */
[----:B------:R-:W-:Y:S05]  /*d620*/  WARPSYNC.COLLECTIVE R15, `(.L_x_296) ;  /* 0x000000000f087348 */ /* 0x000fea0003c00000 */
[----:B------:R0:W1:Y:S02]  /*d630*/  SHFL.IDX P6, R14, R13, R12, R11 ;  /* 0x0000000c0d0e7389 */ /* 0x00006400000c000b */
[----:B01----:R-:W-:Y:S01]  /*d640*/  ENDCOLLECTIVE ;  /* 0x000000000000791b */ /* 0x003fe20003800000 */
.L_x_296:
[----:B------:R-:W-:Y:S02]  /*d650*/  @P1 IMAD R8, R7, 0x2, R23 ;  /* 0x0000000207081824 */ /* 0x000fe400078e0217 */
[----:B------:R-:W-:Y:S02]  /*d660*/  IMAD.MOV.U32 R13, RZ, RZ, R6 ;  /* 0x000000ffff0d7224 */ /* 0x000fe400078e0006 */
[----:B------:R-:W-:Y:S02]  /*d670*/  IMAD.MOV.U32 R12, RZ, RZ, 0x2 ;  /* 0x00000002ff0c7424 */ /* 0x000fe400078e00ff */
[----:B------:R-:W-:-:S07]  /*d680*/  IMAD.MOV.U32 R5, RZ, RZ, R14 ;  /* 0x000000ffff057224 */ /* 0x000fce00078e000e */
[----:B------:R-:W-:Y:S05]  /*d690*/  WARPSYNC.COLLECTIVE R15, `(.L_x_297) ;  /* 0x000000000f087348 */ /* 0x000fea0003c00000 */
[----:B------:R0:W1:Y:S02]  /*d6a0*/  SHFL.IDX P6, R14, R13, R12, R11 ;  /* 0x0000000c0d0e7389 */ /* 0x00006400000c000b */
[----:B01----:R-:W-:Y:S01]  /*d6b0*/  ENDCOLLECTIVE ;  /* 0x000000000000791b */ /* 0x003fe20003800000 */
.L_x_297:
[----:B------:R-:W-:-:S04]  /*d6c0*/  @P1 LEA R5, P0, R9, R5, 0x1 ;  /* 0x0000000509051211 */ /* 0x000fc800078008ff */
[----:B------:R-:W-:-:S04]  /*d6d0*/  @P1 IADD3.X R4, RZ, R4, RZ, P0, !PT ;  /* 0x00000004ff041210 */ /* 0x000fc800007fe4ff */
        /* <DEDUP_REMOVED lines=15> */
.L_x_298:
[----:B------:R-:W-:Y:S01]  /*d7d0*/  @P1 IMAD R8, R7, 0x2, R23 ;  /* 0x0000000207081824 */ /* 0x000fe200078e0217 */
[----:B------:R-:W-:Y:S01]  /*d7e0*/  MOV R13, R6 ;  /* 0x00000006000d7202 */ /* 0x000fe20000000f00 */
[----:B------:R-:W-:Y:S02]  /*d7f0*/  IMAD.MOV.U32 R12, RZ, RZ, 0x3 ;  /* 0x00000003ff0c7424 */ /* 0x000fe400078e00ff */
[----:B------:R-:W-:-:S07]  /*d800*/  IMAD.MOV.U32 R5, RZ, RZ, R14 ;  /* 0x000000ffff057224 */ /* 0x000fce00078e000e */
[----:B------:R-:W-:Y:S05]  /*d810*/  WARPSYNC.COLLECTIVE R15, `(.L_x_299) ;  /* 0x000000000f087348 */ /* 0x000fea0003c00000 */
[----:B------:R0:W1:Y:S02]  /*d820*/  SHFL.IDX P6, R14, R13, R12, R11 ;  /* 0x0000000c0d0e7389 */ /* 0x00006400000c000b */
[----:B01----:R-:W-:Y:S01]  /*d830*/  ENDCOLLECTIVE ;  /* 0x000000000000791b */ /* 0x003fe20003800000 */
.L_x_299:
[----:B------:R-:W-:-:S05]  /*d840*/  @P1 LEA R5, P0, R9, R5, 0x1 ;  /* 0x0000000509051211 */ /* 0x000fca00078008ff */
[----:B------:R-:W-:-:S05]  /*d850*/  @P1 IMAD.X R4, RZ, RZ, R4, P0 ;  /* 0x000000ffff041224 */ /* 0x000fca00000e0604 */
[----:B------:R-:W-:Y:S01]  /*d860*/  @P1 LOP3.LUT R5, R5, R4, RZ, 0x3c, !PT ;  /* 0x0000000405051212 */ /* 0x000fe200078e3cff */
[----:B------:R-:W-:-:S03]  /*d870*/  IMAD.MOV.U32 R13, RZ, RZ, R0 ;  /* 0x000000ffff0d7224 */ /* 0x000fc600078e0000 */
[----:B------:R-:W-:-:S04]  /*d880*/  @P1 LOP3.LUT R4, R5, R4, RZ, 0x3c, !PT ;  /* 0x0000000405041212 */ /* 0x000fc800078e3cff */
[----:B------:R-:W-:Y:S01]  /*d890*/  @P1 LOP3.LUT R5, R5, R4, RZ, 0x3c, !PT ;  /* 0x0000000405051212 */ /* 0x000fe200078e3cff */
[----:B------:R-:W-:-:S07]  /*d8a0*/  IMAD.MOV.U32 R6, RZ, RZ, R14 ;  /* 0x000000ffff067224 */ /* 0x000fce00078e000e */
[----:B------:R-:W-:Y:S05]  /*d8b0*/  WARPSYNC.COLLECTIVE R15, `(.L_x_300) ;  /* 0x000000000f087348 */ /* 0x000fea0003c00000 */
[----:B------:R0:W1:Y:S02]  /*d8c0*/  SHFL.IDX P6, R14, R13, R12, R11 ;  /* 0x0000000c0d0e7389 */ /* 0x00006400000c000b */
[----:B01----:R-:W-:Y:S01]  /*d8d0*/  ENDCOLLECTIVE ;  /* 0x000000000000791b */ /* 0x003fe20003800000 */
.L_x_300:
[----:B------:R-:W-:Y:S01]  /*d8e0*/  @!PT LDS RZ, [RZ] ;  /* 0x00000000fffff984 */ /* 0x000fe20000000800 */
[----:B------:R-:W-:Y:S01]  /*d8f0*/  @!PT LDS RZ, [RZ] ;  /* 0x00000000fffff984 */ /* 0x000fe20000000800 */
[----:B------:R-:W-:Y:S01]  /*d900*/  @!PT LDS RZ, [RZ] ;  /* 0x00000000fffff984 */ /* 0x000fe20000000800 */
[----:B------:R0:W-:Y:S04]  /*d910*/  @P1 LDGSTS.E.BYPASS.LTC128B.128 [R8+0x16400], desc[UR36][R4.64], !P4 ;  /* 0x1640000004081fae */ /* 0x0001e8000e101d64 */
[----:B------:R0:W-:Y:S04]  /*d920*/  @P1 LDGSTS.E.BYPASS.LTC128B.128 [R8+0x18400], desc[UR36][R4.64+0x40], !P3 ;  /* 0x1840004004081fae */ /* 0x0001e8000d901d64 */
[----:B------:R0:W-:Y:S01]  /*d930*/  @P1 LDGSTS.E.BYPASS.LTC128B.128 [R8+0x1a400], desc[UR36][R4.64+0x80], !P2 ;  /* 0x1a40008004081fae */ /* 0x0001e2000d101d64 */
[----:B------:R-:W-:Y:S01]  /*d940*/  IMAD.MOV.U32 R0, RZ, RZ, R14 ;  /* 0x000000ffff007224 */ /* 0x000fe200078e000e */
[----:B------:R-:W-:Y:S06]  /*d950*/  BRA `(.L_x_301) ;  /* 0xffffffc000fc7947 */ /* 0x000fec000383ffff */
.L_x_233:
[----:B------:R-:W2:Y:S04]  /*d960*/  LDL.LU R11, [R1+0x28] ;  /* 0x00002800010b7983 */ /* 0x000ea80000300800 */
[----:B------:R0:W5:Y:S01]  /*d970*/  LDL R9, [R1+0x18] ;  /* 0x0000180001097983 */ /* 0x0001620000100800 */
[----:B------:R-:W-:Y:S02]  /*d980*/  IMAD.MOV.U32 R13, RZ, RZ, R0 ;  /* 0x000000ffff0d7224 */ /* 0x000fe400078e0000 */
[----:B------:R-:W-:Y:S02]  /*d990*/  IMAD.MOV.U32 R12, RZ, RZ, RZ ;  /* 0x000000ffff0c7224 */ /* 0x000fe400078e00ff */
[----:B------:R-:W-:Y:S02]  /*d9a0*/  IMAD.MOV.U32 R15, RZ, RZ, -0x1 ;  /* 0xffffffffff0f7424 */ /* 0x000fe400078e00ff */
[----:B------:R-:W-:-:S02]  /*d9b0*/  IMAD R17, R17, 0xc0, R21 ;  /* 0x000000c011117824 */ /* 0x000fc400078e0215 */
[----:B--2---:R-:W-:Y:S02]  /*d9c0*/  IMAD R2, R11, R10, RZ ;  /* 0x0000000a0b027224 */ /* 0x004fe400078e02ff */
[----:B0-----:R-:W-:-:S07]  /*d9d0*/  IMAD.MOV.U32 R11, RZ, RZ, 0x1c1f ;  /* 0x00001c1fff0b7424 */ /* 0x001fce00078e00ff */
[----:B-----5:R-:W-:Y:S05]  /*d9e0*/  WARPSYNC.COLLECTIVE R15, `(.L_x_302) ;  /* 0x000000000f087348 */ /* 0x020fea0003c00000 */
[----:B------:R0:W1:Y:S02]  /*d9f0*/  SHFL.IDX P6, R14, R13, R12, R11 ;  /* 0x0000000c0d0e7389 */ /* 0x00006400000c000b */
[----:B01---5:R-:W-:Y:S01]  /*da00*/  ENDCOLLECTIVE ;  /* 0x000000000000791b */ /* 0x023fe20003800000 */
.L_x_302:
[----:B------:R-:W-:Y:S01]  /*da10*/  IMAD.MOV.U32 R13, RZ, RZ, R4 ;  /* 0x000000ffff0d7224 */ /* 0x000fe200078e0004 */
[----:B------:R-:W-:-:S07]  /*da20*/  MOV R6, R14 ;  /* 0x0000000e00067202 */ /* 0x000fce0000000f00 */
[----:B------:R-:W-:Y:S05]  /*da30*/  WARPSYNC.COLLECTIVE R15, `(.L_x_303) ;  /* 0x000000000f087348 */ /* 0x000fea0003c00000 */
[----:B------:R0:W1:Y:S02]  /*da40*/  SHFL.IDX P6, R14, R13, R12, R11 ;  /* 0x0000000c0d0e7389 */ /* 0x00006400000c000b */
[----:B01----:R-:W-:Y:S01]  /*da50*/  ENDCOLLECTIVE ;  /* 0x000000000000791b */ /* 0x003fe20003800000 */
.L_x_303:
[----:B------:R-:W-:Y:S01]  /*da60*/  ISETP.GE.AND P2, PT, R17, R2, PT ;  /* 0x000000021100720c */ /* 0x000fe20003f46270 */
[----:B------:R-:W-:Y:S02]  /*da70*/  IMAD.MOV.U32 R13, RZ, RZ, R0 ;  /* 0x000000ffff0d7224 */ /* 0x000fe400078e0000 */
[----:B------:R-:W-:Y:S02]  /*da80*/  IMAD.MOV.U32 R12, RZ, RZ, 0x1 ;  /* 0x00000001ff0c7424 */ /* 0x000fe400078e00ff */
[----:B------:R-:W-:-:S08]  /*da90*/  IMAD.MOV.U32 R5, RZ, RZ, R14 ;  /* 0x000000ffff057224 */ /* 0x000fd000078e000e */
[----:B------:R-:W-:Y:S05]  /*daa0*/  WARPSYNC.COLLECTIVE R15, `(.L_x_304) ;  /* 0x000000000f087348 */ /* 0x000fea0003c00000 */
[----:B------:R0:W1:Y:S02]  /*dab0*/  SHFL.IDX P6, R14, R13, R12, R11 ;  /* 0x0000000c0d0e7389 */ /* 0x00006400000c000b */
[----:B01----:R-:W-:Y:S01]  /*dac0*/  ENDCOLLECTIVE ;  /* 0x000000000000791b */ /* 0x003fe20003800000 */
.L_x_304:
[----:B------:R-:W-:-:S05]  /*dad0*/  @!P2 LEA R5, P4, R20, R5, 0x1 ;  /* 0x000000051405a211 */ /* 0x000fca00078808ff */
[----:B------:R-:W-:-:S04]  /*dae0*/  @!P2 IMAD.X R6, RZ, RZ, R6, P4 ;  /* 0x000000ffff06a224 */ /* 0x000fc800020e0606 */
[----:B------:R-:W-:Y:S02]  /*daf0*/  @!P2 IMAD.MOV.U32 R7, RZ, RZ, R6 ;  /* 0x000000ffff07a224 */ /* 0x000fe400078e0006 */
[----:B------:R-:W-:Y:S02]  /*db00*/  @!P2 IMAD.MOV.U32 R6, RZ, RZ, R5 ;  /* 0x000000ffff06a224 */ /* 0x000fe400078e0005 */
[----:B------:R-:W-:-:S03]  /*db10*/  IMAD.MOV.U32 R13, RZ, RZ, R4 ;  /* 0x000000ffff0d7224 */ /* 0x000fc600078e0004 */
[----:B------:R-:W-:Y:S01]  /*db20*/  @!PT LDS RZ, [RZ] ;  /* 0x00000000fffff984 */ /* 0x000fe20000000800 */
[----:B------:R-:W-:Y:S01]  /*db30*/  @!PT LDS RZ, [RZ] ;  /* 0x00000000fffff984 */ /* 0x000fe20000000800 */
[----:B------:R-:W-:Y:S01]  /*db40*/  @!PT LDS RZ, [RZ] ;  /* 0x00000000fffff984 */ /* 0x000fe20000000800 */
[----:B------:R-:W-:Y:S04]  /*db50*/  @!P2 LDGSTS.E.BYPASS.LTC128B.128 [R9+0xc400], desc[UR36][R6.64], !P3 ;  /* 0x0c4000000609afae */ /* 0x000fe8000d901d64 */
[----:B------:R-:W-:Y:S04]  /*db60*/  @!P2 LDGSTS.E.BYPASS.LTC128B.128 [R9+0xf400], desc[UR36][R6.64+0x40], !P0 ;  /* 0x0f4000400609afae */ /* 0x000fe8000c101d64 */
[----:B------:R0:W-:Y:S02]  /*db70*/  @!P2 LDGSTS.E.BYPASS.LTC128B.128 [R9+0x12400], desc[UR36][R6.64+0x80], !P1 ;  /* 0x124000800609afae */ /* 0x0001e4000c901d64 */
[----:B0-----:R-:W-:-:S07]  /*db80*/  MOV R7, R14 ;  /* 0x0000000e00077202 */ /* 0x001fce0000000f00 */
[----:B------:R-:W-:Y:S05]  /*db90*/  WARPSYNC.COLLECTIVE R15, `(.L_x_305) ;  /* 0x000000000f087348 */ /* 0x000fea0003c00000 */
[----:B------:R0:W1:Y:S02]  /*dba0*/  SHFL.IDX P6, R14, R13, R12, R11 ;  /* 0x0000000c0d0e7389 */ /* 0x00006400000c000b */
[----:B01----:R-:W-:Y:S01]  /*dbb0*/  ENDCOLLECTIVE ;  /* 0x000000000000791b */ /* 0x003fe20003800000 */
.L_x_305:
[----:B------:R-:W-:-:S05]  /*dbc0*/  VIADD R5, R17, 0x20 ;  /* 0x0000002011057836 */ /* 0x000fca0000000000 */
[----:B------:R-:W-:Y:S01]  /*dbd0*/  ISETP.GE.AND P2, PT, R5, R2, PT ;  /* 0x000000020500720c */ /* 0x000fe20003f46270 */
[----:B------:R-:W-:Y:S02]  /*dbe0*/  IMAD.MOV.U32 R13, RZ, RZ, R0 ;  /* 0x000000ffff0d7224 */ /* 0x000fe400078e0000 */
[----:B------:R-:W-:Y:S02]  /*dbf0*/  IMAD.MOV.U32 R12, RZ, RZ, 0x2 ;  /* 0x00000002ff0c7424 */ /* 0x000fe400078e00ff */
[----:B------:R-:W-:-:S08]  /*dc00*/  IMAD.MOV.U32 R5, RZ, RZ, R14 ;  /* 0x000000ffff057224 */ /* 0x000fd000078e000e */
[----:B------:R-:W-:Y:S05]  /*dc10*/  WARPSYNC.COLLECTIVE R15, `(.L_x_306) ;  /* 0x000000000f087348 */ /* 0x000fea0003c00000 */
[----:B------:R0:W1:Y:S02]  /*dc20*/  SHFL.IDX P6, R14, R13, R12, R11 ;  /* 0x0000000c0d0e7389 */ /* 0x00006400000c000b */
[----:B01----:R-:W-:Y:S01]  /*dc30*/  ENDCOLLECTIVE ;  /* 0x000000000000791b */ /* 0x003fe20003800000 */
.L_x_306:
[----:B------:R-:W-:-:S05]  /*dc40*/  @!P2 LEA R5, P4, R20, R5, 0x1 ;  /* 0x000000051405a211 */ /* 0x000fca00078808ff */
[----:B------:R-:W-:Y:S02]  /*dc50*/  @!P2 IMAD.X R7, RZ, RZ, R7, P4 ;  /* 0x000000ffff07a224 */ /* 0x000fe400020e0607 */
[----:B------:R-:W-:Y:S01]  /*dc60*/  @!P2 IMAD.MOV.U32 R6, RZ, RZ, R5 ;  /* 0x000000ffff06a224 */ /* 0x000fe200078e0005 */
[----:B------:R-:W-:-:S04]  /*dc70*/  MOV R13, R4 ;  /* 0x00000004000d7202 */ /* 0x000fc80000000f00 */
[----:B------:R-:W-:Y:S01]  /*dc80*/  @!PT LDS RZ, [RZ] ;  /* 0x00000000fffff984 */ /* 0x000fe20000000800 */
[----:B------:R-:W-:Y:S01]  /*dc90*/  @!PT LDS RZ, [RZ] ;  /* 0x00000000fffff984 */ /* 0x000fe20000000800 */
[----:B------:R-:W-:Y:S01]  /*dca0*/  @!PT LDS RZ, [RZ] ;  /* 0x00000000fffff984 */ /* 0x000fe20000000800 */
[----:B------:R-:W-:Y:S04]  /*dcb0*/  @!P2 LDGSTS.E.BYPASS.LTC128B.128 [R9+0xcc00], desc[UR36][R6.64], !P3 ;  /* 0x0cc000000609afae */ /* 0x000fe8000d901d64 */
[----:B------:R-:W-:Y:S04]  /*dcc0*/  @!P2 LDGSTS.E.BYPASS.LTC128B.128 [R9+0xfc00], desc[UR36][R6.64+0x40], !P0 ;  /* 0x0fc000400609afae */ /* 0x000fe8000c101d64 */
[----:B------:R0:W-:Y:S02]  /*dcd0*/  @!P2 LDGSTS.E.BYPASS.LTC128B.128 [R9+0x12c00], desc[UR36][R6.64+0x80], !P1 ;  /* 0x12c000800609afae */ /* 0x0001e4000c901d64 */
[----:B0-----:R-:W-:-:S07]  /*dce0*/  IMAD.MOV.U32 R7, RZ, RZ, R14 ;  /* 0x000000ffff077224 */ /* 0x001fce00078e000e */
[----:B------:R-:W-:Y:S05]  /*dcf0*/  WARPSYNC.COLLECTIVE R15, `(.L_x_307) ;  /* 0x000000000f087348 */ /* 0x000fea0003c00000 */
[----:B------:R0:W1:Y:S02]  /*dd00*/  SHFL.IDX P6, R14, R13, R12, R11 ;  /* 0x0000000c0d0e7389 */ /* 0x00006400000c000b */
[----:B01----:R-:W-:Y:S01]  /*dd10*/  ENDCOLLECTIVE ;  /* 0x000000000000791b */ /* 0x003fe20003800000 */
.L_x_307:
        /* <DEDUP_REMOVED lines=8> */
.L_x_308:
[----:B------:R-:W-:Y:S01]  /*dda0*/  @!P2 LEA R5, P4, R20, R5, 0x1 ;  /* 0x000000051405a211 */ /* 0x000fe200078808ff */
[----:B------:R-:W-:Y:S02]  /*ddb0*/  IMAD.MOV.U32 R13, RZ, RZ, R4 ;  /* 0x000000ffff0d7224 */ /* 0x000fe400078e0004 */
[----:B------:R-:W-:-:S10]  /*ddc0*/  IMAD.MOV.U32 R0, RZ, RZ, R14 ;  /* 0x000000ffff007224 */ /* 0x000fd400078e000e */
[----:B------:R-:W-:Y:S05]  /*ddd0*/  WARPSYNC.COLLECTIVE R15, `(.L_x_309) ;  /* 0x000000000f087348 */ /* 0x000fea0003c00000 */
[----:B------:R0:W1:Y:S02]  /*dde0*/  SHFL.IDX P6, R14, R13, R12, R11 ;  /* 0x0000000c0d0e7389 */ /* 0x00006400000c000b */
[----:B01----:R-:W-:Y:S01]  /*ddf0*/  ENDCOLLECTIVE ;  /* 0x000000000000791b */ /* 0x003fe20003800000 */
.L_x_309:
[----:B------:R-:W-:Y:S02]  /*de00*/  @!P2 IMAD.X R7, RZ, RZ, R7, P4 ;  /* 0x000000ffff07a224 */ /* 0x000fe400020e0607 */
[----:B------:R-:W-:Y:S01]  /*de10*/  @!P2 IMAD.MOV.U32 R6, RZ, RZ, R5 ;  /* 0x000000ffff06a224 */ /* 0x000fe200078e0005 */
[----:B------:R-:W-:-:S04]  /*de20*/  IADD3 R5, R17, 0x60, RZ ;  /* 0x0000006011057810 */ /* 0x000fc80007ffe0ff */
[----:B------:R-:W-:Y:S01]  /*de30*/  @!PT LDS RZ, [RZ] ;  /* 0x00000000fffff984 */ /* 0x000fe20000000800 */
[----:B------:R-:W-:Y:S01]  /*de40*/  @!PT LDS RZ, [RZ] ;  /* 0x00000000fffff984 */ /* 0x000fe20000000800 */
[----:B------:R-:W-:Y:S01]  /*de50*/  @!PT LDS RZ, [RZ] ;  /* 0x00000000fffff984 */ /* 0x000fe20000000800 */
[----:B------:R0:W-:Y:S04]  /*de60*/  @!P2 LDGSTS.E.BYPASS.LTC128B.128 [R9+0xd400], desc[UR36][R6.64], !P3 ;  /* 0x0d4000000609afae */ /* 0x0001e8000d901d64 */
[----:B------:R0:W-:Y:S04]  /*de70*/  @!P2 LDGSTS.E.BYPASS.LTC128B.128 [R9+0x10400], desc[UR36][R6.64+0x40], !P0 ;  /* 0x104000400609afae */ /* 0x0001e8000c101d64 */
[----:B------:R0:W-:Y:S01]  /*de80*/  @!P2 LDGSTS.E.BYPASS.LTC128B.128 [R9+0x13400], desc[UR36][R6.64+0x80], !P1 ;  /* 0x134000800609afae */ /* 0x0001e2000c901d64 */
[----:B------:R-:W-:Y:S01]  /*de90*/  ISETP.GE.AND P2, PT, R5, R2, PT ;  /* 0x000000020500720c */ /* 0x000fe20003f46270 */
[----:B------:R-:W-:-:S02]  /*dea0*/  IMAD.MOV.U32 R13, RZ, RZ, R3 ;  /* 0x000000ffff0d7224 */ /* 0x000fc400078e0003 */
[----:B------:R-:W-:Y:S02]  /*deb0*/  IMAD.MOV.U32 R12, RZ, RZ, RZ ;  /* 0x000000ffff0c7224 */ /* 0x000fe400078e00ff */
[----:B------:R-:W-:-:S08]  /*dec0*/  IMAD.MOV.U32 R4, RZ, RZ, R14 ;  /* 0x000000ffff047224 */ /* 0x000fd000078e000e */
[----:B0-----:R-:W-:Y:S05]  /*ded0*/  WARPSYNC.COLLECTIVE R15, `(.L_x_310) ;  /* 0x000000000f087348 */ /* 0x001fea0003c00000 */
[----:B------:R1:W2:Y:S02]  /*dee0*/  SHFL.IDX P6, R14, R13, R12, R11 ;  /* 0x0000000c0d0e7389 */ /* 0x0002a400000c000b */
[----:B012---:R-:W-:Y:S01]  /*def0*/  ENDCOLLECTIVE ;  /* 0x000000000000791b */ /* 0x007fe20003800000 */
.L_x_310:
[----:B------:R-:W-:-:S05]  /*df00*/  @!P2 LEA R4, P4, R20, R4, 0x1 ;  /* 0x000000041404a211 */ /* 0x000fca00078808ff */
[----:B------:R-:W-:-:S04]  /*df10*/  @!P2 IMAD.X R0, RZ, RZ, R0, P4 ;  /* 0x000000ffff00a224 */ /* 0x000fc800020e0600 */
[----:B------:R-:W-:Y:S02]  /*df20*/  @!P2 IMAD.MOV.U32 R5, RZ, RZ, R0 ;  /* 0x000000ffff05a224 */ /* 0x000fe400078e0000 */
[----:B------:R-:W-:Y:S02]  /*df30*/  VIADD R0, R17, 0x80 ;  /* 0x0000008011007836 */ /* 0x000fe40000000000 */
[----:B------:R-:W-:Y:S01]  /*df40*/  IMAD.MOV.U32 R13, RZ, RZ, R8 ;  /* 0x000000ffff0d7224 */ /* 0x000fe200078e0008 */
[----:B------:R-:W-:Y:S01]  /*df50*/  @!PT LDS RZ, [RZ] ;  /* 0x00000000fffff984 */ /* 0x000fe20000000800 */
[----:B------:R-:W-:Y:S01]  /*df60*/  @!PT LDS RZ, [RZ] ;  /* 0x00000000fffff984 */ /* 0x000fe20000000800 */
[----:B------:R-:W-:Y:S01]  /*df70*/  @!PT LDS RZ, [RZ] ;  /* 0x00000000fffff984 */ /* 0x000fe20000000800 */
[----:B------:R0:W-:Y:S04]  /*df80*/  @!P2 LDGSTS.E.BYPASS.LTC128B.128 [R9+0xdc00], desc[UR36][R4.64], !P3 ;  /* 0x0dc000000409afae */ /* 0x0001e8000d901d64 */
[----:B------:R0:W-:Y:S04]  /*df90*/  @!P2 LDGSTS.E.BYPASS.LTC128B.128 [R9+0x10c00], desc[UR36][R4.64+0x40], !P0 ;  /* 0x10c000400409afae */ /* 0x0001e8000c101d64 */
[----:B------:R0:W-:Y:S01]  /*dfa0*/  @!P2 LDGSTS.E.BYPASS.LTC128B.128 [R9+0x13c00], desc[UR36][R4.64+0x80], !P1 ;  /* 0x13c000800409afae */ /* 0x0001e2000c901d64 */
[----:B------:R-:W-:Y:S01]  /*dfb0*/  ISETP.GE.AND P2, PT, R0, R2, PT ;  /* 0x000000020000720c */ /* 0x000fe20003f46270 */
[----:B------:R-:W-:-:S12]  /*dfc0*/  IMAD.MOV.U32 R0, RZ, RZ, R14 ;  /* 0x000000ffff007224 */ /* 0x000fd800078e000e */
[----:B0-----:R-:W-:Y:S05]  /*dfd0*/  WARPSYNC.COLLECTIVE R15, `(.L_x_311) ;  /* 0x000000000f087348 */ /* 0x001fea0003c00000 */
[----:B------:R1:W2:Y:S02]  /*dfe0*/  SHFL.IDX P6, R14, R13, R12, R11 ;  /* 0x0000000c0d0e7389 */ /* 0x0002a400000c000b */
[----:B012---:R-:W-:Y:S01]  /*dff0*/  ENDCOLLECTIVE ;  /* 0x000000000000791b */ /* 0x007fe20003800000 */
.L_x_311:
[----:B------:R-:W-:Y:S02]  /*e000*/  IMAD.MOV.U32 R13, RZ, RZ, R3 ;  /* 0x000000ffff0d7224 */ /* 0x000fe400078e0003 */
[----:B------:R-:W-:Y:S02]  /*e010*/  IMAD.MOV.U32 R12, RZ, RZ, 0x1 ;  /* 0x00000001ff0c7424 */ /* 0x000fe400078e00ff */
[----:B------:R-:W-:-:S07]  /*e020*/  IMAD.MOV.U32 R4, RZ, RZ, R14 ;  /* 0x000000ffff047224 */ /* 0x000fce00078e000e */
[----:B------:R-:W-:Y:S05]  /*e030*/  WARPSYNC.COLLECTIVE R15, `(.L_x_312) ;  /* 0x000000000f087348 */ /* 0x000fea0003c00000 */
[----:B------:R0:W1:Y:S02]  /*e040*/  SHFL.IDX P6, R14, R13, R12, R11 ;  /* 0x0000000c0d0e7389 */ /* 0x00006400000c000b */
[----:B01----:R-:W-:Y:S01]  /*e050*/  ENDCOLLECTIVE ;  /* 0x000000000000791b */ /* 0x003fe20003800000 */
.L_x_312:
[----:B------:R-:W-:-:S04]  /*e060*/  @!P2 LEA R4, P4, R20, R4, 0x1 ;  /* 0x000000041404a211 */ /* 0x000fc800078808ff */
[----:B------:R-:W-:-:S05]  /*e070*/  @!P2 IADD3.X R0, RZ, R0, RZ, P4, !PT ;  /* 0x00000000ff00a210 */ /* 0x000fca00027fe4ff */
[----:B------:R-:W-:Y:S02]  /*e080*/  @!P2 IMAD.MOV.U32 R5, RZ, RZ, R0 ;  /* 0x000000ffff05a224 */ /* 0x000fe400078e0000 */
[----:B------:R-:W-:-:S03]  /*e090*/  IMAD.MOV.U32 R13, RZ, RZ, R8 ;  /* 0x000000ffff0d7224 */ /* 0x000fc600078e0008 */
[----:B------:R-:W-:Y:S01]  /*e0a0*/  @!PT LDS RZ, [RZ] ;  /* 0x00000000fffff984 */ /* 0x000fe20000000800 */
[----:B------:R-:W-:Y:S01]  /*e0b0*/  @!PT LDS RZ, [RZ] ;  /* 0x00000000fffff984 */ /* 0x000fe20000000800 */
[----:B------:R-:W-:Y:S01]  /*e0c0*/  @!PT LDS RZ, [RZ] ;  /* 0x00000000fffff984 */ /* 0x000fe20000000800 */
[----:B------:R0:W-:Y:S04]  /*e0d0*/  @!P2 LDGSTS.E.BYPASS.LTC128B.128 [R9+0xe400], desc[UR36][R4.64], !P3 ;  /* 0x0e4000000409afae */ /* 0x0001e8000d901d64 */
[----:B------:R0:W-:Y:S01]  /*e0e0*/  @!P2 LDGSTS.E.BYPASS.LTC128B.128 [R9+0x11400], desc[UR36][R4.64+0x40], !P0 ;  /* 0x114000400409afae */ /* 0x0001e2000c101d64 */
[----:B------:R-:W-:-:S03]  /*e0f0*/  IMAD.MOV.U32 R3, RZ, RZ, R14 ;  /* 0x000000ffff037224 */ /* 0x000fc600078e000e */
[----:B------:R0:W-:Y:S04]  /*e100*/  @!P2 LDGSTS.E.BYPASS.LTC128B.128 [R9+0x14400], desc[UR36][R4.64+0x80], !P1 ;  /* 0x144000800409afae */ /* 0x0001e8000c901d64 */
[----:B0-----:R-:W-:Y:S05]  /*e110*/  WARPSYNC.COLLECTIVE R15, `(.L_x_313) ;  /* 0x000000000f087348 */ /* 0x001fea0003c00000 */
[----:B------:R1:W2:Y:S02]  /*e120*/  SHFL.IDX P6, R14, R13, R12, R11 ;  /* 0x0000000c0d0e7389 */ /* 0x0002a400000c000b */
[----:B012---:R-:W-:Y:S01]  /*e130*/  ENDCOLLECTIVE ;  /* 0x000000000000791b */ /* 0x007fe20003800000 */
.L_x_313:
[----:B------:R-:W-:Y:S01]  /*e140*/  IMAD.MOV.U32 R8, RZ, RZ, R14 ;  /* 0x000000ffff087224 */ /* 0x000fe200078e000e */
[----:B------:R-:W-:Y:S06]  /*e150*/  BRA `(.L_x_314) ;  /* 0xffffffc8001c7947 */ /* 0x000fec000383ffff */
.L_x_236:
[----:B-1----:R1:W2:Y:S02]  /*e160*/  SYNCS.PHASECHK.TRANS64.TRYWAIT P0, [R23+URZ+0x2d820], R0 ;  /* 0x02d82000170075a7 */ /* 0x0022a4000800017f */
[----:B--2---:R-:W-:Y:S05]  /*e170*/  @!P0 NANOSLEEP.SYNCS 0x989680 ;  /* 0x009896800000895d */ /* 0x004fea0003900000 */
[----:B------:R-:W2:Y:S02]  /*e180*/  @!P0 SYNCS.PHASECHK.TRANS64 P0, [R23+URZ+0x2d820], R0 ;  /* 0x02d82000170085a7 */ /* 0x000ea4000800007f */
[----:B--2---:R-:W-:Y:S05]  /*e190*/  @!P0 BRA `(.L_x_236) ;  /* 0xfffffffc00f08947 */ /* 0x004fea000383ffff */
[----:B------:R-:W-:Y:S05]  /*e1a0*/  BRA `(.L_x_315) ;  /* 0xffffffc800847947 */ /* 0x000fea000383ffff */
.L_x_241:
[----:B0-----:R0:W1:Y:S02]  /*e1b0*/  SYNCS.PHASECHK.TRANS64.TRYWAIT P0, [R5+URZ+0x2d840], R0 ;  /* 0x02d84000050075a7 */ /* 0x001064000800017f */
[----:B-1----:R-:W-:Y:S05]  /*e1c0*/  @!P0 NANOSLEEP.SYNCS 0x989680 ;  /* 0x009896800000895d */ /* 0x002fea0003900000 */
[----:B------:R-:W1:Y:S02]  /*e1d0*/  @!P0 SYNCS.PHASECHK.TRANS64 P0, [R5+URZ+0x2d840], R0 ;  /* 0x02d84000050085a7 */ /* 0x000e64000800007f */
[----:B-1----:R-:W-:Y:S05]  /*e1e0*/  @!P0 BRA `(.L_x_241) ;  /* 0xfffffffc00f08947 */ /* 0x002fea000383ffff */
[----:B------:R-:W-:Y:S05]  /*e1f0*/  BRA `(.L_x_316) ;  /* 0xffffffcc00787947 */ /* 0x000fea000383ffff */
.L_x_242:
[----:B------:R-:W-:Y:S01]  /*e200*/  BSSY B1, `(.L_x_317) ;  /* 0x0000008000017945 */ /* 0x000fe20003800000 */
[----:B------:R-:W-:Y:S01]  /*e210*/  IMAD.MOV.U32 R13, RZ, RZ, R7 ;  /* 0x000000ffff0d7224 */ /* 0x000fe200078e0007 */
[----:B------:R-:W-:Y:S01]  /*e220*/  MOV R11, 0x1c1f ;  /* 0x00001c1f000b7802 */ /* 0x000fe20000000f00 */
[----:B------:R-:W-:Y:S02]  /*e230*/  IMAD.MOV.U32 R12, RZ, RZ, RZ ;  /* 0x000000ffff0c7224 */ /* 0x000fe400078e00ff */
[----:B------:R-:W-:-:S07]  /*e240*/  IMAD.MOV.U32 R15, RZ, RZ, -0x1 ;  /* 0xffffffffff0f7424 */ /* 0x000fce00078e00ff */
[----:B------:R-:W-:Y:S05]  /*e250*/  WARPSYNC.COLLECTIVE R15, `(.L_x_318) ;  /* 0x000000000f087348 */ /* 0x000fea0003c00000 */
[----:B------:R0:W1:Y:S02]  /*e260*/  SHFL.IDX P6, R14, R13, R12, R11 ;  /* 0x0000000c0d0e7389 */ /* 0x00006400000c000b */
[----:B01----:R-:W-:Y:S01]  /*e270*/  ENDCOLLECTIVE ;  /* 0x000000000000791b */ /* 0x003fe20003800000 */
.L_x_318:
[----:B------:R-:W-:Y:S05]  /*e280*/  BSYNC B1 ;  /* 0x0000000000017941 */ /* 0x000fea0003800000 */
.L_x_317:
[----:B------:R-:W0:Y:S01]  /*e290*/  S2R R21, SR_TID.X ;  /* 0x0000000000157919 */ /* 0x000e220000002100 */
[----:B------:R-:W-:Y:S01]  /*e2a0*/  IMAD.MOV.U32 R13, RZ, RZ, R6 ;  /* 0x000000ffff0d7224 */ /* 0x000fe200078e0006 */
[----:B------:R-:W-:Y:S01]  /*e2b0*/  LOP3.LUT R22, R22, 0xffffff7f, RZ, 0xc0, !PT ;  /* 0xffffff7f16167812 */ /* 0x000fe200078ec0ff */
[----:B------:R-:W-:Y:S02]  /*e2c0*/  IMAD.MOV.U32 R12, RZ, RZ, RZ ;  /* 0x000000ffff0c7224 */ /* 0x000fe400078e00ff */
[----:B------:R-:W-:Y:S01]  /*e2d0*/  IMAD.MOV.U32 R11, RZ, RZ, 0x1c1f ;  /* 0x00001c1fff0b7424 */ /* 0x000fe200078e00ff */
[----:B------:R-:W-:Y:S01]  /*e2e0*/  @P1 LOP3.LUT R22, R22, 0x80, RZ, 0xfc, !PT ;  /* 0x0000008016161812 */ /* 0x000fe200078efcff */
[----:B------:R-:W-:Y:S02]  /*e2f0*/  IMAD.MOV.U32 R15, RZ, RZ, -0x1 ;  /* 0xffffffffff0f7424 */ /* 0x000fe400078e00ff */
[----:B------:R-:W-:Y:S01]  /*e300*/  IMAD.MOV.U32 R3, RZ, RZ, R14 ;  /* 0x000000ffff037224 */ /* 0x000fe200078e000e */
[----:B------:R-:W-:Y:S01]  /*e310*/  LOP3.LUT P1, RZ, R22, 0x4, RZ, 0xc0, !PT ;  /* 0x0000000416ff7812 */ /* 0x000fe2000782c0ff */
[----:B------:R-:W-:-:S12]  /*e320*/  IMAD R4, R4, 0x2, R23 ;  /* 0x0000000204047824 */ /* 0x000fd800078e0217 */
[----:B0-----:R-:W-:Y:S05]  /*e330*/  WARPSYNC.COLLECTIVE R15, `(.L_x_319) ;  /* 0x000000000f087348 */ /* 0x001fea0003c00000 */
[----:B------:R1:W2:Y:S02]  /*e340*/  SHFL.IDX P6, R14, R13, R12, R11 ;  /* 0x0000000c0d0e7389 */ /* 0x0002a400000c000b */
[----:B012---:R-:W-:Y:S01]  /*e350*/  ENDCOLLECTIVE ;  /* 0x000000000000791b */ /* 0x007fe20003800000 */
.L_x_319:
        /* <DEDUP_REMOVED lines=8> */
.L_x_320:
[----:B------:R-:W-:-:S04]  /*e3e0*/  SHF.L.U32 R0, R21, 0x1, RZ ;  /* 0x0000000115007819 */ /* 0x000fc800000006ff */
[----:B------:R-:W-:-:S05]  /*e3f0*/  IADD3 R2, P0, R2, R0, RZ ;  /* 0x0000000002027210 */ /* 0x000fca0007f1e0ff */
[----:B------:R-:W-:Y:S02]  /*e400*/  IMAD.X R3, RZ, RZ, R3, P0 ;  /* 0x000000ffff037224 */ /* 0x000fe400000e0603 */
[----:B------:R-:W-:-:S03]  /*e410*/  IMAD.MOV.U32 R13, RZ, RZ, R6 ;  /* 0x000000ffff0d7224 */ /* 0x000fc600078e0006 */
        /* <DEDUP_REMOVED lines=10> */
.L_x_321:
[----:B------:R-:W-:Y:S01]  /*e4c0*/  MOV R13, R7 ;  /* 0x00000007000d7202 */ /* 0x000fe20000000f00 */
[----:B------:R-:W-:Y:S02]  /*e4d0*/  IMAD.MOV.U32 R12, RZ, RZ, 0x2 ;  /* 0x00000002ff0c7424 */ /* 0x000fe400078e00ff */
[----:B------:R-:W-:-:S07]  /*e4e0*/  IMAD.MOV.U32 R2, RZ, RZ, R14 ;  /* 0x000000ffff027224 */ /* 0x000fce00078e000e */
[----:B------:R-:W-:Y:S05]  /*e4f0*/  WARPSYNC.COLLECTIVE R15, `(.L_x_322) ;  /* 0x000000000f087348 */ /* 0x000fea0003c00000 */
[----:B------:R0:W1:Y:S02]  /*e500*/  SHFL.IDX P6, R14, R13, R12, R11 ;  /* 0x0000000c0d0e7389 */ /* 0x00006400000c000b */
[----:B01----:R-:W-:Y:S01]  /*e510*/  ENDCOLLECTIVE ;  /* 0x000000000000791b */ /* 0x003fe20003800000 */
.L_x_322:
        /* <DEDUP_REMOVED lines=13> */
.L_x_323:
[----:B------:R-:W-:Y:S02]  /*e5f0*/  IMAD.MOV.U32 R13, RZ, RZ, R7 ;  /* 0x000000ffff0d7224 */ /* 0x000fe400078e0007 */
[----:B------:R-:W-:Y:S02]  /*e600*/  IMAD.MOV.U32 R12, RZ, RZ, 0x3 ;  /* 0x00000003ff0c7424 */ /* 0x000fe400078e00ff */
[----:B------:R-:W-:-:S07]  /*e610*/  IMAD.MOV.U32 R2, RZ, RZ, R14 ;  /* 0x000000ffff027224 */ /* 0x000fce00078e000e */
[----:B------:R-:W-:Y:S05]  /*e620*/  WARPSYNC.COLLECTIVE R15, `(.L_x_324) ;  /* 0x000000000f087348 */ /* 0x000fea0003c00000 */
[----:B------:R0:W1:Y:S02]  /*e630*/  SHFL.IDX P6, R14, R13, R12, R11 ;  /* 0x0000000c0d0e7389 */ /* 0x00006400000c000b */
[----:B01----:R-:W-:Y:S01]  /*e640*/  ENDCOLLECTIVE ;  /* 0x000000000000791b */ /* 0x003fe20003800000 */
.L_x_324:
[----:B------:R-:W-:-:S05]  /*e650*/  IADD3 R2, P0, R2, R0, RZ ;  /* 0x0000000002027210 */ /* 0x000fca0007f1e0ff */
[----:B------:R-:W-:-:S05]  /*e660*/  IMAD.X R3, RZ, RZ, R21, P0 ;  /* 0x000000ffff037224 */ /* 0x000fca00000e0615 */
[----:B------:R-:W-:Y:S01]  /*e670*/  @!PT LDS RZ, [RZ] ;  /* 0x00000000fffff984 */ /* 0x000fe20000000800 */
[----:B------:R-:W-:Y:S01]  /*e680*/  @!PT LDS RZ, [RZ] ;  /* 0x00000000fffff984 */ /* 0x000fe20000000800 */
[----:B------:R-:W-:Y:S01]  /*e690*/  @!PT LDS RZ, [RZ] ;  /* 0x00000000fffff984 */ /* 0x000fe20000000800 */
[----:B------:R0:W-:Y:S01]  /*e6a0*/  LDGSTS.E.BYPASS.LTC128B.128 [R4+0x16400], desc[UR36][R2.64], !P1 ;  /* 0x1640000002047fae */ /* 0x0001e2000c901d64 */
[----:B------:R-:W-:Y:S02]  /*e6b0*/  MOV R13, R6 ;  /* 0x00000006000d7202 */ /* 0x000fe40000000f00 */
[----:B------:R-:W-:Y:S01]  /*e6c0*/  LOP3.LUT P1, RZ, R22, 0x80, RZ, 0xc0, !PT ;  /* 0x0000008016ff7812 */ /* 0x000fe2000782c0ff */
[----:B------:R0:W-:Y:S04]  /*e6d0*/  LDGSTS.E.BYPASS.LTC128B.128 [R4+0x18400], desc[UR36][R2.64+0x40], !P5 ;  /* 0x1840004002047fae */ /* 0x0001e8000e901d64 */
[----:B------:R0:W-:Y:S01]  /*e6e0*/  LDGSTS.E.BYPASS.LTC128B.128 [R4+0x1a400], desc[UR36][R2.64+0x80], !P4 ;  /* 0x1a40008002047fae */ /* 0x0001e2000e101d64 */
[----:B------:R-:W-:-:S07]  /*e6f0*/  IMAD.MOV.U32 R21, RZ, RZ, R14 ;  /* 0x000000ffff157224 */ /* 0x000fce00078e000e */
[----:B0-----:R-:W-:Y:S05]  /*e700*/  WARPSYNC.COLLECTIVE R15, `(.L_x_325) ;  /* 0x000000000f087348 */ /* 0x001fea0003c00000 */
[----:B------:R1:W2:Y:S02]  /*e710*/  SHFL.IDX P6, R14, R13, R12, R11 ;  /* 0x0000000c0d0e7389 */ /* 0x0002a400000c000b */
[----:B012---:R-:W-:Y:S01]  /*e720*/  ENDCOLLECTIVE ;  /* 0x000000000000791b */ /* 0x007fe20003800000 */
.L_x_325:
[----:B------:R-:W-:Y:S01]  /*e730*/  IMAD.MOV.U32 R2, RZ, RZ, R14 ;  /* 0x000000ffff027224 */ /* 0x000fe200078e000e */
[----:B------:R-:W-:Y:S06]  /*e740*/  BRA `(.L_x_326) ;  /* 0xffffffcc00187947 */ /* 0x000fec000383ffff */
.L_x_247:
[----:B-1----:R1:W2:Y:S02]  /*e750*/  SYNCS.PHASECHK.TRANS64.TRYWAIT P0, [R5+URZ+0x2d860], R2 ;  /* 0x02d86002050075a7 */ /* 0x0022a4000800017f */
[----:B--2---:R-:W-:Y:S05]  /*e760*/  @!P0 NANOSLEEP.SYNCS 0x989680 ;  /* 0x009896800000895d */ /* 0x004fea0003900000 */
[----:B------:R-:W2:Y:S02]  /*e770*/  @!P0 SYNCS.PHASECHK.TRANS64 P0, [R5+URZ+0x2d860], R2 ;  /* 0x02d86002050085a7 */ /* 0x000ea4000800007f */
[----:B--2---:R-:W-:Y:S05]  /*e780*/  @!P0 BRA `(.L_x_247) ;  /* 0xfffffffc00f08947 */ /* 0x004fea000383ffff */
[----:B------:R-:W-:Y:S05]  /*e790*/  BRA `(.L_x_327) ;  /* 0xffffffcc007c7947 */ /* 0x000fea000383ffff */
.L_x_248:
[----:B------:R-:W-:Y:S01]  /*e7a0*/  BSSY B1, `(.L_x_328) ;  /* 0x0000008000017945 */ /* 0x000fe20003800000 */
[----:B------:R-:W-:Y:S02]  /*e7b0*/  IMAD.MOV.U32 R13, RZ, RZ, R25 ;  /* 0x000000ffff0d7224 */ /* 0x000fe400078e0019 */
[----:B------:R-:W-:Y:S02]  /*e7c0*/  IMAD.MOV.U32 R12, RZ, RZ, RZ ;  /* 0x000000ffff0c7224 */ /* 0x000fe400078e00ff */
[----:B------:R-:W-:Y:S02]  /*e7d0*/  IMAD.MOV.U32 R11, RZ, RZ, 0x1c1f ;  /* 0x00001c1fff0b7424 */ /* 0x000fe400078e00ff */
[----:B------:R-:W-:-:S07]  /*e7e0*/  IMAD.MOV.U32 R15, RZ, RZ, -0x1 ;  /* 0xffffffffff0f7424 */ /* 0x000fce00078e00ff */
[----:B-1----:R-:W-:Y:S05]  /*e7f0*/  WARPSYNC.COLLECTIVE R15, `(.L_x_329) ;  /* 0x000000000f087348 */ /* 0x002fea0003c00000 */
[----:B------:R0:W2:Y:S02]  /*e800*/  SHFL.IDX P6, R14, R13, R12, R11 ;  /* 0x0000000c0d0e7389 */ /* 0x0000a400000c000b */
[----:B012---:R-:W-:Y:S01]  /*e810*/  ENDCOLLECTIVE ;  /* 0x000000000000791b */ /* 0x007fe20003800000 */
.L_x_329:
[----:B------:R-:W-:Y:S05]  /*e820*/  BSYNC B1 ;  /* 0x0000000000017941 */ /* 0x000fea0003800000 */
.L_x_328:
[----:B------:R-:W-:Y:S01]  /*e830*/  IMAD.MOV.U32 R13, RZ, RZ, R24 ;  /* 0x000000ffff0d7224 */ /* 0x000fe200078e0018 */
[----:B------:R-:W-:Y:S01]  /*e840*/  MOV R11, 0x1c1f ;  /* 0x00001c1f000b7802 */ /* 0x000fe20000000f00 */
[----:B------:R-:W-:Y:S02]  /*e850*/  IMAD.MOV.U32 R12, RZ, RZ, RZ ;  /* 0x000000ffff0c7224 */ /* 0x000fe400078e00ff */
[----:B------:R-:W-:Y:S02]  /*e860*/  IMAD.MOV.U32 R15, RZ, RZ, -0x1 ;  /* 0xffffffffff0f7424 */ /* 0x000fe400078e00ff */
[----:B------:R-:W-:Y:S02]  /*e870*/  IMAD.MOV.U32 R3, RZ, RZ, R14 ;  /* 0x000000ffff037224 */ /* 0x000fe400078e000e */
[----:B------:R-:W-:-:S07]  /*e880*/  IMAD R4, R4, 0x2, R23 ;  /* 0x0000000204047824 */ /* 0x000fce00078e0217 */
[----:B------:R-:W-:Y:S05]  /*e890*/  WARPSYNC.COLLECTIVE R15, `(.L_x_330) ;  /* 0x000000000f087348 */ /* 0x000fea0003c00000 */
[----:B------:R0:W1:Y:S02]  /*e8a0*/  SHFL.IDX P6, R14, R13, R12, R11 ;  /* 0x0000000c0d0e7389 */ /* 0x00006400000c000b */
[----:B01----:R-:W-:Y:S01]  /*e8b0*/  ENDCOLLECTIVE ;  /* 0x000000000000791b */ /* 0x003fe20003800000 */
.L_x_330:
[----:B------:R-:W-:Y:S02]  /*e8c0*/  IMAD.MOV.U32 R13, RZ, RZ, R25 ;  /* 0x000000ffff0d7224 */ /* 0x000fe400078e0019 */
[----:B------:R-:W-:Y:S02]  /*e8d0*/  IMAD.MOV.U32 R12, RZ, RZ, 0x1 ;  /* 0x00000001ff0c7424 */ /* 0x000fe400078e00ff */
[----:B------:R-:W-:-:S07]  /*e8e0*/  IMAD.MOV.U32 R2, RZ, RZ, R14 ;  /* 0x000000ffff027224 */ /* 0x000fce00078e000e */
[----:B------:R-:W-:Y:S05]  /*e8f0*/  WARPSYNC.COLLECTIVE R15, `(.L_x_331) ;  /* 0x000000000f087348 */ /* 0x000fea0003c00000 */
[----:B------:R0:W1:Y:S02]  /*e900*/  SHFL.IDX P6, R14, R13, R12, R11 ;  /* 0x0000000c0d0e7389 */ /* 0x00006400000c000b */
[----:B01----:R-:W-:Y:S01]  /*e910*/  ENDCOLLECTIVE ;  /* 0x000000000000791b */ /* 0x003fe20003800000 */
.L_x_331:
        /* <DEDUP_REMOVED lines=16> */
.L_x_332:
[----:B------:R-:W-:Y:S02]  /*ea20*/  IMAD.MOV.U32 R13, RZ, RZ, R25 ;  /* 0x000000ffff0d7224 */ /* 0x000fe400078e0019 */
[----:B------:R-:W-:Y:S01]  /*ea30*/  IMAD.MOV.U32 R12, RZ, RZ, 0x2 ;  /* 0x00000002ff0c7424 */ /* 0x000fe200078e00ff */
[----:B------:R-:W-:-:S07]  /*ea40*/  MOV R2, R14 ;  /* 0x0000000e00027202 */ /* 0x000fce0000000f00 */
[----:B------:R-:W-:Y:S05]  /*ea50*/  WARPSYNC.COLLECTIVE R15, `(.L_x_333) ;  /* 0x000000000f087348 */ /* 0x000fea0003c00000 */
[----:B------:R0:W1:Y:S02]  /*ea60*/  SHFL.IDX P6, R14, R13, R12, R11 ;  /* 0x0000000c0d0e7389 */ /* 0x00006400000c000b */
[----:B01----:R-:W-:Y:S01]  /*ea70*/  ENDCOLLECTIVE ;  /* 0x000000000000791b */ /* 0x003fe20003800000 */
.L_x_333:
        /* <DEDUP_REMOVED lines=16> */
.L_x_334:
[----:B------:R-:W-:Y:S01]  /*eb80*/  IMAD.MOV.U32 R13, RZ, RZ, R25 ;  /* 0x000000ffff0d7224 */ /* 0x000fe200078e0019 */
[----:B------:R-:W-:Y:S01]  /*eb90*/  MOV R12, 0x3 ;  /* 0x00000003000c7802 */ /* 0x000fe20000000f00 */
[----:B------:R-:W-:-:S07]  /*eba0*/  IMAD.MOV.U32 R2, RZ, RZ, R14 ;  /* 0x000000ffff027224 */ /* 0x000fce00078e000e */
[----:B------:R-:W-:Y:S05]  /*ebb0*/  WARPSYNC.COLLECTIVE R15, `(.L_x_335) ;  /* 0x000000000f087348 */ /* 0x000fea0003c00000 */
[----:B------:R0:W1:Y:S02]  /*ebc0*/  SHFL.IDX P6, R14, R13, R12, R11 ;  /* 0x0000000c0d0e7389 */ /* 0x00006400000c000b */
[----:B01----:R-:W-:Y:S01]  /*ebd0*/  ENDCOLLECTIVE ;  /* 0x000000000000791b */ /* 0x003fe20003800000 */
.L_x_335:
        /* <DEDUP_REMOVED lines=13> */
.L_x_336:
        /* <DEDUP_REMOVED lines=8> */
.L_x_256:
[----:B-1----:R1:W2:Y:S02]  /*ed30*/  SYNCS.PHASECHK.TRANS64.TRYWAIT P0, [R0+URZ+0x2d860], R3 ;  /* 0x02d86003000075a7 */ /* 0x0022a4000800017f */
[----:B--2---:R-:W-:Y:S05]  /*ed40*/  @!P0 NANOSLEEP.SYNCS 0x989680 ;  /* 0x009896800000895d */ /* 0x004fea0003900000 */
[----:B------:R-:W2:Y:S02]  /*ed50*/  @!P0 SYNCS.PHASECHK.TRANS64 P0, [R0+URZ+0x2d860], R3 ;  /* 0x02d86003000085a7 */ /* 0x000ea4000800007f */
[----:B--2---:R-:W-:Y:S05]  /*ed60*/  @!P0 BRA `(.L_x_256) ;  /* 0xfffffffc00f08947 */ /* 0x004fea000383ffff */
[----:B------:R-:W-:Y:S05]  /*ed70*/  BRA `(.L_x_338) ;  /* 0xffffffd000107947 */ /* 0x000fea000383ffff */
.L_x_257:
        /* <DEDUP_REMOVED lines=8> */
.L_x_340:
[----:B------:R-:W-:Y:S05]  /*ee00*/  BSYNC B0 ;  /* 0x0000000000007941 */ /* 0x000fea0003800000 */
.L_x_339:
[----:B------:R-:W0:Y:S01]  /*ee10*/  S2R R2, SR_TID.X ;  /* 0x0000000000027919 */ /* 0x000e220000002100 */
[----:B------:R-:W-:Y:S01]  /*ee20*/  MOV R13, R24 ;  /* 0x00000018000d7202 */ /* 0x000fe20000000f00 */
[----:B------:R-:W-:Y:S02]  /*ee30*/  IMAD.MOV.U32 R12, RZ, RZ, RZ ;  /* 0x000000ffff0c7224 */ /* 0x000fe400078e00ff */
[----:B------:R-:W-:Y:S02]  /*ee40*/  IMAD.MOV.U32 R11, RZ, RZ, 0x1c1f ;  /* 0x00001c1fff0b7424 */ /* 0x000fe400078e00ff */
[----:B------:R-:W-:Y:S02]  /*ee50*/  IMAD.MOV.U32 R15, RZ, RZ, -0x1 ;  /* 0xffffffffff0f7424 */ /* 0x000fe400078e00ff */
[----:B------:R-:W-:Y:S02]  /*ee60*/  IMAD.MOV.U32 R3, RZ, RZ, R14 ;  /* 0x000000ffff037224 */ /* 0x000fe400078e000e */
[----:B------:R-:W-:-:S07]  /*ee70*/  IMAD R4, R4, 0x2, R23 ;  /* 0x0000000204047824 */ /* 0x000fce00078e0217 */
[----:B0-----:R-:W-:Y:S05]  /*ee80*/  WARPSYNC.COLLECTIVE R15, `(.L_x_341) ;  /* 0x000000000f087348 */ /* 0x001fea0003c00000 */
[----:B------:R1:W2:Y:S02]  /*ee90*/  SHFL.IDX P6, R14, R13, R12, R11 ;  /* 0x0000000c0d0e7389 */ /* 0x0002a400000c000b */
[----:B012---:R-:W-:Y:S01]  /*eea0*/  ENDCOLLECTIVE ;  /* 0x000000000000791b */ /* 0x007fe20003800000 */
.L_x_341:
[----:B------:R-:W-:Y:S01]  /*eeb0*/  ULDC UR4, c[0x0][0x2f4] ;  /* 0x0000bd0000047ab9 */ /* 0x000fe20000000800 */
[----:B------:R-:W-:Y:S01]  /*eec0*/  IMAD.MOV.U32 R13, RZ, RZ, R25 ;  /* 0x000000ffff0d7224 */ /* 0x000fe200078e0019 */
[----:B------:R-:W-:Y:S01]  /*eed0*/  MOV R12, 0x1 ;  /* 0x00000001000c7802 */ /* 0x000fe20000000f00 */
[----:B------:R-:W-:-:S05]  /*eee0*/  IMAD.SHL.U32 R7, R2, 0x8, RZ ;  /* 0x0000000802077824 */ /* 0x000fca00078e00ff */
[----:B------:R-:W-:-:S04]  /*eef0*/  LOP3.LUT R7, R7, 0x18, RZ, 0xc0, !PT ;  /* 0x0000001807077812 */ /* 0x000fc800078ec0ff */
[C---:B------:R-:W-:Y:S01]  /*ef00*/  ISETP.GE.AND P2, PT, R7.reuse, UR4, PT ;  /* 0x0000000407007c0c */ /* 0x040fe2000bf46270 */
[C---:B------:R-:W-:Y:S01]  /*ef10*/  IMAD.SHL.U32 R5, R7.reuse, 0x2, RZ ;  /* 0x0000000207057824 */ /* 0x040fe200078e00ff */
[C---:B------:R-:W-:Y:S02]  /*ef20*/  LOP3.LUT R8, R7.reuse, 0x20, RZ, 0xfc, !PT ;  /* 0x0000002007087812 */ /* 0x040fe400078efcff */
[----:B------:R-:W-:Y:S02]  /*ef30*/  LOP3.LUT R7, R7, 0x40, RZ, 0xfc, !PT ;  /* 0x0000004007077812 */ /* 0x000fe400078efcff */
[----:B------:R-:W-:Y:S02]  /*ef40*/  IADD3 R2, P0, R14, R5, RZ ;  /* 0x000000050e027210 */ /* 0x000fe40007f1e0ff */
[----:B------:R-:W-:Y:S02]  /*ef50*/  ISETP.LT.OR P3, PT, R6, 0x1, P2 ;  /* 0x000000010600780c */ /* 0x000fe40001761670 */
[----:B------:R-:W-:Y:S01]  /*ef60*/  ISETP.GE.AND P1, PT, R8, UR4, PT ;  /* 0x0000000408007c0c */ /* 0x000fe2000bf26270 */
[----:B------:R-:W-:Y:S01]  /*ef70*/  IMAD.X R3, RZ, RZ, R3, P0 ;  /* 0x000000ffff037224 */ /* 0x000fe200000e0603 */
[----:B------:R-:W-:-:S13]  /*ef80*/  ISETP.GE.AND P0, PT, R7, UR4, PT ;  /* 0x0000000407007c0c */ /* 0x000fda000bf06270 */
[----:B------:R-:W-:Y:S05]  /*ef90*/  WARPSYNC.COLLECTIVE R15, `(.L_x_342) ;  /* 0x000000000f087348 */ /* 0x000fea0003c00000 */
[----:B------:R0:W1:Y:S02]  /*efa0*/  SHFL.IDX P6, R14, R13, R12, R11 ;  /* 0x0000000c0d0e7389 */ /* 0x00006400000c000b */
[----:B01----:R-:W-:Y:S01]  /*efb0*/  ENDCOLLECTIVE ;  /* 0x000000000000791b */ /* 0x003fe20003800000 */
.L_x_342:
[C---:B------:R-:W-:Y:S01]  /*efc0*/  ISETP.LT.OR P4, PT, R6.reuse, 0x1, P1 ;  /* 0x000000010600780c */ /* 0x040fe20000f81670 */
[----:B------:R-:W-:Y:S01]  /*efd0*/  @!PT LDS RZ, [RZ] ;  /* 0x00000000fffff984 */ /* 0x000fe20000000800 */
[----:B------:R-:W-:Y:S01]  /*efe0*/  @!PT LDS RZ, [RZ] ;  /* 0x00000000fffff984 */ /* 0x000fe20000000800 */
[----:B------:R-:W-:Y:S01]  /*eff0*/  @!PT LDS RZ, [RZ] ;  /* 0x00000000fffff984 */ /* 0x000fe20000000800 */
[----:B------:R-:W-:Y:S01]  /*f000*/  LDGSTS.E.BYPASS.LTC128B.128 [R4+0x400], desc[UR36][R2.64], !P3 ;  /* 0x0040000002047fae */ /* 0x000fe2000d901d64 */
[----:B------:R-:W-:Y:S01]  /*f010*/  ISETP.LT.OR P3, PT, R6, 0x1, P0 ;  /* 0x000000010600780c */ /* 0x000fe20000761670 */
[----:B------:R-:W-:-:S10]  /*f020*/  IMAD.MOV.U32 R13, RZ, RZ, R24 ;  /* 0x000000ffff0d7224 */ /* 0x000fd400078e0018 */
[----:B------:R-:W-:Y:S04]  /*f030*/  LDGSTS.E.BYPASS.LTC128B.128 [R4+0x2400], desc[UR36][R2.64+0x40], !P4 ;  /* 0x0240004002047fae */ /* 0x000fe8000e101d64 */
[----:B------:R0:W-:Y:S01]  /*f040*/  LDGSTS.E.BYPASS.LTC128B.128 [R4+0x4400], desc[UR36][R2.64+0x80], !P3 ;  /* 0x0440008002047fae */ /* 0x0001e2000d901d64 */
[----:B------:R-:W-:Y:S01]  /*f050*/  ISETP.LT.OR P3, PT, R6, 0x21, P2 ;  /* 0x000000210600780c */ /* 0x000fe20001761670 */
[----:B0-----:R-:W-:-:S12]  /*f060*/  IMAD.MOV.U32 R3, RZ, RZ, R14 ;  /* 0x000000ffff037224 */ /* 0x001fd800078e000e */
[----:B------:R-:W-:Y:S05]  /*f070*/  WARPSYNC.COLLECTIVE R15, `(.L_x_343) ;  /* 0x000000000f087348 */ /* 0x000fea0003c00000 */
[----:B------:R0:W1:Y:S02]  /*f080*/  SHFL.IDX P6, R14, R13, R12, R11 ;  /* 0x0000000c0d0e7389 */ /* 0x00006400000c000b */
[----:B01----:R-:W-:Y:S01]  /*f090*/  ENDCOLLECTIVE ;  /* 0x000000000000791b */ /* 0x003fe20003800000 */
.L_x_343:
[----:B------:R-:W-:Y:S02]  /*f0a0*/  IMAD.MOV.U32 R13, RZ, RZ, R25 ;  /* 0x000000ffff0d7224 */ /* 0x000fe400078e0019 */
[----:B------:R-:W-:Y:S01]  /*f0b0*/  IMAD.MOV.U32 R12, RZ, RZ, 0x2 ;  /* 0x00000002ff0c7424 */ /* 0x000fe200078e00ff */
[----:B------:R-:W-:-:S13]  /*f0c0*/  IADD3 R2, P4, R14, R5, RZ ;  /* 0x000000050e027210 */ /* 0x000fda0007f9e0ff */
[----:B------:R-:W-:Y:S05]  /*f0d0*/  WARPSYNC.COLLECTIVE R15, `(.L_x_344) ;  /* 0x000000000f087348 */ /* 0x000fea0003c00000 */
[----:B------:R0:W1:Y:S02]  /*f0e0*/  SHFL.IDX P6, R14, R13, R12, R11 ;  /* 0x0000000c0d0e7389 */ /* 0x00006400000c000b */
[----:B01----:R-:W-:Y:S01]  /*f0f0*/  ENDCOLLECTIVE ;  /* 0x000000000000791b */ /* 0x003fe20003800000 */
.L_x_344:
[----:B------:R-:W-:Y:S01]  /*f100*/  IMAD.X R3, RZ, RZ, R3, P4 ;  /* 0x000000ffff037224 */ /* 0x000fe200020e0603 */
[----:B------:R-:W-:-:S04]  /*f110*/  ISETP.LT.OR P4, PT, R6, 0x21, P1 ;  /* 0x000000210600780c */ /* 0x000fc80000f81670 */
[----:B------:R-:W-:Y:S01]  /*f120*/  @!PT LDS RZ, [RZ] ;  /* 0x00000000fffff984 */ /* 0x000fe20000000800 */
[----:B------:R-:W-:Y:S01]  /*f130*/  @!PT LDS RZ, [RZ] ;  /* 0x00000000fffff984 */ /* 0x000fe20000000800 */
[----:B------:R-:W-:Y:S01]  /*f140*/  @!PT LDS RZ, [RZ] ;  /* 0x00000000fffff984 */ /* 0x000fe20000000800 */
[----:B------:R-:W-:Y:S01]  /*f150*/  LDGSTS.E.BYPASS.LTC128B.128 [R4+0xc00], desc[UR36][R2.64], !P3 ;  /* 0x00c0000002047fae */ /* 0x000fe2000d901d64 */
[----:B------:R-:W-:Y:S01]  /*f160*/  ISETP.LT.OR P3, PT, R6, 0x21, P0 ;  /* 0x000000210600780c */ /* 0x000fe20000761670 */
[----:B------:R-:W-:-:S07]  /*f170*/  IMAD.MOV.U32 R13, RZ, RZ, R24 ;  /* 0x000000ffff0d7224 */ /* 0x000fce00078e0018 */
[----:B------:R-:W-:Y:S05]  /*f180*/  LDGSTS.E.BYPASS.LTC128B.128 [R4+0x2c00], desc[UR36][R2.64+0x40], !P4 ;  /* 0x02c0004002047fae */ /* 0x000fea000e101d64 */
[----:B------:R0:W-:Y:S01]  /*f190*/  LDGSTS.E.BYPASS.LTC128B.128 [R4+0x4c00], desc[UR36][R2.64+0x80], !P3 ;  /* 0x04c0008002047fae */ /* 0x0001e2000d901d64 */
[----:B------:R-:W-:Y:S01]  /*f1a0*/  ISETP.LT.OR P3, PT, R6, 0x41, P2 ;  /* 0x000000410600780c */ /* 0x000fe20001761670 */
[----:B0-----:R-:W-:-:S12]  /*f1b0*/  IMAD.MOV.U32 R3, RZ, RZ, R14 ;  /* 0x000000ffff037224 */ /* 0x001fd800078e000e */
[----:B------:R-:W-:Y:S05]  /*f1c0*/  WARPSYNC.COLLECTIVE R15, `(.L_x_345) ;  /* 0x000000000f087348 */ /* 0x000fea0003c00000 */
[----:B------:R0:W1:Y:S02]  /*f1d0*/  SHFL.IDX P6, R14, R13, R12, R11 ;  /* 0x0000000c0d0e7389 */ /* 0x00006400000c000b */
[----:B01----:R-:W-:Y:S01]  /*f1e0*/  ENDCOLLECTIVE ;  /* 0x000000000000791b */ /* 0x003fe20003800000 */
.L_x_345:
[----:B------:R-:W-:Y:S01]  /*f1f0*/  MOV R13, R25 ;  /* 0x00000019000d7202 */ /* 0x000fe20000000f00 */
[----:B------:R-:W-:Y:S01]  /*f200*/  IMAD.MOV.U32 R12, RZ, RZ, 0x3 ;  /* 0x00000003ff0c7424 */ /* 0x000fe200078e00ff */
[----:B------:R-:W-:-:S13]  /*f210*/  IADD3 R2, P4, R14, R5, RZ ;  /* 0x000000050e027210 */ /* 0x000fda0007f9e0ff */
[----:B------:R-:W-:Y:S05]  /*f220*/  WARPSYNC.COLLECTIVE R15, `(.L_x_346) ;  /* 0x000000000f087348 */ /* 0x000fea0003c00000 */
[----:B------:R0:W1:Y:S02]  /*f230*/  SHFL.IDX P6, R14, R13, R12, R11 ;  /* 0x0000000c0d0e7389 */ /* 0x00006400000c000b */
[----:B01----:R-:W-:Y:S01]  /*f240*/  ENDCOLLECTIVE ;  /* 0x000000000000791b */ /* 0x003fe20003800000 */
.L_x_346:
[----:B------:R-:W-:Y:S01]  /*f250*/  IMAD.X R3, RZ, RZ, R3, P4 ;  /* 0x000000ffff037224 */ /* 0x000fe200020e0603 */
[----:B------:R-:W-:-:S04]  /*f260*/  ISETP.LT.OR P4, PT, R6, 0x41, P1 ;  /* 0x000000410600780c */ /* 0x000fc80000f81670 */
[----:B------:R-:W-:Y:S01]  /*f270*/  @!PT LDS RZ, [RZ] ;  /* 0x00000000fffff984 */ /* 0x000fe20000000800 */
[----:B------:R-:W-:Y:S01]  /*f280*/  @!PT LDS RZ, [RZ] ;  /* 0x00000000fffff984 */ /* 0x000fe20000000800 */
[----:B------:R-:W-:Y:S01]  /*f290*/  @!PT LDS RZ, [RZ] ;  /* 0x00000000fffff984 */ /* 0x000fe20000000800 */
[----:B------:R0:W-:Y:S01]  /*f2a0*/  LDGSTS.E.BYPASS.LTC128B.128 [R4+0x1400], desc[UR36][R2.64], !P3 ;  /* 0x0140000002047fae */ /* 0x0001e2000d901d64 */
[----:B------:R-:W-:Y:S01]  /*f2b0*/  ISETP.LT.OR P3, PT, R6, 0x41, P0 ;  /* 0x000000410600780c */ /* 0x000fe20000761670 */
[----:B------:R-:W-:-:S07]  /*f2c0*/  IMAD.MOV.U32 R13, RZ, RZ, R24 ;  /* 0x000000ffff0d7224 */ /* 0x000fce00078e0018 */
[----:B------:R0:W-:Y:S05]  /*f2d0*/  LDGSTS.E.BYPASS.LTC128B.128 [R4+0x3400], desc[UR36][R2.64+0x40], !P4 ;  /* 0x0340004002047fae */ /* 0x0001ea000e101d64 */
[----:B------:R0:W-:Y:S01]  /*f2e0*/  LDGSTS.E.BYPASS.LTC128B.128 [R4+0x5400], desc[UR36][R2.64+0x80], !P3 ;  /* 0x0540008002047fae */ /* 0x0001e2000d901d64 */
[----:B------:R-:W-:-:S07]  /*f2f0*/  IMAD.MOV.U32 R25, RZ, RZ, R14 ;  /* 0x000000ffff197224 */ /* 0x000fce00078e000e */
[----:B0-----:R-:W-:Y:S05]  /*f300*/  WARPSYNC.COLLECTIVE R15, `(.L_x_347) ;  /* 0x000000000f087348 */ /* 0x001fea0003c00000 */
[----:B------:R1:W2:Y:S02]  /*f310*/  SHFL.IDX P6, R14, R13, R12, R11 ;  /* 0x0000000c0d0e7389 */ /* 0x0002a400000c000b */
[----:B012---:R-:W-:Y:S01]  /*f320*/  ENDCOLLECTIVE ;  /* 0x000000000000791b */ /* 0x007fe20003800000 */
.L_x_347:
[----:B------:R-:W-:Y:S05]  /*f330*/  BRA `(.L_x_348) ;  /* 0xffffffcc00847947 */ /* 0x000fea000383ffff */
.L_x_262:
        /* <DEDUP_REMOVED lines=8> */
.L_x_350:
[----:B------:R-:W-:Y:S05]  /*f3c0*/  BSYNC B0 ;  /* 0x0000000000007941 */ /* 0x000fea0003800000 */
.L_x_349:
[----:B------:R-:W-:Y:S01]  /*f3d0*/  MOV R13, R16 ;  /* 0x00000010000d7202 */ /* 0x000fe20000000f00 */
[----:B------:R-:W-:Y:S02]  /*f3e0*/  IMAD.MOV.U32 R12, RZ, RZ, 0x1 ;  /* 0x00000001ff0c7424 */ /* 0x000fe400078e00ff */
[----:B------:R-:W-:Y:S02]  /*f3f0*/  IMAD.MOV.U32 R11, RZ, RZ, 0x1f ;  /* 0x0000001fff0b7424 */ /* 0x000fe400078e00ff */
[----:B------:R-:W-:Y:S02]  /*f400*/  IMAD.MOV.U32 R15, RZ, RZ, -0x1 ;  /* 0xffffffffff0f7424 */ /* 0x000fe400078e00ff */
[----:B------:R-:W-:Y:S02]  /*f410*/  IMAD.IADD R5, R19, 0x1, R8 ;  /* 0x0000000113057824 */ /* 0x000fe400078e0208 */
[----:B------:R-:W-:-:S07]  /*f420*/  IMAD.MOV.U32 R0, RZ, RZ, R14 ;  /* 0x000000ffff007224 */ /* 0x000fce00078e000e */
[----:B------:R-:W-:Y:S05]  /*f430*/  WARPSYNC.COLLECTIVE R15, `(.L_x_351) ;  /* 0x000000000f087348 */ /* 0x000fea0003c00000 */
[----:B------:R0:W1:Y:S02]  /*f440*/  SHFL.IDX P6, R14, R13, R12, R11 ;  /* 0x0000000c0d0e7389 */ /* 0x00006400000c000b */
[----:B01----:R-:W-:Y:S01]  /*f450*/  ENDCOLLECTIVE ;  /* 0x000000000000791b */ /* 0x003fe20003800000 */
.L_x_351:
[----:B------:R-:W-:Y:S02]  /*f460*/  ULDC UR4, c[0x0][0xc3c] ;  /* 0x00030f0000047ab9 */ /* 0x000fe40000000800 */
[----:B------:R-:W-:-:S13]  /*f470*/  ISETP.GE.OR P1, PT, R5, UR4, !P0 ;  /* 0x0000000405007c0c */ /* 0x000fda000c726670 */
[----:B------:R-:W0:Y:S01]  /*f480*/  @!P1 LDC.64 R2, c[0x0][0xc80] ;  /* 0x00032000ff029b82 */ /* 0x000e220000000a00 */
[----:B------:R-:W-:Y:S01]  /*f490*/  MOV R11, RZ ;  /* 0x000000ff000b7202 */ /* 0x000fe20000000f00 */
[----:B------:R-:W-:Y:S02]  /*f4a0*/  IMAD.MOV.U32 R4, RZ, RZ, R14 ;  /* 0x000000ffff047224 */ /* 0x000fe400078e000e */
[----:B0-----:R-:W-:-:S06]  /*f4b0*/  @!P1 IMAD.WIDE R2, R5, 0x4, R2 ;  /* 0x0000000405029825 */ /* 0x001fcc00078e0202 */
[----:B------:R0:W2:Y:S01]  /*f4c0*/  @!P1 LDG.E R3, desc[UR36][R2.64] ;  /* 0x0000002402039981 */ /* 0x0000a2000c1e1900 */
[C---:B------:R-:W-:Y:S02]  /*f4d0*/  ISETP.GE.U32.AND P2, PT, R8.reuse, 0x2, PT ;  /* 0x000000020800780c */ /* 0x040fe40003f46070 */
[C---:B------:R-:W-:Y:S02]  /*f4e0*/  ISETP.GE.U32.AND P3, PT, R8.reuse, 0x4, PT ;  /* 0x000000040800780c */ /* 0x040fe40003f66070 */
[C---:B------:R-:W-:Y:S02]  /*f4f0*/  ISETP.GE.U32.AND P4, PT, R8.reuse, 0x8, PT ;  /* 0x000000080800780c */ /* 0x040fe40003f86070 */
[C---:B------:R-:W-:Y:S01]  /*f500*/  ISETP.GE.U32.AND P5, PT, R8.reuse, 0x10, PT ;  /* 0x000000100800780c */ /* 0x040fe20003fa6070 */
[----:B0-----:R-:W-:Y:S02]  /*f510*/  IMAD.MOV.U32 R2, RZ, RZ, RZ ;  /* 0x000000ffff027224 */ /* 0x001fe400078e00ff */
[----:B--2---:R-:W-:Y:S01]  /*f520*/  @!P1 IMAD.MOV.U32 R2, RZ, RZ, R3 ;  /* 0x000000ffff029224 */ /* 0x004fe200078e0003 */
[----:B------:R-:W-:-:S03]  /*f530*/  ISETP.NE.AND P1, PT, R8, RZ, PT ;  /* 0x000000ff0800720c */ /* 0x000fc60003f25270 */
[----:B------:R-:W-:-:S10]  /*f540*/  IMAD.MOV.U32 R13, RZ, RZ, R2 ;  /* 0x000000ffff0d7224 */ /* 0x000fd400078e0002 */
[----:B------:R-:W-:Y:S05]  /*f550*/  WARPSYNC.COLLECTIVE R15, `(.L_x_352) ;  /* 0x000000000f087348 */ /* 0x000fea0003c00000 */
[----:B------:R0:W1:Y:S02]  /*f560*/  SHFL.UP P6, R14, R13, R12, R11 ;  /* 0x0400000c0d0e7389 */ /* 0x00006400000c000b */
[----:B01----:R-:W-:Y:S01]  /*f570*/  ENDCOLLECTIVE ;  /* 0x000000000000791b */ /* 0x003fe20003800000 */
.L_x_352:
[----:B------:R-:W-:Y:S01]  /*f580*/  IMAD.MOV.U32 R12, RZ, RZ, 0x2 ;  /* 0x00000002ff0c7424 */ /* 0x000fe200078e00ff */
[----:B------:R-:W-:-:S05]  /*f590*/  SEL R5, R14, RZ, P1 ;  /* 0x000000ff0e057207 */ /* 0x000fca0000800000 */
[----:B------:R-:W-:-:S04]  /*f5a0*/  IMAD.IADD R5, R2, 0x1, R5 ;  /* 0x0000000102057824 */ /* 0x000fc800078e0205 */
[----:B------:R-:W-:-:S07]  /*f5b0*/  IMAD.MOV.U32 R13, RZ, RZ, R5 ;  /* 0x000000ffff0d7224 */ /* 0x000fce00078e0005 */
[----:B------:R-:W-:Y:S05]  /*f5c0*/  WARPSYNC.COLLECTIVE R15, `(.L_x_353) ;  /* 0x000000000f087348 */ /* 0x000fea0003c00000 */
[----:B------:R0:W1:Y:S02]  /*f5d0*/  SHFL.UP P6, R14, R13, R12, R11 ;  /* 0x0400000c0d0e7389 */ /* 0x00006400000c000b */
[----:B01----:R-:W-:Y:S01]  /*f5e0*/  ENDCOLLECTIVE ;  /* 0x000000000000791b */ /* 0x003fe20003800000 */
.L_x_353:
[----:B------:R-:W-:Y:S01]  /*f5f0*/  IMAD.MOV.U32 R12, RZ, RZ, 0x4 ;  /* 0x00000004ff0c7424 */ /* 0x000fe200078e00ff */
[----:B------:R-:W-:-:S05]  /*f600*/  SEL R6, R14, RZ, P2 ;  /* 0x000000ff0e067207 */ /* 0x000fca0001000000 */
[----:B------:R-:W-:-:S04]  /*f610*/  IMAD.IADD R6, R5, 0x1, R6 ;  /* 0x0000000105067824 */ /* 0x000fc800078e0206 */
[----:B------:R-:W-:-:S07]  /*f620*/  IMAD.MOV.U32 R13, RZ, RZ, R6 ;  /* 0x000000ffff0d7224 */ /* 0x000fce00078e0006 */
[----:B------:R-:W-:Y:S05]  /*f630*/  WARPSYNC.COLLECTIVE R15, `(.L_x_354) ;  /* 0x000000000f087348 */ /* 0x000fea0003c00000 */
[----:B------:R0:W1:Y:S02]  /*f640*/  SHFL.UP P6, R14, R13, R12, R11 ;  /* 0x0400000c0d0e7389 */ /* 0x00006400000c000b */
[----:B01----:R-:W-:Y:S01]  /*f650*/  ENDCOLLECTIVE ;  /* 0x000000000000791b */ /* 0x003fe20003800000 */
.L_x_354:
[----:B------:R-:W-:Y:S02]  /*f660*/  MOV R12, 0x8 ;  /* 0x00000008000c7802 */ /* 0x000fe40000000f00 */
[----:B------:R-:W-:-:S05]  /*f670*/  SEL R7, R14, RZ, P3 ;  /* 0x000000ff0e077207 */ /* 0x000fca0001800000 */
[----:B------:R-:W-:-:S04]  /*f680*/  IMAD.IADD R7, R6, 0x1, R7 ;  /* 0x0000000106077824 */ /* 0x000fc800078e0207 */
[----:B------:R-:W-:-:S07]  /*f690*/  IMAD.MOV.U32 R13, RZ, RZ, R7 ;  /* 0x000000ffff0d7224 */ /* 0x000fce00078e0007 */
[----:B------:R-:W-:Y:S05]  /*f6a0*/  WARPSYNC.COLLECTIVE R15, `(.L_x_355) ;  /* 0x000000000f087348 */ /* 0x000fea0003c00000 */
[----:B------:R0:W1:Y:S02]  /*f6b0*/  SHFL.UP P6, R14, R13, R12, R11 ;  /* 0x0400000c0d0e7389 */ /* 0x00006400000c000b */
[----:B01----:R-:W-:Y:S01]  /*f6c0*/  ENDCOLLECTIVE ;  /* 0x000000000000791b */ /* 0x003fe20003800000 */
.L_x_355:
[----:B------:R-:W-:Y:S01]  /*f6d0*/  IMAD.MOV.U32 R12, RZ, RZ, 0x10 ;  /* 0x00000010ff0c7424 */ /* 0x000fe200078e00ff */
[----:B------:R-:W-:-:S05]  /*f6e0*/  SEL R14, R14, RZ, P4 ;  /* 0x000000ff0e0e7207 */ /* 0x000fca0002000000 */
[----:B------:R-:W-:-:S04]  /*f6f0*/  IMAD.IADD R5, R7, 0x1, R14 ;  /* 0x0000000107057824 */ /* 0x000fc800078e020e */
[----:B------:R-:W-:-:S07]  /*f700*/  IMAD.MOV.U32 R13, RZ, RZ, R5 ;  /* 0x000000ffff0d7224 */ /* 0x000fce00078e0005 */
[----:B------:R-:W-:Y:S05]  /*f710*/  WARPSYNC.COLLECTIVE R15, `(.L_x_356) ;  /* 0x000000000f087348 */ /* 0x000fea0003c00000 */
[----:B------:R0:W1:Y:S02]  /*f720*/  SHFL.UP P6, R14, R13, R12, R11 ;  /* 0x0400000c0d0e7389 */ /* 0x00006400000c000b */
[----:B01----:R-:W-:Y:S01]  /*f730*/  ENDCOLLECTIVE ;  /* 0x000000000000791b */ /* 0x003fe20003800000 */
.L_x_356:
[----:B------:R-:W-:Y:S02]  /*f740*/  IMAD.MOV.U32 R12, RZ, RZ, 0x1f ;  /* 0x0000001fff0c7424 */ /* 0x000fe400078e00ff */
[----:B------:R-:W-:Y:S01]  /*f750*/  IMAD.MOV.U32 R11, RZ, RZ, 0x1f ;  /* 0x0000001fff0b7424 */ /* 0x000fe200078e00ff */
[----:B------:R-:W-:-:S05]  /*f760*/  SEL R14, R14, RZ, P5 ;  /* 0x000000ff0e0e7207 */ /* 0x000fca0002800000 */
[----:B------:R-:W-:-:S04]  /*f770*/  IMAD.IADD R3, R5, 0x1, R14 ;  /* 0x0000000105037824 */ /* 0x000fc800078e020e */
[----:B------:R-:W-:-:S07]  /*f780*/  IMAD.MOV.U32 R13, RZ, RZ, R3 ;  /* 0x000000ffff0d7224 */ /* 0x000fce00078e0003 */
[----:B------:R-:W-:Y:S05]  /*f790*/  WARPSYNC.COLLECTIVE R15, `(.L_x_357) ;  /* 0x000000000f087348 */ /* 0x000fea0003c00000 */
[----:B------:R0:W1:Y:S02]  /*f7a0*/  SHFL.IDX P6, R14, R13, R12, R11 ;  /* 0x0000000c0d0e7389 */ /* 0x00006400000c000b */
[----:B01----:R-:W-:Y:S01]  /*f7b0*/  ENDCOLLECTIVE ;  /* 0x000000000000791b */ /* 0x003fe20003800000 */
.L_x_357:
[----:B------:R-:W-:Y:S05]  /*f7c0*/  BRA `(.L_x_358) ;  /* 0xffffffcc00987947 */ /* 0x000fea000383ffff */
.L_x_267:
[----:B------:R-:W-:Y:S01]  /*f7d0*/  BSSY B0, `(.L_x_359) ;  /* 0x0000008000007945 */ /* 0x000fe20003800000 */
[----:B-----5:R-:W-:Y:S01]  /*f7e0*/  IMAD.MOV.U32 R13, RZ, RZ, R2 ;  /* 0x000000ffff0d7224 */ /* 0x020fe200078e0002 */
[----:B------:R-:W-:Y:S01]  /*f7f0*/  MOV R12, 0x1 ;  /* 0x00000001000c7802 */ /* 0x000fe20000000f00 */
[----:B------:R-:W-:Y:S02]  /*f800*/  IMAD.MOV.U32 R11, RZ, RZ, RZ ;  /* 0x000000ffff0b7224 */ /* 0x000fe400078e00ff */
[----:B------:R-:W-:-:S07]  /*f810*/  IMAD.MOV.U32 R15, RZ, RZ, -0x1 ;  /* 0xffffffffff0f7424 */ /* 0x000fce00078e00ff */
[----:B01----:R-:W-:Y:S05]  /*f820*/  WARPSYNC.COLLECTIVE R15, `(.L_x_360) ;  /* 0x000000000f087348 */ /* 0x003fea0003c00000 */
[----:B------:R2:W3:Y:S02]  /*f830*/  SHFL.UP P6, R14, R13, R12, R11 ;  /* 0x0400000c0d0e7389 */ /* 0x0004e400000c000b */
[----:B0123--:R-:W-:Y:S01]  /*f840*/  ENDCOLLECTIVE ;  /* 0x000000000000791b */ /* 0x00ffe20003800000 */
.L_x_360:
[----:B------:R-:W-:Y:S05]  /*f850*/  BSYNC B0 ;  /* 0x0000000000007941 */ /* 0x000fea0003800000 */
.L_x_359:
[----:B------:R-:W-:Y:S01]  /*f860*/  SEL R13, R14, RZ, P1 ;  /* 0x000000ff0e0d7207 */ /* 0x000fe20000800000 */
[----:B------:R-:W-:Y:S02]  /*f870*/  IMAD.MOV.U32 R12, RZ, RZ, 0x2 ;  /* 0x00000002ff0c7424 */ /* 0x000fe400078e00ff */
[----:B------:R-:W-:Y:S02]  /*f880*/  IMAD.MOV.U32 R11, RZ, RZ, RZ ;  /* 0x000000ffff0b7224 */ /* 0x000fe400078e00ff */
[----:B------:R-:W-:Y:S02]  /*f890*/  IMAD.IADD R13, R2, 0x1, R13 ;  /* 0x00000001020d7824 */ /* 0x000fe400078e020d */
[----:B------:R-:W-:-:S07]  /*f8a0*/  IMAD.MOV.U32 R15, RZ, RZ, -0x1 ;  /* 0xffffffffff0f7424 */ /* 0x000fce00078e00ff */
[----:B------:R-:W-:Y:S05]  /*f8b0*/  WARPSYNC.COLLECTIVE R15, `(.L_x_361) ;  /* 0x000000000f087348 */ /* 0x000fea0003c00000 */
[----:B------:R0:W1:Y:S02]  /*f8c0*/  SHFL.UP P6, R14, R13, R12, R11 ;  /* 0x0400000c0d0e7389 */ /* 0x00006400000c000b */
[----:B01----:R-:W-:Y:S01]  /*f8d0*/  ENDCOLLECTIVE ;  /* 0x000000000000791b */ /* 0x003fe20003800000 */
.L_x_361:
[----:B------:R-:W-:Y:S02]  /*f8e0*/  MOV R12, 0x4 ;  /* 0x00000004000c7802 */ /* 0x000fe40000000f00 */
[----:B------:R-:W-:-:S05]  /*f8f0*/  SEL R14, R14, RZ, P2 ;  /* 0x000000ff0e0e7207 */ /* 0x000fca0001000000 */
[----:B------:R-:W-:-:S04]  /*f900*/  IMAD.IADD R3, R13, 0x1, R14 ;  /* 0x000000010d037824 */ /* 0x000fc800078e020e */
[----:B------:R-:W-:-:S07]  /*f910*/  IMAD.MOV.U32 R13, RZ, RZ, R3 ;  /* 0x000000ffff0d7224 */ /* 0x000fce00078e0003 */
[----:B------:R-:W-:Y:S05]  /*f920*/  WARPSYNC.COLLECTIVE R15, `(.L_x_362) ;  /* 0x000000000f087348 */ /* 0x000fea0003c00000 */
[----:B------:R0:W1:Y:S02]  /*f930*/  SHFL.UP P6, R14, R13, R12, R11 ;  /* 0x0400000c0d0e7389 */ /* 0x00006400000c000b */
[----:B01----:R-:W-:Y:S01]  /*f940*/  ENDCOLLECTIVE ;  /* 0x000000000000791b */ /* 0x003fe20003800000 */
.L_x_362:
[----:B------:R-:W-:Y:S01]  /*f950*/  IMAD.MOV.U32 R12, RZ, RZ, 0x8 ;  /* 0x00000008ff0c7424 */ /* 0x000fe200078e00ff */
[----:B------:R-:W-:-:S05]  /*f960*/  SEL R14, R14, RZ, P3 ;  /* 0x000000ff0e0e7207 */ /* 0x000fca0001800000 */
[----:B------:R-:W-:-:S04]  /*f970*/  IMAD.IADD R5, R3, 0x1, R14 ;  /* 0x0000000103057824 */ /* 0x000fc800078e020e */
[----:B------:R-:W-:-:S07]  /*f980*/  IMAD.MOV.U32 R13, RZ, RZ, R5 ;  /* 0x000000ffff0d7224 */ /* 0x000fce00078e0005 */
[----:B------:R-:W-:Y:S05]  /*f990*/  WARPSYNC.COLLECTIVE R15, `(.L_x_363) ;  /* 0x000000000f087348 */ /* 0x000fea0003c00000 */
[----:B------:R0:W1:Y:S02]  /*f9a0*/  SHFL.UP P6, R14, R13, R12, R11 ;  /* 0x0400000c0d0e7389 */ /* 0x00006400000c000b */
[----:B01----:R-:W-:Y:S01]  /*f9b0*/  ENDCOLLECTIVE ;  /* 0x000000000000791b */ /* 0x003fe20003800000 */
.L_x_363:
[----:B------:R-:W-:Y:S01]  /*f9c0*/  IMAD.MOV.U32 R12, RZ, RZ, 0x10 ;  /* 0x00000010ff0c7424 */ /* 0x000fe200078e00ff */
[----:B------:R-:W-:-:S05]  /*f9d0*/  SEL R6, R14, RZ, P4 ;  /* 0x000000ff0e067207 */ /* 0x000fca0002000000 */
[----:B------:R-:W-:-:S04]  /*f9e0*/  IMAD.IADD R6, R5, 0x1, R6 ;  /* 0x0000000105067824 */ /* 0x000fc800078e0206 */
[----:B------:R-:W-:-:S07]  /*f9f0*/  IMAD.MOV.U32 R13, RZ, RZ, R6 ;  /* 0x000000ffff0d7224 */ /* 0x000fce00078e0006 */
[----:B------:R-:W-:Y:S05]  /*fa00*/  WARPSYNC.COLLECTIVE R15, `(.L_x_364) ;  /* 0x000000000f087348 */ /* 0x000fea0003c00000 */
[----:B------:R0:W1:Y:S02]  /*fa10*/  SHFL.UP P6, R14, R13, R12, R11 ;  /* 0x0400000c0d0e7389 */ /* 0x00006400000c000b */
[----:B01----:R-:W-:Y:S01]  /*fa20*/  ENDCOLLECTIVE ;  /* 0x000000000000791b */ /* 0x003fe20003800000 */
.L_x_364:
[----:B------:R-:W-:Y:S01]  /*fa30*/  MOV R12, 0x1f ;  /* 0x0000001f000c7802 */ /* 0x000fe20000000f00 */
[----:B------:R-:W-:Y:S01]  /*fa40*/  IMAD.MOV.U32 R11, RZ, RZ, 0x1f ;  /* 0x0000001fff0b7424 */ /* 0x000fe200078e00ff */
[----:B------:R-:W-:-:S05]  /*fa50*/  SEL R3, R14, RZ, P5 ;  /* 0x000000ff0e037207 */ /* 0x000fca0002800000 */
[----:B------:R-:W-:-:S04]  /*fa60*/  IMAD.IADD R3, R6, 0x1, R3 ;  /* 0x0000000106037824 */ /* 0x000fc800078e0203 */
[----:B------:R-:W-:-:S07]  /*fa70*/  IMAD.MOV.U32 R13, RZ, RZ, R3 ;  /* 0x000000ffff0d7224 */ /* 0x000fce00078e0003 */
[----:B------:R-:W-:Y:S05]  /*fa80*/  WARPSYNC.COLLECTIVE R15, `(.L_x_365) ;  /* 0x000000000f087348 */ /* 0x000fea0003c00000 */
[----:B------:R0:W1:Y:S02]  /*fa90*/  SHFL.IDX P6, R14, R13, R12, R11 ;  /* 0x0000000c0d0e7389 */ /* 0x00006400000c000b */
[----:B01----:R-:W-:Y:S01]  /*faa0*/  ENDCOLLECTIVE ;  /* 0x000000000000791b */ /* 0x003fe20003800000 */
.L_x_365:
[----:B------:R-:W-:Y:S05]  /*fab0*/  BRA `(.L_x_366) ;  /* 0xffffffcc00787947 */ /* 0x000fea000383ffff */
.L_x_269:
[----:B------:R-:W-:Y:S01]  /*fac0*/  BSSY B0, `(.L_x_367) ;  /* 0x0000006000007945 */ /* 0x000fe20003800000 */
[----:B------:R-:W-:Y:S01]  /*fad0*/  PLOP3.LUT P6, PT, P6, PT, PT, 0x8, 0x0 ;  /* 0x000000000000781c */ /* 0x000fe200037ce170 */
[----:B------:R-:W-:-:S12]  /*fae0*/  IMAD.MOV.U32 R15, RZ, RZ, -0x1 ;  /* 0xffffffffff0f7424 */ /* 0x000fd800078e00ff */
[----:B0-----:R-:W-:Y:S05]  /*faf0*/  WARPSYNC.COLLECTIVE R15, `(.L_x_368) ;  /* 0x000000000f087348 */ /* 0x001fea0003c00000 */
[----:B------:R-:W-:Y:S01]  /*fb00*/  VOTE.ANY R14, PT, P6 ;  /* 0x00000000000e7806 */ /* 0x000fe200030e0100 */
[----:B0-----:R-:W-:Y:S06]  /*fb10*/  ENDCOLLECTIVE ;  /* 0x000000000000791b */ /* 0x001fec0003800000 */
.L_x_368:
[----:B------:R-:W-:Y:S05]  /*fb20*/  BSYNC B0 ;  /* 0x0000000000007941 */ /* 0x000fea0003800000 */
.L_x_367:
[----:B------:R-:W-:Y:S02]  /*fb30*/  IMAD.MOV.U32 R6, RZ, RZ, R14 ;  /* 0x000000ffff067224 */ /* 0x000fe400078e000e */
[----:B------:R-:W-:Y:S02]  /*fb40*/  IMAD.MOV.U32 R13, RZ, RZ, R2 ;  /* 0x000000ffff0d7224 */ /* 0x000fe400078e0002 */
[----:B------:R-:W0:Y:S01]  /*fb50*/  POPC R4, R6 ;  /* 0x0000000600047309 */ /* 0x000e220000000000 */
[----:B------:R-:W-:Y:S02]  /*fb60*/  IMAD.MOV.U32 R11, RZ, RZ, 0x1f ;  /* 0x0000001fff0b7424 */ /* 0x000fe400078e00ff */
[----:B------:R-:W-:Y:S02]  /*fb70*/  IMAD.MOV.U32 R15, RZ, RZ, -0x1 ;  /* 0xffffffffff0f7424 */ /* 0x000fe400078e00ff */
[----:B0-----:R-:W-:-:S07]  /*fb80*/  IMAD.MOV.U32 R12, RZ, RZ, R4 ;  /* 0x000000ffff0c7224 */ /* 0x001fce00078e0004 */
[----:B------:R-:W-:Y:S05]  /*fb90*/  WARPSYNC.COLLECTIVE R15, `(.L_x_369) ;  /* 0x000000000f087348 */ /* 0x000fea0003c00000 */
[----:B------:R0:W1:Y:S02]  /*fba0*/  SHFL.IDX P6, R14, R13, R12, R11 ;  /* 0x0000000c0d0e7389 */ /* 0x00006400000c000b */
[----:B01----:R-:W-:Y:S01]  /*fbb0*/  ENDCOLLECTIVE ;  /* 0x000000000000791b */ /* 0x003fe20003800000 */
.L_x_369:
[----:B------:R-:W-:Y:S01]  /*fbc0*/  IMAD.MOV.U32 R17, RZ, RZ, R14 ;  /* 0x000000ffff117224 */ /* 0x000fe200078e000e */
[----:B------:R-:W-:Y:S06]  /*fbd0*/  BRA `(.L_x_370) ;  /* 0xffffffcc00687947 */ /* 0x000fec000383ffff */
.L_x_271:
[----:B------:R-:W-:Y:S01]  /*fbe0*/  BSSY B0, `(.L_x_371) ;  /* 0x0000007000007945 */ /* 0x000fe20003800000 */
[----:B------:R-:W-:Y:S01]  /*fbf0*/  MOV R13, R3 ;  /* 0x00000003000d7202 */ /* 0x000fe20000000f00 */
[----:B------:R-:W-:Y:S02]  /*fc00*/  IMAD.MOV.U32 R11, RZ, RZ, 0x1f ;  /* 0x0000001fff0b7424 */ /* 0x000fe400078e00ff */
[----:B------:R-:W-:-:S07]  /*fc10*/  IMAD.MOV.U32 R15, RZ, RZ, -0x1 ;  /* 0xffffffffff0f7424 */ /* 0x000fce00078e00ff */
[----:B012---:R-:W-:Y:S05]  /*fc20*/  WARPSYNC.COLLECTIVE R15, `(.L_x_372) ;  /* 0x000000000f087348 */ /* 0x007fea0003c00000 */
[----:B------:R3:W4:Y:S02]  /*fc30*/  SHFL.IDX P6, R14, R13, R12, R11 ;  /* 0x0000000c0d0e7389 */ /* 0x00072400000c000b */
[----:B01234-:R-:W-:Y:S01]  /*fc40*/  ENDCOLLECTIVE ;  /* 0x000000000000791b */ /* 0x01ffe20003800000 */
.L_x_372:
[----:B------:R-:W-:Y:S05]  /*fc50*/  BSYNC B0 ;  /* 0x0000000000007941 */ /* 0x000fea0003800000 */
.L_x_371:
[----:B------:R-:W-:Y:S05]  /*fc60*/  BRA `(.L_x_270) ;  /* 0xffffffcc00607947 */ /* 0x000fea000383ffff */
.L_x_275:
[----:B0-----:R0:W2:Y:S02]  /*fc70*/  SYNCS.PHASECHK.TRANS64.TRYWAIT P0, [R5+URZ+0x2d820], R0 ;  /* 0x02d82000050075a7 */ /* 0x0010a4000800017f */
[----:B--2---:R-:W-:Y:S05]  /*fc80*/  @!P0 NANOSLEEP.SYNCS 0x989680 ;  /* 0x009896800000895d */ /* 0x004fea0003900000 */
[----:B------:R-:W2:Y:S02]  /*fc90*/  @!P0 SYNCS.PHASECHK.TRANS64 P0, [R5+URZ+0x2d820], R0 ;  /* 0x02d82000050085a7 */ /* 0x000ea4000800007f */
[----:B--2---:R-:W-:Y:S05]  /*fca0*/  @!P0 BRA `(.L_x_275) ;  /* 0xfffffffc00f08947 */ /* 0x004fea000383ffff */
[----:B------:R-:W-:Y:S05]  /*fcb0*/  BRA `(.L_x_373) ;  /* 0xffffffd0004c7947 */ /* 0x000fea000383ffff */
.L_x_276:
[----:B------:R-:W2:Y:S01]  /*fcc0*/  S2R R2, SR_TID.X ;  /* 0x0000000000027919 */ /* 0x000ea20000002100 */
[----:B------:R-:W-:Y:S01]  /*fcd0*/  BSSY B0, `(.L_x_374) ;  /* 0x000000a000007945 */ /* 0x000fe20003800000 */
[----:B------:R-:W-:Y:S02]  /*fce0*/  IMAD.MOV.U32 R12, RZ, RZ, RZ ;  /* 0x000000ffff0c7224 */ /* 0x000fe400078e00ff */
[----:B------:R-:W-:Y:S02]  /*fcf0*/  IMAD.MOV.U32 R11, RZ, RZ, 0x1f ;  /* 0x0000001fff0b7424 */ /* 0x000fe400078e00ff */
[----:B------:R-:W-:Y:S01]  /*fd00*/  IMAD.MOV.U32 R15, RZ, RZ, -0x1 ;  /* 0xffffffffff0f7424 */ /* 0x000fe200078e00ff */
[----:B--2---:R-:W-:-:S04]  /*fd10*/  SHF.R.U32.HI R2, RZ, 0x5, R2 ;  /* 0x00000005ff027819 */ /* 0x004fc80000011602 */
[----:B------:R-:W-:-:S05]  /*fd20*/  LOP3.LUT R2, R2, 0x3, RZ, 0xc0, !PT ;  /* 0x0000000302027812 */ /* 0x000fca00078ec0ff */
[----:B------:R-:W-:-:S07]  /*fd30*/  IMAD.MOV.U32 R13, RZ, RZ, R2 ;  /* 0x000000ffff0d7224 */ /* 0x000fce00078e0002 */
[----:B01----:R-:W-:Y:S05]  /*fd40*/  WARPSYNC.COLLECTIVE R15, `(.L_x_375) ;  /* 0x000000000f087348 */ /* 0x003fea0003c00000 */
[----:B------:R2:W3:Y:S02]  /*fd50*/  SHFL.IDX P6, R14, R13, R12, R11 ;  /* 0x0000000c0d0e7389 */ /* 0x0004e400000c000b */
[----:B0123--:R-:W-:Y:S01]  /*fd60*/  ENDCOLLECTIVE ;  /* 0x000000000000791b */ /* 0x00ffe20003800000 */
.L_x_375:
[----:B------:R-:W-:Y:S05]  /*fd70*/  BSYNC B0 ;  /* 0x0000000000007941 */ /* 0x000fea0003800000 */
.L_x_374:
[----:B------:R-:W-:Y:S05]  /*fd80*/  BRA `(.L_x_376) ;  /* 0xffffffd000347947 */ /* 0x000fea000383ffff */
.L_x_279:
[----:B------:R-:W-:Y:S01]  /*fd90*/  BSSY B1, `(.L_x_377) ;  /* 0x0000006000017945 */ /* 0x000fe20003800000 */
[----:B------:R-:W-:-:S07]  /*fda0*/  IMAD.MOV.U32 R15, RZ, RZ, -0x1 ;  /* 0xffffffffff0f7424 */ /* 0x000fce00078e00ff */
[----:B01----:R-:W-:Y:S05]  /*fdb0*/  WARPSYNC.COLLECTIVE R15, `(.L_x_378) ;  /* 0x000000000f0c7348 */ /* 0x003fea0003c00000 */
[----:B------:R-:W-:Y:S02]  /*fdc0*/  ELECT P6, UR62, PT ;  /* 0x00000000003e782f */ /* 0x000fe400038c0000 */
[----:B------:R-:W-:Y:S01]  /*fdd0*/  MOV R14, UR62 ;  /* 0x0000003e000e7c02 */ /* 0x000fe20008000f00 */
[----:B01----:R-:W-:Y:S10]  /*fde0*/  ENDCOLLECTIVE ;  /* 0x000000000000791b */ /* 0x003ff40003800000 */
.L_x_378:
[----:B------:R-:W-:Y:S05]  /*fdf0*/  BSYNC B1 ;  /* 0x0000000000017941 */ /* 0x000fea0003800000 */
.L_x_377:
[----:B------:R-:W-:Y:S05]  /*fe00*/  BRA `(.L_x_379) ;  /* 0xffffffd0002c7947 */ /* 0x000fea000383ffff */
.L_x_281:
[----:B0-----:R0:W2:Y:S02]  /*fe10*/  SYNCS.PHASECHK.TRANS64.TRYWAIT P1, [R3+URZ+0x2d840], R2 ;  /* 0x02d84002030075a7 */ /* 0x0010a4000802017f */
[----:B--2---:R-:W-:Y:S05]  /*fe20*/  @!P1 NANOSLEEP.SYNCS 0x989680 ;  /* 0x009896800000995d */ /* 0x004fea0003900000 */
[----:B------:R-:W2:Y:S02]  /*fe30*/  @!P1 SYNCS.PHASECHK.TRANS64 P1, [R3+URZ+0x2d840], R2 ;  /* 0x02d84002030095a7 */ /* 0x000ea4000802007f */
[----:B--2---:R-:W-:Y:S05]  /*fe40*/  @!P1 BRA `(.L_x_281) ;  /* 0xfffffffc00f09947 */ /* 0x004fea000383ffff */
[----:B------:R-:W-:Y:S05]  /*fe50*/  BRA `(.L_x_380) ;  /* 0xffffffd0004c7947 */ /* 0x000fea000383ffff */
.L_x_283:
[----:B--2---:R2:W3:Y:S02]  /*fe60*/  SYNCS.PHASECHK.TRANS64.TRYWAIT P1, [R5+URZ+0x2d840], R0 ;  /* 0x02d84000050075a7 */ /* 0x0044e4000802017f */
[----:B---3--:R-:W-:Y:S05]  /*fe70*/  @!P1 NANOSLEEP.SYNCS 0x989680 ;  /* 0x009896800000995d */ /* 0x008fea0003900000 */
[----:B------:R-:W3:Y:S02]  /*fe80*/  @!P1 SYNCS.PHASECHK.TRANS64 P1, [R5+URZ+0x2d840], R0 ;  /* 0x02d84000050095a7 */ /* 0x000ee4000802007f */
[----:B---3--:R-:W-:Y:S05]  /*fe90*/  @!P1 BRA `(.L_x_283) ;  /* 0xfffffffc00f09947 */ /* 0x008fea000383ffff */
[----:B------:R-:W-:Y:S05]  /*fea0*/  BRA `(.L_x_381) ;  /* 0xffffffd000587947 */ /* 0x000fea000383ffff */
.L_x_285:
[----:B---3--:R3:W4:Y:S02]  /*feb0*/  SYNCS.PHASECHK.TRANS64.TRYWAIT P1, [R3+URZ+0x2d860], R2 ;  /* 0x02d86002030075a7 */ /* 0x008724000802017f */
[----:B----4-:R-:W-:Y:S05]  /*fec0*/  @!P1 NANOSLEEP.SYNCS 0x989680 ;  /* 0x009896800000995d */ /* 0x010fea0003900000 */
[----:B------:R-:W4:Y:S02]  /*fed0*/  @!P1 SYNCS.PHASECHK.TRANS64 P1, [R3+URZ+0x2d860], R2 ;  /* 0x02d86002030095a7 */ /* 0x000f24000802007f */
[----:B----4-:R-:W-:Y:S05]  /*fee0*/  @!P1 BRA `(.L_x_285) ;  /* 0xfffffffc00f09947 */ /* 0x010fea000383ffff */
[----:B------:R-:W-:Y:S05]  /*fef0*/  BRA `(.L_x_382) ;  /* 0xffffffd000547947 */ /* 0x000fea000383ffff */
.L_x_383:
        /* <DEDUP_REMOVED lines=16> */
.L_x_2729:


//--------------------- .text._ZN7cutlass13device_kernelIN5flash11enable_sm90INS1_16FlashAttnFwdSm90INS1_25CollectiveMainloopFwdSm90ILi2EN4cute5tupleIJNS5_1CILi1EEES8_S8_EEENS6_IJNS7_ILi192EEENS7_ILi128EEENS7_ILi96EEEEEELi96ENS_6half_tEfNS_4arch4Sm90ELb0ELb0ELb0ELb1ELb1ELb1ELb0ELb0ELb1ELb1ELb0ELb0EEENS1_21CollectiveEpilogueFwdINS6_IJSA_SC_SB_EEES9_SE_SG_Li384ELb1ELb1ELb0ELb0EEENS1_36VarlenDynamicPersistentTileSchedulerILi192ELi128ELi384ELi128ELb0ELb1ELb1ELb0ELb1ELb1EEEEEEEEEvNT_6ParamsE --------------------------
	.section	.text._ZN7cutlass13device_kernelIN5flash11enable_sm90INS1_16FlashAttnFwdSm90INS1_25CollectiveMainloopFwdSm90ILi2EN4cute5tupleIJNS5_1CILi1EEES8_S8_EEENS6_IJNS7_ILi192EEENS7_ILi128EEENS7_ILi96EEEEEELi96ENS_6half_tEfNS_4arch4Sm90ELb0ELb0ELb0ELb1ELb1ELb1ELb0ELb0ELb1ELb1ELb0ELb0EEENS1_21CollectiveEpilogueFwdINS6_IJSA_SC_SB_EEES9_SE_SG_Li384ELb1ELb1ELb0ELb0EEENS1_36VarlenDynamicPersistentTileSchedulerILi192ELi128ELi384ELi128ELb0ELb1ELb1ELb0ELb1ELb1EEEEEEEEEvNT_6ParamsE,"ax",@progbits
	.align	128
.text._ZN7cutlass13device_kernelIN5flash11enable_sm90INS1_16FlashAttnFwdSm90INS1_25CollectiveMainloopFwdSm90ILi2EN4cute5tupleIJNS5_1CILi1EEES8_S8_EEENS6_IJNS7_ILi192EEENS7_ILi128EEENS7_ILi96EEEEEELi96ENS_6half_tEfNS_4arch4Sm90ELb0ELb0ELb0ELb1ELb1ELb1ELb0ELb0ELb1ELb1ELb0ELb0EEENS1_21CollectiveEpilogueFwdINS6_IJSA_SC_SB_EEES9_SE_SG_Li384ELb1ELb1ELb0ELb0EEENS1_36VarlenDynamicPersistentTileSchedulerILi192ELi128ELi384ELi128ELb0ELb1ELb1ELb0ELb1ELb1EEEEEEEEEvNT_6ParamsE:
        .type           _ZN7cutlass13device_kernelIN5flash11enable_sm90INS1_16FlashAttnFwdSm90INS1_25CollectiveMainloopFwdSm90ILi2EN4cute5tupleIJNS5_1CILi1EEES8_S8_EEENS6_IJNS7_ILi192EEENS7_ILi128EEENS7_ILi96EEEEEELi96ENS_6half_tEfNS_4arch4Sm90ELb0ELb0ELb0ELb1ELb1ELb1ELb0ELb0ELb1ELb1ELb0ELb0EEENS1_21CollectiveEpilogueFwdINS6_IJSA_SC_SB_EEES9_SE_SG_Li384ELb1ELb1ELb0ELb0EEENS1_36VarlenDynamicPersistentTileSchedulerILi192ELi128ELi384ELi128ELb0ELb1ELb1ELb0ELb1ELb1EEEEEEEEEvNT_6ParamsE,@function
        .size           _ZN7cutlass13device_kernelIN5flash11enable_sm90INS1_16FlashAttnFwdSm90INS1_25CollectiveMainloopFwdSm90ILi2EN4cute5tupleIJNS5_1CILi1EEES8_S8_EEENS6_IJNS7_ILi192EEENS7_ILi128EEENS7_ILi96EEEEEELi96ENS_6half_tEfNS_4arch4Sm90ELb0ELb0ELb0ELb1ELb1ELb1ELb0ELb0ELb1ELb1ELb0ELb0EEENS1_21CollectiveEpilogueFwdINS6_IJSA_SC_SB_EEES9_SE_SG_Li384ELb1ELb1ELb0ELb0EEENS1_36VarlenDynamicPersistentTileSchedulerILi192ELi128ELi384ELi128ELb0ELb1ELb1ELb0ELb1ELb1EEEEEEEEEvNT_6ParamsE,(.L_x_2730 - _ZN7cutlass13device_kernelIN5flash11enable_sm90INS1_16FlashAttnFwdSm90INS1_25CollectiveMainloopFwdSm90ILi2EN4cute5tupleIJNS5_1CILi1EEES8_S8_EEENS6_IJNS7_ILi192EEENS7_ILi128EEENS7_ILi96EEEEEELi96ENS_6half_tEfNS_4arch4Sm90ELb0ELb0ELb0ELb1ELb1ELb1ELb0ELb0ELb1ELb1ELb0ELb0EEENS1_21CollectiveEpilogueFwdINS6_IJSA_SC_SB_EEES9_SE_SG_Li384ELb1ELb1ELb0ELb0EEENS1_36VarlenDynamicPersistentTileSchedulerILi192ELi128ELi384ELi128ELb0ELb1ELb1ELb0ELb1ELb1EEEEEEEEEvNT_6ParamsE)
        .other          _ZN7cutlass13device_kernelIN5flash11enable_sm90INS1_16FlashAttnFwdSm90INS1_25CollectiveMainloopFwdSm90ILi2EN4cute5tupleIJNS5_1CILi1EEES8_S8_EEENS6_IJNS7_ILi192EEENS7_ILi128EEENS7_ILi96EEEEEELi96ENS_6half_tEfNS_4arch4Sm90ELb0ELb0ELb0ELb1ELb1ELb1ELb0ELb0ELb1ELb1ELb0ELb0EEENS1_21CollectiveEpilogueFwdINS6_IJSA_SC_SB_EEES9_SE_SG_Li384ELb1ELb1ELb0ELb0EEENS1_36VarlenDynamicPersistentTileSchedulerILi192ELi128ELi384ELi128ELb0ELb1ELb1ELb0ELb1ELb1EEEEEEEEEvNT_6ParamsE,@"STO_CUDA_ENTRY STV_DEFAULT"
_ZN7cutlass13device_kernelIN5flash11enable_sm90INS1_16FlashAttnFwdSm90INS1_25CollectiveMainloopFwdSm90ILi2EN4cute5tupleIJNS5_1CILi1EEES8_S8_EEENS6_IJNS7_ILi192EEENS7_ILi128EEENS7_ILi96EEEEEELi96ENS_6half_tEfNS_4arch4Sm90ELb0ELb0ELb0ELb1ELb1ELb1ELb0ELb0ELb1ELb1ELb0ELb0EEENS1_21CollectiveEpilogueFwdINS6_IJSA_SC_SB_EEES9_SE_SG_Li384ELb1ELb1ELb0ELb0EEENS1_36VarlenDynamicPersistentTileSchedulerILi192ELi128ELi384ELi128ELb0ELb1ELb1ELb0ELb1ELb1EEEEEEEEEvNT_6ParamsE:
[----:B------:R-:W0:Y:S02]  /*0000*/  LDC R1, c[0x0][0x28] ;  /* 0x00000a00ff017b82 */ /* 0x000e240000000800 */
[----:B0-----:R-:W-:Y:S01]  /*0010*/  VIADD R1, R1, 0xffffff68 ;  /* 0xffffff6801017836 */ /* 0x001fe20000000000 */
[----:B------:R-:W0:Y:S01]  /*0020*/  S2R R3, SR_TID.X ;  /* 0x0000000000037919 */ /* 0x000e220000002100 */
[----:B------:R-:W-:Y:S01]  /*0030*/  ELECT P0, URZ, PT ;  /* 0x00000000003f782f */ /* 0x000fe20003800000 */
[----:B------:R-:W-:Y:S01]  /*0040*/  BSSY B0, `(.L_x_384) ;  /* 0x000000e000007945 */ /* 0x000fe20003800000 */
[--C-:B0-----:R-:W-:Y:S02]  /*0050*/  SHF.R.U32.HI R0, RZ, 0x5, R3.reuse ;  /* 0x00000005ff007819 */ /* 0x101fe40000011603 */
[----:B------:R-:W-:-:S03]  /*0060*/  SHF.R.U32.HI R3, RZ, 0x7, R3 ;  /* 0x00000007ff037819 */ /* 0x000fc60000011603 */
[----:B------:R-:W0:Y:S02]  /*0070*/  SHFL.IDX PT, R2, R0, RZ, 0x1f ;  /* 0x00001fff00027589 */ /* 0x000e2400000e0000 */
[----:B0-----:R-:W-:-:S13]  /*0080*/  ISETP.EQ.AND P0, PT, R2, RZ, P0 ;  /* 0x000000ff0200720c */ /* 0x001fda0000702270 */
[----:B------:R-:W-:Y:S05]  /*0090*/  @!P0 BRA `(.L_x_385) ;  /* 0x0000000000208947 */ /* 0x000fea0003800000 */
[----:B------:R-:W-:Y:S02]  /*00a0*/  ULDC.64 UR4, c[0x0][0x198] ;  /* 0x0000660000047ab9 */ /* 0x000fe40000000a00 */
[----:B------:R-:W-:Y:S02]  /*00b0*/  UIADD3 UR6, UP0, UR4, 0x570, URZ ;  /* 0x0000057004067890 */ /* 0x000fe4000ff1e03f */
[----:B------:R-:W-:Y:S02]  /*00c0*/  UIADD3 UR4, UP1, UR4, 0x670, URZ ;  /* 0x0000067004047890 */ /* 0x000fe4000ff3e03f */
[----:B------:R-:W-:Y:S02]  /*00d0*/  UIADD3.X UR7, URZ, UR5, URZ, UP0, !UPT ;  /* 0x000000053f077290 */ /* 0x000fe400087fe43f */
[----:B------:R-:W-:-:S07]  /*00e0*/  UIADD3.X UR5, URZ, UR5, URZ, UP1, !UPT ;  /* 0x000000053f057290 */ /* 0x000fce0008ffe43f */
[----:B------:R0:W-:Y:S02]  /*00f0*/  UTMACCTL.PF [UR6] ;  /* 0x00000000060079b9 */ /* 0x0001e40008040000 */
[----:B------:R0:W-:Y:S02]  /*0100*/  UTMACCTL.PF [UR4] ;  /* 0x00000000040079b9 */ /* 0x0001e40008040000 */
[----:B0-----:R-:W-:Y:S01]  /*0110*/  NOP ;  /* 0x0000000000007918 */ /* 0x001fe20000000000 */
.L_x_385:
[----:B------:R-:W-:Y:S05]  /*0120*/  BSYNC B0 ;  /* 0x0000000000007941 */ /* 0x000fea0003800000 */
.L_x_384:
[----:B------:R-:W-:Y:S01]  /*0130*/  VOTEU.ANY UP0, P0 ;  /* 0x00000000003f7886 */ /* 0x000fe20000000100 */
[----:B------:R-:W0:Y:S01]  /*0140*/  SHFL.IDX PT, R3, R3, RZ, 0x1f ;  /* 0x00001fff03037589 */ /* 0x000e2200000e0000 */
[----:B------:R-:W-:Y:S01]  /*0150*/  UMOV UR4, 0x80 ;  /* 0x0000008000047882 */ /* 0x000fe20000000000 */
[----:B------:R-:W-:Y:S01]  /*0160*/  UMOV UR7, 0x180 ;  /* 0x0000018000077882 */ /* 0x000fe20000000000 */
[----:B------:R-:W-:Y:S01]  /*0170*/  VOTEU.ANY UP1, P0 ;  /* 0x00000000003f7886 */ /* 0x000fe20000020100 */
[----:B------:R-:W1:Y:S01]  /*0180*/  @UP0 S2UR UR8, SR_CgaCtaId ;  /* 0x00000000000809c3 */ /* 0x000e620000008800 */
[----:B------:R-:W2:Y:S01]  /*0190*/  SHFL.IDX PT, R2, R0, RZ, 0x1f ;  /* 0x00001fff00027589 */ /* 0x000ea200000e0000 */
[----:B------:R-:W-:Y:S01]  /*01a0*/  @UP0 UMOV UR6, 0x400 ;  /* 0x0000040000060882 */ /* 0x000fe20000000000 */
[----:B------:R-:W-:-:S04]  /*01b0*/  @UP0 UIADD3 UR4, -UR4, 0x100000, URZ ;  /* 0x0010000004040890 */ /* 0x000fc8000fffe13f */
[----:B------:R-:W-:Y:S02]  /*01c0*/  @UP0 USHF.L.U32 UR5, UR4, 0xb, URZ ;  /* 0x0000000b04050899 */ /* 0x000fe4000800063f */
[----:B------:R-:W-:Y:S01]  /*01d0*/  @UP0 USHF.L.U32 UR4, UR4, 0x1, URZ ;  /* 0x0000000104040899 */ /* 0x000fe2000800063f */
[----:B------:R-:W-:Y:S01]  /*01e0*/  VOTEU.ANY UP2, P0 ;  /* 0x00000000003f7886 */ /* 0x000fe20000040100 */
[----:B0-----:R-:W-:Y:S01]  /*01f0*/  R2UR UR9, R3 ;  /* 0x00000000030972ca */ /* 0x001fe200000e0000 */
[----:B-1----:R-:W-:Y:S01]  /*0200*/  @UP0 ULEA UR8, UR8, UR6, 0x18 ;  /* 0x0000000608080291 */ /* 0x002fe2000f8ec03f */
[----:B--2---:R-:W-:Y:S01]  /*0210*/  ISETP.NE.AND P1, PT, R2, RZ, PT ;  /* 0x000000ff0200720c */ /* 0x004fe20003f25270 */
[----:B------:R-:W-:-:S04]  /*0220*/  @UP0 UIADD3 UR6, -UR7, 0x100000, URZ ;  /* 0x0010000007060890 */ /* 0x000fc8000fffe13f */
[----:B------:R-:W-:Y:S02]  /*0230*/  @UP0 USHF.L.U32 UR7, UR6, 0xb, URZ ;  /* 0x0000000b06070899 */ /* 0x000fe4000800063f */
[----:B------:R-:W-:-:S04]  /*0240*/  @UP0 USHF.L.U32 UR6, UR6, 0x1, URZ ;  /* 0x0000000106060899 */ /* 0x000fc8000800063f */
[----:B------:R-:W-:Y:S01]  /*0250*/  UISETP.NE.AND UP0, UPT, UR9, URZ, UPT ;  /* 0x0000003f0900728c */ /* 0x000fe2000bf05270 */
[----:B------:R-:W0:Y:S02]  /*0260*/  FENCE.VIEW.ASYNC.S ;  /* 0x00000000000073c6 */ /* 0x000e240000000000 */
[----:B0-----:R0:W1:Y:S05]  /*0270*/  @UP1 SYNCS.EXCH.64 URZ, [UR8+0x2d800], UR4 ;  /* 0x02d80004083f15b2 */ /* 0x00106a0008000100 */
[----:B------:R0:W2:Y:S01]  /*0280*/  @UP2 SYNCS.EXCH.64 URZ, [UR8+0x2d820], UR6 ;  /* 0x02d82006083f25b2 */ /* 0x0000a20008000100 */
        /* <DEDUP_REMOVED lines=14> */
[----:B0-----:R3:W4:Y:S08]  /*0370*/  SYNCS.EXCH.64 URZ, [UR8+0x2d830], UR4 ;  /* 0x02d83004083f75b2 */ /* 0x0017300008000100 */
[----:B------:R3:W0:Y:S01]  /*0380*/  SYNCS.EXCH.64 URZ, [UR8+0x2d840], UR6 ;  /* 0x02d84006083f75b2 */ /* 0x0006220008000100 */
[----:B------:R3:W0:Y:S01]  /*0390*/  SYNCS.EXCH.64 URZ, [UR8+0x2d838], UR4 ;  /* 0x02d83804083f75b2 */ /* 0x0006220008000100 */
[----:B------:R3:W0:Y:S02]  /*03a0*/  SYNCS.EXCH.64 URZ, [UR8+0x2d848], UR6 ;  /* 0x02d84806083f75b2 */ /* 0x0006240008000100 */
[----:B---3--:R-:W-:Y:S01]  /*03b0*/  NOP ;  /* 0x0000000000007918 */ /* 0x008fe20000000000 */
.L_x_386:
[----:B------:R-:W3:Y:S01]  /*03c0*/  SHFL.IDX PT, R2, R0, RZ, 0x1f ;  /* 0x00001fff00027589 */ /* 0x000ee200000e0000 */
[----:B------:R-:W-:Y:S01]  /*03d0*/  NOP ;  /* 0x0000000000007918 */ /* 0x000fe20000000000 */
[----:B---3--:R-:W-:-:S13]  /*03e0*/  ISETP.NE.AND P0, PT, R2, RZ, PT ;  /* 0x000000ff0200720c */ /* 0x008fda0003f05270 */
        /* <DEDUP_REMOVED lines=17> */
[----:B------:R3:W0:Y:S02]  /*0500*/  SYNCS.EXCH.64 URZ, [UR8+0x2d868], UR6 ;  /* 0x02d86806083f75b2 */ /* 0x0006240008000100 */
[----:B---3--:R-:W-:Y:S01]  /*0510*/  NOP ;  /* 0x0000000000007918 */ /* 0x008fe20000000000 */
.L_x_387:
[----:B------:R-:W3:Y:S01]  /*0520*/  SHFL.IDX PT, R2, R0, RZ, 0x1f ;  /* 0x00001fff00027589 */ /* 0x000ee200000e0000 */
[----:B------:R-:W-:Y:S01]  /*0530*/  NOP ;  /* 0x0000000000007918 */ /* 0x000fe20000000000 */
[----:B---3--:R-:W-:-:S13]  /*0540*/  ISETP.NE.AND P0, PT, R2, RZ, PT ;  /* 0x000000ff0200720c */ /* 0x008fda0003f05270 */
        /* <DEDUP_REMOVED lines=13> */
[----:B------:R3:W0:Y:S02]  /*0620*/  SYNCS.EXCH.64 URZ, [UR6+0x2d888], UR4 ;  /* 0x02d88804063f75b2 */ /* 0x0006240008000100 */
[----:B---3--:R-:W-:Y:S01]  /*0630*/  NOP ;  /* 0x0000000000007918 */ /* 0x008fe20000000000 */
.L_x_388:
        /* <DEDUP_REMOVED lines=22> */
.L_x_389:
        /* <DEDUP_REMOVED lines=22> */
.L_x_390:
[----:B------:R-:W-:Y:S01]  /*0900*/  PLOP3.LUT P0, PT, PT, PT, UP0, 0x80, 0x0 ;  /* 0x000000000000781c */ /* 0x000fe20003f0f008 */
[----:B------:R-:W-:Y:S01]  /*0910*/  UMOV UR36, 0x1 ;  /* 0x0000000100247882 */ /* 0x000fe20000000000 */
[----:B------:R-:W-:Y:S01]  /*0920*/  NOP ;  /* 0x0000000000007918 */ /* 0x000fe20000000000 */
[----:B------:R-:W-:Y:S01]  /*0930*/  USEL UR36, UR36, 0x2, !UP0 ;  /* 0x0000000224247887 */ /* 0x000fe2000c000000 */
[----:B------:R-:W-:Y:S01]  /*0940*/  BSSY B9, `(.L_x_391) ;  /* 0x000180f000097945 */ /* 0x000fe20003800000 */
[----:B------:R-:W-:Y:S01]  /*0950*/  ULDC.64 UR42, c[0x0][0x208] ;  /* 0x00008200002a7ab9 */ /* 0x000fe20000000a00 */
[----:B012-4-:R-:W-:Y:S07]  /*0960*/  BAR.SYNC.DEFER_BLOCKING 0x0 ;  /* 0x0000000000007b1d */ /* 0x017fee0000010000 */
[----:B------:R-:W-:Y:S05]  /*0970*/  @!P0 BRA `(.L_x_392) ;  /* 0x0000011400e48947 */ /* 0x000fea0003800000 */
.L_x_393:
[----:B------:R-:W-:-:S08]  /*0980*/  NOP ;  /* 0x0000000000007918 */ /* 0x000fd00000000000 */
[----:B------:R-:W0:Y:S02]  /*0990*/  USETMAXREG.TRY_ALLOC.CTAPOOL UP0, 0xa0 ;  /* 0x000000a0000079c8 */ /* 0x000e240008000600 */
[----:B0-----:R-:W-:-:S13]  /*09a0*/  PLOP3.LUT P0, PT, PT, PT, UP0, 0x80, 0x0 ;  /* 0x000000000000781c */ /* 0x001fda0003f0f008 */
[----:B------:R-:W-:Y:S05]  /*09b0*/  @!P0 BRA `(.L_x_393) ;  /* 0xfffffffc00f08947 */ /* 0x000fea000383ffff */
[----:B------:R-:W0:Y:S01]  /*09c0*/  S2R R0, SR_TID.X ;  /* 0x0000000000007919 */ /* 0x000e220000002100 */
[----:B------:R-:W1:Y:S01]  /*09d0*/  S2UR UR39, SR_CgaCtaId ;  /* 0x00000000002779c3 */ /* 0x000e620000008800 */
[----:B------:R-:W-:Y:S01]  /*09e0*/  UMOV UR4, 0x400 ;  /* 0x0000040000047882 */ /* 0x000fe20000000000 */
[----:B------:R-:W-:-:S06]  /*09f0*/  LOP3.LUT R23, R23, 0xffffffef, RZ, 0xc0, !PT ;  /* 0xffffffef17177812 */ /* 0x000fcc00078ec0ff */
[----:B------:R-:W-:Y:S06]  /*0a00*/  BAR.ARV 0x8, 0x200 ;  /* 0x0208000000007b1d */ /* 0x000fec0000002000 */
[----:B-1----:R-:W-:-:S06]  /*0a10*/  ULEA UR4, UR39, UR4, 0x18 ;  /* 0x0000000427047291 */ /* 0x002fcc000f8ec03f */
[----:B------:R-:W-:Y:S01]  /*0a20*/  IMAD.U32 R2, RZ, RZ, UR4 ;  /* 0x00000004ff027e24 */ /* 0x000fe2000f8e00ff */
[----:B0-----:R-:W-:Y:S01]  /*0a30*/  SHF.R.U32.HI R0, RZ, 0x7, R0 ;  /* 0x00000007ff007819 */ /* 0x001fe20000011600 */
[----:B------:R-:W-:-:S03]  /*0a40*/  ULDC UR4, c[0x0][0xc3c] ;  /* 0x00030f0000047ab9 */ /* 0x000fc60000000800 */
[----:B------:R-:W-:-:S13]  /*0a50*/  ISETP.NE.AND P0, PT, R0, 0x1, PT ;  /* 0x000000010000780c */ /* 0x000fda0003f05270 */
[----:B------:R-:W-:Y:S01]  /*0a60*/  @P0 LOP3.LUT R23, R23, 0x10, RZ, 0xfc, !PT ;  /* 0x0000001017170812 */ /* 0x000fe200078efcff */
[----:B------:R-:W-:Y:S08]  /*0a70*/  @!P0 BAR.ARV 0x9, 0x100 ;  /* 0x0244000000008b1d */ /* 0x000ff00000002000 */
[----:B------:R-:W-:Y:S06]  /*0a80*/  BAR.SYNC.DEFER_BLOCKING 0x5, 0x200 ;  /* 0x0148000000007b1d */ /* 0x000fec0000010000 */
[----:B------:R-:W0:Y:S02]  /*0a90*/  LDS.128 R32, [R2+0x2d8d0] ;  /* 0x02d8d00002207984 */ /* 0x000e240000000c00 */
[----:B------:R-:W-:Y:S06]  /*0aa0*/  BAR.ARV 0x4, 0x200 ;  /* 0x0108000000007b1d */ /* 0x000fec0000002000 */
[----:B0-----:R-:W-:-:S13]  /*0ab0*/  ISETP.GE.AND P0, PT, R35, UR4, PT ;  /* 0x0000000423007c0c */ /* 0x001fda000bf06270 */
[----:B------:R-:W-:Y:S05]  /*0ac0*/  @P0 BRA `(.L_x_394) ;  /* 0x0000017c00d80947 */ /* 0x000fea0003800000 */
[----:B------:R-:W0:Y:S01]  /*0ad0*/  S2R R0, SR_TID.X ;  /* 0x0000000000007919 */ /* 0x000e220000002100 */
[----:B------:R-:W-:Y:S01]  /*0ae0*/  IMAD.MOV.U32 R19, RZ, RZ, -0x2 ;  /* 0xfffffffeff137424 */ /* 0x000fe200078e00ff */
[----:B------:R-:W-:Y:S01]  /*0af0*/  R2UR UR38, R2 ;  /* 0x00000000022672ca */ /* 0x000fe200000e0000 */
[----:B------:R-:W-:Y:S01]  /*0b00*/  IMAD.MOV.U32 R137, RZ, RZ, RZ ;  /* 0x000000ffff897224 */ /* 0x000fe200078e00ff */
[----:B------:R-:W-:Y:S01]  /*0b10*/  MOV R150, RZ ;  /* 0x000000ff00967202 */ /* 0x000fe20000000f00 */
[----:B------:R-:W-:Y:S01]  /*0b20*/  IMAD.MOV.U32 R139, RZ, RZ, RZ ;  /* 0x000000ffff8b7224 */ /* 0x000fe200078e00ff */
[----:B------:R-:W-:Y:S01]  /*0b30*/  ULOP3.LUT UR40, UR36, 0x1, URZ, 0xfc, !UPT ;  /* 0x0000000124287892 */ /* 0x000fe2000f8efc3f */
[----:B------:R-:W-:-:S08]  /*0b40*/  UMOV UR37, URZ ;  /* 0x0000003f00257c82 */ /* 0x000fd00008000000 */
[----:B------:R-:W-:Y:S01]  /*0b50*/  UIADD3 UR38, UR38, 0xc400, URZ ;  /* 0x0000c40026267890 */ /* 0x000fe2000fffe03f */
[----:B0-----:R-:W-:-:S05]  /*0b60*/  VIADD R21, R0, 0xffffff80 ;  /* 0xffffff8000157836 */ /* 0x001fca0000000000 */
[-C--:B------:R-:W-:Y:S02]  /*0b70*/  LEA.HI R5, R21, R21.reuse, RZ, 0x1 ;  /* 0x0000001515057211 */ /* 0x080fe400078f08ff */
[----:B------:R-:W-:Y:S02]  /*0b80*/  SHF.R.S32.HI R0, RZ, 0x1f, R21 ;  /* 0x0000001fff007819 */ /* 0x000fe40000011415 */
[----:B------:R-:W-:Y:S02]  /*0b90*/  LOP3.LUT R3, R5, 0xfffffffe, RZ, 0xc0, !PT ;  /* 0xfffffffe05037812 */ /* 0x000fe400078ec0ff */
[----:B------:R-:W-:Y:S02]  /*0ba0*/  SHF.R.S32.HI R138, RZ, 0x1, R5 ;  /* 0x00000001ff8a7819 */ /* 0x000fe40000011405 */
[----:B------:R-:W-:Y:S01]  /*0bb0*/  LEA.HI R4, R0, R21, RZ, 0x4 ;  /* 0x0000001500047211 */ /* 0x000fe200078f20ff */
[----:B------:R-:W-:Y:S01]  /*0bc0*/  IMAD.IADD R22, R21, 0x1, -R3 ;  /* 0x0000000115167824 */ /* 0x000fe200078e0a03 */
[----:B------:R-:W-:-:S02]  /*0bd0*/  LEA.HI R6, R5, R138, RZ, 0x1 ;  /* 0x0000008a05067211 */ /* 0x000fc400078f08ff */
[----:B------:R-:W-:Y:S01]  /*0be0*/  SHF.R.S32.HI R3, RZ, 0x4, R4 ;  /* 0x00000004ff037819 */ /* 0x000fe20000011404 */
[----:B------:R-:W-:Y:S01]  /*0bf0*/  IMAD.SHL.U32 R140, R22, 0x4, RZ ;  /* 0x00000004168c7824 */ /* 0x000fe200078e00ff */
[----:B------:R-:W-:Y:S02]  /*0c00*/  LOP3.LUT R7, R6, 0x7fffffe, RZ, 0xc0, !PT ;  /* 0x07fffffe06077812 */ /* 0x000fe400078ec0ff */
[----:B------:R-:W-:Y:S01]  /*0c10*/  LEA.HI R5, R4, R3, RZ, 0x1 ;  /* 0x0000000304057211 */ /* 0x000fe200078f08ff */
[C---:B------:R-:W-:Y:S01]  /*0c20*/  VIADD R20, R140.reuse, 0x20 ;  /* 0x000000208c147836 */ /* 0x040fe20000000000 */
[C---:B------:R-:W-:Y:S02]  /*0c30*/  IADD3 R8, R140.reuse, 0x10, RZ ;  /* 0x000000108c087810 */ /* 0x040fe40007ffe0ff */
[----:B------:R-:W-:Y:S01]  /*0c40*/  LOP3.LUT R6, R5, 0x1ffffffe, RZ, 0xc0, !PT ;  /* 0x1ffffffe05067812 */ /* 0x000fe200078ec0ff */
[----:B------:R-:W-:Y:S01]  /*0c50*/  IMAD.IADD R5, R140, 0x1, R20 ;  /* 0x000000018c057824 */ /* 0x000fe200078e0214 */
[----:B------:R-:W-:Y:S01]  /*0c60*/  LOP3.LUT R4, R4, 0xfffffff0, RZ, 0xc0, !PT ;  /* 0xfffffff004047812 */ /* 0x000fe200078ec0ff */
[----:B------:R0:W-:Y:S01]  /*0c70*/  STL [R1+0x18], R8 ;  /* 0x0000180801007387 */ /* 0x0001e20000100800 */
[----:B------:R-:W-:-:S02]  /*0c80*/  IMAD.IADD R9, R140, 0x1, R8 ;  /* 0x000000018c097824 */ /* 0x000fc400078e0208 */
[----:B------:R-:W-:Y:S01]  /*0c90*/  IMAD.IADD R6, R3, 0x1, -R6 ;  /* 0x0000000103067824 */ /* 0x000fe200078e0a06 */
[----:B------:R-:W-:Y:S01]  /*0ca0*/  SHF.R.S32.HI R12, RZ, 0x1f, R5 ;  /* 0x0000001fff0c7819 */ /* 0x000fe20000011405 */
[----:B------:R-:W-:Y:S01]  /*0cb0*/  IMAD.IADD R4, R21, 0x1, -R4 ;  /* 0x0000000115047824 */ /* 0x000fe200078e0a04 */
[----:B------:R-:W-:Y:S01]  /*0cc0*/  SHF.R.S32.HI R10, RZ, 0x1f, R9 ;  /* 0x0000001fff0a7819 */ /* 0x000fe20000011409 */
[----:B------:R-:W-:Y:S01]  /*0cd0*/  IMAD.SHL.U32 R6, R6, 0x8, RZ ;  /* 0x0000000806067824 */ /* 0x000fe200078e00ff */
[----:B------:R-:W-:Y:S01]  /*0ce0*/  LEA.HI R14, R12, R5, RZ, 0x3 ;  /* 0x000000050c0e7211 */ /* 0x000fe200078f18ff */
[----:B------:R-:W-:Y:S01]  /*0cf0*/  STL [R1+0x24], R20 ;  /* 0x0000241401007387 */ /* 0x000fe20000100800 */
[----:B0-----:R-:W-:Y:S01]  /*0d00*/  IMAD.IADD R8, R138, 0x1, -R7 ;  /* 0x000000018a087824 */ /* 0x001fe200078e0a07 */
[CC--:B------:R-:W-:Y:S02]  /*0d10*/  LEA.HI R148, R10.reuse, R9.reuse, RZ, 0x3 ;  /* 0x000000090a947211 */ /* 0x0c0fe400078f18ff */
[----:B------:R-:W-:-:S02]  /*0d20*/  LEA.HI R15, R10, R9, RZ, 0x5 ;  /* 0x000000090a0f7211 */ /* 0x000fc400078f28ff */
[----:B------:R-:W-:Y:S02]  /*0d30*/  LEA R145, R3, R8, 0x3 ;  /* 0x0000000803917211 */ /* 0x000fe400078e18ff */
[----:B------:R-:W-:Y:S02]  /*0d40*/  LEA.HI R3, R0, R21, RZ, 0x7 ;  /* 0x0000001500037211 */ /* 0x000fe400078f38ff */
[----:B------:R-:W-:Y:S01]  /*0d50*/  LEA.HI R16, R12, R5, RZ, 0x5 ;  /* 0x000000050c107211 */ /* 0x000fe200078f28ff */
[----:B------:R-:W-:Y:S01]  /*0d60*/  IMAD.SHL.U32 R145, R145, 0x20, RZ ;  /* 0x0000002091917824 */ /* 0x000fe200078e00ff */
[----:B------:R-:W-:Y:S02]  /*0d70*/  LOP3.LUT R8, R3, 0xffffff80, RZ, 0xc0, !PT ;  /* 0xffffff8003087812 */ /* 0x000fe400078ec0ff */
[----:B------:R-:W-:Y:S02]  /*0d80*/  SHF.R.S32.HI R18, RZ, 0x7, R3 ;  /* 0x00000007ff127819 */ /* 0x000fe40000011403 */
[----:B------:R-:W-:Y:S01]  /*0d90*/  SHF.R.S32.HI R3, RZ, 0x1f, R4 ;  /* 0x0000001fff037819 */ /* 0x000fe20000011404 */
[----:B------:R-:W-:Y:S01]  /*0da0*/  IMAD.IADD R24, R21, 0x1, -R8 ;  /* 0x0000000115187824 */ /* 0x000fe200078e0a08 */
[----:B------:R-:W-:-:S02]  /*0db0*/  LEA.HI R5, R0, R21, RZ, 0x5 ;  /* 0x0000001500057211 */ /* 0x000fc400078f28ff */
[----:B------:R-:W-:Y:S02]  /*0dc0*/  LEA.HI R7, R0, R21, RZ, 0x2 ;  /* 0x0000001500077211 */ /* 0x000fe400078f10ff */
[----:B------:R-:W-:Y:S02]  /*0dd0*/  SHF.R.S32.HI R9, RZ, 0x1f, R24 ;  /* 0x0000001fff097819 */ /* 0x000fe40000011418 */
[----:B------:R-:W-:Y:S02]  /*0de0*/  LEA.HI R3, R3, R4, RZ, 0x3 ;  /* 0x0000000403037211 */ /* 0x000fe400078f18ff */
[--C-:B------:R-:W-:Y:S02]  /*0df0*/  SHF.R.S32.HI R25, RZ, 0x2, R7.reuse ;  /* 0x00000002ff197819 */ /* 0x100fe40000011407 */
[----:B------:R-:W-:Y:S02]  /*0e00*/  SHF.R.S32.HI R8, RZ, 0x1f, R7 ;  /* 0x0000001fff087819 */ /* 0x000fe40000011407 */
[----:B------:R-:W-:-:S02]  /*0e10*/  SHF.R.S32.HI R0, RZ, 0x5, R5 ;  /* 0x00000005ff007819 */ /* 0x000fc40000011405 */
[----:B------:R-:W-:Y:S02]  /*0e20*/  LEA.HI R10, R9, R24, RZ, 0x2 ;  /* 0x00000018090a7211 */ /* 0x000fe400078f10ff */
[C---:B------:R-:W-:Y:S01]  /*0e30*/  LOP3.LUT R5, R3.reuse, 0xfffffff8, RZ, 0xc0, !PT ;  /* 0xfffffff803057812 */ /* 0x040fe200078ec0ff */
[----:B------:R-:W-:Y:S01]  /*0e40*/  IMAD.SHL.U32 R3, R3, 0x40, RZ ;  /* 0x0000004003037824 */ /* 0x000fe200078e00ff */
[----:B------:R-:W-:Y:S01]  /*0e50*/  LEA.HI R13, R8, R25, RZ, 0x2 ;  /* 0x00000019080d7211 */ /* 0x000fe200078f10ff */
[----:B------:R-:W-:Y:S01]  /*0e60*/  IMAD.HI R8, R18, 0x55555556, RZ ;  /* 0x5555555612087827 */ /* 0x000fe200078e02ff */
[--C-:B------:R-:W-:Y:S02]  /*0e70*/  SHF.R.S32.HI R11, RZ, 0x2, R10.reuse ;  /* 0x00000002ff0b7819 */ /* 0x100fe4000001140a */
[----:B------:R-:W-:Y:S01]  /*0e80*/  SHF.R.S32.HI R12, RZ, 0x1f, R10 ;  /* 0x0000001fff0c7819 */ /* 0x000fe2000001140a */
[----:B------:R-:W-:Y:S01]  /*0e90*/  IMAD.IADD R5, R4, 0x1, -R5 ;  /* 0x0000000104057824 */ /* 0x000fe200078e0a05 */
[----:B------:R-:W-:-:S02]  /*0ea0*/  LOP3.LUT R10, R10, 0x7ffffffc, RZ, 0xc0, !PT ;  /* 0x7ffffffc0a0a7812 */ /* 0x000fc400078ec0ff */
[----:B------:R-:W-:Y:S02]  /*0eb0*/  LOP3.LUT R3, R3, 0x7ffffe00, RZ, 0xc0, !PT ;  /* 0x7ffffe0003037812 */ /* 0x000fe400078ec0ff */
[----:B------:R-:W-:Y:S01]  /*0ec0*/  LEA.HI R12, R12, R11, RZ, 0x3 ;  /* 0x0000000b0c0c7211 */ /* 0x000fe200078f18ff */
[----:B------:R-:W-:Y:S01]  /*0ed0*/  IMAD.IADD R10, R24, 0x1, -R10 ;  /* 0x00000001180a7824 */ /* 0x000fe200078e0a0a */
[----:B------:R-:W-:Y:S01]  /*0ee0*/  LOP3.LUT R13, R13, 0xfffffffc, RZ, 0xc0, !PT ;  /* 0xfffffffc0d0d7812 */ /* 0x000fe200078ec0ff */
[C---:B------:R-:W-:Y:S01]  /*0ef0*/  IMAD R3, R0.reuse, 0x400, R3 ;  /* 0x0000040000037824 */ /* 0x040fe200078e0203 */
[----:B------:R-:W-:Y:S01]  /*0f00*/  LEA R17, R0, R4, 0x4 ;  /* 0x0000000400117211 */ /* 0x000fe200078e20ff */
[----:B------:R-:W-:Y:S01]  /*0f10*/  IMAD R4, R10, R19, 0x80 ;  /* 0x000000800a047424 */ /* 0x000fe200078e0213 */
[----:B------:R-:W-:Y:S01]  /*0f20*/  LOP3.LUT R12, R12, 0xfffffff8, RZ, 0xc0, !PT ;  /* 0xfffffff80c0c7812 */ /* 0x000fe200078ec0ff */
[----:B------:R-:W-:Y:S01]  /*0f30*/  IMAD.IADD R0, R25, 0x1, -R13 ;  /* 0x0000000119007824 */ /* 0x000fe200078e0a0d */
[----:B------:R-:W-:-:S02]  /*0f40*/  LEA.HI R9, R9, R24, RZ, 0x5 ;  /* 0x0000001809097211 */ /* 0x000fc400078f28ff */
[C---:B------:R-:W-:Y:S01]  /*0f50*/  R2P PR, R5.reuse, 0x6 ;  /* 0x0000000605007804 */ /* 0x040fe20000000000 */
[----:B------:R-:W-:Y:S01]  /*0f60*/  IMAD.SHL.U32 R5, R5, 0x40, RZ ;  /* 0x0000004005057824 */ /* 0x000fe200078e00ff */
[----:B------:R-:W-:Y:S01]  /*0f70*/  LEA.HI R8, R8, R8, RZ, 0x1 ;  /* 0x0000000808087211 */ /* 0x000fe200078f08ff */
[----:B------:R-:W-:Y:S01]  /*0f80*/  IMAD.IADD R12, R11, 0x1, -R12 ;  /* 0x000000010b0c7824 */ /* 0x000fe200078e0a0c */
[----:B------:R-:W-:Y:S01]  /*0f90*/  SHF.R.S32.HI R9, RZ, 0x5, R9 ;  /* 0x00000005ff097819 */ /* 0x000fe20000011409 */
[----:B------:R-:W-:Y:S01]  /*0fa0*/  STL [R1+0x88], R4 ;  /* 0x0000880401007387 */ /* 0x000fe20000100800 */
[----:B------:R-:W-:Y:S01]  /*0fb0*/  SHF.L.U32 R143, R0, 0x6, RZ ;  /* 0x00000006008f7819 */ /* 0x000fe200000006ff */
[----:B------:R-:W-:Y:S01]  /*0fc0*/  IMAD R8, R8, -0x3, R18 ;  /* 0xfffffffd08087824 */ /* 0x000fe200078e0212 */
[----:B------:R-:W-:Y:S01]  /*0fd0*/  LOP3.LUT R5, R5, 0x1c0, RZ, 0xc0, !PT ;  /* 0x000001c005057812 */ /* 0x000fe200078ec0ff */
[----:B------:R0:W-:Y:S01]  /*0fe0*/  STL [R1+0x48], R0 ;  /* 0x0000480001007387 */ /* 0x0001e20000100800 */
[----:B------:R-:W-:Y:S01]  /*0ff0*/  LOP3.LUT R7, R7, 0xfffffffc, RZ, 0xc0, !PT ;  /* 0xfffffffc07077812 */ /* 0x000fe200078ec0ff */
[----:B------:R-:W-:Y:S01]  /*1000*/  IMAD R9, R9, 0x10, R12 ;  /* 0x0000001009097824 */ /* 0x000fe200078e020c */
[----:B------:R-:W-:Y:S01]  /*1010*/  LOP3.LUT R143, R143, 0xc0, RZ, 0xc0, !PT ;  /* 0x000000c08f8f7812 */ /* 0x000fe200078ec0ff */
[----:B------:R-:W-:Y:S01]  /*1020*/  IMAD.MOV.U32 R18, RZ, RZ, RZ ;  /* 0x000000ffff127224 */ /* 0x000fe200078e00ff */
[----:B------:R-:W-:Y:S01]  /*1030*/  SHF.R.S32.HI R16, RZ, 0x5, R16 ;  /* 0x00000005ff107819 */ /* 0x000fe20000011410 */
[----:B------:R-:W-:Y:S01]  /*1040*/  IMAD R10, R8, 0x40, R9 ;  /* 0x00000040080a7824 */ /* 0x000fe200078e0209 */
[----:B------:R-:W-:Y:S01]  /*1050*/  SHF.R.U32.HI R144, RZ, 0x3, R143 ;  /* 0x00000003ff907819 */ /* 0x000fe2000001168f */
[----:B------:R-:W-:Y:S01]  /*1060*/  IMAD.IADD R21, R21, 0x1, -R7 ;  /* 0x0000000115157824 */ /* 0x000fe200078e0a07 */
[----:B------:R-:W-:Y:S01]  /*1070*/  LOP3.LUT R13, R143, 0x18, R14, 0xf8, !PT ;  /* 0x000000188f0d7812 */ /* 0x000fe200078ef80e */
[--C-:B0-----:R-:W-:Y:S01]  /*1080*/  IMAD.U32 R0, R17, 0x20, R6.reuse ;  /* 0x0000002011007824 */ /* 0x101fe200078e0006 */
[----:B------:R-:W-:Y:S01]  /*1090*/  LOP3.LUT R6, R5, 0x8, R6, 0xf8, !PT ;  /* 0x0000000805067812 */ /* 0x000fe200078ef806 */
[C---:B------:R-:W-:Y:S01]  /*10a0*/  VIADD R7, R140.reuse, 0x28 ;  /* 0x000000288c077836 */ /* 0x040fe20000000000 */
[----:B------:R-:W-:Y:S01]  /*10b0*/  SHF.R.U32.HI R5, RZ, 0x3, R5 ;  /* 0x00000003ff057819 */ /* 0x000fe20000011605 */
[----:B------:R-:W-:Y:S01]  /*10c0*/  VIADD R4, R140, 0x8 ;  /* 0x000000088c047836 */ /* 0x000fe20000000000 */
[----:B------:R0:W-:Y:S01]  /*10d0*/  STL [R1+0x90], R0 ;  /* 0x0000900001007387 */ /* 0x0001e20000100800 */
[----:B------:R-:W-:Y:S01]  /*10e0*/  IMAD R16, R16, 0x1800, R145 ;  /* 0x0000180010107824 */ /* 0x000fe200078e0291 */
[----:B------:R-:W-:Y:S01]  /*10f0*/  LOP3.LUT R6, R6, R5, RZ, 0x3c, !PT ;  /* 0x0000000506067212 */ /* 0x000fe200078e3cff */
[----:B------:R-:W-:Y:S01]  /*1100*/  VIADD R5, R140, 0x18 ;  /* 0x000000188c057836 */ /* 0x000fe20000000000 */
[-C--:B------:R-:W-:Y:S01]  /*1110*/  LOP3.LUT R13, R13, R144.reuse, RZ, 0x3c, !PT ;  /* 0x000000900d0d7212 */ /* 0x080fe200078e3cff */
[----:B------:R-:W-:Y:S01]  /*1120*/  STL [R1+0x84], R10 ;  /* 0x0000840a01007387 */ /* 0x000fe20000100800 */
[----:B------:R-:W-:Y:S01]  /*1130*/  LOP3.LUT R11, R143, 0x18, R148, 0xf8, !PT ;  /* 0x000000188f0b7812 */ /* 0x000fe200078ef894 */
[----:B------:R-:W-:Y:S01]  /*1140*/  IMAD.IADD R3, R3, 0x1, R6 ;  /* 0x0000000103037824 */ /* 0x000fe200078e0206 */
[----:B------:R-:W-:Y:S01]  /*1150*/  IADD3 R13, R16, R13, RZ ;  /* 0x0000000d100d7210 */ /* 0x000fe20007ffe0ff */
[----:B------:R-:W-:Y:S01]  /*1160*/  STL [R1+0x28], R7 ;  /* 0x0000280701007387 */ /* 0x000fe20000100800 */
[----:B0-----:R-:W-:Y:S01]  /*1170*/  SHF.R.S32.HI R0, RZ, 0x5, R15 ;  /* 0x00000005ff007819 */ /* 0x001fe2000001140f */
[----:B------:R-:W-:Y:S01]  /*1180*/  IMAD.SHL.U32 R16, R22, 0x8, RZ ;  /* 0x0000000816107824 */ /* 0x000fe200078e00ff */
[----:B------:R-:W-:Y:S01]  /*1190*/  LOP3.LUT R11, R11, R144, RZ, 0x3c, !PT ;  /* 0x000000900b0b7212 */ /* 0x000fe200078e3cff */
[----:B------:R0:W-:Y:S01]  /*11a0*/  STL [R1+0x20], R4 ;  /* 0x0000200401007387 */ /* 0x0001e20000100800 */
[----:B------:R-:W-:Y:S01]  /*11b0*/  IMAD R9, R3, 0x2, R2 ;  /* 0x0000000203097824 */ /* 0x000fe200078e0202 */
[----:B------:R-:W-:Y:S01]  /*11c0*/  SHF.R.S32.HI R148, RZ, 0x3, R148 ;  /* 0x00000003ff947819 */ /* 0x000fe20000011494 */
[----:B------:R-:W-:Y:S01]  /*11d0*/  IMAD R0, R0, 0x1800, R145 ;  /* 0x0000180000007824 */ /* 0x000fe200078e0291 */
[----:B------:R1:W-:Y:S01]  /*11e0*/  STL [R1+0x1c], R5 ;  /* 0x00001c0501007387 */ /* 0x0003e20000100800 */
[----:B------:R-:W-:Y:S01]  /*11f0*/  IMAD.MOV.U32 R6, RZ, RZ, 0x40 ;  /* 0x00000040ff067424 */ /* 0x000fe200078e00ff */
[----:B------:R-:W-:Y:S01]  /*1200*/  IADD3 R19, R16, 0x40, RZ ;  /* 0x0000004010137810 */ /* 0x000fe20007ffe0ff */
[----:B------:R-:W-:Y:S01]  /*1210*/  IMAD.IADD R11, R0, 0x1, R11 ;  /* 0x00000001000b7824 */ /* 0x000fe200078e020b */
[----:B------:R-:W-:Y:S01]  /*1220*/  LEA.HI R0, R21, R21, RZ, 0x1 ;  /* 0x0000001515007211 */ /* 0x000fe200078f08ff */
[----:B------:R-:W-:Y:S01]  /*1230*/  VIADD R3, R9, 0x21800 ;  /* 0x0002180009037836 */ /* 0x000fe20000000000 */
[----:B0-----:R-:W-:Y:S01]  /*1240*/  SHF.R.S32.HI R4, RZ, 0x1f, R20 ;  /* 0x0000001fff047819 */ /* 0x001fe20000011414 */
[----:B------:R-:W-:Y:S01]  /*1250*/  VIADD R22, R16, 0x30 ;  /* 0x0000003010167836 */ /* 0x000fe20000000000 */
[----:B------:R-:W-:Y:S01]  /*1260*/  LOP3.LUT R0, R0, 0x1ffffffe, RZ, 0xc0, !PT ;  /* 0x1ffffffe00007812 */ /* 0x000fe200078ec0ff */
[----:B------:R-:W-:Y:S01]  /*1270*/  VIADD R136, R16, 0x50 ;  /* 0x0000005010887836 */ /* 0x000fe20000000000 */
[----:B-1----:R-:W-:-:S02]  /*1280*/  SHF.R.S32.HI R5, RZ, 0x1f, R7 ;  /* 0x0000001fff057819 */ /* 0x002fc40000011407 */
[----:B------:R-:W-:Y:S01]  /*1290*/  SHF.L.U64.HI R8, R20, 0x1, R4 ;  /* 0x0000000114087819 */ /* 0x000fe20000010204 */
[----:B------:R-:W-:Y:S01]  /*12a0*/  IMAD.IADD R0, R21, 0x1, -R0 ;  /* 0x0000000115007824 */ /* 0x000fe200078e0a00 */
[----:B------:R-:W-:Y:S02]  /*12b0*/  SHF.L.U64.HI R4, R7, 0x1, R5 ;  /* 0x0000000107047819 */ /* 0x000fe40000010205 */
[C-C-:B------:R-:W-:Y:S01]  /*12c0*/  LOP3.LUT R5, R143.reuse, 0x8, R16.reuse, 0xf8, !PT ;  /* 0x000000088f057812 */ /* 0x140fe200078ef810 */
[----:B------:R0:W-:Y:S01]  /*12d0*/  STL [R1+0x70], R8 ;  /* 0x0000700801007387 */ /* 0x0001e20000100800 */
[--C-:B------:R-:W-:Y:S02]  /*12e0*/  LOP3.LUT R7, R143, 0x18, R16.reuse, 0xf8, !PT ;  /* 0x000000188f077812 */ /* 0x100fe400078ef810 */
[----:B------:R-:W-:Y:S01]  /*12f0*/  SEL R6, R6, 0xffffffc0, !P2 ;  /* 0xffffffc006067807 */ /* 0x000fe20005000000 */
[----:B------:R1:W-:Y:S01]  /*1300*/  STL [R1+0x74], R4 ;  /* 0x0000740401007387 */ /* 0x0003e20000100800 */
[----:B------:R-:W-:-:S02]  /*1310*/  SHF.R.S32.HI R17, RZ, 0x1f, R16 ;  /* 0x0000001fff117819 */ /* 0x000fc40000011410 */
[----:B------:R-:W-:Y:S01]  /*1320*/  SHF.R.S32.HI R153, RZ, 0x1f, R22 ;  /* 0x0000001fff997819 */ /* 0x000fe20000011416 */
[----:B------:R-:W-:Y:S01]  /*1330*/  STL [R1+0x2c], R9 ;  /* 0x00002c0901007387 */ /* 0x000fe20000100800 */
[----:B------:R-:W-:Y:S02]  /*1340*/  SHF.R.S32.HI R152, RZ, 0x1f, R19 ;  /* 0x0000001fff987819 */ /* 0x000fe40000011413 */
[-C--:B0-----:R-:W-:Y:S02]  /*1350*/  LOP3.LUT R8, R7, R144.reuse, RZ, 0x3c, !PT ;  /* 0x0000009007087212 */ /* 0x081fe400078e3cff */
[----:B------:R-:W-:Y:S02]  /*1360*/  LEA R7, R11, UR38, 0x1 ;  /* 0x000000260b077c11 */ /* 0x000fe4000f8e08ff */
[----:B-1----:R-:W-:Y:S01]  /*1370*/  LOP3.LUT R4, R5, R144, RZ, 0x3c, !PT ;  /* 0x0000009005047212 */ /* 0x002fe200078e3cff */
[----:B------:R-:W-:Y:S01]  /*1380*/  IMAD.IADD R8, R145, 0x1, R8 ;  /* 0x0000000191087824 */ /* 0x000fe200078e0208 */
[----:B------:R-:W-:-:S02]  /*1390*/  LEA R5, R13, UR38, 0x1 ;  /* 0x000000260d057c11 */ /* 0x000fc4000f8e08ff */
[----:B------:R-:W-:Y:S02]  /*13a0*/  IADD3 R4, R145, R4, RZ ;  /* 0x0000000491047210 */ /* 0x000fe40007ffe0ff */
[----:B------:R-:W-:Y:S02]  /*13b0*/  SHF.R.S32.HI R151, RZ, 0x1f, R136 ;  /* 0x0000001fff977819 */ /* 0x000fe40000011488 */
[----:B------:R-:W-:Y:S01]  /*13c0*/  SHF.R.S32.HI R149, RZ, 0x3, R14 ;  /* 0x00000003ff957819 */ /* 0x000fe2000001140e */
[----:B------:R0:W-:Y:S04]  /*13d0*/  STL [R1+0x44], R4 ;  /* 0x0000440401007387 */ /* 0x0001e80000100800 */
[----:B------:R1:W-:Y:S04]  /*13e0*/  STL [R1+0x7c], R7 ;  /* 0x00007c0701007387 */ /* 0x0003e80000100800 */
[----:B------:R2:W-:Y:S01]  /*13f0*/  STL [R1+0x78], R5 ;  /* 0x0000780501007387 */ /* 0x0005e20000100800 */
[----:B0-----:R-:W-:-:S02]  /*1400*/  VIADD R4, R9, 0x21820 ;  /* 0x0002182009047836 */ /* 0x001fc40000000000 */
[C---:B------:R-:W-:Y:S01]  /*1410*/  @P1 VIADD R4, R3.reuse, 0xffffffe0 ;  /* 0xffffffe003041836 */ /* 0x040fe20000000000 */
[----:B-1----:R-:W-:Y:S01]  /*1420*/  LEA R7, R8, UR38, 0x1 ;  /* 0x0000002608077c11 */ /* 0x002fe2000f8e08ff */
[----:B--2---:R-:W-:Y:S01]  /*1430*/  IMAD R5, R0, 0x8, R10 ;  /* 0x0000000800057824 */ /* 0x004fe200078e020a */
[----:B------:R-:W-:-:S03]  /*1440*/  IADD3 R0, R3, R6, RZ ;  /* 0x0000000603007210 */ /* 0x000fc60007ffe0ff */
[----:B------:R-:W-:Y:S01]  /*1450*/  STL [R1+0x80], R7 ;  /* 0x0000800701007387 */ /* 0x000fe20000100800 */
[----:B------:R-:W-:-:S03]  /*1460*/  IMAD.IADD R3, R6, 0x1, R4 ;  /* 0x0000000106037824 */ /* 0x000fc600078e0204 */
[----:B------:R-:W-:Y:S04]  /*1470*/  STL [R1+0x4c], R4 ;  /* 0x00004c0401007387 */ /* 0x000fe80000100800 */
[----:B------:R-:W-:Y:S04]  /*1480*/  STL [R1+0x8c], R5 ;  /* 0x00008c0501007387 */ /* 0x000fe80000100800 */
[----:B------:R0:W-:Y:S04]  /*1490*/  STL [R1+0x34], R0 ;  /* 0x0000340001007387 */ /* 0x0001e80000100800 */
[----:B------:R1:W-:Y:S01]  /*14a0*/  STL [R1+0x30], R3 ;  /* 0x0000300301007387 */ /* 0x0003e20000100800 */
[----:B0-----:R-:W-:-:S05]  /*14b0*/  VIADD R0, R4, 0x6000 ;  /* 0x0000600004007836 */ /* 0x001fca0000000000 */
[----:B------:R1:W-:Y:S02]  /*14c0*/  STL [R1+0x50], R0 ;  /* 0x0000500001007387 */ /* 0x0003e40000100800 */
.L_x_536:
[----:B0-----:R-:W0:Y:S02]  /*14d0*/  LDC.64 R4, c[0x0][0xc88] ;  /* 0x00032200ff047b82 */ /* 0x001e240000000a00 */
[----:B0-----:R-:W-:-:S05]  /*14e0*/  IMAD.WIDE R4, R35, 0x4, R4 ;  /* 0x0000000423047825 */ /* 0x001fca00078e0204 */
[----:B-12---:R-:W2:Y:S01]  /*14f0*/  LDG.E R0, desc[UR42][R4.64] ;  /* 0x0000002a04007981 */ /* 0x006ea2000c1e1900 */
[----:B------:R-:W-:Y:S05]  /*1500*/  YIELD ;  /* 0x0000000000007946 */ /* 0x000fea0003800000 */
[----:B------:R-:W-:Y:S01]  /*1510*/  ULDC.64 UR4, c[0x0][0xa28] ;  /* 0x00028a0000047ab9 */ /* 0x000fe20000000a00 */
[----:B------:R-:W-:Y:S01]  /*1520*/  ULDC.64 UR8, c[0x0][0xa18] ;  /* 0x0002860000087ab9 */ /* 0x000fe20000000a00 */
[----:B------:R-:W-:Y:S01]  /*1530*/  ISETP.NE.U32.AND P1, PT, RZ, UR4, PT ;  /* 0x00000004ff007c0c */ /* 0x000fe2000bf25070 */
[----:B------:R-:W-:Y:S01]  /*1540*/  ULDC.64 UR6, c[0x0][0xa08] ;  /* 0x0002820000067ab9 */ /* 0x000fe20000000a00 */
[----:B------:R-:W-:Y:S01]  /*1550*/  IMAD.MOV.U32 R87, RZ, RZ, RZ ;  /* 0x000000ffff577224 */ /* 0x000fe200078e00ff */
[----:B------:R-:W-:-:S02]  /*1560*/  ISETP.NE.U32.AND P0, PT, RZ, UR6, PT ;  /* 0x00000006ff007c0c */ /* 0x000fc4000bf05070 */
[----:B------:R-:W-:Y:S02]  /*1570*/  ISETP.NE.AND.EX P1, PT, RZ, UR5, PT, P1 ;  /* 0x00000005ff007c0c */ /* 0x000fe4000bf25310 */
[----:B------:R-:W-:Y:S02]  /*1580*/  ISETP.NE.AND.EX P0, PT, RZ, UR7, PT, P0 ;  /* 0x00000007ff007c0c */ /* 0x000fe4000bf05300 */
[----:B--2---:R-:W-:Y:S01]  /*1590*/  SHF.R.S32.HI R3, RZ, 0x1f, R0 ;  /* 0x0000001fff037819 */ /* 0x004fe20000011400 */
[----:B------:R-:W-:Y:S08]  /*15a0*/  STL [R1+0x60], R0 ;  /* 0x0000600001007387 */ /* 0x000ff00000100800 */
[C---:B----4-:R-:W-:Y:S01]  /*15b0*/  @P1 LEA R6, P2, R0.reuse, UR4, 0x2 ;  /* 0x0000000400061c11 */ /* 0x050fe2000f8410ff */
[C---:B------:R-:W-:Y:S01]  /*15c0*/  IMAD.SHL.U32 R30, R0.reuse, 0x4, RZ ;  /* 0x00000004001e7824 */ /* 0x040fe200078e00ff */
[C-C-:B------:R-:W-:Y:S01]  /*15d0*/  SHF.L.U64.HI R29, R0.reuse, 0x2, R3.reuse ;  /* 0x00000002001d7819 */ /* 0x140fe20000010203 */
[----:B------:R0:W-:Y:S01]  /*15e0*/  STL [R1+0x6c], R3 ;  /* 0x00006c0301007387 */ /* 0x0001e20000100800 */
[----:B---3--:R-:W-:-:S02]  /*15f0*/  @P1 LEA.HI.X R7, R0, UR5, R3, 0x2, P2 ;  /* 0x0000000500071c11 */ /* 0x008fc400090f1403 */
[----:B------:R-:W-:Y:S01]  /*1600*/  ISETP.NE.U32.AND P2, PT, RZ, UR8, PT ;  /* 0x00000008ff007c0c */ /* 0x000fe2000bf45070 */
[----:B------:R-:W-:Y:S01]  /*1610*/  ULDC UR4, c[0x0][0x288] ;  /* 0x0000a20000047ab9 */ /* 0x000fe20000000800 */
[C---:B------:R-:W-:Y:S01]  /*1620*/  IADD3 R8, P3, R30.reuse, UR6, RZ ;  /* 0x000000061e087c10 */ /* 0x040fe2000ff7e0ff */
[----:B------:R1:W-:Y:S01]  /*1630*/  STL [R1+0x58], R30 ;  /* 0x0000581e01007387 */ /* 0x0003e20000100800 */
[----:B------:R-:W-:Y:S01]  /*1640*/  ISETP.NE.AND.EX P2, PT, RZ, UR9, PT, P2 ;  /* 0x00000009ff007c0c */ /* 0x000fe2000bf45320 */
[----:B0-----:R-:W-:Y:S01]  /*1650*/  IMAD.MOV.U32 R3, RZ, RZ, RZ ;  /* 0x000000ffff037224 */ /* 0x001fe200078e00ff */
[----:B------:R-:W-:Y:S01]  /*1660*/  MOV R100, UR4 ;  /* 0x0000000400647c02 */ /* 0x000fe20008000f00 */
[----:B------:R-:W-:Y:S01]  /*1670*/  ULDC.64 UR4, c[0x0][0x418] ;  /* 0x0001060000047ab9 */ /* 0x000fe20000000a00 */
[C---:B------:R-:W-:Y:S01]  /*1680*/  IADD3.X R9, R29.reuse, UR7, RZ, P3, !PT ;  /* 0x000000071d097c10 */ /* 0x040fe20009ffe4ff */
[----:B------:R1:W-:Y:S04]  /*1690*/  STL [R1+0x5c], R29 ;  /* 0x00005c1d01007387 */ /* 0x0003e80000100800 */
[----:B------:R1:W5:Y:S04]  /*16a0*/  @P1 LDG.E R3, desc[UR42][R6.64] ;  /* 0x0000002a06031981 */ /* 0x000368000c1e1900 */
[----:B------:R-:W-:Y:S01]  /*16b0*/  @P2 IADD3 R4, P1, R30, UR8, RZ ;  /* 0x000000081e042c10 */ /* 0x000fe2000ff3e0ff */
[----:B------:R1:W5:Y:S03]  /*16c0*/  @P0 LDG.E R87, desc[UR42][R8.64] ;  /* 0x0000002a08570981 */ /* 0x000366000c1e1900 */
[----:B------:R-:W-:-:S05]  /*16d0*/  @P2 IADD3.X R5, R29, UR9, RZ, P1, !PT ;  /* 0x000000091d052c10 */ /* 0x000fca0008ffe4ff */
[----:B------:R1:W5:Y:S01]  /*16e0*/  @P2 LDG.E R100, desc[UR42][R4.64] ;  /* 0x0000002a04642981 */ /* 0x000362000c1e1900 */
[----:B------:R-:W-:Y:S01]  /*16f0*/  UISETP.NE.U32.AND UP0, UPT, UR4, URZ, UPT ;  /* 0x0000003f0400728c */ /* 0x000fe2000bf05070 */
[----:B------:R-:W-:Y:S02]  /*1700*/  IMAD.MOV.U32 R25, RZ, RZ, R0 ;  /* 0x000000ffff197224 */ /* 0x000fe400078e0000 */
[----:B------:R-:W-:Y:S01]  /*1710*/  ULDC UR4, c[0x0][0x424] ;  /* 0x0001090000047ab9 */ /* 0x000fe20000000800 */
[----:B------:R-:W-:-:S03]  /*1720*/  UISETP.NE.AND.EX UP0, UPT, UR5, URZ, UPT, UP0 ;  /* 0x0000003f0500728c */ /* 0x000fc6000bf05300 */
[----:B------:R-:W-:Y:S01]  /*1730*/  ULDC UR5, c[0x0][0x2f0] ;  /* 0x0000bc0000057ab9 */ /* 0x000fe20000000800 */
[----:B------:R-:W-:-:S04]  /*1740*/  USEL UR4, UR4, 0x1, UP0 ;  /* 0x0000000104047887 */ /* 0x000fc80008000000 */
[----:B------:R-:W-:-:S03]  /*1750*/  UIMAD UR4, UR4, UR5, URZ ;  /* 0x00000005040472a4 */ /* 0x000fc6000f8e023f */
[----:B------:R-:W-:Y:S02]  /*1760*/  ULDC UR5, c[0x0][0x348] ;  /* 0x0000d20000057ab9 */ /* 0x000fe40000000800 */
[----:B------:R-:W-:Y:S02]  /*1770*/  IMAD.U32 R24, RZ, RZ, UR5 ;  /* 0x00000005ff187e24 */ /* 0x000fe4000f8e00ff */
[----:B------:R-:W-:Y:S01]  /*1780*/  IMAD.U32 R28, RZ, RZ, UR4 ;  /* 0x00000004ff1c7e24 */ /* 0x000fe2000f8e00ff */
[----:B-1----:R-:W-:Y:S06]  /*1790*/  @P2 BRA `(.L_x_395) ;  /* 0x0000000000242947 */ /* 0x002fec0003800000 */
[----:B------:R-:W-:Y:S02]  /*17a0*/  ULDC.64 UR4, c[0x0][0xa00] ;  /* 0x0002800000047ab9 */ /* 0x000fe40000000a00 */
[----:B------:R-:W-:-:S04]  /*17b0*/  ISETP.NE.U32.AND P1, PT, RZ, UR4, PT ;  /* 0x00000004ff007c0c */ /* 0x000fc8000bf25070 */
[----:B------:R-:W-:-:S13]  /*17c0*/  ISETP.NE.AND.EX P1, PT, RZ, UR5, PT, P1 ;  /* 0x00000005ff007c0c */ /* 0x000fda000bf25310 */
[----:B------:R-:W-:Y:S05]  /*17d0*/  @!P1 BRA `(.L_x_395) ;  /* 0x0000000000149947 */ /* 0x000fea0003800000 */
[----:B------:R-:W0:Y:S02]  /*17e0*/  LDC.64 R4, c[0x0][0xa00] ;  /* 0x00028000ff047b82 */ /* 0x000e240000000a00 */
[----:B0-----:R-:W-:-:S05]  /*17f0*/  IMAD.WIDE R4, R25, 0x4, R4 ;  /* 0x0000000419047825 */ /* 0x001fca00078e0204 */
[----:B-----5:R-:W2:Y:S04]  /*1800*/  LDG.E R100, desc[UR42][R4.64] ;  /* 0x0000002a04647981 */ /* 0x020ea8000c1e1900 */
[----:B------:R-:W2:Y:S02]  /*1810*/  LDG.E R7, desc[UR42][R4.64+0x4] ;  /* 0x0000042a04077981 */ /* 0x000ea4000c1e1900 */
[----:B--2---:R-:W-:-:S07]  /*1820*/  IMAD.IADD R100, R7, 0x1, -R100 ;  /* 0x0000000107647824 */ /* 0x004fce00078e0a64 */
.L_x_395:
[----:B------:R-:W-:Y:S01]  /*1830*/  ULDC.64 UR4, c[0x0][0xa20] ;  /* 0x0002880000047ab9 */ /* 0x000fe20000000a00 */
[----:B------:R0:W-:Y:S01]  /*1840*/  STL [R1+0x64], R33 ;  /* 0x0000642101007387 */ /* 0x0001e20000100800 */
[----:B------:R-:W-:-:S03]  /*1850*/  ISETP.NE.U32.AND P1, PT, RZ, UR4, PT ;  /* 0x00000004ff007c0c */ /* 0x000fc6000bf25070 */
[----:B------:R0:W-:Y:S01]  /*1860*/  STL [R1+0x54], R34 ;  /* 0x0000542201007387 */ /* 0x0001e20000100800 */
[----:B------:R-:W-:-:S13]  /*1870*/  ISETP.NE.AND.EX P1, PT, RZ, UR5, PT, P1 ;  /* 0x00000005ff007c0c */ /* 0x000fda000bf25310 */
[----:B0-----:R-:W-:Y:S05]  /*1880*/  @!P1 BRA `(.L_x_396) ;  /* 0x0000000000109947 */ /* 0x001fea0003800000 */
[----:B------:R-:W-:-:S04]  /*1890*/  IADD3 R4, P0, R30, UR4, RZ ;  /* 0x000000041e047c10 */ /* 0x000fc8000ff1e0ff */
[----:B------:R-:W-:-:S05]  /*18a0*/  IADD3.X R5, R29, UR5, RZ, P0, !PT ;  /* 0x000000051d057c10 */ /* 0x000fca00087fe4ff */
[----:B------:R0:W5:Y:S01]  /*18b0*/  LDG.E R28, desc[UR42][R4.64] ;  /* 0x0000002a041c7981 */ /* 0x000162000c1e1900 */
[----:B------:R-:W-:Y:S05]  /*18c0*/  BRA `(.L_x_397) ;  /* 0x0000000000107947 */ /* 0x000fea0003800000 */
.L_x_396:
[----:B------:R-:W-:Y:S05]  /*18d0*/  @!P0 BRA `(.L_x_397) ;  /* 0x00000000000c8947 */ /* 0x000fea0003800000 */
[----:B------:R-:W2:Y:S04]  /*18e0*/  LDG.E R5, desc[UR42][R8.64] ;  /* 0x0000002a08057981 */ /* 0x000ea8000c1e1900 */
[----:B------:R-:W2:Y:S02]  /*18f0*/  LDG.E R28, desc[UR42][R8.64+0x4] ;  /* 0x0000042a081c7981 */ /* 0x000ea4000c1e1900 */
[----:B--2---:R-:W-:-:S07]  /*1900*/  IMAD.IADD R28, R28, 0x1, -R5 ;  /* 0x000000011c1c7824 */ /* 0x004fce00078e0a05 */
.L_x_397:
[----:B------:R-:W-:Y:S02]  /*1910*/  ULDC.64 UR4, c[0x0][0xa10] ;  /* 0x0002840000047ab9 */ /* 0x000fe40000000a00 */
[----:B------:R-:W-:-:S04]  /*1920*/  ISETP.NE.U32.AND P0, PT, RZ, UR4, PT ;  /* 0x00000004ff007c0c */ /* 0x000fc8000bf05070 */
[----:B------:R-:W-:Y:S01]  /*1930*/  ISETP.NE.AND.EX P0, PT, RZ, UR5, PT, P0 ;  /* 0x00000005ff007c0c */ /* 0x000fe2000bf05300 */
[----:B-----5:R-:W-:Y:S01]  /*1940*/  IMAD.IADD R11, R28, 0x1, -R3 ;  /* 0x000000011c0b7824 */ /* 0x020fe200078e0a03 */
[----:B------:R-:W-:-:S11]  /*1950*/  ULDC.64 UR4, c[0x0][0xa30] ;  /* 0x00028c0000047ab9 */ /* 0x000fd60000000a00 */
[----:B0-----:R-:W0:Y:S02]  /*1960*/  @P0 LDC.64 R4, c[0x0][0xa10] ;  /* 0x00028400ff040b82 */ /* 0x001e240000000a00 */
[----:B0-----:R-:W-:-:S05]  /*1970*/  @P0 IMAD.WIDE R4, R25, 0x4, R4 ;  /* 0x0000000419040825 */ /* 0x001fca00078e0204 */
[----:B------:R-:W2:Y:S04]  /*1980*/  @P0 LDG.E R0, desc[UR42][R4.64] ;  /* 0x0000002a04000981 */ /* 0x000ea8000c1e1900 */
[----:B------:R-:W2:Y:S01]  /*1990*/  @P0 LDG.E R9, desc[UR42][R4.64+0x4] ;  /* 0x0000042a04090981 */ /* 0x000ea2000c1e1900 */
[----:B------:R-:W-:Y:S01]  /*19a0*/  IMAD.MOV R74, RZ, RZ, -R11 ;  /* 0x000000ffff4a7224 */ /* 0x000fe200078e0a0b */
[----:B------:R-:W-:Y:S02]  /*19b0*/  ISETP.NE.U32.AND P1, PT, RZ, UR4, PT ;  /* 0x00000004ff007c0c */ /* 0x000fe4000bf25070 */
[----:B------:R-:W-:Y:S02]  /*19c0*/  MOV R97, R28 ;  /* 0x0000001c00617202 */ /* 0x000fe40000000f00 */
[----:B------:R-:W-:-:S02]  /*19d0*/  VIMNMX R74, RZ, R74, !PT ;  /* 0x0000004aff4a7248 */ /* 0x000fc40007fe0100 */
[----:B------:R-:W-:-:S13]  /*19e0*/  ISETP.NE.AND.EX P1, PT, RZ, UR5, PT, P1 ;  /* 0x00000005ff007c0c */ /* 0x000fda000bf25310 */
[----:B------:R-:W-:-:S04]  /*19f0*/  @P1 IADD3 R6, P2, R30, UR4, RZ ;  /* 0x000000041e061c10 */ /* 0x000fc8000ff5e0ff */
[----:B------:R-:W-:-:S05]  /*1a00*/  @P1 IADD3.X R7, R29, UR5, RZ, P2, !PT ;  /* 0x000000051d071c10 */ /* 0x000fca00097fe4ff */
[----:B------:R0:W5:Y:S01]  /*1a10*/  @P1 LDG.E R97, desc[UR42][R6.64] ;  /* 0x0000002a06611981 */ /* 0x000162000c1e1900 */
[----:B--2---:R-:W-:-:S04]  /*1a20*/  @P0 IMAD.IADD R24, R9, 0x1, -R0 ;  /* 0x0000000109180824 */ /* 0x004fc800078e0a00 */
[----:B------:R-:W-:-:S04]  /*1a30*/  IMAD.IADD R101, R11, 0x1, R24 ;  /* 0x000000010b657824 */ /* 0x000fc800078e0218 */
[----:B------:R-:W-:-:S05]  /*1a40*/  VIADD R0, R101, 0x7f ;  /* 0x0000007f65007836 */ /* 0x000fca0000000000 */
[----:B------:R-:W-:-:S04]  /*1a50*/  SHF.R.S32.HI R3, RZ, 0x1f, R0 ;  /* 0x0000001fff037819 */ /* 0x000fc80000011400 */
[----:B------:R-:W-:-:S04]  /*1a60*/  LEA.HI R3, R3, R0, RZ, 0x7 ;  /* 0x0000000003037211 */ /* 0x000fc800078f38ff */
[----:B------:R-:W-:-:S04]  /*1a70*/  LOP3.LUT R5, R3, 0xffffff80, RZ, 0xc0, !PT ;  /* 0xffffff8003057812 */ /* 0x000fc800078ec0ff */
[----:B------:R-:W-:-:S04]  /*1a80*/  VIADDMNMX R5, R5, -R11, R24, PT ;  /* 0x8000000b05057246 */ /* 0x000fc80003800118 */
[----:B------:R-:W-:Y:S02]  /*1a90*/  ISETP.GT.AND P0, PT, R5, R74, PT ;  /* 0x0000004a0500720c */ /* 0x000fe40003f04270 */
[----:B------:R-:W-:-:S05]  /*1aa0*/  SHF.R.U32.HI R74, RZ, 0x7, R74 ;  /* 0x00000007ff4a7819 */ /* 0x000fca000001164a */
[----:B------:R-:W-:-:S06]  /*1ab0*/  IMAD.MOV.U32 R26, RZ, RZ, R74 ;  /* 0x000000ffff1a7224 */ /* 0x000fcc00078e004a */
[----:B------:R-:W-:-:S04]  /*1ac0*/  @P0 IADD3 R0, R5, 0x7f, RZ ;  /* 0x0000007f05000810 */ /* 0x000fc80007ffe0ff */
[----:B------:R-:W-:-:S04]  /*1ad0*/  @P0 SHF.R.S32.HI R5, RZ, 0x1f, R0 ;  /* 0x0000001fff050819 */ /* 0x000fc80000011400 */
[----:B------:R-:W-:Y:S02]  /*1ae0*/  @P0 LEA.HI R5, R5, R0, RZ, 0x7 ;  /* 0x0000000005050211 */ /* 0x000fe400078f38ff */
[----:B------:R-:W-:Y:S02]  /*1af0*/  SHF.R.S32.HI R0, RZ, 0x7, R3 ;  /* 0x00000007ff007819 */ /* 0x000fe40000011403 */
[----:B------:R-:W-:Y:S02]  /*1b00*/  @P0 SHF.R.S32.HI R26, RZ, 0x7, R5 ;  /* 0x00000007ff1a0819 */ /* 0x000fe40000011405 */
[----:B------:R-:W-:Y:S01]  /*1b10*/  PLOP3.LUT P0, PT, PT, PT, PT, 0x80, 0x0 ;  /* 0x000000000000781c */ /* 0x000fe20003f0f070 */
[----:B------:R0:W-:Y:S01]  /*1b20*/  STL [R1+0x68], R0 ;  /* 0x0000680001007387 */ /* 0x0001e20000100800 */
[----:B------:R-:W-:-:S13]  /*1b30*/  ISETP.GT.AND P1, PT, R26, R74, PT ;  /* 0x0000004a1a00720c */ /* 0x000fda0003f24270 */
[----:B0-----:R-:W-:Y:S05]  /*1b40*/  @!P1 BRA `(.L_x_398) ;  /* 0x0000005000d89947 */ /* 0x001fea0003800000 */
[----:B------:R-:W-:Y:S01]  /*1b50*/  VIADD R0, R2, 0x15400 ;  /* 0x0001540002007836 */ /* 0x000fe20000000000 */
[----:B------:R-:W-:Y:S04]  /*1b60*/  BSSY B6, `(.L_x_399) ;  /* 0x0000013000067945 */ /* 0x000fe80003800000 */
[----:B------:R-:W-:-:S13]  /*1b70*/  LOP3.LUT P0, RZ, R0, 0x1bf, RZ, 0xc0, !PT ;  /* 0x000001bf00ff7812 */ /* 0x000fda000780c0ff */
[----:B------:R-:W-:Y:S05]  /*1b80*/  @!P0 BRA `(.L_x_400) ;  /* 0x0000000000408947 */ /* 0x000fea0003800000 */
[----:B------:R-:W-:Y:S01]  /*1b90*/  MOV R14, 0x0 ;  /* 0x00000000000e7802 */ /* 0x000fe20000000f00 */
[----:B------:R-:W-:Y:S01]  /*1ba0*/  ULDC.64 UR4, c[0x4][0x88] ;  /* 0x0100220000047ab9 */ /* 0x000fe20000000a00 */
[----:B------:R-:W-:Y:S01]  /*1bb0*/  ULDC.64 UR6, c[0x4][0x18] ;  /* 0x0100060000067ab9 */ /* 0x000fe20000000a00 */
[----:B------:R-:W-:Y:S02]  /*1bc0*/  IMAD.U32 R4, RZ, RZ, UR4 ;  /* 0x00000004ff047e24 */ /* 0x000fe4000f8e00ff */
[----:B------:R-:W-:Y:S01]  /*1bd0*/  IMAD.U32 R5, RZ, RZ, UR5 ;  /* 0x00000005ff057e24 */ /* 0x000fe2000f8e00ff */
[----:B------:R-:W0:Y:S01]  /*1be0*/  LDC.64 R14, c[0x4][R14] ;  /* 0x010000000e0e7b82 */ /* 0x000e220000000a00 */
[----:B------:R-:W-:Y:S01]  /*1bf0*/  ULDC.64 UR4, c[0x4][0x90] ;  /* 0x0100240000047ab9 */ /* 0x000fe20000000a00 */
[----:B------:R-:W-:Y:S01]  /*1c00*/  IMAD.U32 R10, RZ, RZ, UR6 ;  /* 0x00000006ff0a7e24 */ /* 0x000fe2000f8e00ff */
[----:B------:R-:W-:Y:S01]  /*1c10*/  MOV R7, UR5 ;  /* 0x0000000500077c02 */ /* 0x000fe20008000f00 */
[----:B------:R-:W-:-:S02]  /*1c20*/  IMAD.U32 R6, RZ, RZ, UR4 ;  /* 0x00000004ff067e24 */ /* 0x000fc4000f8e00ff */
[----:B------:R-:W-:Y:S02]  /*1c30*/  IMAD.U32 R11, RZ, RZ, UR7 ;  /* 0x00000007ff0b7e24 */ /* 0x000fe4000f8e00ff */
[----:B------:R-:W-:Y:S02]  /*1c40*/  IMAD.MOV.U32 R8, RZ, RZ, 0x70 ;  /* 0x00000070ff087424 */ /* 0x000fe400078e00ff */
[----:B------:R-:W-:Y:S02]  /*1c50*/  IMAD.MOV.U32 R12, RZ, RZ, 0x1 ;  /* 0x00000001ff0c7424 */ /* 0x000fe400078e00ff */
[----:B------:R-:W-:-:S07]  /*1c60*/  IMAD.MOV.U32 R13, RZ, RZ, RZ ;  /* 0x000000ffff0d7224 */ /* 0x000fce00078e00ff */
[----:B------:R-:W-:-:S07]  /*1c70*/  LEPC R20, `(.L_x_400) ;  /* 0x000000001014794e */ /* 0x000fce0000000000 */
[----:B0----5:R-:W-:Y:S05]  /*1c80*/  CALL.ABS.NOINC R14 ;  /* 0x000000000e007343 */ /* 0x021fea0003c00000 */
.L_x_400:
[----:B------:R-:W-:Y:S05]  /*1c90*/  BSYNC B6 ;  /* 0x0000000000067941 */ /* 0x000fea0003800000 */
.L_x_399:
[----:B------:R-:W-:Y:S01]  /*1ca0*/  IADD3 R27, R2, 0x400, RZ ;  /* 0x00000400021b7810 */ /* 0x000fe20007ffe0ff */
[----:B------:R-:W-:Y:S03]  /*1cb0*/  BSSY B6, `(.L_x_401) ;  /* 0x0000013000067945 */ /* 0x000fe60003800000 */
[----:B------:R-:W-:-:S13]  /*1cc0*/  LOP3.LUT P0, RZ, R27, 0x1bf, RZ, 0xc0, !PT ;  /* 0x000001bf1bff7812 */ /* 0x000fda000780c0ff */
[----:B------:R-:W-:Y:S05]  /*1cd0*/  @!P0 BRA `(.L_x_402) ;  /* 0x0000000000408947 */ /* 0x000fea0003800000 */
[----:B------:R-:W-:Y:S01]  /*1ce0*/  MOV R14, 0x0 ;  /* 0x00000000000e7802 */ /* 0x000fe20000000f00 */
[----:B------:R-:W-:Y:S01]  /*1cf0*/  ULDC.64 UR4, c[0x4][0x88] ;  /* 0x0100220000047ab9 */ /* 0x000fe20000000a00 */
[----:B------:R-:W-:Y:S01]  /*1d00*/  ULDC.64 UR6, c[0x4][0x18] ;  /* 0x0100060000067ab9 */ /* 0x000fe20000000a00 */
[----:B------:R-:W-:Y:S01]  /*1d10*/  IMAD.U32 R4, RZ, RZ, UR4 ;  /* 0x00000004ff047e24 */ /* 0x000fe2000f8e00ff */
[----:B------:R-:W-:Y:S01]  /*1d20*/  MOV R11, UR7 ;  /* 0x00000007000b7c02 */ /* 0x000fe20008000f00 */
[----:B------:R-:W-:Y:S01]  /*1d30*/  IMAD.U32 R5, RZ, RZ, UR5 ;  /* 0x00000005ff057e24 */ /* 0x000fe2000f8e00ff */
[----:B------:R-:W0:Y:S01]  /*1d40*/  LDC.64 R14, c[0x4][R14] ;  /* 0x010000000e0e7b82 */ /* 0x000e220000000a00 */
[----:B------:R-:W-:Y:S01]  /*1d50*/  ULDC.64 UR4, c[0x4][0x90] ;  /* 0x0100240000047ab9 */ /* 0x000fe20000000a00 */
[----:B------:R-:W-:Y:S02]  /*1d60*/  IMAD.U32 R10, RZ, RZ, UR6 ;  /* 0x00000006ff0a7e24 */ /* 0x000fe4000f8e00ff */
[----:B------:R-:W-:-:S02]  /*1d70*/  IMAD.U32 R6, RZ, RZ, UR4 ;  /* 0x00000004ff067e24 */ /* 0x000fc4000f8e00ff */
[----:B------:R-:W-:Y:S02]  /*1d80*/  IMAD.U32 R7, RZ, RZ, UR5 ;  /* 0x00000005ff077e24 */ /* 0x000fe4000f8e00ff */
[----:B------:R-:W-:Y:S02]  /*1d90*/  IMAD.MOV.U32 R8, RZ, RZ, 0x70 ;  /* 0x00000070ff087424 */ /* 0x000fe400078e00ff */
[----:B------:R-:W-:Y:S02]  /*1da0*/  IMAD.MOV.U32 R12, RZ, RZ, 0x1 ;  /* 0x00000001ff0c7424 */ /* 0x000fe400078e00ff */
[----:B------:R-:W-:-:S07]  /*1db0*/  IMAD.MOV.U32 R13, RZ, RZ, RZ ;  /* 0x000000ffff0d7224 */ /* 0x000fce00078e00ff */
[----:B------:R-:W-:-:S07]  /*1dc0*/  LEPC R20, `(.L_x_402) ;  /* 0x000000001014794e */ /* 0x000fce0000000000 */
[----:B0----5:R-:W-:Y:S05]  /*1dd0*/  CALL.ABS.NOINC R14 ;  /* 0x000000000e007343 */ /* 0x021fea0003c00000 */
.L_x_402:
[----:B------:R-:W-:Y:S05]  /*1de0*/  BSYNC B6 ;  /* 0x0000000000067941 */ /* 0x000fea0003800000 */
.L_x_401:
[----:B------:R-:W-:Y:S01]  /*1df0*/  ULDC.64 UR4, c[0x0][0x9f8] ;  /* 0x00027e0000047ab9 */ /* 0x000fe20000000a00 */
[----:B------:R-:W2:Y:S01]  /*1e00*/  LDL R21, [R1+0x48] ;  /* 0x0000480001157983 */ /* 0x000ea20000100800 */
[----:B------:R-:W-:Y:S01]  /*1e10*/  ISETP.NE.U32.AND P0, PT, RZ, UR4, PT ;  /* 0x00000004ff007c0c */ /* 0x000fe2000bf05070 */
[----:B------:R-:W0:Y:S03]  /*1e20*/  S2R R20, SR_TID.X ;  /* 0x0000000000147919 */ /* 0x000e260000002100 */
[----:B------:R-:W-:Y:S01]  /*1e30*/  ISETP.NE.AND.EX P0, PT, RZ, UR5, PT, P0 ;  /* 0x00000005ff007c0c */ /* 0x000fe2000bf05300 */
[----:B------:R-:W-:Y:S01]  /*1e40*/  VIADD R0, R16, 0x10 ;  /* 0x0000001010007836 */ /* 0x000fe20000000000 */
[----:B------:R-:W1:Y:S08]  /*1e50*/  LDC.64 R88, c[0x0][0x408] ;  /* 0x00010200ff587b82 */ /* 0x000e700000000a00 */
[----:B------:R-:W3:Y:S03]  /*1e60*/  LDC R99, c[0x0][0x3f4] ;  /* 0x0000fd00ff637b82 */ /* 0x000ee60000000800 */
[----:B------:R-:W-:-:S04]  /*1e70*/  @P0 IADD3 R4, P1, R30, UR4, RZ ;  /* 0x000000041e040c10 */ /* 0x000fc8000ff3e0ff */
[----:B------:R-:W-:-:S05]  /*1e80*/  @P0 IADD3.X R5, R29, UR5, RZ, P1, !PT ;  /* 0x000000051d050c10 */ /* 0x000fca0008ffe4ff */
[----:B------:R1:W4:Y:S01]  /*1e90*/  @P0 LDG.E R25, desc[UR42][R4.64] ;  /* 0x0000002a04190981 */ /* 0x000322000c1e1900 */
[----:B0-----:R-:W-:-:S04]  /*1ea0*/  SHF.R.U32.HI R20, RZ, 0x7, R20 ;  /* 0x00000007ff147819 */ /* 0x001fc80000011614 */
[----:B------:R-:W-:-:S13]  /*1eb0*/  ISETP.NE.AND P6, PT, R20, 0x1, PT ;  /* 0x000000011400780c */ /* 0x000fda0003fc5270 */
[----:B------:R-:W-:Y:S05]  /*1ec0*/  @!P6 WARPSYNC.ALL ;  /* 0x000000000000e948 */ /* 0x000fea0003800000 */
[----:B------:R-:W-:Y:S02]  /*1ed0*/  ULDC UR4, c[0x0][0x2f4] ;  /* 0x0000bd0000047ab9 */ /* 0x000fe40000000800 */
[----:B------:R-:W-:Y:S02]  /*1ee0*/  ISETP.GE.AND P1, PT, R0, UR4, PT ;  /* 0x0000000400007c0c */ /* 0x000fe4000bf26270 */
[----:B------:R-:W-:Y:S02]  /*1ef0*/  ISETP.GE.AND P0, PT, R16, UR4, PT ;  /* 0x0000000410007c0c */ /* 0x000fe4000bf06270 */
[----:B------:R-:W-:-:S02]  /*1f00*/  SEL R6, RZ, 0xffffffff, P1 ;  /* 0xffffffffff067807 */ /* 0x000fc40000800000 */
[----:B------:R-:W-:-:S03]  /*1f10*/  SEL R3, RZ, 0x1, P0 ;  /* 0x00000001ff037807 */ /* 0x000fc60000000000 */
[----:B------:R-:W-:-:S05]  /*1f20*/  IMAD.SHL.U32 R6, R6, 0x2, RZ ;  /* 0x0000000206067824 */ /* 0x000fca00078e00ff */
[----:B------:R-:W-:Y:S02]  /*1f30*/  LOP3.LUT R8, R6, 0x2, R3, 0xe2, !PT ;  /* 0x0000000206087812 */ /* 0x000fe400078ee203 */
[----:B------:R-:W0:Y:S01]  /*1f40*/  LDC.64 R6, c[0x0][0x3f8] ;  /* 0x0000fe00ff067b82 */ /* 0x000e220000000a00 */
[----:B------:R-:W-:Y:S02]  /*1f50*/  SHF.R.S32.HI R9, RZ, 0x1f, R138 ;  /* 0x0000001fff097819 */ /* 0x000fe4000001148a */
[----:B------:R-:W-:Y:S01]  /*1f60*/  IADD3 R3, R16, 0x20, RZ ;  /* 0x0000002010037810 */ /* 0x000fe20007ffe0ff */
[----:B------:R-:W0:Y:S01]  /*1f70*/  S2R R15, SR_TID.X ;  /* 0x00000000000f7919 */ /* 0x000e220000002100 */
[----:B------:R-:W-:Y:S01]  /*1f80*/  SHF.R.S32.HI R141, RZ, 0x1f, R140 ;  /* 0x0000001fff8d7819 */ /* 0x000fe2000001148c */
[-C--:B-1----:R-:W-:Y:S01]  /*1f90*/  IMAD R4, R9, R88.reuse, RZ ;  /* 0x0000005809047224 */ /* 0x082fe200078e02ff */
[----:B------:R-:W-:Y:S02]  /*1fa0*/  ISETP.GE.AND P1, PT, R22, UR4, PT ;  /* 0x0000000416007c0c */ /* 0x000fe4000bf26270 */
[----:B------:R-:W-:Y:S01]  /*1fb0*/  ISETP.GE.AND P0, PT, R3, UR4, PT ;  /* 0x0000000403007c0c */ /* 0x000fe2000bf06270 */
[C---:B------:R-:W-:Y:S01]  /*1fc0*/  IMAD R11, R138.reuse, R89, R4 ;  /* 0x000000598a0b7224 */ /* 0x040fe200078e0204 */
[----:B------:R-:W-:Y:S01]  /*1fd0*/  SEL R4, RZ, 0x8, P1 ;  /* 0x00000008ff047807 */ /* 0x000fe20000800000 */
[----:B------:R-:W-:Y:S01]  /*1fe0*/  IMAD.WIDE.U32 R70, R138, R88, R16 ;  /* 0x000000588a467225 */ /* 0x000fe200078e0010 */
[----:B------:R-:W-:-:S02]  /*1ff0*/  SEL R5, RZ, 0x4, P0 ;  /* 0x00000004ff057807 */ /* 0x000fc40000000000 */
[----:B------:R-:W-:Y:S01]  /*2000*/  ISETP.GE.AND P0, PT, R19, UR4, PT ;  /* 0x0000000413007c0c */ /* 0x000fe2000bf06270 */
[----:B------:R-:W-:Y:S01]  /*2010*/  IMAD.WIDE.U32 R68, R138, R88, R140 ;  /* 0x000000588a447225 */ /* 0x000fe200078e008c */
[-C--:B---3--:R-:W-:Y:S02]  /*2020*/  ISETP.GE.AND P3, PT, R0, R99.reuse, PT ;  /* 0x000000630000720c */ /* 0x088fe40003f66270 */
[----:B------:R-:W-:Y:S01]  /*2030*/  LOP3.LUT R4, R4, R8, R5, 0xfe, !PT ;  /* 0x0000000804047212 */ /* 0x000fe200078efe05 */
[----:B------:R-:W-:Y:S01]  /*2040*/  IMAD.IADD R71, R71, 0x1, R11 ;  /* 0x0000000147477824 */ /* 0x000fe200078e020b */
[----:B------:R-:W-:Y:S01]  /*2050*/  SEL R5, RZ, 0x10, P0 ;  /* 0x00000010ff057807 */ /* 0x000fe20000000000 */
[----:B0-----:R-:W-:Y:S01]  /*2060*/  IMAD R9, R9, R6, RZ ;  /* 0x0000000609097224 */ /* 0x001fe200078e02ff */
[-C--:B------:R-:W-:Y:S01]  /*2070*/  ISETP.GE.AND P0, PT, R16, R99.reuse, PT ;  /* 0x000000631000720c */ /* 0x080fe20003f06270 */
[----:B------:R-:W-:Y:S01]  /*2080*/  IMAD.IADD R69, R11, 0x1, R69 ;  /* 0x000000010b457824 */ /* 0x000fe200078e0245 */
[----:B------:R-:W-:Y:S01]  /*2090*/  ISETP.GE.AND P2, PT, R3, R99, PT ;  /* 0x000000630300720c */ /* 0x000fe20003f46270 */
[----:B------:R-:W-:Y:S01]  /*20a0*/  IMAD R11, R138, R7, R9 ;  /* 0x000000078a0b7224 */ /* 0x000fe200078e0209 */
[----:B------:R-:W-:Y:S01]  /*20b0*/  SEL R9, R99, RZ, P3 ;  /* 0x000000ff63097207 */ /* 0x000fe20001800000 */
[----:B------:R-:W-:Y:S01]  /*20c0*/  IMAD.IADD R87, R87, 0x1, R28 ;  /* 0x0000000157577824 */ /* 0x000fe200078e021c */
[----:B------:R-:W-:-:S02]  /*20d0*/  LOP3.LUT R28, R4, R5, RZ, 0xfc, !PT ;  /* 0x00000005041c7212 */ /* 0x000fc400078efcff */
[C---:B------:R-:W-:Y:S01]  /*20e0*/  SEL R5, R99.reuse, RZ, P0 ;  /* 0x000000ff63057207 */ /* 0x040fe20000000000 */
[----:B------:R-:W-:Y:S01]  /*20f0*/  IMAD.IADD R9, R0, 0x1, R9 ;  /* 0x0000000100097824 */ /* 0x000fe200078e0209 */
[----:B------:R-:W-:Y:S02]  /*2100*/  SEL R4, R99, RZ, P2 ;  /* 0x000000ff63047207 */ /* 0x000fe40001000000 */
[----:B------:R-:W-:Y:S02]  /*2110*/  LOP3.LUT R23, R23, 0xfffffffe, RZ, 0xc0, !PT ;  /* 0xfffffffe17177812 */ /* 0x000fe400078ec0ff */
[----:B------:R-:W-:Y:S01]  /*2120*/  IADD3 R5, R16, R5, RZ ;  /* 0x0000000510057210 */ /* 0x000fe20007ffe0ff */
[----:B------:R-:W-:Y:S01]  /*2130*/  IMAD.WIDE.U32 R66, R138, R6, R16 ;  /* 0x000000068a427225 */ /* 0x000fe200078e0010 */
[----:B------:R-:W-:-:S03]  /*2140*/  SHF.R.S32.HI R8, RZ, 0x1f, R9 ;  /* 0x0000001fff087819 */ /* 0x000fc60000011409 */
[----:B------:R-:W-:Y:S01]  /*2150*/  IMAD.WIDE.U32 R64, R138, R6, R140 ;  /* 0x000000068a407225 */ /* 0x000fe200078e008c */
[----:B------:R-:W-:-:S03]  /*2160*/  @P3 LOP3.LUT R23, R23, 0x1, RZ, 0xfc, !PT ;  /* 0x0000000117173812 */ /* 0x000fc600078efcff */
[----:B------:R-:W-:Y:S01]  /*2170*/  IMAD.IADD R10, R3, 0x1, R4 ;  /* 0x00000001030a7824 */ /* 0x000fe200078e0204 */
[----:B------:R-:W-:Y:S01]  /*2180*/  SHF.R.S32.HI R4, RZ, 0x1f, R5 ;  /* 0x0000001fff047819 */ /* 0x000fe20000011405 */
[----:B------:R-:W-:Y:S01]  /*2190*/  IMAD.IADD R67, R67, 0x1, R11 ;  /* 0x0000000143437824 */ /* 0x000fe200078e020b */
[----:B------:R-:W-:Y:S01]  /*21a0*/  LEA.HI R72, R8, R9, RZ, 0x3 ;  /* 0x0000000908487211 */ /* 0x000fe200078f18ff */
[----:B------:R-:W-:Y:S01]  /*21b0*/  IMAD.IADD R65, R11, 0x1, R65 ;  /* 0x000000010b417824 */ /* 0x000fe200078e0241 */
[----:B------:R-:W-:Y:S02]  /*21c0*/  SHF.R.S32.HI R11, RZ, 0x1f, R10 ;  /* 0x0000001fff0b7819 */ /* 0x000fe4000001140a */
[----:B------:R-:W-:Y:S02]  /*21d0*/  LOP3.LUT R23, R23, 0xfffffffd, RZ, 0xc0, !PT ;  /* 0xfffffffd17177812 */ /* 0x000fe400078ec0ff */
[----:B------:R-:W-:Y:S02]  /*21e0*/  LEA.HI R73, R4, R5, RZ, 0x3 ;  /* 0x0000000504497211 */ /* 0x000fe400078f18ff */
[----:B------:R-:W-:-:S02]  /*21f0*/  LEA.HI R9, R8, R9, RZ, 0x5 ;  /* 0x0000000908097211 */ /* 0x000fc400078f28ff */
[----:B------:R-:W-:Y:S02]  /*2200*/  LEA.HI R5, R4, R5, RZ, 0x5 ;  /* 0x0000000504057211 */ /* 0x000fe400078f28ff */
[-C--:B------:R-:W-:Y:S02]  /*2210*/  LEA.HI R4, R11, R10.reuse, RZ, 0x3 ;  /* 0x0000000a0b047211 */ /* 0x080fe400078f18ff */
[----:B------:R-:W-:Y:S02]  /*2220*/  @P2 LOP3.LUT R23, R23, 0x2, RZ, 0xfc, !PT ;  /* 0x0000000217172812 */ /* 0x000fe400078efcff */
[----:B------:R-:W-:Y:S01]  /*2230*/  LEA.HI R11, R11, R10, RZ, 0x5 ;  /* 0x0000000a0b0b7211 */ /* 0x000fe200078f28ff */
[----:B------:R-:W-:Y:S01]  /*2240*/  IMAD.SHL.U32 R10, R9, 0x80, RZ ;  /* 0x00000080090a7824 */ /* 0x000fe200078e00ff */
[----:B-----5:R-:W-:Y:S01]  /*2250*/  SHF.R.S32.HI R13, RZ, 0x1f, R97 ;  /* 0x0000001fff0d7819 */ /* 0x020fe20000011461 */
[----:B------:R-:W-:Y:S01]  /*2260*/  IMAD.SHL.U32 R8, R5, 0x80, RZ ;  /* 0x0000008005087824 */ /* 0x000fe200078e00ff */
[----:B------:R-:W-:Y:S01]  /*2270*/  LOP3.LUT R9, R143, 0x18, R72, 0xf8, !PT ;  /* 0x000000188f097812 */ /* 0x000fe200078ef848 */
[----:B------:R-:W-:Y:S01]  /*2280*/  VIADD R29, R15, 0xffffff80 ;  /* 0xffffff800f1d7836 */ /* 0x000fe20000000000 */
[----:B------:R-:W-:-:S02]  /*2290*/  LOP3.LUT R5, R143, 0x18, R73, 0xf8, !PT ;  /* 0x000000188f057812 */ /* 0x000fc400078ef849 */
[----:B------:R-:W-:Y:S01]  /*22a0*/  LOP3.LUT R23, R23, 0xfffffffb, RZ, 0xc0, !PT ;  /* 0xfffffffb17177812 */ /* 0x000fe200078ec0ff */
[----:B------:R-:W-:Y:S01]  /*22b0*/  IMAD R14, R13, R88, RZ ;  /* 0x000000580d0e7224 */ /* 0x000fe200078e02ff */
[----:B------:R-:W-:Y:S02]  /*22c0*/  LOP3.LUT R10, R10, 0xfffff000, RZ, 0xc0, !PT ;  /* 0xfffff0000a0a7812 */ /* 0x000fe400078ec0ff */
[-C--:B------:R-:W-:Y:S02]  /*22d0*/  LOP3.LUT R9, R9, R144.reuse, RZ, 0x3c, !PT ;  /* 0x0000009009097212 */ /* 0x080fe400078e3cff */
[----:B------:R-:W-:Y:S02]  /*22e0*/  LOP3.LUT R8, R8, 0xfffff000, RZ, 0xc0, !PT ;  /* 0xfffff00008087812 */ /* 0x000fe400078ec0ff */
[----:B------:R-:W-:Y:S02]  /*22f0*/  LOP3.LUT R5, R5, R144, RZ, 0x3c, !PT ;  /* 0x0000009005057212 */ /* 0x000fe400078e3cff */
[----:B------:R-:W-:Y:S01]  /*2300*/  LEA.HI R15, R29, R29, RZ, 0x1 ;  /* 0x0000001d1d0f7211 */ /* 0x000fe200078f08ff */
[----:B------:R-:W-:Y:S01]  /*2310*/  IMAD.WIDE.U32 R70, R97, R88, R70 ;  /* 0x0000005861467225 */ /* 0x000fe200078e0046 */
[----:B------:R-:W-:-:S02]  /*2320*/  IADD3 R95, R9, R10, R145 ;  /* 0x0000000a095f7210 */ /* 0x000fc40007ffe091 */
[----:B------:R-:W-:Y:S01]  /*2330*/  IADD3 R96, R5, R8, R145 ;  /* 0x0000000805607210 */ /* 0x000fe20007ffe091 */
[----:B------:R-:W-:Y:S01]  /*2340*/  IMAD R9, R97, R89, R14 ;  /* 0x0000005961097224 */ /* 0x000fe200078e020e */
[----:B------:R-:W-:Y:S01]  /*2350*/  LOP3.LUT R15, R15, 0xfffffffe, RZ, 0xc0, !PT ;  /* 0xfffffffe0f0f7812 */ /* 0x000fe200078ec0ff */
[----:B------:R-:W-:Y:S01]  /*2360*/  IMAD.SHL.U32 R12, R11, 0x80, RZ ;  /* 0x000000800b0c7824 */ /* 0x000fe200078e00ff */
[----:B------:R-:W-:Y:S01]  /*2370*/  LOP3.LUT R11, R143, 0x18, R4, 0xf8, !PT ;  /* 0x000000188f0b7812 */ /* 0x000fe200078ef804 */
[----:B------:R-:W-:Y:S02]  /*2380*/  IMAD R8, R13, R6, RZ ;  /* 0x000000060d087224 */ /* 0x000fe400078e02ff */
[----:B------:R-:W-:Y:S01]  /*2390*/  IMAD.WIDE.U32 R68, R97, R88, R68 ;  /* 0x0000005861447225 */ /* 0x000fe200078e0044 */
[----:B------:R-:W-:Y:S02]  /*23a0*/  IADD3 R86, R71, R9, RZ ;  /* 0x0000000947567210 */ /* 0x000fe40007ffe0ff */
[----:B------:R-:W-:Y:S01]  /*23b0*/  LOP3.LUT R12, R12, 0xfffff000, RZ, 0xc0, !PT ;  /* 0xfffff0000c0c7812 */ /* 0x000fe200078ec0ff */
[----:B------:R-:W-:Y:S01]  /*23c0*/  IMAD R81, R97, R7, R8 ;  /* 0x0000000761517224 */ /* 0x000fe200078e0208 */
[----:B------:R-:W-:Y:S01]  /*23d0*/  LOP3.LUT R11, R11, R144, RZ, 0x3c, !PT ;  /* 0x000000900b0b7212 */ /* 0x000fe200078e3cff */
[----:B------:R-:W-:Y:S01]  /*23e0*/  IMAD.WIDE.U32 R66, R97, R6, R66 ;  /* 0x0000000661427225 */ /* 0x000fe200078e0042 */
[----:B------:R-:W-:-:S03]  /*23f0*/  LOP3.LUT R10, R72, 0xfffffff8, RZ, 0xc0, !PT ;  /* 0xfffffff8480a7812 */ /* 0x000fc600078ec0ff */
[----:B------:R-:W-:Y:S01]  /*2400*/  VIADD R102, R20, 0x8 ;  /* 0x0000000814667836 */ /* 0x000fe20000000000 */
[----:B------:R-:W-:Y:S01]  /*2410*/  LOP3.LUT R20, R4, 0xfffffff8, RZ, 0xc0, !PT ;  /* 0xfffffff804147812 */ /* 0x000fe200078ec0ff */
[----:B------:R-:W-:Y:S01]  /*2420*/  IMAD.IADD R84, R9, 0x1, R69 ;  /* 0x0000000109547824 */ /* 0x000fe200078e0245 */
[----:B------:R-:W-:Y:S01]  /*2430*/  LOP3.LUT R9, R73, 0xfffffff8, RZ, 0xc0, !PT ;  /* 0xfffffff849097812 */ /* 0x000fe200078ec0ff */
[----:B------:R-:W-:Y:S01]  /*2440*/  IMAD.WIDE.U32 R64, R97, R6, R64 ;  /* 0x0000000661407225 */ /* 0x000fe200078e0040 */
[----:B------:R-:W-:-:S03]  /*2450*/  SHF.L.U64.HI R89, R88, 0x7, R89 ;  /* 0x0000000758597819 */ /* 0x000fc60000010259 */
[----:B------:R-:W-:Y:S01]  /*2460*/  IMAD.IADD R15, R29, 0x1, -R15 ;  /* 0x000000011d0f7824 */ /* 0x000fe200078e0a0f */
[----:B------:R-:W-:Y:S01]  /*2470*/  SHF.L.U32 R5, R88, 0x7, RZ ;  /* 0x0000000758057819 */ /* 0x000fe200000006ff */
[----:B------:R-:W-:Y:S01]  /*2480*/  IMAD.IADD R85, R67, 0x1, R81 ;  /* 0x0000000143557824 */ /* 0x000fe200078e0251 */
[C---:B------:R-:W-:Y:S01]  /*2490*/  SHF.L.U64.HI R90, R6.reuse, 0x7, R7 ;  /* 0x00000007065a7819 */ /* 0x040fe20000010207 */
[----:B------:R-:W-:Y:S01]  /*24a0*/  IMAD.SHL.U32 R6, R6, 0x80, RZ ;  /* 0x0000008006067824 */ /* 0x000fe200078e00ff */
[----:B------:R-:W-:Y:S01]  /*24b0*/  IADD3 R94, R11, R12, R145 ;  /* 0x0000000c0b5e7210 */ /* 0x000fe20007ffe091 */
[----:B------:R-:W-:Y:S01]  /*24c0*/  IMAD R8, R15, 0xc0, R138 ;  /* 0x000000c00f087824 */ /* 0x000fe200078e028a */
[----:B------:R-:W-:Y:S01]  /*24d0*/  SHF.R.S32.HI R7, RZ, 0x1f, R34 ;  /* 0x0000001fff077819 */ /* 0x000fe20000011422 */
[----:B------:R-:W-:Y:S01]  /*24e0*/  IMAD.SHL.U32 R99, R99, 0x2, RZ ;  /* 0x0000000263637824 */ /* 0x000fe200078e00ff */
[----:B------:R-:W-:Y:S01]  /*24f0*/  SHF.R.S32.HI R93, RZ, 0x1f, R9 ;  /* 0x0000001fff5d7819 */ /* 0x000fe20000011409 */
[----:B------:R-:W-:Y:S01]  /*2500*/  IMAD.IADD R81, R81, 0x1, R65 ;  /* 0x0000000151517824 */ /* 0x000fe200078e0241 */
[----:B------:R-:W-:-:S02]  /*2510*/  SHF.R.S32.HI R92, RZ, 0x1f, R10 ;  /* 0x0000001fff5c7819 */ /* 0x000fc4000001140a */
[----:B------:R-:W-:Y:S01]  /*2520*/  SHF.R.S32.HI R91, RZ, 0x1f, R20 ;  /* 0x0000001fff5b7819 */ /* 0x000fe20000011414 */
[----:B------:R-:W-:Y:S01]  /*2530*/  @!P6 BAR.SYNC.DEFER_BLOCKING 0x9, 0x100 ;  /* 0x024400000000eb1d */ /* 0x000fe20000010000 */
[----:B--2---:R-:W-:-:S13]  /*2540*/  LOP3.LUT P1, RZ, R21, 0x2, RZ, 0xc0, !PT ;  /* 0x0000000215ff7812 */ /* 0x004fda000782c0ff */
[----:B------:R-:W-:Y:S02]  /*2550*/  @P1 LOP3.LUT R23, R23, 0x4, RZ, 0xfc, !PT ;  /* 0x0000000417171812 */ /* 0x000fe400078efcff */
[----:B------:R-:W-:-:S04]  /*2560*/  ISETP.GE.AND P1, PT, R136, UR4, PT ;  /* 0x0000000488007c0c */ /* 0x000fc8000bf26270 */
[----:B------:R-:W-:-:S04]  /*2570*/  SEL R21, RZ, 0x20, P1 ;  /* 0x00000020ff157807 */ /* 0x000fc80000800000 */
[C---:B------:R-:W-:Y:S02]  /*2580*/  LOP3.LUT R21, R28.reuse, R21, RZ, 0xfc, !PT ;  /* 0x000000151c157212 */ /* 0x040fe400078efcff */
[----:B------:R-:W-:Y:S02]  /*2590*/  LOP3.LUT R28, R28, 0x1, RZ, 0xc0, !PT ;  /* 0x000000011c1c7812 */ /* 0x000fe400078ec0ff */
[----:B----4-:R-:W-:Y:S02]  /*25a0*/  SHF.R.S32.HI R88, RZ, 0x1f, R25 ;  /* 0x0000001fff587819 */ /* 0x010fe40000011419 */
[C---:B------:R-:W-:Y:S02]  /*25b0*/  LOP3.LUT R29, R21.reuse, 0x2, RZ, 0xc0, !PT ;  /* 0x00000002151d7812 */ /* 0x040fe400078ec0ff */
[----:B------:R-:W-:-:S07]  /*25c0*/  LOP3.LUT R30, R21, 0x4, RZ, 0xc0, !PT ;  /* 0x00000004151e7812 */ /* 0x000fce00078ec0ff */
.L_x_461:
[----:B--23--:R-:W2:Y:S01]  /*25d0*/  LDL R31, [R1+0x48] ;  /* 0x00004800011f7983 */ /* 0x00cea20000100800 */
[----:B------:R-:W0:Y:S03]  /*25e0*/  LDC R76, c[0x0][0x430] ;  /* 0x00010c00ff4c7b82 */ /* 0x000e260000000800 */
[----:B------:R-:W3:Y:S01]  /*25f0*/  LDL R35, [R1+0x44] ;  /* 0x0000440001237983 */ /* 0x000ee20000100800 */
[----:B------:R-:W-:-:S04]  /*2600*/  VIADD R26, R26, 0xffffffff ;  /* 0xffffffff1a1a7836 */ /* 0x000fc80000000000 */
[----:B------:R-:W-:Y:S01]  /*2610*/  IMAD R12, R26, 0x80, R8 ;  /* 0x000000801a0c7824 */ /* 0x000fe200078e0208 */
[----:B-1----:R-:W1:Y:S04]  /*2620*/  LDC R98, c[0x0][0x3f4] ;  /* 0x0000fd00ff627b82 */ /* 0x002e680000000800 */
[----:B------:R-:W-:Y:S02]  /*2630*/  ISETP.GE.AND P1, PT, R12, R24, PT ;  /* 0x000000180c00720c */ /* 0x000fe40003f26270 */
[----:B0-----:R-:W-:Y:S02]  /*2640*/  ISETP.NE.AND P2, PT, R76, 0x1, PT ;  /* 0x000000014c00780c */ /* 0x001fe40003f45270 */
[----:B------:R-:W-:-:S11]  /*2650*/  ISETP.GT.OR P1, PT, R8, 0x7f, P1 ;  /* 0x0000007f0800780c */ /* 0x000fd60000f24670 */
[----:B------:R-:W0:Y:S08]  /*2660*/  @P2 LDC R11, c[0x0][0x434] ;  /* 0x00010d00ff0b2b82 */ /* 0x000e300000000800 */
[----:B------:R-:W4:Y:S08]  /*2670*/  @P2 LDC R32, c[0x0][0x438] ;  /* 0x00010e00ff202b82 */ /* 0x000f300000000800 */
[----:B------:R-:W1:Y:S01]  /*2680*/  @!P1 LDC.64 R14, c[0x0][0x428] ;  /* 0x00010a00ff0e9b82 */ /* 0x000e620000000a00 */
[----:B------:R-:W-:-:S07]  /*2690*/  IADD3 R38, R87, R12, RZ ;  /* 0x0000000c57267210 */ /* 0x000fce0007ffe0ff */
[----:B------:R-:W1:Y:S01]  /*26a0*/  @!P1 LDC.64 R12, c[0x0][0x418] ;  /* 0x00010600ff0c9b82 */ /* 0x000e620000000a00 */
[----:B0-----:R-:W-:-:S04]  /*26b0*/  @P2 IMAD.HI.U32 R11, R38, R11, RZ ;  /* 0x0000000b260b2227 */ /* 0x001fc800078e00ff */
[----:B------:R-:W-:Y:S01]  /*26c0*/  IMAD.MOV.U32 R36, RZ, RZ, R38 ;  /* 0x000000ffff247224 */ /* 0x000fe200078e0026 */
[----:B----4-:R-:W-:-:S04]  /*26d0*/  @P2 SHF.R.U32.HI R36, RZ, R32, R11 ;  /* 0x00000020ff242219 */ /* 0x010fc8000001160b */
[----:B------:R-:W-:Y:S01]  /*26e0*/  @!P1 SHF.R.S32.HI R37, RZ, 0x1f, R36 ;  /* 0x0000001fff259819 */ /* 0x000fe20000011424 */
[----:B-1----:R-:W-:-:S04]  /*26f0*/  @!P1 IMAD R32, R88, R14, RZ ;  /* 0x0000000e58209224 */ /* 0x002fc800078e02ff */
[C---:B------:R-:W-:Y:S02]  /*2700*/  @!P1 IMAD R11, R25.reuse, R15, R32 ;  /* 0x0000000f190b9224 */ /* 0x040fe400078e0220 */
[----:B------:R-:W-:-:S04]  /*2710*/  @!P1 IMAD.WIDE.U32 R14, R25, R14, R36 ;  /* 0x0000000e190e9225 */ /* 0x000fc800078e0024 */
[----:B------:R-:W-:Y:S01]  /*2720*/  @!P1 IMAD.IADD R11, R15, 0x1, R11 ;  /* 0x000000010f0b9824 */ /* 0x000fe200078e020b */
[----:B------:R-:W-:-:S04]  /*2730*/  @!P1 LEA R12, P2, R14, R12, 0x2 ;  /* 0x0000000c0e0c9211 */ /* 0x000fc800078410ff */
[----:B------:R-:W-:Y:S02]  /*2740*/  @!P1 LEA.HI.X R13, R14, R13, R11, 0x2, P2 ;  /* 0x0000000d0e0d9211 */ /* 0x000fe400010f140b */
[----:B------:R-:W-:Y:S01]  /*2750*/  ISETP.GE.AND P2, PT, R98, 0x1, PT ;  /* 0x000000016200780c */ /* 0x000fe20003f46270 */
[----:B------:R-:W-:Y:S01]  /*2760*/  IMAD.MOV.U32 R75, RZ, RZ, RZ ;  /* 0x000000ffff4b7224 */ /* 0x000fe200078e00ff */
[----:B------:R-:W-:Y:S05]  /*2770*/  YIELD ;  /* 0x0000000000007946 */ /* 0x000fea0003800000 */
[----:B------:R-:W-:Y:S01]  /*2780*/  IMAD.MOV R11, RZ, RZ, -R36 ;  /* 0x000000ffff0b7224 */ /* 0x000fe200078e0a24 */
[----:B------:R-:W-:Y:S01]  /*2790*/  BSSY B0, `(.L_x_403) ;  /* 0x000040e000007945 */ /* 0x000fe20003800000 */
[----:B------:R0:W5:Y:S01]  /*27a0*/  @!P1 LDG.E R75, desc[UR42][R12.64] ;  /* 0x0000002a0c4b9981 */ /* 0x000162000c1e1900 */
[----:B------:R-:W-:Y:S01]  /*27b0*/  ISETP.GT.AND P1, PT, R26, R74, PT ;  /* 0x0000004a1a00720c */ /* 0x000fe20003f24270 */
[----:B------:R-:W-:Y:S01]  /*27c0*/  IMAD R76, R76, R11, R38 ;  /* 0x0000000b4c4c7224 */ /* 0x000fe200078e0226 */
[----:B--2---:R-:W-:Y:S01]  /*27d0*/  LOP3.LUT P3, RZ, R31, 0x2, RZ, 0xc0, !PT ;  /* 0x000000021fff7812 */ /* 0x004fe2000786c0ff */
[----:B---3--:R-:W-:-:S04]  /*27e0*/  IMAD R14, R18, 0x3000, R35 ;  /* 0x00003000120e7824 */ /* 0x008fc800078e0223 */
[----:B------:R-:W-:-:S08]  /*27f0*/  VIADD R32, R14, 0x10 ;  /* 0x000000100e207836 */ /* 0x000fd00000000000 */
[C---:B------:R-:W-:Y:S01]  /*2800*/  @P3 IADD3 R32, R14.reuse, -0x10, RZ ;  /* 0xfffffff00e203810 */ /* 0x040fe20007ffe0ff */
[----:B------:R-:W-:-:S04]  /*2810*/  IMAD R35, R14, 0x2, R27 ;  /* 0x000000020e237824 */ /* 0x000fc800078e021b */
[----:B------:R-:W-:Y:S01]  /*2820*/  IMAD R32, R32, 0x2, R27 ;  /* 0x0000000220207824 */ /* 0x000fe200078e021b */
[----:B0-----:R-:W-:Y:S06]  /*2830*/  @!P2 BRA `(.L_x_404) ;  /* 0x0000003800e8a947 */ /* 0x001fec0003800000 */
[----:B------:R-:W-:Y:S01]  /*2840*/  SHF.R.S32.HI R77, RZ, 0x1f, R76 ;  /* 0x0000001fff4d7819 */ /* 0x000fe2000001144c */
[----:B------:R-:W-:Y:S01]  /*2850*/  ULDC.64 UR4, c[0x0][0x300] ;  /* 0x0000c00000047ab9 */ /* 0x000fe20000000a00 */
[----:B-----5:R-:W-:Y:S01]  /*2860*/  SHF.R.S32.HI R78, RZ, 0x1f, R75 ;  /* 0x0000001fff4e7819 */ /* 0x020fe2000001144b */
[----:B------:R-:W-:-:S04]  /*2870*/  IMAD.WIDE.U32 R12, R76, UR4, RZ ;  /* 0x000000044c0c7c25 */ /* 0x000fc8000f8e00ff */
[----:B------:R-:W-:Y:S02]  /*2880*/  IMAD R11, R77, UR4, RZ ;  /* 0x000000044d0b7c24 */ /* 0x000fe4000f8e02ff */
[----:B------:R-:W-:Y:S02]  /*2890*/  IMAD R36, R89, R26, RZ ;  /* 0x0000001a59247224 */ /* 0x000fe400078e02ff */
[----:B------:R-:W-:Y:S01]  /*28a0*/  IMAD R11, R76, UR5, R11 ;  /* 0x000000054c0b7c24 */ /* 0x000fe2000f8e020b */
[----:B------:R-:W-:Y:S01]  /*28b0*/  ULDC.64 UR4, c[0x0][0x310] ;  /* 0x0000c40000047ab9 */ /* 0x000fe20000000a00 */
[----:B------:R-:W-:Y:S02]  /*28c0*/  IMAD R79, R26, -0x80, R24 ;  /* 0xffffff801a4f7824 */ /* 0x000fe400078e0218 */
[----:B------:R-:W-:Y:S02]  /*28d0*/  IMAD R14, R78, UR4, RZ ;  /* 0x000000044e0e7c24 */ /* 0x000fe4000f8e02ff */
[----:B------:R-:W-:Y:S01]  /*28e0*/  IMAD.IADD R13, R13, 0x1, R11 ;  /* 0x000000010d0d7824 */ /* 0x000fe200078e020b */
[----:B------:R-:W-:Y:S01]  /*28f0*/  VIMNMX R79, R79, 0x80, PT ;  /* 0x000000804f4f7848 */ /* 0x000fe20003fe0100 */
[----:B------:R-:W-:-:S02]  /*2900*/  IMAD R11, R75, UR5, R14 ;  /* 0x000000054b0b7c24 */ /* 0x000fc4000f8e020e */
[----:B------:R-:W-:Y:S01]  /*2910*/  IMAD.WIDE.U32 R12, R75, UR4, R12 ;  /* 0x000000044b0c7c25 */ /* 0x000fe2000f8e000c */
[----:B------:R-:W-:-:S03]  /*2920*/  ULDC.64 UR4, c[0x0][0x308] ;  /* 0x0000c20000047ab9 */ /* 0x000fc60000000a00 */
[----:B------:R-:W-:Y:S02]  /*2930*/  IMAD R15, R7, UR4, RZ ;  /* 0x00000004070f7c24 */ /* 0x000fe4000f8e02ff */
[----:B------:R-:W-:Y:S01]  /*2940*/  IMAD.IADD R13, R13, 0x1, R11 ;  /* 0x000000010d0d7824 */ /* 0x000fe200078e020b */
[----:B------:R-:W-:Y:S01]  /*2950*/  SHF.R.S32.HI R11, RZ, 0x1f, R26 ;  /* 0x0000001fff0b7819 */ /* 0x000fe2000001141a */
[C---:B------:R-:W-:Y:S02]  /*2960*/  IMAD R15, R34.reuse, UR5, R15 ;  /* 0x00000005220f7c24 */ /* 0x040fe4000f8e020f */
[----:B------:R-:W-:Y:S01]  /*2970*/  IMAD.WIDE.U32 R12, R34, UR4, R12 ;  /* 0x00000004220c7c25 */ /* 0x000fe2000f8e000c */
[----:B------:R-:W-:-:S03]  /*2980*/  ULDC.64 UR4, c[0x0][0x2e8] ;  /* 0x0000ba0000047ab9 */ /* 0x000fc60000000a00 */
[----:B------:R-:W-:Y:S01]  /*2990*/  IMAD.IADD R61, R13, 0x1, R15 ;  /* 0x000000010d3d7824 */ /* 0x000fe200078e020f */
[----:B------:R-:W-:Y:S01]  /*29a0*/  LEA R60, P2, R12, UR4, 0x1 ;  /* 0x000000040c3c7c11 */ /* 0x000fe2000f8408ff */
[----:B------:R-:W-:Y:S01]  /*29b0*/  ULDC.U8 UR4, c[0x0][0x410] ;  /* 0x0001040000047ab9 */ /* 0x000fe20000000000 */
[----:B------:R-:W-:Y:S02]  /*29c0*/  IMAD R14, R90, R26, RZ ;  /* 0x0000001a5a0e7224 */ /* 0x000fe400078e02ff */
[----:B------:R-:W-:Y:S01]  /*29d0*/  LEA.HI.X R61, R12, UR5, R61, 0x1, P2 ;  /* 0x000000050c3d7c11 */ /* 0x000fe200090f0c3d */
[C---:B------:R-:W-:Y:S01]  /*29e0*/  IMAD R37, R11.reuse, R5, R36 ;  /* 0x000000050b257224 */ /* 0x040fe200078e0224 */
[----:B------:R-:W-:Y:S01]  /*29f0*/  ISETP.NE.AND P2, PT, RZ, UR4, PT ;  /* 0x00000004ff007c0c */ /* 0x000fe2000bf45270 */
[----:B------:R-:W-:Y:S02]  /*2a00*/  IMAD R31, R11, R6, R14 ;  /* 0x000000060b1f7224 */ /* 0x000fe400078e020e */
[----:B------:R-:W-:-:S04]  /*2a10*/  IMAD.WIDE.U32 R14, R6, R26, RZ ;  /* 0x0000001a060e7225 */ /* 0x000fc800078e00ff */
[----:B------:R-:W-:Y:S01]  /*2a20*/  IMAD.WIDE.U32 R12, R5, R26, RZ ;  /* 0x0000001a050c7225 */ /* 0x000fe200078e00ff */
[----:B------:R-:W-:-:S03]  /*2a30*/  IADD3 R11, R15, R31, RZ ;  /* 0x0000001f0f0b7210 */ /* 0x000fc60007ffe0ff */
[----:B------:R-:W-:Y:S02]  /*2a40*/  IMAD.IADD R31, R13, 0x1, R37 ;  /* 0x000000010d1f7824 */ /* 0x000fe400078e0225 */
[----:B------:R-:W-:Y:S05]  /*2a50*/  @!P2 BRA `(.L_x_405) ;  /* 0x0000001c0008a947 */ /* 0x000fea0003800000 */
[----:B------:R-:W-:Y:S01]  /*2a60*/  ISETP.GE.AND P3, PT, R138, R79, PT ;  /* 0x0000004f8a00720c */ /* 0x000fe20003f66270 */
[----:B------:R-:W-:Y:S01]  /*2a70*/  BSSY B1, `(.L_x_406) ;  /* 0x000003b000017945 */ /* 0x000fe20003800000 */
        /* <DEDUP_REMOVED lines=12> */
[----:B------:R-:W-:Y:S06]  /*2b40*/  @P3 BRA `(.L_x_407) ;  /* 0x0000000000b43947 */ /* 0x000fec0003800000 */
[----:B------:R-:W2:Y:S04]  /*2b50*/  LDL R83, [R1+0x20] ;  /* 0x0000200001537983 */ /* 0x000ea80000100800 */
[----:B------:R-:W3:Y:S04]  /*2b60*/  LDL R82, [R1+0x18] ;  /* 0x0000180001527983 */ /* 0x000ee80000100800 */
[----:B------:R-:W4:Y:S04]  /*2b70*/  LDL R80, [R1+0x1c] ;  /* 0x00001c0001507983 */ /* 0x000f280000100800 */
[----:B------:R-:W4:Y:S04]  /*2b80*/  LDL R63, [R1+0x24] ;  /* 0x00002400013f7983 */ /* 0x000f280000100800 */
[----:B------:R-:W4:Y:S01]  /*2b90*/  LDL R62, [R1+0x28] ;  /* 0x00002800013e7983 */ /* 0x000f220000100800 */
[----:B------:R-:W-:Y:S01]  /*2ba0*/  IADD3 R14, P2, R64, R14, RZ ;  /* 0x0000000e400e7210 */ /* 0x000fe20007f5e0ff */
[----:B------:R-:W-:Y:S01]  /*2bb0*/  ULDC.64 UR4, c[0x0][0x3e8] ;  /* 0x0000fa0000047ab9 */ /* 0x000fe20000000a00 */
[----:B------:R-:W-:-:S02]  /*2bc0*/  CS2R R56, SRZ ;  /* 0x0000000000387805 */ /* 0x000fc4000001ff00 */
[----:B------:R-:W-:Y:S01]  /*2bd0*/  CS2R R58, SRZ ;  /* 0x00000000003a7805 */ /* 0x000fe2000001ff00 */
[----:B------:R-:W-:Y:S01]  /*2be0*/  IMAD.X R13, R11, 0x1, R81, P2 ;  /* 0x000000010b0d7824 */ /* 0x000fe200010e0651 */
[----:B------:R-:W-:-:S05]  /*2bf0*/  IADD3 R11, P2, R68, R12, RZ ;  /* 0x0000000c440b7210 */ /* 0x000fca0007f5e0ff */
[----:B------:R-:W-:Y:S01]  /*2c00*/  IMAD.X R36, R31, 0x1, R84, P2 ;  /* 0x000000011f247824 */ /* 0x000fe200010e0654 */
[----:B------:R-:W-:-:S04]  /*2c10*/  LEA R12, P2, R14, UR4, 0x1 ;  /* 0x000000040e0c7c11 */ /* 0x000fc8000f8408ff */
[----:B------:R-:W-:Y:S01]  /*2c20*/  LEA.HI.X R13, R14, UR5, R13, 0x1, P2 ;  /* 0x000000050e0d7c11 */ /* 0x000fe200090f0c0d */
[----:B------:R-:W-:Y:S02]  /*2c30*/  ULDC.64 UR4, c[0x0][0x400] ;  /* 0x0001000000047ab9 */ /* 0x000fe40000000a00 */
[----:B------:R-:W-:-:S04]  /*2c40*/  LEA R14, P2, R11, UR4, 0x1 ;  /* 0x000000040b0e7c11 */ /* 0x000fc8000f8408ff */
[----:B------:R-:W-:Y:S02]  /*2c50*/  LEA.HI.X R15, R11, UR5, R36, 0x1, P2 ;  /* 0x000000050b0f7c11 */ /* 0x000fe400090f0c24 */
[----:B------:R-:W-:Y:S02]  /*2c60*/  ISETP.GE.AND P2, PT, R140, R98, PT ;  /* 0x000000628c00720c */ /* 0x000fe40003f46270 */
[----:B------:R-:W-:Y:S02]  /*2c70*/  CS2R R52, SRZ ;  /* 0x0000000000347805 */ /* 0x000fe4000001ff00 */
[----:B------:R-:W-:-:S09]  /*2c80*/  CS2R R54, SRZ ;  /* 0x0000000000367805 */ /* 0x000fd2000001ff00 */
[----:B------:R0:W5:Y:S04]  /*2c90*/  @!P2 LDG.E.64 R56, desc[UR42][R12.64] ;  /* 0x0000002a0c38a981 */ /* 0x000168000c1e1b00 */
[----:B------:R0:W5:Y:S01]  /*2ca0*/  @!P2 LDG.E.64 R58, desc[UR42][R14.64] ;  /* 0x0000002a0e3aa981 */ /* 0x000162000c1e1b00 */
        /* <DEDUP_REMOVED lines=8> */
[----:B--2---:R-:W-:-:S13]  /*2d30*/  ISETP.GE.AND P2, PT, R83, R98, PT ;  /* 0x000000625300720c */ /* 0x004fda0003f46270 */
[----:B------:R0:W5:Y:S04]  /*2d40*/  @!P2 LDG.E.64 R52, desc[UR42][R12.64+0x10] ;  /* 0x0000102a0c34a981 */ /* 0x000168000c1e1b00 */
[----:B------:R0:W5:Y:S01]  /*2d50*/  @!P2 LDG.E.64 R54, desc[UR42][R14.64+0x10] ;  /* 0x0000102a0e36a981 */ /* 0x000162000c1e1b00 */
[----:B---3--:R-:W-:-:S13]  /*2d60*/  ISETP.GE.AND P2, PT, R82, R98, PT ;  /* 0x000000625200720c */ /* 0x008fda0003f46270 */
[----:B------:R0:W5:Y:S04]  /*2d70*/  @!P2 LDG.E.64 R48, desc[UR42][R12.64+0x20] ;  /* 0x0000202a0c30a981 */ /* 0x000168000c1e1b00 */
[----:B------:R0:W5:Y:S01]  /*2d80*/  @!P2 LDG.E.64 R50, desc[UR42][R14.64+0x20] ;  /* 0x0000202a0e32a981 */ /* 0x000162000c1e1b00 */
[----:B----4-:R-:W-:-:S13]  /*2d90*/  ISETP.GE.AND P2, PT, R80, R98, PT ;  /* 0x000000625000720c */ /* 0x010fda0003f46270 */
[----:B------:R0:W5:Y:S04]  /*2da0*/  @!P2 LDG.E.64 R44, desc[UR42][R12.64+0x30] ;  /* 0x0000302a0c2ca981 */ /* 0x000168000c1e1b00 */
[----:B------:R0:W5:Y:S01]  /*2db0*/  @!P2 LDG.E.64 R46, desc[UR42][R14.64+0x30] ;  /* 0x0000302a0e2ea981 */ /* 0x000162000c1e1b00 */
[----:B------:R-:W-:-:S13]  /*2dc0*/  ISETP.GE.AND P2, PT, R63, R98, PT ;  /* 0x000000623f00720c */ /* 0x000fda0003f46270 */
[----:B------:R0:W5:Y:S04]  /*2dd0*/  @!P2 LDG.E.64 R40, desc[UR42][R12.64+0x40] ;  /* 0x0000402a0c28a981 */ /* 0x000168000c1e1b00 */
[----:B------:R0:W5:Y:S01]  /*2de0*/  @!P2 LDG.E.64 R42, desc[UR42][R14.64+0x40] ;  /* 0x0000402a0e2aa981 */ /* 0x000162000c1e1b00 */
[----:B------:R-:W-:-:S13]  /*2df0*/  ISETP.GE.AND P2, PT, R62, R98, PT ;  /* 0x000000623e00720c */ /* 0x000fda0003f46270 */
[----:B------:R0:W5:Y:S04]  /*2e00*/  @!P2 LDG.E.64 R36, desc[UR42][R12.64+0x50] ;  /* 0x0000502a0c24a981 */ /* 0x000168000c1e1b00 */
[----:B------:R0:W5:Y:S02]  /*2e10*/  @!P2 LDG.E.64 R38, desc[UR42][R14.64+0x50] ;  /* 0x0000502a0e26a981 */ /* 0x000164000c1e1b00 */
.L_x_407:
[----:B------:R-:W-:Y:S05]  /*2e20*/  BSYNC B1 ;  /* 0x0000000000017941 */ /* 0x000fea0003800000 */
.L_x_406:
[----:B-----5:R-:W-:Y:S01]  /*2e30*/  IMAD.MOV.U32 R11, RZ, RZ, R36 ;  /* 0x000000ffff0b7224 */ /* 0x020fe200078e0024 */
[----:B0-----:R-:W-:Y:S01]  /*2e40*/  MOV R13, R40 ;  /* 0x00000028000d7202 */ /* 0x001fe20000000f00 */
[----:B------:R-:W-:Y:S01]  /*2e50*/  IMAD.MOV.U32 R12, RZ, RZ, R37 ;  /* 0x000000ffff0c7224 */ /* 0x000fe200078e0025 */
[----:B------:R-:W-:Y:S01]  /*2e60*/  UISETP.NE.AND UP0, UPT, UR40, 0x3, UPT ;  /* 0x000000032800788c */ /* 0x000fe2000bf05270 */
[----:B------:R-:W-:Y:S01]  /*2e70*/  IMAD.MOV.U32 R14, RZ, RZ, R45 ;  /* 0x000000ffff0e7224 */ /* 0x000fe200078e002d */
[----:B------:R-:W-:Y:S01]  /*2e80*/  PRMT R63, R11, 0x7610, R63 ;  /* 0x000076100b3f7816 */ /* 0x000fe2000000003f */
[----:B------:R-:W-:Y:S01]  /*2e90*/  IMAD.MOV.U32 R11, RZ, RZ, R41 ;  /* 0x000000ffff0b7224 */ /* 0x000fe200078e0029 */
[----:B------:R-:W-:Y:S01]  /*2ea0*/  PRMT R62, R62, 0x5410, R12 ;  /* 0x000054103e3e7816 */ /* 0x000fe2000000000c */
[----:B------:R-:W-:Y:S01]  /*2eb0*/  IMAD.MOV.U32 R12, RZ, RZ, R44 ;  /* 0x000000ffff0c7224 */ /* 0x000fe200078e002c */
[----:B------:R-:W-:Y:S02]  /*2ec0*/  PLOP3.LUT P2, PT, PT, PT, UP0, 0x80, 0x0 ;  /* 0x000000000000781c */ /* 0x000fe40003f4f008 */
[----:B------:R-:W-:Y:S01]  /*2ed0*/  PRMT R82, R13, 0x5410, R11 ;  /* 0x000054100d527816 */ /* 0x000fe2000000000b */
[----:B------:R-:W-:Y:S01]  /*2ee0*/  IMAD.MOV.U32 R11, RZ, RZ, R48 ;  /* 0x000000ffff0b7224 */ /* 0x000fe200078e0030 */
[----:B------:R-:W-:Y:S01]  /*2ef0*/  PRMT R103, R12, 0x5410, R14 ;  /* 0x000054100c677816 */ /* 0x000fe2000000000e */
[----:B------:R-:W-:-:S05]  /*2f00*/  IMAD.MOV.U32 R12, RZ, RZ, R49 ;  /* 0x000000ffff0c7224 */ /* 0x000fca00078e0031 */
[----:B------:R-:W-:Y:S01]  /*2f10*/  PRMT R107, R12, 0x5410, R11 ;  /* 0x000054100c6b7816 */ /* 0x000fe2000000000b */
[----:B------:R-:W-:Y:S01]  /*2f20*/  IMAD.MOV.U32 R12, RZ, RZ, R53 ;  /* 0x000000ffff0c7224 */ /* 0x000fe200078e0035 */
[----:B------:R-:W-:-:S04]  /*2f30*/  MOV R11, R52 ;  /* 0x00000034000b7202 */ /* 0x000fc80000000f00 */
[----:B------:R-:W-:Y:S01]  /*2f40*/  PRMT R108, R108, 0x5410, R11 ;  /* 0x000054106c6c7816 */ /* 0x000fe2000000000b */
[----:B------:R-:W-:Y:S01]  /*2f50*/  IMAD.MOV.U32 R11, RZ, RZ, R56 ;  /* 0x000000ffff0b7224 */ /* 0x000fe200078e0038 */
[----:B------:R-:W-:Y:S01]  /*2f60*/  PRMT R109, R12, 0x7610, R109 ;  /* 0x000076100c6d7816 */ /* 0x000fe2000000006d */
[----:B------:R-:W-:-:S03]  /*2f70*/  IMAD.MOV.U32 R12, RZ, RZ, R57 ;  /* 0x000000ffff0c7224 */ /* 0x000fc600078e0039 */
[----:B------:R-:W-:Y:S01]  /*2f80*/  PRMT R109, R109, 0x5410, R11 ;  /* 0x000054106d6d7816 */ /* 0x000fe2000000000b */
[----:B------:R-:W-:Y:S01]  /*2f90*/  IMAD.MOV.U32 R11, RZ, RZ, R38 ;  /* 0x000000ffff0b7224 */ /* 0x000fe200078e0026 */
[----:B------:R-:W-:Y:S01]  /*2fa0*/  PRMT R110, R12, 0x7610, R110 ;  /* 0x000076100c6e7816 */ /* 0x000fe2000000006e */
[----:B------:R-:W-:-:S03]  /*2fb0*/  IMAD.MOV.U32 R12, RZ, RZ, R39 ;  /* 0x000000ffff0c7224 */ /* 0x000fc600078e0027 */
[----:B------:R-:W-:Y:S01]  /*2fc0*/  PRMT R62, R11, 0x7610, R62 ;  /* 0x000076100b3e7816 */ /* 0x000fe2000000003e */
[----:B------:R-:W-:Y:S01]  /*2fd0*/  IMAD.MOV.U32 R11, RZ, RZ, R43 ;  /* 0x000000ffff0b7224 */ /* 0x000fe200078e002b */
[----:B------:R-:W-:Y:S02]  /*2fe0*/  PRMT R63, R63, 0x5410, R12 ;  /* 0x000054103f3f7816 */ /* 0x000fe4000000000c */
[----:B------:R-:W-:-:S04]  /*2ff0*/  MOV R12, R42 ;  /* 0x0000002a000c7202 */ /* 0x000fc80000000f00 */
[----:B------:R-:W-:Y:S01]  /*3000*/  PRMT R83, R12, 0x5410, R11 ;  /* 0x000054100c537816 */ /* 0x000fe2000000000b */
[----:B------:R-:W-:Y:S02]  /*3010*/  IMAD.MOV.U32 R12, RZ, RZ, R46 ;  /* 0x000000ffff0c7224 */ /* 0x000fe400078e002e */
[----:B------:R-:W-:-:S05]  /*3020*/  IMAD.MOV.U32 R11, RZ, RZ, R47 ;  /* 0x000000ffff0b7224 */ /* 0x000fca00078e002f */
[----:B------:R-:W-:Y:S01]  /*3030*/  PRMT R105, R12, 0x5410, R11 ;  /* 0x000054100c697816 */ /* 0x000fe2000000000b */
[----:B------:R-:W-:Y:S02]  /*3040*/  IMAD.MOV.U32 R12, RZ, RZ, R51 ;  /* 0x000000ffff0c7224 */ /* 0x000fe400078e0033 */
        /* <DEDUP_REMOVED lines=9> */
[----:B------:R-:W-:Y:S06]  /*30e0*/  @!P2 BRA `(.L_x_408) ;  /* 0x000000000004a947 */ /* 0x000fec0003800000 */
[----:B------:R-:W-:Y:S01]  /*30f0*/  BPT.TRAP 0x1 ;  /* 0x000000040000795c */ /* 0x000fe20000300000 */
.L_x_408:
[----:B------:R-:W-:Y:S01]  /*3100*/  IMAD R31, R18, 0x8, R2 ;  /* 0x00000008121f7824 */ /* 0x000fe200078e0202 */
[----:B------:R-:W-:Y:S01]  /*3110*/  SHF.L.U32 R80, R137, 0x1f, RZ ;  /* 0x0000001f89507819 */ /* 0x000fe200000006ff */
[----:B------:R-:W-:Y:S03]  /*3120*/  BSSY B1, `(.L_x_409) ;  /* 0x0000003000017945 */ /* 0x000fe60003800000 */
[----:B------:R-:W0:Y:S02]  /*3130*/  SYNCS.PHASECHK.TRANS64.TRYWAIT P4, [R31+URZ+0x2d890], R80 ;  /* 0x02d890501f0075a7 */ /* 0x000e24000808017f */
[----:B0-----:R-:W-:Y:S05]  /*3140*/  @!P4 BRA `(.L_x_410) ;  /* 0x000001580040c947 */ /* 0x001fea0003800000 */
.L_x_659:
[----:B------:R-:W-:Y:S05]  /*3150*/  BSYNC B1 ;  /* 0x0000000000017941 */ /* 0x000fea0003800000 */
.L_x_409:
[----:B------:R-:W-:-:S03]  /*3160*/  UMOV UR4, 0xffffffff ;  /* 0xffffffff00047882 */ /* 0x000fc60000000000 */
[----:B------:R-:W-:Y:S05]  /*3170*/  BRA.DIV UR4, `(.L_x_411) ;  /* 0x0000015a04487947 */ /* 0x000fea000b800000 */
[----:B------:R-:W1:Y:S04]  /*3180*/  SHFL.IDX PT, R61, R61, RZ, 0x1e1f ;  /* 0x001e1fff3d3d7589 */ /* 0x000e6800000e0000 */
[----:B------:R-:W2:Y:S02]  /*3190*/  SHFL.IDX PT, R60, R60, RZ, 0x1e1f ;  /* 0x001e1fff3c3c7589 */ /* 0x000ea400000e0000 */
.L_x_663:
[----:B------:R-:W-:Y:S05]  /*31a0*/  @P3 BRA `(.L_x_412) ;  /* 0x0000003400b03947 */ /* 0x000fea0003800000 */
[----:B------:R-:W-:Y:S01]  /*31b0*/  ISETP.NE.AND P3, PT, R28, RZ, PT ;  /* 0x000000ff1c00720c */ /* 0x000fe20003f65270 */
[----:B------:R-:W-:-:S12]  /*31c0*/  BSSY B1, `(.L_x_413) ;  /* 0x0000036000017945 */ /* 0x000fd80003800000 */
[----:B------:R-:W-:Y:S05]  /*31d0*/  @!P3 BRA `(.L_x_414) ;  /* 0x0000000000d0b947 */ /* 0x000fea0003800000 */
[----:B------:R3:W4:Y:S01]  /*31e0*/  LDS.128 R12, [R35+0x15000] ;  /* 0x01500000230c7984 */ /* 0x0007220000000c00 */
[----:B------:R-:W-:Y:S01]  /*31f0*/  ISETP.GE.AND P3, PT, R140, R98, PT ;  /* 0x000000628c00720c */ /* 0x000fe20003f66270 */
[----:B------:R-:W-:-:S12]  /*3200*/  BSSY B2, `(.L_x_415) ;  /* 0x000002e000027945 */ /* 0x000fd80003800000 */
[----:B---3--:R-:W-:Y:S05]  /*3210*/  @P3 BRA `(.L_x_416) ;  /* 0x0000000000b03947 */ /* 0x008fea0003800000 */
[--C-:B------:R-:W-:Y:S02]  /*3220*/  SHF.R.U64 R11, R56, 0x10, R57.reuse ;  /* 0x00000010380b7819 */ /* 0x100fe40000001239 */
[----:B------:R-:W-:Y:S01]  /*3230*/  SHF.R.U32.HI R56, RZ, 0x10, R57 ;  /* 0x00000010ff387819 */ /* 0x000fe20000011639 */
[----:B----4-:R-:W-:Y:S01]  /*3240*/  IMAD.MOV.U32 R57, RZ, RZ, R13 ;  /* 0x000000ffff397224 */ /* 0x010fe200078e000d */
[--C-:B------:R-:W-:Y:S01]  /*3250*/  SHF.R.U64 R58, R58, 0x10, R59.reuse ;  /* 0x000000103a3a7819 */ /* 0x100fe2000000123b */
[----:B------:R-:W-:Y:S01]  /*3260*/  HADD2.F32 R11, -RZ, R11.H0_H0 ;  /* 0x2000000bff0b7230 */ /* 0x000fe20000004100 */
[----:B------:R-:W-:Y:S02]  /*3270*/  SHF.R.U32.HI R59, RZ, 0x10, R59 ;  /* 0x00000010ff3b7819 */ /* 0x000fe4000001163b */
[----:B------:R-:W-:Y:S02]  /*3280*/  HADD2.F32 R104, -RZ, R57.H1_H1 ;  /* 0x30000039ff687230 */ /* 0x000fe40000004100 */
[----:B------:R-:W-:-:S02]  /*3290*/  HADD2.F32 R13, -RZ, R58.H0_H0 ;  /* 0x2000003aff0d7230 */ /* 0x000fc40000004100 */
[----:B------:R-:W-:Y:S02]  /*32a0*/  HADD2.F32 R106, -RZ, R57.H0_H0 ;  /* 0x20000039ff6a7230 */ /* 0x000fe40000004100 */
[----:B------:R-:W-:Y:S02]  /*32b0*/  HADD2.F32 R59, -RZ, R59.H0_H0 ;  /* 0x2000003bff3b7230 */ /* 0x000fe40000004100 */
[-C--:B------:R-:W-:Y:S01]  /*32c0*/  FMUL.FTZ R57, R104, R13.reuse ;  /* 0x0000000d68397220 */ /* 0x080fe20000410000 */
[----:B------:R-:W-:-:S03]  /*32d0*/  FMUL.FTZ R13, R106, R13 ;  /* 0x0000000d6a0d7220 */ /* 0x000fc60000410000 */
[-C--:B------:R-:W-:Y:S01]  /*32e0*/  FFMA.FTZ R58, R106, R11.reuse, -R57 ;  /* 0x0000000b6a3a7223 */ /* 0x080fe20000010839 */
[----:B------:R-:W-:Y:S02]  /*32f0*/  HADD2.F32 R57, -RZ, R56.H0_H0 ;  /* 0x20000038ff397230 */ /* 0x000fe40000004100 */
[----:B------:R-:W-:Y:S01]  /*3300*/  FFMA.FTZ R11, R104, R11, R13 ;  /* 0x0000000b680b7223 */ /* 0x000fe2000001000d */
[--C-:B------:R-:W-:Y:S01]  /*3310*/  HADD2.F32 R104, -RZ, R15.reuse.H1_H1 ;  /* 0x3000000fff687230 */ /* 0x100fe20000004100 */
[----:B------:R-:W-:Y:S01]  /*3320*/  MOV R106, R12 ;  /* 0x0000000c006a7202 */ /* 0x000fe20000000f00 */
[----:B------:R-:W-:Y:S02]  /*3330*/  HADD2.F32 R56, -RZ, R15.H0_H0 ;  /* 0x2000000fff387230 */ /* 0x000fe40000004100 */
[----:B------:R-:W-:Y:S02]  /*3340*/  HADD2.F32 R15, -RZ, R109.H1_H1 ;  /* 0x3000006dff0f7230 */ /* 0x000fe40000004100 */
[----:B------:R-:W-:Y:S01]  /*3350*/  FMUL.FTZ R13, R104, R59 ;  /* 0x0000003b680d7220 */ /* 0x000fe20000410000 */
[----:B------:R-:W-:-:S02]  /*3360*/  HADD2.F32 R12, -RZ, R106.H1_H1 ;  /* 0x3000006aff0c7230 */ /* 0x000fc40000004100 */
[C---:B------:R-:W-:Y:S01]  /*3370*/  FMUL.FTZ R59, R56.reuse, R59 ;  /* 0x0000003b383b7220 */ /* 0x040fe20000410000 */
[----:B------:R-:W-:Y:S02]  /*3380*/  HADD2.F32 R106, -RZ, R106.H0_H0 ;  /* 0x2000006aff6a7230 */ /* 0x000fe40000004100 */
[-C--:B------:R-:W-:Y:S01]  /*3390*/  FFMA.FTZ R13, R56, R57.reuse, -R13 ;  /* 0x00000039380d7223 */ /* 0x080fe2000001080d */
[----:B------:R-:W-:Y:S01]  /*33a0*/  F2FP.F16.F32.PACK_AB R11, R11, R58 ;  /* 0x0000003a0b0b723e */ /* 0x000fe200000000ff */
[----:B------:R-:W-:Y:S01]  /*33b0*/  FFMA.FTZ R104, R104, R57, R59 ;  /* 0x0000003968687223 */ /* 0x000fe2000001003b */
[----:B------:R-:W-:-:S04]  /*33c0*/  HADD2.F32 R57, -RZ, R112.H0_H0 ;  /* 0x20000070ff397230 */ /* 0x000fc80000004100 */
[----:B------:R-:W-:Y:S01]  /*33d0*/  F2FP.F16.F32.PACK_AB R104, R104, R13 ;  /* 0x0000000d6868723e */ /* 0x000fe200000000ff */
[-C--:B------:R-:W-:Y:S01]  /*33e0*/  FMUL.FTZ R59, R12, R57.reuse ;  /* 0x000000390c3b7220 */ /* 0x080fe20000410000 */
[C---:B------:R-:W-:Y:S01]  /*33f0*/  FMUL.FTZ R57, R106.reuse, R57 ;  /* 0x000000396a397220 */ /* 0x040fe20000410000 */
[----:B------:R-:W-:Y:S02]  /*3400*/  IMAD.MOV.U32 R13, RZ, RZ, R11 ;  /* 0x000000ffff0d7224 */ /* 0x000fe400078e000b */
[-C--:B------:R-:W-:Y:S01]  /*3410*/  FFMA.FTZ R56, R106, R15.reuse, -R59 ;  /* 0x0000000f6a387223 */ /* 0x080fe2000001083b */
[----:B------:R-:W-:Y:S01]  /*3420*/  FFMA.FTZ R15, R12, R15, R57 ;  /* 0x0000000f0c0f7223 */ /* 0x000fe20000010039 */
[----:B------:R-:W-:Y:S02]  /*3430*/  HADD2.F32 R12, -RZ, R112.H1_H1 ;  /* 0x30000070ff0c7230 */ /* 0x000fe40000004100 */
[--C-:B------:R-:W-:Y:S02]  /*3440*/  HADD2.F32 R57, -RZ, R14.reuse.H1_H1 ;  /* 0x3000000eff397230 */ /* 0x100fe40000004100 */
[----:B------:R-:W-:-:S02]  /*3450*/  HADD2.F32 R59, -RZ, R14.H0_H0 ;  /* 0x2000000eff3b7230 */ /* 0x000fc40000004100 */
[----:B------:R-:W-:Y:S02]  /*3460*/  HADD2.F32 R106, -RZ, R110.H0_H0 ;  /* 0x2000006eff6a7230 */ /* 0x000fe40000004100 */
[-C--:B------:R-:W-:Y:S01]  /*3470*/  FMUL.FTZ R14, R57, R12.reuse ;  /* 0x0000000c390e7220 */ /* 0x080fe20000410000 */
[----:B------:R-:W-:-:S03]  /*3480*/  FMUL.FTZ R12, R59, R12 ;  /* 0x0000000c3b0c7220 */ /* 0x000fc60000410000 */
[-C--:B------:R-:W-:Y:S01]  /*3490*/  FFMA.FTZ R14, R59, R106.reuse, -R14 ;  /* 0x0000006a3b0e7223 */ /* 0x080fe2000001080e */
[----:B------:R-:W-:Y:S01]  /*34a0*/  FFMA.FTZ R57, R57, R106, R12 ;  /* 0x0000006a39397223 */ /* 0x000fe2000001000c */
[----:B------:R-:W-:Y:S01]  /*34b0*/  F2FP.F16.F32.PACK_AB R12, R15, R56 ;  /* 0x000000380f0c723e */ /* 0x000fe200000000ff */
[----:B------:R-:W-:-:S03]  /*34c0*/  IMAD.MOV.U32 R15, RZ, RZ, R104 ;  /* 0x000000ffff0f7224 */ /* 0x000fc600078e0068 */
[----:B------:R-:W-:-:S07]  /*34d0*/  F2FP.F16.F32.PACK_AB R14, R57, R14 ;  /* 0x0000000e390e723e */ /* 0x000fce00000000ff */
.L_x_416:
[----:B------:R-:W-:Y:S05]  /*34e0*/  BSYNC B2 ;  /* 0x0000000000027941 */ /* 0x000fea0003800000 */
.L_x_415:
[----:B--2---:R-:W-:-:S04]  /*34f0*/  LEA R56, P3, R16, R60, 0x1 ;  /* 0x0000003c10387211 */ /* 0x004fc800078608ff */
[----:B-1----:R-:W-:-:S05]  /*3500*/  LEA.HI.X R57, R16, R61, R17, 0x1, P3 ;  /* 0x0000003d10397211 */ /* 0x002fca00018f0c11 */
[----:B----4-:R3:W-:Y:S04]  /*3510*/  ST.E.128 desc[UR42][R56.64], R12 ;  /* 0x0000000c38007985 */ /* 0x0107e8000c101d2a */
.L_x_414:
[----:B------:R-:W-:Y:S05]  /*3520*/  BSYNC B1 ;  /* 0x0000000000017941 */ /* 0x000fea0003800000 */
.L_x_413:
[----:B------:R-:W-:Y:S01]  /*3530*/  ISETP.NE.AND P3, PT, R29, RZ, PT ;  /* 0x000000ff1d00720c */ /* 0x000fe20003f65270 */
[----:B------:R-:W-:-:S12]  /*3540*/  BSSY B1, `(.L_x_417) ;  /* 0x0000037000017945 */ /* 0x000fd80003800000 */
[----:B------:R-:W-:Y:S05]  /*3550*/  @!P3 BRA `(.L_x_418) ;  /* 0x0000000000d4b947 */ /* 0x000fea0003800000 */
[----:B------:R-:W4:Y:S01]  /*3560*/  LDL R11, [R1+0x20] ;  /* 0x00002000010b7983 */ /* 0x000f220000100800 */
[----:B------:R-:W-:Y:S03]  /*3570*/  BSSY B2, `(.L_x_419) ;  /* 0x000002e000027945 */ /* 0x000fe60003800000 */
[----:B---3--:R3:W0:Y:S01]  /*3580*/  LDS.128 R12, [R32+0x15000] ;  /* 0x01500000200c7984 */ /* 0x0086220000000c00 */
[----:B----4-:R-:W-:-:S13]  /*3590*/  ISETP.GE.AND P3, PT, R11, R98, PT ;  /* 0x000000620b00720c */ /* 0x010fda0003f66270 */
[----:B0--3--:R-:W-:Y:S05]  /*35a0*/  @P3 BRA `(.L_x_420) ;  /* 0x0000000000a83947 */ /* 0x009fea0003800000 */
[--C-:B------:R-:W-:Y:S01]  /*35b0*/  SHF.R.U64 R11, R52, 0x10, R53.reuse ;  /* 0x00000010340b7819 */ /* 0x100fe20000001235 */
[----:B------:R-:W-:Y:S01]  /*35c0*/  HADD2.F32 R57, -RZ, R111.H1_H1 ;  /* 0x3000006fff397230 */ /* 0x000fe20000004100 */
[----:B------:R-:W-:Y:S02]  /*35d0*/  SHF.R.U32.HI R52, RZ, 0x10, R53 ;  /* 0x00000010ff347819 */ /* 0x000fe40000011635 */
[--C-:B------:R-:W-:Y:S02]  /*35e0*/  SHF.R.U64 R53, R54, 0x10, R55.reuse ;  /* 0x0000001036357819 */ /* 0x100fe40000001237 */
[----:B------:R-:W-:Y:S01]  /*35f0*/  SHF.R.U32.HI R54, RZ, 0x10, R55 ;  /* 0x00000010ff367819 */ /* 0x000fe20000011637 */
[----:B------:R-:W-:Y:S02]  /*3600*/  IMAD.MOV.U32 R55, RZ, RZ, R13 ;  /* 0x000000ffff377224 */ /* 0x000fe400078e000d */
[----:B------:R-:W-:Y:S02]  /*3610*/  HADD2.F32 R13, -RZ, R53.H0_H0 ;  /* 0x20000035ff0d7230 */ /* 0x000fe40000004100 */
[----:B------:R-:W-:-:S02]  /*3620*/  HADD2.F32 R53, -RZ, R11.H0_H0 ;  /* 0x2000000bff357230 */ /* 0x000fc40000004100 */
[--C-:B------:R-:W-:Y:S02]  /*3630*/  HADD2.F32 R56, -RZ, R55.reuse.H1_H1 ;  /* 0x30000037ff387230 */ /* 0x100fe40000004100 */
[----:B------:R-:W-:Y:S02]  /*3640*/  HADD2.F32 R58, -RZ, R55.H0_H0 ;  /* 0x20000037ff3a7230 */ /* 0x000fe40000004100 */
[----:B------:R-:W-:Y:S02]  /*3650*/  HADD2.F32 R54, -RZ, R54.H0_H0 ;  /* 0x20000036ff367230 */ /* 0x000fe40000004100 */
[-C--:B------:R-:W-:Y:S01]  /*3660*/  FMUL.FTZ R11, R56, R13.reuse ;  /* 0x0000000d380b7220 */ /* 0x080fe20000410000 */
[----:B------:R-:W-:Y:S02]  /*3670*/  HADD2.F32 R52, -RZ, R52.H0_H0 ;  /* 0x20000034ff347230 */ /* 0x000fe40000004100 */
[----:B------:R-:W-:Y:S01]  /*3680*/  FMUL.FTZ R13, R58, R13 ;  /* 0x0000000d3a0d7220 */ /* 0x000fe20000410000 */
[----:B------:R-:W-:-:S02]  /*3690*/  HADD2.F32 R55, -RZ, R111.H0_H0 ;  /* 0x2000006fff377230 */ /* 0x000fc40000004100 */
[-C--:B------:R-:W-:Y:S01]  /*36a0*/  FFMA.FTZ R11, R58, R53.reuse, -R11 ;  /* 0x000000353a0b7223 */ /* 0x080fe2000001080b */
[----:B------:R-:W-:Y:S01]  /*36b0*/  FFMA.FTZ R56, R56, R53, R13 ;  /* 0x0000003538387223 */ /* 0x000fe2000001000d */
[--C-:B------:R-:W-:Y:S02]  /*36c0*/  HADD2.F32 R13, -RZ, R15.reuse.H1_H1 ;  /* 0x3000000fff0d7230 */ /* 0x100fe40000004100 */
[----:B------:R-:W-:Y:S02]  /*36d0*/  HADD2.F32 R53, -RZ, R15.H0_H0 ;  /* 0x2000000fff357230 */ /* 0x000fe40000004100 */
[----:B------:R-:W-:Y:S01]  /*36e0*/  F2FP.F16.F32.PACK_AB R11, R56, R11 ;  /* 0x0000000b380b723e */ /* 0x000fe200000000ff */
[-C--:B------:R-:W-:Y:S02]  /*36f0*/  FMUL.FTZ R58, R13, R54.reuse ;  /* 0x000000360d3a7220 */ /* 0x080fe40000410000 */
[C---:B------:R-:W-:Y:S02]  /*3700*/  FMUL.FTZ R54, R53.reuse, R54 ;  /* 0x0000003635367220 */ /* 0x040fe40000410000 */
[----:B------:R-:W-:Y:S01]  /*3710*/  FFMA.FTZ R15, R53, R52, -R58 ;  /* 0x00000034350f7223 */ /* 0x000fe2000001083a */
[----:B------:R-:W-:-:S02]  /*3720*/  HADD2.F32 R53, -RZ, R108.H1_H1 ;  /* 0x3000006cff357230 */ /* 0x000fc40000004100 */
[----:B------:R-:W-:Y:S01]  /*3730*/  FFMA.FTZ R52, R13, R52, R54 ;  /* 0x000000340d347223 */ /* 0x000fe20000010036 */
[--C-:B------:R-:W-:Y:S02]  /*3740*/  HADD2.F32 R54, -RZ, R12.reuse.H0_H0 ;  /* 0x2000000cff367230 */ /* 0x100fe40000004100 */
[----:B------:R-:W-:Y:S02]  /*3750*/  HADD2.F32 R12, -RZ, R12.H1_H1 ;  /* 0x3000000cff0c7230 */ /* 0x000fe40000004100 */
[----:B------:R-:W-:-:S03]  /*3760*/  F2FP.F16.F32.PACK_AB R15, R52, R15 ;  /* 0x0000000f340f723e */ /* 0x000fc600000000ff */
[-C--:B------:R-:W-:Y:S01]  /*3770*/  FMUL.FTZ R13, R12, R55.reuse ;  /* 0x000000370c0d7220 */ /* 0x080fe20000410000 */
[----:B------:R-:W-:-:S03]  /*3780*/  FMUL.FTZ R55, R54, R55 ;  /* 0x0000003736377220 */ /* 0x000fc60000410000 */
[-C--:B------:R-:W-:Y:S01]  /*3790*/  FFMA.FTZ R13, R54, R53.reuse, -R13 ;  /* 0x00000035360d7223 */ /* 0x080fe2000001080d */
[--C-:B------:R-:W-:Y:S02]  /*37a0*/  HADD2.F32 R54, -RZ, R14.reuse.H0_H0 ;  /* 0x2000000eff367230 */ /* 0x100fe40000004100 */
[----:B------:R-:W-:Y:S01]  /*37b0*/  FFMA.FTZ R12, R12, R53, R55 ;  /* 0x000000350c0c7223 */ /* 0x000fe20000010037 */
[----:B------:R-:W-:Y:S02]  /*37c0*/  HADD2.F32 R14, -RZ, R14.H1_H1 ;  /* 0x3000000eff0e7230 */ /* 0x000fe40000004100 */
[----:B------:R-:W-:Y:S02]  /*37d0*/  HADD2.F32 R53, -RZ, R109.H0_H0 ;  /* 0x2000006dff357230 */ /* 0x000fe40000004100 */
[----:B------:R-:W-:Y:S01]  /*37e0*/  F2FP.F16.F32.PACK_AB R12, R12, R13 ;  /* 0x0000000d0c0c723e */ /* 0x000fe200000000ff */
[-C--:B------:R-:W-:Y:S01]  /*37f0*/  FMUL.FTZ R55, R14, R57.reuse ;  /* 0x000000390e377220 */ /* 0x080fe20000410000 */
[----:B------:R-:W-:Y:S01]  /*3800*/  FMUL.FTZ R57, R54, R57 ;  /* 0x0000003936397220 */ /* 0x000fe20000410000 */
[----:B------:R-:W-:-:S02]  /*3810*/  IMAD.MOV.U32 R13, RZ, RZ, R11 ;  /* 0x000000ffff0d7224 */ /* 0x000fc400078e000b */
[-C--:B------:R-:W-:Y:S01]  /*3820*/  FFMA.FTZ R55, R54, R53.reuse, -R55 ;  /* 0x0000003536377223 */ /* 0x080fe20000010837 */
[----:B------:R-:W-:-:S05]  /*3830*/  FFMA.FTZ R14, R14, R53, R57 ;  /* 0x000000350e0e7223 */ /* 0x000fca0000010039 */
[----:B------:R-:W-:-:S07]  /*3840*/  F2FP.F16.F32.PACK_AB R14, R14, R55 ;  /* 0x000000370e0e723e */ /* 0x000fce00000000ff */
.L_x_420:
[----:B------:R-:W-:Y:S05]  /*3850*/  BSYNC B2 ;  /* 0x0000000000027941 */ /* 0x000fea0003800000 */
.L_x_419:
[----:B--2---:R-:W-:Y:S01]  /*3860*/  MOV R52, R60 ;  /* 0x0000003c00347202 */ /* 0x004fe20000000f00 */
[----:B------:R-:W-:Y:S02]  /*3870*/  IMAD.SHL.U32 R11, R148, 0x8, RZ ;  /* 0x00000008940b7824 */ /* 0x000fe400078e00ff */
[----:B-1----:R-:W-:Y:S02]  /*3880*/  IMAD.MOV.U32 R53, RZ, RZ, R61 ;  /* 0x000000ffff357224 */ /* 0x002fe400078e003d */
[----:B------:R-:W-:-:S05]  /*3890*/  IMAD.WIDE R52, R11, 0x2, R52 ;  /* 0x000000020b347825 */ /* 0x000fca00078e0234 */
[----:B------:R4:W-:Y:S02]  /*38a0*/  ST.E.128 desc[UR42][R52.64], R12 ;  /* 0x0000000c34007985 */ /* 0x0009e4000c101d2a */
.L_x_418:
[----:B------:R-:W-:Y:S05]  /*38b0*/  BSYNC B1 ;  /* 0x0000000000017941 */ /* 0x000fea0003800000 */
.L_x_417:
[----:B------:R-:W-:Y:S01]  /*38c0*/  ISETP.NE.AND P3, PT, R30, RZ, PT ;  /* 0x000000ff1e00720c */ /* 0x000fe20003f65270 */
[----:B------:R-:W-:-:S12]  /*38d0*/  BSSY B1, `(.L_x_421) ;  /* 0x0000037000017945 */ /* 0x000fd80003800000 */
[----:B------:R-:W-:Y:S05]  /*38e0*/  @!P3 BRA `(.L_x_422) ;  /* 0x0000000000d4b947 */ /* 0x000fea0003800000 */
[----:B------:R-:W5:Y:S01]  /*38f0*/  LDL R11, [R1+0x18] ;  /* 0x00001800010b7983 */ /* 0x000f620000100800 */
[----:B------:R-:W-:Y:S03]  /*3900*/  BSSY B2, `(.L_x_423) ;  /* 0x000002e000027945 */ /* 0x000fe60003800000 */
[----:B---34-:R3:W4:Y:S01]  /*3910*/  LDS.128 R12, [R35+0x17000] ;  /* 0x01700000230c7984 */ /* 0x0187220000000c00 */
[----:B-----5:R-:W-:-:S13]  /*3920*/  ISETP.GE.AND P3, PT, R11, R98, PT ;  /* 0x000000620b00720c */ /* 0x020fda0003f66270 */
[----:B---34-:R-:W-:Y:S05]  /*3930*/  @P3 BRA `(.L_x_424) ;  /* 0x0000000000a83947 */ /* 0x018fea0003800000 */
[----:B------:R-:W-:Y:S01]  /*3940*/  SHF.R.U64 R52, R50, 0x10, R51 ;  /* 0x0000001032347819 */ /* 0x000fe20000001233 */
[--C-:B------:R-:W-:Y:S01]  /*3950*/  HADD2.F32 R11, -RZ, R13.reuse.H1_H1 ;  /* 0x3000000dff0b7230 */ /* 0x100fe20000004100 */
[----:B------:R-:W-:Y:S01]  /*3960*/  SHF.R.U64 R48, R48, 0x10, R49 ;  /* 0x0000001030307819 */ /* 0x000fe20000001231 */
[----:B------:R-:W-:Y:S02]  /*3970*/  HADD2.F32 R13, -RZ, R13.H0_H0 ;  /* 0x2000000dff0d7230 */ /* 0x000fe40000004100 */
[----:B------:R-:W-:Y:S02]  /*3980*/  HADD2.F32 R52, -RZ, R52.H0_H0 ;  /* 0x20000034ff347230 */ /* 0x000fe40000004100 */
[----:B------:R-:W-:Y:S02]  /*3990*/  HADD2.F32 R48, -RZ, R48.H0_H0 ;  /* 0x20000030ff307230 */ /* 0x000fe40000004100 */
[----:B------:R-:W-:Y:S02]  /*39a0*/  HADD2.F32 R110, -RZ, R110.H1_H1 ;  /* 0x3000006eff6e7230 */ /* 0x000fe40000004100 */
[-C--:B------:R-:W-:Y:S01]  /*39b0*/  FMUL.FTZ R50, R11, R52.reuse ;  /* 0x000000340b327220 */ /* 0x080fe20000410000 */
[----:B------:R-:W-:-:S03]  /*39c0*/  FMUL.FTZ R52, R13, R52 ;  /* 0x000000340d347220 */ /* 0x000fc60000410000 */
[-C--:B------:R-:W-:Y:S01]  /*39d0*/  FFMA.FTZ R50, R13, R48.reuse, -R50 ;  /* 0x000000300d327223 */ /* 0x080fe20000010832 */
[----:B------:R-:W-:Y:S01]  /*39e0*/  FFMA.FTZ R11, R11, R48, R52 ;  /* 0x000000300b0b7223 */ /* 0x000fe20000010034 */
[----:B------:R-:W-:Y:S01]  /*39f0*/  SHF.R.U32.HI R52, RZ, 0x10, R51 ;  /* 0x00000010ff347819 */ /* 0x000fe20000011633 */
[--C-:B------:R-:W-:Y:S01]  /*3a00*/  HADD2.F32 R13, -RZ, R15.reuse.H1_H1 ;  /* 0x3000000fff0d7230 */ /* 0x100fe20000004100 */
[----:B------:R-:W-:Y:S01]  /*3a10*/  SHF.R.U32.HI R48, RZ, 0x10, R49 ;  /* 0x00000010ff307819 */ /* 0x000fe20000011631 */
[----:B------:R-:W-:Y:S01]  /*3a20*/  HADD2.F32 R15, -RZ, R15.H0_H0 ;  /* 0x2000000fff0f7230 */ /* 0x000fe20000004100 */
[----:B------:R-:W-:Y:S01]  /*3a30*/  F2FP.F16.F32.PACK_AB R11, R11, R50 ;  /* 0x000000320b0b723e */ /* 0x000fe200000000ff */
[----:B------:R-:W-:Y:S02]  /*3a40*/  HADD2.F32 R52, -RZ, R52.H0_H0 ;  /* 0x20000034ff347230 */ /* 0x000fe40000004100 */
[----:B------:R-:W-:Y:S02]  /*3a50*/  HADD2.F32 R48, -RZ, R48.H0_H0 ;  /* 0x20000030ff307230 */ /* 0x000fe40000004100 */
[----:B------:R-:W-:-:S02]  /*3a60*/  HADD2.F32 R49, -RZ, R107.H1_H1 ;  /* 0x3000006bff317230 */ /* 0x000fc40000004100 */
[-C--:B------:R-:W-:Y:S01]  /*3a70*/  FMUL.FTZ R54, R13, R52.reuse ;  /* 0x000000340d367220 */ /* 0x080fe20000410000 */
[C---:B------:R-:W-:Y:S01]  /*3a80*/  FMUL.FTZ R52, R15.reuse, R52 ;  /* 0x000000340f347220 */ /* 0x040fe20000410000 */
[----:B------:R-:W-:Y:S02]  /*3a90*/  HADD2.F32 R107, -RZ, R107.H0_H0 ;  /* 0x2000006bff6b7230 */ /* 0x000fe40000004100 */
[-C--:B------:R-:W-:Y:S01]  /*3aa0*/  FFMA.FTZ R54, R15, R48.reuse, -R54 ;  /* 0x000000300f367223 */ /* 0x080fe20000010836 */
[----:B------:R-:W-:Y:S01]  /*3ab0*/  FFMA.FTZ R13, R13, R48, R52 ;  /* 0x000000300d0d7223 */ /* 0x000fe20000010034 */
[--C-:B------:R-:W-:Y:S02]  /*3ac0*/  HADD2.F32 R15, -RZ, R12.reuse.H1_H1 ;  /* 0x3000000cff0f7230 */ /* 0x100fe40000004100 */
[----:B------:R-:W-:Y:S02]  /*3ad0*/  HADD2.F32 R48, -RZ, R12.H0_H0 ;  /* 0x2000000cff307230 */ /* 0x000fe40000004100 */
[----:B------:R-:W-:Y:S01]  /*3ae0*/  F2FP.F16.F32.PACK_AB R54, R13, R54 ;  /* 0x000000360d36723e */ /* 0x000fe200000000ff */
[----:B------:R-:W-:Y:S01]  /*3af0*/  FMUL.FTZ R51, R15, R110 ;  /* 0x0000006e0f337220 */ /* 0x000fe20000410000 */
[----:B------:R-:W-:-:S02]  /*3b00*/  IMAD.MOV.U32 R13, RZ, RZ, R11 ;  /* 0x000000ffff0d7224 */ /* 0x000fc400078e000b */
[C---:B------:R-:W-:Y:S01]  /*3b10*/  FMUL.FTZ R110, R48.reuse, R110 ;  /* 0x0000006e306e7220 */ /* 0x040fe20000410000 */
[-C--:B------:R-:W-:Y:S01]  /*3b20*/  FFMA.FTZ R12, R48, R49.reuse, -R51 ;  /* 0x00000031300c7223 */ /* 0x080fe20000010833 */
[--C-:B------:R-:W-:Y:S02]  /*3b30*/  HADD2.F32 R48, -RZ, R14.reuse.H0_H0 ;  /* 0x2000000eff307230 */ /* 0x100fe40000004100 */
[----:B------:R-:W-:Y:S01]  /*3b40*/  FFMA.FTZ R15, R15, R49, R110 ;  /* 0x000000310f0f7223 */ /* 0x000fe2000001006e */
[----:B------:R-:W-:Y:S02]  /*3b50*/  HADD2.F32 R14, -RZ, R14.H1_H1 ;  /* 0x3000000eff0e7230 */ /* 0x000fe40000004100 */
[----:B------:R-:W-:Y:S02]  /*3b60*/  HADD2.F32 R49, -RZ, R108.H0_H0 ;  /* 0x2000006cff317230 */ /* 0x000fe40000004100 */
[----:B------:R-:W-:Y:S01]  /*3b70*/  F2FP.F16.F32.PACK_AB R12, R15, R12 ;  /* 0x0000000c0f0c723e */ /* 0x000fe200000000ff */
[----:B------:R-:W-:-:S02]  /*3b80*/  IMAD.MOV.U32 R15, RZ, RZ, R54 ;  /* 0x000000ffff0f7224 */ /* 0x000fc400078e0036 */
[-C--:B------:R-:W-:Y:S01]  /*3b90*/  FMUL.FTZ R51, R14, R49.reuse ;  /* 0x000000310e337220 */ /* 0x080fe20000410000 */
[----:B------:R-:W-:-:S03]  /*3ba0*/  FMUL.FTZ R49, R48, R49 ;  /* 0x0000003130317220 */ /* 0x000fc60000410000 */
[-C--:B------:R-:W-:Y:S01]  /*3bb0*/  FFMA.FTZ R48, R48, R107.reuse, -R51 ;  /* 0x0000006b30307223 */ /* 0x080fe20000010833 */
[----:B------:R-:W-:-:S05]  /*3bc0*/  FFMA.FTZ R49, R14, R107, R49 ;  /* 0x0000006b0e317223 */ /* 0x000fca0000010031 */
[----:B------:R-:W-:-:S07]  /*3bd0*/  F2FP.F16.F32.PACK_AB R14, R49, R48 ;  /* 0x00000030310e723e */ /* 0x000fce00000000ff */
.L_x_424:
[----:B------:R-:W-:Y:S05]  /*3be0*/  BSYNC B2 ;  /* 0x0000000000027941 */ /* 0x000fea0003800000 */
.L_x_423:
[----:B-1----:R-:W-:Y:S01]  /*3bf0*/  MOV R49, R61 ;  /* 0x0000003d00317202 */ /* 0x002fe20000000f00 */
[----:B------:R-:W-:Y:S02]  /*3c00*/  IMAD.SHL.U32 R11, R149, 0x8, RZ ;  /* 0x00000008950b7824 */ /* 0x000fe400078e00ff */
[----:B--2---:R-:W-:-:S04]  /*3c10*/  IMAD.MOV.U32 R48, RZ, RZ, R60 ;  /* 0x000000ffff307224 */ /* 0x004fc800078e003c */
[----:B------:R-:W-:-:S05]  /*3c20*/  IMAD.WIDE R48, R11, 0x2, R48 ;  /* 0x000000020b307825 */ /* 0x000fca00078e0230 */
[----:B------:R1:W-:Y:S02]  /*3c30*/  ST.E.128 desc[UR42][R48.64], R12 ;  /* 0x0000000c30007985 */ /* 0x0003e4000c101d2a */
.L_x_422:
[----:B------:R-:W-:Y:S05]  /*3c40*/  BSYNC B1 ;  /* 0x0000000000017941 */ /* 0x000fea0003800000 */
.L_x_421:
[----:B------:R-:W-:Y:S01]  /*3c50*/  LOP3.LUT P3, RZ, R21, 0x8, RZ, 0xc0, !PT ;  /* 0x0000000815ff7812 */ /* 0x000fe2000786c0ff */
[----:B------:R-:W-:-:S12]  /*3c60*/  BSSY B1, `(.L_x_425) ;  /* 0x0000036000017945 */ /* 0x000fd80003800000 */
[----:B------:R-:W-:Y:S05]  /*3c70*/  @!P3 BRA `(.L_x_426) ;  /* 0x0000000000d0b947 */ /* 0x000fea0003800000 */
[----:B------:R-:W5:Y:S01]  /*3c80*/  LDL R11, [R1+0x1c] ;  /* 0x00001c00010b7983 */ /* 0x000f620000100800 */
[C---:B-12---:R-:W-:Y:S01]  /*3c90*/  LEA R48, P3, R22.reuse, R60, 0x1 ;  /* 0x0000003c16307211 */ /* 0x046fe200078608ff */
[----:B------:R-:W-:Y:S02]  /*3ca0*/  BSSY B2, `(.L_x_427) ;  /* 0x0000030000027945 */ /* 0x000fe40003800000 */
[----:B---34-:R1:W2:Y:S01]  /*3cb0*/  LDS.128 R12, [R32+0x17000] ;  /* 0x01700000200c7984 */ /* 0x0182a20000000c00 */
[----:B------:R-:W-:Y:S02]  /*3cc0*/  LEA.HI.X R49, R22, R61, R153, 0x1, P3 ;  /* 0x0000003d16317211 */ /* 0x000fe400018f0c99 */
[----:B-----5:R-:W-:-:S13]  /*3cd0*/  ISETP.GE.AND P3, PT, R11, R98, PT ;  /* 0x000000620b00720c */ /* 0x020fda0003f66270 */
[----:B-12---:R-:W-:Y:S05]  /*3ce0*/  @P3 BRA `(.L_x_428) ;  /* 0x0000000000ac3947 */ /* 0x006fea0003800000 */
[----:B------:R-:W-:Y:S01]  /*3cf0*/  SHF.R.U64 R46, R46, 0x10, R47 ;  /* 0x000000102e2e7819 */ /* 0x000fe2000000122f */
[--C-:B------:R-:W-:Y:S01]  /*3d00*/  HADD2.F32 R11, -RZ, R13.reuse.H1_H1 ;  /* 0x3000000dff0b7230 */ /* 0x100fe20000004100 */
[----:B------:R-:W-:Y:S01]  /*3d10*/  SHF.R.U64 R50, R44, 0x10, R45 ;  /* 0x000000102c327819 */ /* 0x000fe2000000122d */
[----:B------:R-:W-:Y:S01]  /*3d20*/  HADD2.F32 R44, -RZ, R13.H0_H0 ;  /* 0x2000000dff2c7230 */ /* 0x000fe20000004100 */
[----:B------:R-:W-:Y:S01]  /*3d30*/  SHF.R.U32.HI R47, RZ, 0x10, R47 ;  /* 0x00000010ff2f7819 */ /* 0x000fe2000001162f */
[----:B------:R-:W-:Y:S02]  /*3d40*/  HADD2.F32 R46, -RZ, R46.H0_H0 ;  /* 0x2000002eff2e7230 */ /* 0x000fe40000004100 */
[----:B------:R-:W-:Y:S02]  /*3d50*/  HADD2.F32 R13, -RZ, R50.H0_H0 ;  /* 0x20000032ff0d7230 */ /* 0x000fe40000004100 */
[----:B------:R-:W-:Y:S02]  /*3d60*/  HADD2.F32 R47, -RZ, R47.H0_H0 ;  /* 0x2000002fff2f7230 */ /* 0x000fe40000004100 */
[-C--:B------:R-:W-:Y:S01]  /*3d70*/  FMUL.FTZ R51, R11, R46.reuse ;  /* 0x0000002e0b337220 */ /* 0x080fe20000410000 */
[----:B------:R-:W-:Y:S01]  /*3d80*/  FMUL.FTZ R46, R44, R46 ;  /* 0x0000002e2c2e7220 */ /* 0x000fe20000410000 */
[----:B------:R-:W-:-:S02]  /*3d90*/  HADD2.F32 R50, -RZ, R105.H0_H0 ;  /* 0x20000069ff327230 */ /* 0x000fc40000004100 */
[-C--:B------:R-:W-:Y:S01]  /*3da0*/  FFMA.FTZ R44, R44, R13.reuse, -R51 ;  /* 0x0000000d2c2c7223 */ /* 0x080fe20000010833 */
[----:B------:R-:W-:Y:S01]  /*3db0*/  FFMA.FTZ R11, R11, R13, R46 ;  /* 0x0000000d0b0b7223 */ /* 0x000fe2000001002e */
[----:B------:R-:W-:Y:S01]  /*3dc0*/  IMAD.MOV.U32 R13, RZ, RZ, R15 ;  /* 0x000000ffff0d7224 */ /* 0x000fe200078e000f */
[----:B------:R-:W-:Y:S01]  /*3dd0*/  SHF.R.U32.HI R46, RZ, 0x10, R45 ;  /* 0x00000010ff2e7819 */ /* 0x000fe2000001162d */
[----:B------:R-:W-:Y:S02]  /*3de0*/  IMAD.MOV.U32 R45, RZ, RZ, R12 ;  /* 0x000000ffff2d7224 */ /* 0x000fe400078e000c */
[----:B------:R-:W-:Y:S01]  /*3df0*/  HADD2.F32 R51, -RZ, R14.H0_H0 ;  /* 0x2000000eff337230 */ /* 0x000fe20000004100 */
[----:B------:R-:W-:Y:S01]  /*3e00*/  F2FP.F16.F32.PACK_AB R11, R11, R44 ;  /* 0x0000002c0b0b723e */ /* 0x000fe200000000ff */
[--C-:B------:R-:W-:Y:S02]  /*3e10*/  HADD2.F32 R15, -RZ, R13.reuse.H1_H1 ;  /* 0x3000000dff0f7230 */ /* 0x100fe40000004100 */
[----:B------:R-:W-:-:S02]  /*3e20*/  HADD2.F32 R12, -RZ, R13.H0_H0 ;  /* 0x2000000dff0c7230 */ /* 0x000fc40000004100 */
[----:B------:R-:W-:Y:S02]  /*3e30*/  HADD2.F32 R46, -RZ, R46.H0_H0 ;  /* 0x2000002eff2e7230 */ /* 0x000fe40000004100 */
[CC--:B------:R-:W-:Y:S01]  /*3e40*/  FMUL.FTZ R13, R15.reuse, R47.reuse ;  /* 0x0000002f0f0d7220 */ /* 0x0c0fe20000410000 */
[C---:B------:R-:W-:Y:S01]  /*3e50*/  FMUL.FTZ R52, R12.reuse, R47 ;  /* 0x0000002f0c347220 */ /* 0x040fe20000410000 */
[--C-:B------:R-:W-:Y:S02]  /*3e60*/  HADD2.F32 R47, -RZ, R45.reuse.H0_H0 ;  /* 0x2000002dff2f7230 */ /* 0x100fe40000004100 */
[-C--:B------:R-:W-:Y:S01]  /*3e70*/  FFMA.FTZ R12, R12, R46.reuse, -R13 ;  /* 0x0000002e0c0c7223 */ /* 0x080fe2000001080d */
[----:B------:R-:W-:Y:S02]  /*3e80*/  HADD2.F32 R13, -RZ, R45.H1_H1 ;  /* 0x3000002dff0d7230 */ /* 0x000fe40000004100 */
[----:B------:R-:W-:Y:S01]  /*3e90*/  FFMA.FTZ R15, R15, R46, R52 ;  /* 0x0000002e0f0f7223 */ /* 0x000fe20000010034 */
[----:B------:R-:W-:-:S02]  /*3ea0*/  HADD2.F32 R46, -RZ, R103.H0_H0 ;  /* 0x20000067ff2e7230 */ /* 0x000fc40000004100 */
[-C--:B------:R-:W-:Y:S01]  /*3eb0*/  FMUL.FTZ R56, R47, R50.reuse ;  /* 0x000000322f387220 */ /* 0x080fe20000410000 */
[----:B------:R-:W-:Y:S02]  /*3ec0*/  HADD2.F32 R52, -RZ, R105.H1_H1 ;  /* 0x30000069ff347230 */ /* 0x000fe40000004100 */
[C---:B------:R-:W-:Y:S01]  /*3ed0*/  FMUL.FTZ R54, R13.reuse, R50 ;  /* 0x000000320d367220 */ /* 0x040fe20000410000 */
[----:B------:R-:W-:Y:S02]  /*3ee0*/  HADD2.F32 R45, -RZ, R14.H1_H1 ;  /* 0x3000000eff2d7230 */ /* 0x000fe40000004100 */
[-C--:B------:R-:W-:Y:S01]  /*3ef0*/  FFMA.FTZ R13, R13, R46.reuse, R56 ;  /* 0x0000002e0d0d7223 */ /* 0x080fe20000010038 */
[----:B------:R-:W-:Y:S02]  /*3f00*/  HADD2.F32 R50, -RZ, R103.H1_H1 ;  /* 0x30000067ff327230 */ /* 0x000fe40000004100 */
[----:B------:R-:W-:Y:S01]  /*3f10*/  FFMA.FTZ R14, R47, R46, -R54 ;  /* 0x0000002e2f0e7223 */ /* 0x000fe20000010836 */
[----:B------:R-:W-:Y:S01]  /*3f20*/  F2FP.F16.F32.PACK_AB R15, R15, R12 ;  /* 0x0000000c0f0f723e */ /* 0x000fe200000000ff */
[-C--:B------:R-:W-:Y:S01]  /*3f30*/  FMUL.FTZ R54, R45, R52.reuse ;  /* 0x000000342d367220 */ /* 0x080fe20000410000 */
[----:B------:R-:W-:-:S02]  /*3f40*/  FMUL.FTZ R52, R51, R52 ;  /* 0x0000003433347220 */ /* 0x000fc40000410000 */
[----:B------:R-:W-:Y:S01]  /*3f50*/  F2FP.F16.F32.PACK_AB R12, R13, R14 ;  /* 0x0000000e0d0c723e */ /* 0x000fe200000000ff */
[-C--:B------:R-:W-:Y:S01]  /*3f60*/  FFMA.FTZ R54, R51, R50.reuse, -R54 ;  /* 0x0000003233367223 */ /* 0x080fe20000010836 */
[----:B------:R-:W-:Y:S01]  /*3f70*/  FFMA.FTZ R45, R45, R50, R52 ;  /* 0x000000322d2d7223 */ /* 0x000fe20000010034 */
[----:B------:R-:W-:-:S04]  /*3f80*/  IMAD.MOV.U32 R13, RZ, RZ, R11 ;  /* 0x000000ffff0d7224 */ /* 0x000fc800078e000b */
[----:B------:R-:W-:-:S07]  /*3f90*/  F2FP.F16.F32.PACK_AB R14, R45, R54 ;  /* 0x000000362d0e723e */ /* 0x000fce00000000ff */
.L_x_428:
[----:B------:R-:W-:Y:S05]  /*3fa0*/  BSYNC B2 ;  /* 0x0000000000027941 */ /* 0x000fea0003800000 */
.L_x_427:
[----:B------:R1:W-:Y:S02]  /*3fb0*/  ST.E.128 desc[UR42][R48.64], R12 ;  /* 0x0000000c30007985 */ /* 0x0003e4000c101d2a */
.L_x_426:
[----:B------:R-:W-:Y:S05]  /*3fc0*/  BSYNC B1 ;  /* 0x0000000000017941 */ /* 0x000fea0003800000 */
.L_x_425:
[----:B------:R-:W-:Y:S01]  /*3fd0*/  LOP3.LUT P3, RZ, R21, 0x10, RZ, 0xc0, !PT ;  /* 0x0000001015ff7812 */ /* 0x000fe2000786c0ff */
[----:B------:R-:W-:-:S12]  /*3fe0*/  BSSY B1, `(.L_x_429) ;  /* 0x0000035000017945 */ /* 0x000fd80003800000 */
[----:B------:R-:W-:Y:S05]  /*3ff0*/  @!P3 BRA `(.L_x_430) ;  /* 0x0000000000ccb947 */ /* 0x000fea0003800000 */
[----:B------:R-:W5:Y:S01]  /*4000*/  LDL R11, [R1+0x24] ;  /* 0x00002400010b7983 */ /* 0x000f620000100800 */
[C---:B--2---:R-:W-:Y:S01]  /*4010*/  LEA R44, P3, R19.reuse, R60, 0x1 ;  /* 0x0000003c132c7211 */ /* 0x044fe200078608ff */
[----:B------:R-:W-:Y:S02]  /*4020*/  BSSY B2, `(.L_x_431) ;  /* 0x000002f000027945 */ /* 0x000fe40003800000 */
[----:B-1-34-:R1:W2:Y:S01]  /*4030*/  LDS.128 R12, [R35+0x19000] ;  /* 0x01900000230c7984 */ /* 0x01a2a20000000c00 */
[----:B------:R-:W-:Y:S02]  /*4040*/  LEA.HI.X R45, R19, R61, R152, 0x1, P3 ;  /* 0x0000003d132d7211 */ /* 0x000fe400018f0c98 */
[----:B-----5:R-:W-:-:S13]  /*4050*/  ISETP.GE.AND P3, PT, R11, R98, PT ;  /* 0x000000620b00720c */ /* 0x020fda0003f66270 */
[----:B-12---:R-:W-:Y:S05]  /*4060*/  @P3 BRA `(.L_x_432) ;  /* 0x0000000000a83947 */ /* 0x006fea0003800000 */
[--C-:B------:R-:W-:Y:S02]  /*4070*/  SHF.R.U64 R11, R42, 0x10, R43.reuse ;  /* 0x000000102a0b7819 */ /* 0x100fe4000000122b */
[----:B------:R-:W-:Y:S02]  /*4080*/  SHF.R.U32.HI R48, RZ, 0x10, R43 ;  /* 0x00000010ff307819 */ /* 0x000fe4000001162b */
[--C-:B------:R-:W-:Y:S01]  /*4090*/  SHF.R.U64 R47, R40, 0x10, R41.reuse ;  /* 0x00000010282f7819 */ /* 0x100fe20000001229 */
[----:B------:R-:W-:Y:S01]  /*40a0*/  IMAD.MOV.U32 R40, RZ, RZ, R12 ;  /* 0x000000ffff287224 */ /* 0x000fe200078e000c */
[----:B------:R-:W-:Y:S01]  /*40b0*/  SHF.R.U32.HI R46, RZ, 0x10, R41 ;  /* 0x00000010ff2e7819 */ /* 0x000fe20000011629 */
[----:B------:R-:W-:Y:S02]  /*40c0*/  HADD2.F32 R43, -RZ, R11.H0_H0 ;  /* 0x2000000bff2b7230 */ /* 0x000fe40000004100 */
[----:B------:R-:W-:Y:S02]  /*40d0*/  HADD2.F32 R48, -RZ, R48.H0_H0 ;  /* 0x20000030ff307230 */ /* 0x000fe40000004100 */
[----:B------:R-:W-:-:S02]  /*40e0*/  HADD2.F32 R12, -RZ, R13.H1_H1 ;  /* 0x3000000dff0c7230 */ /* 0x000fc40000004100 */
[----:B------:R-:W-:Y:S02]  /*40f0*/  HADD2.F32 R11, -RZ, R13.H0_H0 ;  /* 0x2000000dff0b7230 */ /* 0x000fe40000004100 */
[--C-:B------:R-:W-:Y:S02]  /*4100*/  HADD2.F32 R41, -RZ, R15.reuse.H1_H1 ;  /* 0x3000000fff297230 */ /* 0x100fe40000004100 */
[-C--:B------:R-:W-:Y:S01]  /*4110*/  FMUL.FTZ R50, R12, R43.reuse ;  /* 0x0000002b0c327220 */ /* 0x080fe20000410000 */
[----:B------:R-:W-:Y:S02]  /*4120*/  HADD2.F32 R13, -RZ, R15.H0_H0 ;  /* 0x2000000fff0d7230 */ /* 0x000fe40000004100 */
[----:B------:R-:W-:Y:S01]  /*4130*/  FMUL.FTZ R43, R11, R43 ;  /* 0x0000002b0b2b7220 */ /* 0x000fe20000410000 */
[----:B------:R-:W-:Y:S02]  /*4140*/  HADD2.F32 R42, -RZ, R47.H0_H0 ;  /* 0x2000002fff2a7230 */ /* 0x000fe40000004100 */
[----:B------:R-:W-:Y:S01]  /*4150*/  FMUL.FTZ R52, R41, R48 ;  /* 0x0000003029347220 */ /* 0x000fe20000410000 */
[----:B------:R-:W-:-:S02]  /*4160*/  HADD2.F32 R46, -RZ, R46.H0_H0 ;  /* 0x2000002eff2e7230 */ /* 0x000fc40000004100 */
[----:B------:R-:W-:Y:S01]  /*4170*/  FMUL.FTZ R48, R13, R48 ;  /* 0x000000300d307220 */ /* 0x000fe20000410000 */
[--C-:B------:R-:W-:Y:S02]  /*4180*/  HADD2.F32 R15, -RZ, R40.reuse.H1_H1 ;  /* 0x30000028ff0f7230 */ /* 0x100fe40000004100 */
[-C--:B------:R-:W-:Y:S01]  /*4190*/  FFMA.FTZ R11, R11, R42.reuse, -R50 ;  /* 0x0000002a0b0b7223 */ /* 0x080fe20000010832 */
[----:B------:R-:W-:Y:S01]  /*41a0*/  FFMA.FTZ R12, R12, R42, R43 ;  /* 0x0000002a0c0c7223 */ /* 0x000fe2000001002b */
[-C--:B------:R-:W-:Y:S01]  /*41b0*/  FFMA.FTZ R50, R41, R46.reuse, R48 ;  /* 0x0000002e29327223 */ /* 0x080fe20000010030 */
[----:B------:R-:W-:Y:S02]  /*41c0*/  HADD2.F32 R43, -RZ, R83.H0_H0 ;  /* 0x20000053ff2b7230 */ /* 0x000fe40000004100 */
[----:B------:R-:W-:Y:S01]  /*41d0*/  FFMA.FTZ R13, R13, R46, -R52 ;  /* 0x0000002e0d0d7223 */ /* 0x000fe20000010834 */
[----:B------:R-:W-:Y:S01]  /*41e0*/  HADD2.F32 R40, -RZ, R40.H0_H0 ;  /* 0x20000028ff287230 */ /* 0x000fe20000004100 */
[----:B------:R-:W-:Y:S01]  /*41f0*/  F2FP.F16.F32.PACK_AB R11, R12, R11 ;  /* 0x0000000b0c0b723e */ /* 0x000fe200000000ff */
[----:B------:R-:W-:-:S02]  /*4200*/  HADD2.F32 R41, -RZ, R14.H1_H1 ;  /* 0x3000000eff297230 */ /* 0x000fc40000004100 */
[-C--:B------:R-:W-:Y:S01]  /*4210*/  FMUL.FTZ R47, R15, R43.reuse ;  /* 0x0000002b0f2f7220 */ /* 0x080fe20000410000 */
[----:B------:R-:W-:Y:S02]  /*4220*/  HADD2.F32 R83, -RZ, R83.H1_H1 ;  /* 0x30000053ff537230 */ /* 0x000fe40000004100 */
[----:B------:R-:W-:Y:S01]  /*4230*/  FMUL.FTZ R46, R40, R43 ;  /* 0x0000002b282e7220 */ /* 0x000fe20000410000 */
[----:B------:R-:W-:Y:S02]  /*4240*/  HADD2.F32 R14, -RZ, R14.H0_H0 ;  /* 0x2000000eff0e7230 */ /* 0x000fe40000004100 */
[--C-:B------:R-:W-:Y:S02]  /*4250*/  HADD2.F32 R42, -RZ, R82.reuse.H0_H0 ;  /* 0x20000052ff2a7230 */ /* 0x100fe40000004100 */
[-C--:B------:R-:W-:Y:S01]  /*4260*/  FMUL.FTZ R43, R41, R83.reuse ;  /* 0x00000053292b7220 */ /* 0x080fe20000410000 */
[----:B------:R-:W-:Y:S02]  /*4270*/  HADD2.F32 R82, -RZ, R82.H1_H1 ;  /* 0x30000052ff527230 */ /* 0x000fe40000004100 */
[----:B------:R-:W-:Y:S01]  /*4280*/  FMUL.FTZ R48, R14, R83 ;  /* 0x000000530e307220 */ /* 0x000fe20000410000 */
[-C--:B------:R-:W-:Y:S01]  /*4290*/  FFMA.FTZ R47, R40, R42.reuse, -R47 ;  /* 0x0000002a282f7223 */ /* 0x080fe2000001082f */
[----:B------:R-:W-:Y:S01]  /*42a0*/  FFMA.FTZ R46, R15, R42, R46 ;  /* 0x0000002a0f2e7223 */ /* 0x000fe2000001002e */
[-C--:B------:R-:W-:Y:S01]  /*42b0*/  FFMA.FTZ R43, R14, R82.reuse, -R43 ;  /* 0x000000520e2b7223 */ /* 0x080fe2000001082b */
[----:B------:R-:W-:Y:S01]  /*42c0*/  FFMA.FTZ R48, R41, R82, R48 ;  /* 0x0000005229307223 */ /* 0x000fe20000010030 */
[----:B------:R-:W-:Y:S01]  /*42d0*/  F2FP.F16.F32.PACK_AB R15, R50, R13 ;  /* 0x0000000d320f723e */ /* 0x000fe200000000ff */
[----:B------:R-:W-:Y:S01]  /*42e0*/  IMAD.MOV.U32 R13, RZ, RZ, R11 ;  /* 0x000000ffff0d7224 */ /* 0x000fe200078e000b */
[----:B------:R-:W-:-:S02]  /*42f0*/  F2FP.F16.F32.PACK_AB R12, R46, R47 ;  /* 0x0000002f2e0c723e */ /* 0x000fc400000000ff */
[----:B------:R-:W-:-:S07]  /*4300*/  F2FP.F16.F32.PACK_AB R14, R48, R43 ;  /* 0x0000002b300e723e */ /* 0x000fce00000000ff */
.L_x_432:
[----:B------:R-:W-:Y:S05]  /*4310*/  BSYNC B2 ;  /* 0x0000000000027941 */ /* 0x000fea0003800000 */
.L_x_431:
[----:B------:R1:W-:Y:S02]  /*4320*/  ST.E.128 desc[UR42][R44.64], R12 ;  /* 0x0000000c2c007985 */ /* 0x0003e4000c101d2a */
.L_x_430:
[----:B------:R-:W-:Y:S05]  /*4330*/  BSYNC B1 ;  /* 0x0000000000017941 */ /* 0x000fea0003800000 */
.L_x_429:
[----:B------:R-:W-:-:S13]  /*4340*/  LOP3.LUT P3, RZ, R21, 0x20, RZ, 0xc0, !PT ;  /* 0x0000002015ff7812 */ /* 0x000fda000786c0ff */
        /* <DEDUP_REMOVED lines=8> */
[----:B------:R-:W-:Y:S01]  /*43d0*/  SHF.R.U64 R11, R36, 0x10, R37 ;  /* 0x00000010240b7819 */ /* 0x000fe20000001225 */
[--C-:B------:R-:W-:Y:S01]  /*43e0*/  HADD2.F32 R36, -RZ, R15.reuse.H1_H1 ;  /* 0x3000000fff247230 */ /* 0x100fe20000004100 */
[--C-:B------:R-:W-:Y:S01]  /*43f0*/  SHF.R.U64 R42, R38, 0x10, R39.reuse ;  /* 0x00000010262a7819 */ /* 0x100fe20000001227 */
[----:B------:R-:W-:Y:S01]  /*4400*/  HADD2.F32 R15, -RZ, R15.H0_H0 ;  /* 0x2000000fff0f7230 */ /* 0x000fe20000004100 */
[----:B------:R-:W-:Y:S01]  /*4410*/  SHF.R.U32.HI R39, RZ, 0x10, R39 ;  /* 0x00000010ff277819 */ /* 0x000fe20000011627 */
[----:B------:R-:W-:Y:S01]  /*4420*/  HADD2.F32 R38, -RZ, R11.H0_H0 ;  /* 0x2000000bff267230 */ /* 0x000fe20000004100 */
[----:B------:R-:W-:Y:S01]  /*4430*/  SHF.R.U32.HI R37, RZ, 0x10, R37 ;  /* 0x00000010ff257819 */ /* 0x000fe20000011625 */
[----:B------:R-:W-:Y:S02]  /*4440*/  HADD2.F32 R42, -RZ, R42.H0_H0 ;  /* 0x2000002aff2a7230 */ /* 0x000fe40000004100 */
[----:B------:R-:W-:Y:S02]  /*4450*/  HADD2.F32 R11, -RZ, R13.H1_H1 ;  /* 0x3000000dff0b7230 */ /* 0x000fe40000004100 */
[----:B------:R-:W-:-:S02]  /*4460*/  HADD2.F32 R39, -RZ, R39.H0_H0 ;  /* 0x20000027ff277230 */ /* 0x000fc40000004100 */
[----:B------:R-:W-:Y:S02]  /*4470*/  HADD2.F32 R13, -RZ, R13.H0_H0 ;  /* 0x2000000dff0d7230 */ /* 0x000fe40000004100 */
[-C--:B------:R-:W-:Y:S01]  /*4480*/  FMUL.FTZ R44, R11, R42.reuse ;  /* 0x0000002a0b2c7220 */ /* 0x080fe20000410000 */
[----:B------:R-:W-:Y:S02]  /*4490*/  HADD2.F32 R37, -RZ, R37.H0_H0 ;  /* 0x20000025ff257230 */ /* 0x000fe40000004100 */
[CC--:B------:R-:W-:Y:S01]  /*44a0*/  FMUL.FTZ R46, R36.reuse, R39.reuse ;  /* 0x00000027242e7220 */ /* 0x0c0fe20000410000 */
[----:B------:R-:W-:Y:S01]  /*44b0*/  FMUL.FTZ R43, R15, R39 ;  /* 0x000000270f2b7220 */ /* 0x000fe20000410000 */
[C---:B------:R-:W-:Y:S01]  /*44c0*/  FMUL.FTZ R42, R13.reuse, R42 ;  /* 0x0000002a0d2a7220 */ /* 0x040fe20000410000 */
[-C--:B------:R-:W-:Y:S01]  /*44d0*/  FFMA.FTZ R44, R13, R38.reuse, -R44 ;  /* 0x000000260d2c7223 */ /* 0x080fe2000001082c */
[-C--:B------:R-:W-:Y:S01]  /*44e0*/  FFMA.FTZ R46, R15, R37.reuse, -R46 ;  /* 0x000000250f2e7223 */ /* 0x080fe2000001082e */
[----:B------:R-:W-:Y:S01]  /*44f0*/  FFMA.FTZ R45, R36, R37, R43 ;  /* 0x00000025242d7223 */ /* 0x000fe2000001002b */
[----:B------:R-:W-:Y:S01]  /*4500*/  FFMA.FTZ R39, R11, R38, R42 ;  /* 0x000000260b277223 */ /* 0x000fe2000001002a */
[----:B------:R-:W-:-:S02]  /*4510*/  HADD2.F32 R15, -RZ, R63.H0_H0 ;  /* 0x2000003fff0f7230 */ /* 0x000fc40000004100 */
[----:B------:R-:W-:Y:S02]  /*4520*/  HADD2.F32 R36, -RZ, R62.H0_H0 ;  /* 0x2000003eff247230 */ /* 0x000fe40000004100 */
[----:B------:R-:W-:Y:S02]  /*4530*/  HADD2.F32 R11, -RZ, R12.H1_H1 ;  /* 0x3000000cff0b7230 */ /* 0x000fe40000004100 */
[----:B------:R-:W-:Y:S02]  /*4540*/  HADD2.F32 R13, -RZ, R14.H1_H1 ;  /* 0x3000000eff0d7230 */ /* 0x000fe40000004100 */
[----:B------:R-:W-:Y:S02]  /*4550*/  HADD2.F32 R63, -RZ, R63.H1_H1 ;  /* 0x3000003fff3f7230 */ /* 0x000fe40000004100 */
[----:B------:R-:W-:Y:S01]  /*4560*/  FMUL.FTZ R37, R11, R36 ;  /* 0x000000240b257220 */ /* 0x000fe20000410000 */
[----:B------:R-:W-:Y:S02]  /*4570*/  HADD2.F32 R12, -RZ, R12.H0_H0 ;  /* 0x2000000cff0c7230 */ /* 0x000fe40000004100 */
[----:B------:R-:W-:-:S02]  /*4580*/  HADD2.F32 R14, -RZ, R14.H0_H0 ;  /* 0x2000000eff0e7230 */ /* 0x000fc40000004100 */
[----:B------:R-:W-:Y:S01]  /*4590*/  FMUL.FTZ R43, R13, R63 ;  /* 0x0000003f0d2b7220 */ /* 0x000fe20000410000 */
[----:B------:R-:W-:Y:S02]  /*45a0*/  HADD2.F32 R62, -RZ, R62.H1_H1 ;  /* 0x3000003eff3e7230 */ /* 0x000fe40000004100 */
[C---:B------:R-:W-:Y:S01]  /*45b0*/  FMUL.FTZ R36, R12.reuse, R36 ;  /* 0x000000240c247220 */ /* 0x040fe20000410000 */
[----:B------:R-:W-:Y:S01]  /*45c0*/  FFMA.FTZ R37, R12, R15, -R37 ;  /* 0x0000000f0c257223 */ /* 0x000fe20000010825 */
[C---:B------:R-:W-:Y:S02]  /*45d0*/  FMUL.FTZ R38, R14.reuse, R63 ;  /* 0x0000003f0e267220 */ /* 0x040fe40000410000 */
[----:B------:R-:W-:Y:S01]  /*45e0*/  FFMA.FTZ R36, R11, R15, R36 ;  /* 0x0000000f0b247223 */ /* 0x000fe20000010024 */
[-C--:B------:R-:W-:Y:S01]  /*45f0*/  FFMA.FTZ R43, R14, R62.reuse, -R43 ;  /* 0x0000003e0e2b7223 */ /* 0x080fe2000001082b */
[----:B------:R-:W-:Y:S01]  /*4600*/  FFMA.FTZ R38, R13, R62, R38 ;  /* 0x0000003e0d267223 */ /* 0x000fe20000010026 */
[----:B------:R-:W-:-:S02]  /*4610*/  F2FP.F16.F32.PACK_AB R13, R39, R44 ;  /* 0x0000002c270d723e */ /* 0x000fc400000000ff */
[----:B------:R-:W-:Y:S02]  /*4620*/  F2FP.F16.F32.PACK_AB R15, R45, R46 ;  /* 0x0000002e2d0f723e */ /* 0x000fe400000000ff */
[----:B------:R-:W-:Y:S02]  /*4630*/  F2FP.F16.F32.PACK_AB R12, R36, R37 ;  /* 0x00000025240c723e */ /* 0x000fe400000000ff */
[----:B------:R-:W-:-:S07]  /*4640*/  F2FP.F16.F32.PACK_AB R14, R38, R43 ;  /* 0x0000002b260e723e */ /* 0x000fce00000000ff */
.L_x_434:
[----:B------:R-:W-:Y:S05]  /*4650*/  BSYNC B1 ;  /* 0x0000000000017941 */ /* 0x000fea0003800000 */
.L_x_433:
[----:B------:R1:W-:Y:S01]  /*4660*/  ST.E.128 desc[UR42][R40.64], R12 ;  /* 0x0000000c28007985 */ /* 0x0003e2000c101d2a */
[----:B------:R-:W-:Y:S05]  /*4670*/  BRA `(.L_x_412) ;  /* 0x00000020007c7947 */ /* 0x000fea0003800000 */
.L_x_405:
        /* <DEDUP_REMOVED lines=15> */
[----:B------:R-:W-:Y:S01]  /*4770*/  IADD3 R14, P2, R66, R14, RZ ;  /* 0x0000000e420e7210 */ /* 0x000fe20007f5e0ff */
[----:B------:R-:W-:Y:S01]  /*4780*/  ULDC.64 UR4, c[0x0][0x3e8] ;  /* 0x0000fa0000047ab9 */ /* 0x000fe20000000a00 */
[----:B------:R-:W-:Y:S02]  /*4790*/  CS2R R46, SRZ ;  /* 0x00000000002e7805 */ /* 0x000fe4000001ff00 */
[----:B------:R-:W-:Y:S02]  /*47a0*/  CS2R R44, SRZ ;  /* 0x00000000002c7805 */ /* 0x000fe4000001ff00 */
[----:B------:R-:W-:Y:S02]  /*47b0*/  IADD3.X R13, R11, R85, RZ, P2, !PT ;  /* 0x000000550b0d7210 */ /* 0x000fe400017fe4ff */
[----:B------:R-:W-:Y:S02]  /*47c0*/  CS2R R58, SRZ ;  /* 0x00000000003a7805 */ /* 0x000fe4000001ff00 */
[----:B------:R-:W-:-:S02]  /*47d0*/  IADD3 R11, P2, R70, R12, RZ ;  /* 0x0000000c460b7210 */ /* 0x000fc40007f5e0ff */
[----:B------:R-:W-:-:S03]  /*47e0*/  CS2R R56, SRZ ;  /* 0x0000000000387805 */ /* 0x000fc6000001ff00 */
        /* <DEDUP_REMOVED lines=8> */
[----:B------:R-:W-:Y:S02]  /*4870*/  CS2R R40, SRZ ;  /* 0x0000000000287805 */ /* 0x000fe4000001ff00 */
[----:B------:R-:W-:Y:S02]  /*4880*/  CS2R R54, SRZ ;  /* 0x0000000000367805 */ /* 0x000fe4000001ff00 */
[----:B------:R-:W-:-:S05]  /*4890*/  CS2R R52, SRZ ;  /* 0x0000000000347805 */ /* 0x000fca000001ff00 */
[----:B------:R0:W5:Y:S04]  /*48a0*/  @!P2 LDG.E.128 R44, desc[UR42][R12.64] ;  /* 0x0000002a0c2ca981 */ /* 0x000168000c1e1d00 */
[----:B------:R0:W5:Y:S01]  /*48b0*/  @!P2 LDG.E.128 R56, desc[UR42][R14.64] ;  /* 0x0000002a0e38a981 */ /* 0x000162000c1e1d00 */
[----:B------:R-:W-:Y:S02]  /*48c0*/  ISETP.GE.AND P2, PT, R0, R98, PT ;  /* 0x000000620000720c */ /* 0x000fe40003f46270 */
[----:B------:R-:W-:Y:S02]  /*48d0*/  CS2R R38, SRZ ;  /* 0x0000000000267805 */ /* 0x000fe4000001ff00 */
[----:B------:R-:W-:Y:S02]  /*48e0*/  CS2R R36, SRZ ;  /* 0x0000000000247805 */ /* 0x000fe4000001ff00 */
[----:B------:R-:W-:-:S02]  /*48f0*/  CS2R R50, SRZ ;  /* 0x0000000000327805 */ /* 0x000fc4000001ff00 */
[----:B------:R-:W-:-:S05]  /*4900*/  CS2R R48, SRZ ;  /* 0x0000000000307805 */ /* 0x000fca000001ff00 */
[----:B------:R0:W5:Y:S04]  /*4910*/  @!P2 LDG.E.128 R40, desc[UR42][R12.64+0x20] ;  /* 0x0000202a0c28a981 */ /* 0x000168000c1e1d00 */
[----:B------:R0:W5:Y:S01]  /*4920*/  @!P2 LDG.E.128 R52, desc[UR42][R14.64+0x20] ;  /* 0x0000202a0e34a981 */ /* 0x000162000c1e1d00 */
[----:B------:R-:W-:-:S13]  /*4930*/  ISETP.GE.AND P2, PT, R3, R98, PT ;  /* 0x000000620300720c */ /* 0x000fda0003f46270 */
[----:B------:R0:W5:Y:S04]  /*4940*/  @!P2 LDG.E.128 R36, desc[UR42][R12.64+0x40] ;  /* 0x0000402a0c24a981 */ /* 0x000168000c1e1d00 */
[----:B------:R0:W5:Y:S02]  /*4950*/  @!P2 LDG.E.128 R48, desc[UR42][R14.64+0x40] ;  /* 0x0000402a0e30a981 */ /* 0x000164000c1e1d00 */
.L_x_436:
[----:B------:R-:W-:Y:S05]  /*4960*/  BSYNC B1 ;  /* 0x0000000000017941 */ /* 0x000fea0003800000 */
.L_x_435:
[----:B-----5:R-:W-:Y:S01]  /*4970*/  IMAD.MOV.U32 R11, RZ, RZ, R38 ;  /* 0x000000ffff0b7224 */ /* 0x020fe200078e0026 */
[----:B------:R-:W-:Y:S01]  /*4980*/  UISETP.NE.AND UP0, UPT, UR40, 0x3, UPT ;  /* 0x000000032800788c */ /* 0x000fe2000bf05270 */
[----:B0-----:R-:W-:Y:S02]  /*4990*/  IMAD.MOV.U32 R12, RZ, RZ, R39 ;  /* 0x000000ffff0c7224 */ /* 0x001fe400078e0027 */
[----:B------:R-:W-:Y:S02]  /*49a0*/  IMAD.MOV.U32 R13, RZ, RZ, R36 ;  /* 0x000000ffff0d7224 */ /* 0x000fe400078e0024 */
[----:B------:R-:W-:Y:S01]  /*49b0*/  IMAD.MOV.U32 R14, RZ, RZ, R43 ;  /* 0x000000ffff0e7224 */ /* 0x000fe200078e002b */
[----:B------:R-:W-:Y:S01]  /*49c0*/  PRMT R110, R11, 0x5410, R12 ;  /* 0x000054100b6e7816 */ /* 0x000fe2000000000c */
[----:B------:R-:W-:Y:S01]  /*49d0*/  IMAD.MOV.U32 R11, RZ, RZ, R37 ;  /* 0x000000ffff0b7224 */ /* 0x000fe200078e0025 */
[----:B------:R-:W-:Y:S02]  /*49e0*/  MOV R12, R42 ;  /* 0x0000002a000c7202 */ /* 0x000fe40000000f00 */
[----:B------:R-:W-:-:S02]  /*49f0*/  PRMT R116, R14, 0x7610, R116 ;  /* 0x000076100e747816 */ /* 0x000fc40000000074 */
        /* <DEDUP_REMOVED lines=15> */
[----:B------:R-:W-:-:S05]  /*4af0*/  IMAD.MOV.U32 R12, RZ, RZ, R51 ;  /* 0x000000ffff0c7224 */ /* 0x000fca00078e0033 */
[----:B------:R-:W-:Y:S01]  /*4b00*/  PRMT R112, R11, 0x5410, R12 ;  /* 0x000054100b707816 */ /* 0x000fe2000000000c */
[----:B------:R-:W-:Y:S02]  /*4b10*/  IMAD.MOV.U32 R12, RZ, RZ, R48 ;  /* 0x000000ffff0c7224 */ /* 0x000fe400078e0030 */
        /* <DEDUP_REMOVED lines=15> */
[----:B------:R-:W-:Y:S02]  /*4c10*/  MOV R11, R56 ;  /* 0x00000038000b7202 */ /* 0x000fe40000000f00 */
[----:B------:R-:W-:Y:S02]  /*4c20*/  PRMT R107, R12, 0x7610, R107 ;  /* 0x000076100c6b7816 */ /* 0x000fe4000000006b */
[----:B------:R-:W-:Y:S01]  /*4c30*/  PRMT R120, R120, 0x5410, R11 ;  /* 0x0000541078787816 */ /* 0x000fe2000000000b */
[----:B------:R-:W-:Y:S06]  /*4c40*/  @!P2 BRA `(.L_x_437) ;  /* 0x000000000004a947 */ /* 0x000fec0003800000 */
[----:B------:R-:W-:Y:S01]  /*4c50*/  BPT.TRAP 0x1 ;  /* 0x000000040000795c */ /* 0x000fe20000300000 */
.L_x_437:
[----:B------:R-:W-:Y:S01]  /*4c60*/  IMAD R31, R18, 0x8, R2 ;  /* 0x00000008121f7824 */ /* 0x000fe200078e0202 */
[----:B------:R-:W-:Y:S01]  /*4c70*/  SHF.L.U32 R80, R137, 0x1f, RZ ;  /* 0x0000001f89507819 */ /* 0x000fe200000006ff */
[----:B------:R-:W-:Y:S03]  /*4c80*/  BSSY B1, `(.L_x_438) ;  /* 0x0000003000017945 */ /* 0x000fe60003800000 */
[----:B------:R-:W0:Y:S02]  /*4c90*/  SYNCS.PHASECHK.TRANS64.TRYWAIT P4, [R31+URZ+0x2d890], R80 ;  /* 0x02d890501f0075a7 */ /* 0x000e24000808017f */
[----:B0-----:R-:W-:Y:S05]  /*4ca0*/  @!P4 BRA `(.L_x_439) ;  /* 0x0000013c00c8c947 */ /* 0x001fea0003800000 */
.L_x_664:
[----:B------:R-:W-:Y:S05]  /*4cb0*/  BSYNC B1 ;  /* 0x0000000000017941 */ /* 0x000fea0003800000 */
.L_x_438:
[----:B------:R-:W-:-:S03]  /*4cc0*/  UMOV UR4, 0xffffffff ;  /* 0xffffffff00047882 */ /* 0x000fc60000000000 */
[----:B------:R-:W-:Y:S05]  /*4cd0*/  BRA.DIV UR4, `(.L_x_440) ;  /* 0x0000013e04d07947 */ /* 0x000fea000b800000 */
[----:B------:R1:W2:Y:S04]  /*4ce0*/  SHFL.IDX PT, R83, R61, RZ, 0x1e1f ;  /* 0x001e1fff3d537589 */ /* 0x0002a800000e0000 */
[----:B------:R1:W3:Y:S02]  /*4cf0*/  SHFL.IDX PT, R82, R60, RZ, 0x1e1f ;  /* 0x001e1fff3c527589 */ /* 0x0002e400000e0000 */
.L_x_668:
[----:B------:R-:W-:Y:S05]  /*4d00*/  @P3 BRA `(.L_x_412) ;  /* 0x0000001800d83947 */ /* 0x000fea0003800000 */
[----:B------:R-:W4:Y:S01]  /*4d10*/  LDC R11, c[0x0][0x2f4] ;  /* 0x0000bd00ff0b7b82 */ /* 0x000f220000000800 */
[----:B------:R-:W-:Y:S01]  /*4d20*/  ISETP.NE.AND P3, PT, R28, RZ, PT ;  /* 0x000000ff1c00720c */ /* 0x000fe20003f65270 */
[----:B------:R-:W-:Y:S01]  /*4d30*/  BSSY B1, `(.L_x_441) ;  /* 0x0000079000017945 */ /* 0x000fe20003800000 */
[----:B----4-:R-:W-:-:S11]  /*4d40*/  IMAD.IADD R103, R11, 0x1, -R99 ;  /* 0x000000010b677824 */ /* 0x010fd600078e0a63 */
[----:B------:R-:W-:Y:S05]  /*4d50*/  @!P3 BRA `(.L_x_442) ;  /* 0x0000000400d8b947 */ /* 0x000fea0003800000 */
[----:B------:R-:W-:Y:S01]  /*4d60*/  SEL R12, R99, R103, !P0 ;  /* 0x00000067630c7207 */ /* 0x000fe20004000000 */
[----:B------:R-:W-:Y:S01]  /*4d70*/  BSSY B2, `(.L_x_443) ;  /* 0x000006e000027945 */ /* 0x000fe20003800000 */
[----:B------:R-:W-:Y:S02]  /*4d80*/  ISETP.GE.AND P3, PT, R16, R98, PT ;  /* 0x000000621000720c */ /* 0x000fe40003f66270 */
[----:B------:R-:W-:-:S04]  /*4d90*/  SHF.R.S32.HI R13, RZ, 0x1f, R12 ;  /* 0x0000001fff0d7819 */ /* 0x000fc8000001140c */
[----:B------:R-:W-:-:S04]  /*4da0*/  LEA.HI R13, R13, R12, RZ, 0x4 ;  /* 0x0000000c0d0d7211 */ /* 0x000fc800078f20ff */
[----:B------:R-:W-:-:S04]  /*4db0*/  SHF.R.S32.HI R13, RZ, 0x4, R13 ;  /* 0x00000004ff0d7819 */ /* 0x000fc8000001140d */
[----:B------:R-:W-:-:S04]  /*4dc0*/  LEA.HI.SX32 R104, R73, R13, 0x1d ;  /* 0x0000000d49687211 */ /* 0x000fc800078feaff */
[----:B------:R-:W-:-:S04]  /*4dd0*/  SHF.R.S32.HI R12, RZ, 0x1f, R104 ;  /* 0x0000001fff0c7819 */ /* 0x000fc80000011468 */
[----:B------:R-:W-:Y:S01]  /*4de0*/  LEA.HI R12, R12, R104, RZ, 0x2 ;  /* 0x000000680c0c7211 */ /* 0x000fe200078f10ff */
[----:B------:R-:W-:-:S04]  /*4df0*/  IMAD.SHL.U32 R104, R104, 0x8, RZ ;  /* 0x0000000868687824 */ /* 0x000fc800078e00ff */
[----:B------:R-:W-:Y:S01]  /*4e00*/  IMAD.SHL.U32 R12, R12, 0x400, RZ ;  /* 0x000004000c0c7824 */ /* 0x000fe200078e00ff */
[----:B------:R-:W-:-:S04]  /*4e10*/  LOP3.LUT R13, R143, 0x18, R104, 0xf8, !PT ;  /* 0x000000188f0d7812 */ /* 0x000fc800078ef868 */
[----:B------:R-:W-:Y:S02]  /*4e20*/  LOP3.LUT R13, R13, R144, RZ, 0x3c, !PT ;  /* 0x000000900d0d7212 */ /* 0x000fe400078e3cff */
[----:B------:R-:W-:-:S04]  /*4e30*/  LOP3.LUT R12, R12, 0x7ffff000, RZ, 0xc0, !PT ;  /* 0x7ffff0000c0c7812 */ /* 0x000fc800078ec0ff */
[----:B------:R-:W-:-:S05]  /*4e40*/  IADD3 R12, R13, R12, R145 ;  /* 0x0000000c0d0c7210 */ /* 0x000fca0007ffe091 */
[C---:B-1----:R-:W-:Y:S02]  /*4e50*/  IMAD R60, R18.reuse, 0x3000, R12 ;  /* 0x00003000123c7824 */ /* 0x042fe400078e020c */
[----:B------:R-:W-:Y:S02]  /*4e60*/  IMAD R12, R18, 0x3000, R96 ;  /* 0x00003000120c7824 */ /* 0x000fe400078e0260 */
[----:B------:R-:W-:-:S03]  /*4e70*/  IMAD R60, R60, 0x2, R2 ;  /* 0x000000023c3c7824 */ /* 0x000fc600078e0202 */
[----:B------:R-:W-:-:S03]  /*4e80*/  LEA R12, R12, R2, 0x1 ;  /* 0x000000020c0c7211 */ /* 0x000fc600078e08ff */
[----:B------:R-:W1:Y:S04]  /*4e90*/  LDS.128 R60, [R60+0x15400] ;  /* 0x015400003c3c7984 */ /* 0x000e680000000c00 */
[----:B------:R-:W4:Y:S01]  /*4ea0*/  LDS.128 R12, [R12+0x15400] ;  /* 0x015400000c0c7984 */ /* 0x000f220000000c00 */
[----:B------:R-:W-:Y:S05]  /*4eb0*/  @P3 BRA `(.L_x_444) ;  /* 0x0000000400643947 */ /* 0x000fea0003800000 */
[----:B-1----:R-:W-:Y:S01]  /*4ec0*/  IMAD.MOV.U32 R106, RZ, RZ, R61 ;  /* 0x000000ffff6a7224 */ /* 0x002fe200078e003d */
[----:B------:R-:W-:Y:S01]  /*4ed0*/  SHF.R.U64 R44, R44, 0x10, R45 ;  /* 0x000000102c2c7819 */ /* 0x000fe2000000122d */
[----:B----4-:R-:W-:Y:S01]  /*4ee0*/  IMAD.MOV.U32 R105, RZ, RZ, R13 ;  /* 0x000000ffff697224 */ /* 0x010fe200078e000d */
[----:B------:R-:W-:Y:S01]  /*4ef0*/  SHF.R.U32.HI R45, RZ, 0x10, R45 ;  /* 0x00000010ff2d7819 */ /* 0x000fe2000001162d */
[----:B------:R-:W-:Y:S01]  /*4f00*/  HADD2.F32 R107, -RZ, R107.H0_H0 ;  /* 0x2000006bff6b7230 */ /* 0x000fe20000004100 */
[----:B------:R-:W-:Y:S01]  /*4f10*/  SHF.R.U64 R46, R46, 0x10, R47 ;  /* 0x000000102e2e7819 */ /* 0x000fe2000000122f */
[----:B------:R-:W-:Y:S02]  /*4f20*/  HADD2.F32 R13, -RZ, R106.H0_H0 ;  /* 0x2000006aff0d7230 */ /* 0x000fe40000004100 */
[----:B------:R-:W-:Y:S02]  /*4f30*/  HADD2.F32 R109, -RZ, R105.H0_H0 ;  /* 0x20000069ff6d7230 */ /* 0x000fe40000004100 */
[----:B------:R-:W-:-:S02]  /*4f40*/  HADD2.F32 R108, -RZ, R108.H0_H0 ;  /* 0x2000006cff6c7230 */ /* 0x000fc40000004100 */
[-C--:B------:R-:W-:Y:S01]  /*4f50*/  FMUL.FTZ R61, R13, R107.reuse ;  /* 0x0000006b0d3d7220 */ /* 0x080fe20000410000 */
[----:B------:R-:W-:Y:S02]  /*4f60*/  HADD2.F32 R106, -RZ, R106.H1_H1 ;  /* 0x3000006aff6a7230 */ /* 0x000fe40000004100 */
[C---:B------:R-:W-:Y:S01]  /*4f70*/  FMUL.FTZ R107, R109.reuse, R107 ;  /* 0x0000006b6d6b7220 */ /* 0x040fe20000410000 */
[----:B------:R-:W-:Y:S02]  /*4f80*/  HADD2.F32 R45, -RZ, R45.H0_H0 ;  /* 0x2000002dff2d7230 */ /* 0x000fe40000004100 */
[-C--:B------:R-:W-:Y:S01]  /*4f90*/  FFMA.FTZ R61, R109, R108.reuse, -R61 ;  /* 0x0000006c6d3d7223 */ /* 0x080fe2000001083d */
[----:B------:R-:W-:Y:S02]  /*4fa0*/  HADD2.F32 R44, -RZ, R44.H0_H0 ;  /* 0x2000002cff2c7230 */ /* 0x000fe40000004100 */
[----:B------:R-:W-:Y:S01]  /*4fb0*/  FFMA.FTZ R13, R13, R108, R107 ;  /* 0x0000006c0d0d7223 */ /* 0x000fe2000001006b */
[--C-:B------:R-:W-:Y:S01]  /*4fc0*/  SHF.R.U32.HI R107, RZ, 0x10, R57.reuse ;  /* 0x00000010ff6b7819 */ /* 0x100fe20000011639 */
[----:B------:R-:W-:Y:S01]  /*4fd0*/  HADD2.F32 R108, -RZ, R120.H0_H0 ;  /* 0x20000078ff6c7230 */ /* 0x000fe20000004100 */
[----:B------:R-:W-:Y:S01]  /*4fe0*/  SHF.R.U64 R57, R56, 0x10, R57 ;  /* 0x0000001038397819 */ /* 0x000fe20000001239 */
[----:B------:R-:W-:-:S02]  /*4ff0*/  HADD2.F32 R56, -RZ, R105.H1_H1 ;  /* 0x30000069ff387230 */ /* 0x000fc40000004100 */
[----:B------:R-:W-:Y:S02]  /*5000*/  HADD2.F32 R107, -RZ, R107.H0_H0 ;  /* 0x2000006bff6b7230 */ /* 0x000fe40000004100 */
[----:B------:R-:W-:Y:S02]  /*5010*/  HADD2.F32 R57, -RZ, R57.H0_H0 ;  /* 0x20000039ff397230 */ /* 0x000fe40000004100 */
[----:B------:R-:W-:Y:S02]  /*5020*/  HADD2.F32 R46, -RZ, R46.H0_H0 ;  /* 0x2000002eff2e7230 */ /* 0x000fe40000004100 */
[-C--:B------:R-:W-:Y:S01]  /*5030*/  FMUL.FTZ R105, R106, R107.reuse ;  /* 0x0000006b6a697220 */ /* 0x080fe20000410000 */
[----:B------:R-:W-:-:S03]  /*5040*/  FMUL.FTZ R107, R56, R107 ;  /* 0x0000006b386b7220 */ /* 0x000fc60000410000 */
[-C--:B------:R-:W-:Y:S01]  /*5050*/  FFMA.FTZ R56, R56, R45.reuse, -R105 ;  /* 0x0000002d38387223 */ /* 0x080fe20000010869 */
[----:B------:R-:W-:Y:S02]  /*5060*/  HADD2.F32 R105, -RZ, R63.H0_H0 ;  /* 0x2000003fff697230 */ /* 0x000fe40000004100 */
[----:B------:R-:W-:Y:S01]  /*5070*/  FFMA.FTZ R45, R106, R45, R107 ;  /* 0x0000002d6a2d7223 */ /* 0x000fe2000001006b */
[----:B------:R-:W-:Y:S02]  /*5080*/  HADD2.F32 R106, -RZ, R118.H1_H1 ;  /* 0x30000076ff6a7230 */ /* 0x000fe40000004100 */
[--C-:B------:R-:W-:Y:S02]  /*5090*/  HADD2.F32 R107, -RZ, R15.reuse.H0_H0 ;  /* 0x2000000fff6b7230 */ /* 0x100fe40000004100 */
[----:B------:R-:W-:Y:S01]  /*50a0*/  FMUL.FTZ R109, R105, R108 ;  /* 0x0000006c696d7220 */ /* 0x000fe20000410000 */
[----:B------:R-:W-:Y:S01]  /*50b0*/  HADD2.F32 R15, -RZ, R15.H1_H1 ;  /* 0x3000000fff0f7230 */ /* 0x000fe20000004100 */
[----:B------:R-:W-:-:S02]  /*50c0*/  F2FP.F16.F32.PACK_AB R56, R56, R61 ;  /* 0x0000003d3838723e */ /* 0x000fc400000000ff */
[C---:B------:R-:W-:Y:S01]  /*50d0*/  FFMA.FTZ R109, R107.reuse, R106, -R109 ;  /* 0x0000006a6b6d7223 */ /* 0x040fe2000001086d */
[----:B------:R-:W-:Y:S01]  /*50e0*/  FMUL.FTZ R107, R107, R108 ;  /* 0x0000006c6b6b7220 */ /* 0x000fe20000410000 */
[----:B------:R-:W-:Y:S01]  /*50f0*/  HADD2.F32 R108, -RZ, R120.H1_H1 ;  /* 0x30000078ff6c7230 */ /* 0x000fe20000004100 */
[----:B------:R-:W-:Y:S01]  /*5100*/  F2FP.F16.F32.PACK_AB R45, R45, R13 ;  /* 0x0000000d2d2d723e */ /* 0x000fe200000000ff */
[----:B------:R-:W-:Y:S02]  /*5110*/  IMAD.MOV.U32 R13, RZ, RZ, R56 ;  /* 0x000000ffff0d7224 */ /* 0x000fe400078e0038 */
[----:B------:R-:W-:Y:S01]  /*5120*/  FFMA.FTZ R107, R105, R106, R107 ;  /* 0x0000006a696b7223 */ /* 0x000fe2000001006b */
[----:B------:R-:W-:Y:S02]  /*5130*/  SHF.R.U32.HI R105, RZ, 0x10, R47 ;  /* 0x00000010ff697819 */ /* 0x000fe4000001162f */
[--C-:B------:R-:W-:Y:S01]  /*5140*/  SHF.R.U64 R47, R58, 0x10, R59.reuse ;  /* 0x000000103a2f7819 */ /* 0x100fe2000000123b */
[----:B------:R-:W-:Y:S01]  /*5150*/  HADD2.F32 R58, -RZ, R63.H1_H1 ;  /* 0x3000003fff3a7230 */ /* 0x000fe20000004100 */
[----:B------:R-:W-:Y:S01]  /*5160*/  SHF.R.U32.HI R59, RZ, 0x10, R59 ;  /* 0x00000010ff3b7819 */ /* 0x000fe2000001163b */
[----:B------:R-:W-:Y:S01]  /*5170*/  HADD2.F32 R105, -RZ, R105.H0_H0 ;  /* 0x20000069ff697230 */ /* 0x000fe20000004100 */
[----:B------:R-:W-:Y:S01]  /*5180*/  MOV R61, R45 ;  /* 0x0000002d003d7202 */ /* 0x000fe20000000f00 */
[----:B------:R-:W-:-:S02]  /*5190*/  HADD2.F32 R47, -RZ, R47.H0_H0 ;  /* 0x2000002fff2f7230 */ /* 0x000fc40000004100 */
[----:B------:R-:W-:-:S05]  /*51a0*/  HADD2.F32 R59, -RZ, R59.H0_H0 ;  /* 0x2000003bff3b7230 */ /* 0x000fca0000004100 */
[----:B------:R-:W-:-:S04]  /*51b0*/  FMUL.FTZ R63, R58, R59 ;  /* 0x0000003b3a3f7220 */ /* 0x000fc80000410000 */
[C---:B------:R-:W-:Y:S01]  /*51c0*/  FFMA.FTZ R63, R15.reuse, R105, -R63 ;  /* 0x000000690f3f7223 */ /* 0x040fe2000001083f */
[----:B------:R-:W-:Y:S01]  /*51d0*/  FMUL.FTZ R15, R15, R59 ;  /* 0x0000003b0f0f7220 */ /* 0x000fe20000410000 */
[----:B------:R-:W-:-:S03]  /*51e0*/  HADD2.F32 R59, -RZ, R119.H0_H0 ;  /* 0x20000077ff3b7230 */ /* 0x000fc60000004100 */
[----:B------:R-:W-:Y:S01]  /*51f0*/  FFMA.FTZ R15, R58, R105, R15 ;  /* 0x000000693a0f7223 */ /* 0x000fe2000001000f */
[----:B------:R-:W-:Y:S01]  /*5200*/  HADD2.F32 R58, -RZ, R60.H0_H0 ;  /* 0x2000003cff3a7230 */ /* 0x000fe20000004100 */
[----:B------:R-:W-:Y:S01]  /*5210*/  F2FP.F16.F32.PACK_AB R63, R63, R109 ;  /* 0x0000006d3f3f723e */ /* 0x000fe200000000ff */
[----:B------:R-:W-:Y:S02]  /*5220*/  HADD2.F32 R105, -RZ, R12.H0_H0 ;  /* 0x2000000cff697230 */ /* 0x000fe40000004100 */
[----:B------:R-:W-:Y:S02]  /*5230*/  HADD2.F32 R60, -RZ, R60.H1_H1 ;  /* 0x3000003cff3c7230 */ /* 0x000fe40000004100 */
[-C--:B------:R-:W-:Y:S01]  /*5240*/  FMUL.FTZ R106, R58, R108.reuse ;  /* 0x0000006c3a6a7220 */ /* 0x080fe20000410000 */
[----:B------:R-:W-:Y:S02]  /*5250*/  HADD2.F32 R12, -RZ, R12.H1_H1 ;  /* 0x3000000cff0c7230 */ /* 0x000fe40000004100 */
[----:B------:R-:W-:Y:S01]  /*5260*/  FMUL.FTZ R108, R105, R108 ;  /* 0x0000006c696c7220 */ /* 0x000fe20000410000 */
[----:B------:R-:W-:Y:S01]  /*5270*/  F2FP.F16.F32.PACK_AB R107, R15, R107 ;  /* 0x0000006b0f6b723e */ /* 0x000fe200000000ff */
[----:B------:R-:W-:Y:S01]  /*5280*/  FFMA.FTZ R106, R105, R59, -R106 ;  /* 0x0000003b696a7223 */ /* 0x000fe2000001086a */
[----:B------:R-:W-:-:S02]  /*5290*/  HADD2.F32 R105, -RZ, R119.H1_H1 ;  /* 0x30000077ff697230 */ /* 0x000fc40000004100 */
[----:B------:R-:W-:Y:S01]  /*52a0*/  FFMA.FTZ R108, R58, R59, R108 ;  /* 0x0000003b3a6c7223 */ /* 0x000fe2000001006c */
[-C--:B------:R-:W-:Y:S01]  /*52b0*/  FMUL.FTZ R58, R60, R57.reuse ;  /* 0x000000393c3a7220 */ /* 0x080fe20000410000 */
[C---:B------:R-:W-:Y:S01]  /*52c0*/  FMUL.FTZ R57, R12.reuse, R57 ;  /* 0x000000390c397220 */ /* 0x040fe20000410000 */
[----:B------:R-:W-:Y:S02]  /*52d0*/  HADD2.F32 R59, -RZ, R14.H0_H0 ;  /* 0x2000000eff3b7230 */ /* 0x000fe40000004100 */
[-C--:B------:R-:W-:Y:S01]  /*52e0*/  FFMA.FTZ R12, R12, R44.reuse, -R58 ;  /* 0x0000002c0c0c7223 */ /* 0x080fe2000001083a */
[----:B------:R-:W-:Y:S01]  /*52f0*/  FFMA.FTZ R44, R60, R44, R57 ;  /* 0x0000002c3c2c7223 */ /* 0x000fe20000010039 */
[----:B------:R-:W-:Y:S02]  /*5300*/  HADD2.F32 R57, -RZ, R62.H0_H0 ;  /* 0x2000003eff397230 */ /* 0x000fe40000004100 */
[----:B------:R-:W-:Y:S01]  /*5310*/  HADD2.F32 R58, -RZ, R118.H0_H0 ;  /* 0x20000076ff3a7230 */ /* 0x000fe20000004100 */
[----:B------:R-:W-:Y:S01]  /*5320*/  F2FP.F16.F32.PACK_AB R12, R12, R106 ;  /* 0x0000006a0c0c723e */ /* 0x000fe200000000ff */
[----:B------:R-:W-:-:S02]  /*5330*/  HADD2.F32 R62, -RZ, R62.H1_H1 ;  /* 0x3000003eff3e7230 */ /* 0x000fc40000004100 */
[-C--:B------:R-:W-:Y:S01]  /*5340*/  FMUL.FTZ R60, R57, R105.reuse ;  /* 0x00000069393c7220 */ /* 0x080fe20000410000 */
[C---:B------:R-:W-:Y:S01]  /*5350*/  FMUL.FTZ R105, R59.reuse, R105 ;  /* 0x000000693b697220 */ /* 0x040fe20000410000 */
[----:B------:R-:W-:Y:S01]  /*5360*/  HADD2.F32 R14, -RZ, R14.H1_H1 ;  /* 0x3000000eff0e7230 */ /* 0x000fe20000004100 */
[----:B------:R-:W-:Y:S01]  /*5370*/  F2FP.F16.F32.PACK_AB R44, R44, R108 ;  /* 0x0000006c2c2c723e */ /* 0x000fe200000000ff */
[-C--:B------:R-:W-:Y:S01]  /*5380*/  FFMA.FTZ R60, R59, R58.reuse, -R60 ;  /* 0x0000003a3b3c7223 */ /* 0x080fe2000001083c */
[----:B------:R-:W-:Y:S01]  /*5390*/  FFMA.FTZ R105, R57, R58, R105 ;  /* 0x0000003a39697223 */ /* 0x000fe20000010069 */
[-C--:B------:R-:W-:Y:S01]  /*53a0*/  FMUL.FTZ R57, R62, R47.reuse ;  /* 0x0000002f3e397220 */ /* 0x080fe20000410000 */
[C---:B------:R-:W-:Y:S01]  /*53b0*/  FMUL.FTZ R47, R14.reuse, R47 ;  /* 0x0000002f0e2f7220 */ /* 0x040fe20000410000 */
[----:B------:R-:W-:Y:S02]  /*53c0*/  IMAD.MOV.U32 R15, RZ, RZ, R63 ;  /* 0x000000ffff0f7224 */ /* 0x000fe400078e003f */
[-C--:B------:R-:W-:Y:S01]  /*53d0*/  FFMA.FTZ R57, R14, R46.reuse, -R57 ;  /* 0x0000002e0e397223 */ /* 0x080fe20000010839 */
[----:B------:R-:W-:Y:S01]  /*53e0*/  FFMA.FTZ R47, R62, R46, R47 ;  /* 0x0000002e3e2f7223 */ /* 0x000fe2000001002f */
[----:B------:R-:W-:-:S03]  /*53f0*/  IMAD.MOV.U32 R63, RZ, RZ, R107 ;  /* 0x000000ffff3f7224 */ /* 0x000fc600078e006b */
[----:B------:R-:W-:Y:S01]  /*5400*/  F2FP.F16.F32.PACK_AB R57, R57, R60 ;  /* 0x0000003c3939723e */ /* 0x000fe200000000ff */
[----:B------:R-:W-:Y:S01]  /*5410*/  IMAD.MOV.U32 R60, RZ, RZ, R44 ;  /* 0x000000ffff3c7224 */ /* 0x000fe200078e002c */
[----:B------:R-:W-:-:S03]  /*5420*/  F2FP.F16.F32.PACK_AB R47, R47, R105 ;  /* 0x000000692f2f723e */ /* 0x000fc600000000ff */
[----:B------:R-:W-:Y:S02]  /*5430*/  IMAD.MOV.U32 R14, RZ, RZ, R57 ;  /* 0x000000ffff0e7224 */ /* 0x000fe400078e0039 */
[----:B------:R-:W-:-:S07]  /*5440*/  IMAD.MOV.U32 R62, RZ, RZ, R47 ;  /* 0x000000ffff3e7224 */ /* 0x000fce00078e002f */
.L_x_444:
[----:B------:R-:W-:Y:S05]  /*5450*/  BSYNC B2 ;  /* 0x0000000000027941 */ /* 0x000fea0003800000 */
.L_x_443:
[----:B---3--:R-:W-:-:S04]  /*5460*/  LEA R44, P3, R9, R82, 0x1 ;  /* 0x00000052092c7211 */ /* 0x008fc800078608ff */
[----:B--2---:R-:W-:Y:S02]  /*5470*/  LEA.HI.X R45, R9, R83, R93, 0x1, P3 ;  /* 0x00000053092d7211 */ /* 0x004fe400018f0c5d */
[----:B------:R-:W-:-:S03]  /*5480*/  ISETP.GE.AND P3, PT, R104, R11, PT ;  /* 0x0000000b6800720c */ /* 0x000fc60003f66270 */
[----:B----4-:R2:W-:Y:S10]  /*5490*/  ST.E.128 desc[UR42][R44.64], R12 ;  /* 0x0000000c2c007985 */ /* 0x0105f4000c101d2a */
[----:B--2---:R-:W-:-:S05]  /*54a0*/  @!P3 IMAD.WIDE R12, R104, 0x2, R82 ;  /* 0x00000002680cb825 */ /* 0x004fca00078e0252 */
[----:B-1----:R4:W-:Y:S02]  /*54b0*/  @!P3 ST.E.128 desc[UR42][R12.64], R60 ;  /* 0x0000003c0c00b985 */ /* 0x0029e4000c101d2a */
.L_x_442:
[----:B------:R-:W-:Y:S05]  /*54c0*/  BSYNC B1 ;  /* 0x0000000000017941 */ /* 0x000fea0003800000 */
.L_x_441:
[----:B------:R-:W-:Y:S01]  /*54d0*/  ISETP.NE.AND P3, PT, R29, RZ, PT ;  /* 0x000000ff1d00720c */ /* 0x000fe20003f65270 */
[----:B------:R-:W-:-:S12]  /*54e0*/  BSSY B1, `(.L_x_445) ;  /* 0x0000078000017945 */ /* 0x000fd80003800000 */
[----:B------:R-:W-:Y:S05]  /*54f0*/  @!P3 BRA `(.L_x_446) ;  /* 0x0000000400d8b947 */ /* 0x000fea0003800000 */
[----:B------:R-:W-:Y:S01]  /*5500*/  LOP3.LUT P4, RZ, R23, 0x1, RZ, 0xc0, !PT ;  /* 0x0000000117ff7812 */ /* 0x000fe2000788c0ff */
[----:B------:R-:W-:Y:S01]  /*5510*/  BSSY B2, `(.L_x_447) ;  /* 0x000006e000027945 */ /* 0x000fe20003800000 */
[----:B------:R-:W-:Y:S02]  /*5520*/  ISETP.GE.AND P3, PT, R0, R98, PT ;  /* 0x000000620000720c */ /* 0x000fe40003f66270 */
[----:B----4-:R-:W-:-:S04]  /*5530*/  SEL R12, R99, R103, !P4 ;  /* 0x00000067630c7207 */ /* 0x010fc80006000000 */
[----:B------:R-:W-:-:S04]  /*5540*/  SHF.R.S32.HI R13, RZ, 0x1f, R12 ;  /* 0x0000001fff0d7819 */ /* 0x000fc8000001140c */
[----:B------:R-:W-:-:S04]  /*5550*/  LEA.HI R13, R13, R12, RZ, 0x4 ;  /* 0x0000000c0d0d7211 */ /* 0x000fc800078f20ff */
[----:B------:R-:W-:-:S04]  /*5560*/  SHF.R.S32.HI R13, RZ, 0x4, R13 ;  /* 0x00000004ff0d7819 */ /* 0x000fc8000001140d */
[----:B------:R-:W-:-:S04]  /*5570*/  LEA.HI.SX32 R56, R72, R13, 0x1d ;  /* 0x0000000d48387211 */ /* 0x000fc800078feaff */
[----:B------:R-:W-:-:S04]  /*5580*/  SHF.R.S32.HI R12, RZ, 0x1f, R56 ;  /* 0x0000001fff0c7819 */ /* 0x000fc80000011438 */
[----:B------:R-:W-:Y:S02]  /*5590*/  LEA.HI R12, R12, R56, RZ, 0x2 ;  /* 0x000000380c0c7211 */ /* 0x000fe400078f10ff */
[----:B------:R-:W-:-:S03]  /*55a0*/  SHF.L.U32 R56, R56, 0x3, RZ ;  /* 0x0000000338387819 */ /* 0x000fc600000006ff */
[----:B------:R-:W-:Y:S01]  /*55b0*/  IMAD.SHL.U32 R12, R12, 0x400, RZ ;  /* 0x000004000c0c7824 */ /* 0x000fe200078e00ff */
[----:B------:R-:W-:-:S04]  /*55c0*/  LOP3.LUT R13, R143, 0x18, R56, 0xf8, !PT ;  /* 0x000000188f0d7812 */ /* 0x000fc800078ef838 */
[----:B------:R-:W-:Y:S02]  /*55d0*/  LOP3.LUT R13, R13, R144, RZ, 0x3c, !PT ;  /* 0x000000900d0d7212 */ /* 0x000fe400078e3cff */
[----:B------:R-:W-:-:S04]  /*55e0*/  LOP3.LUT R12, R12, 0x7ffff000, RZ, 0xc0, !PT ;  /* 0x7ffff0000c0c7812 */ /* 0x000fc800078ec0ff */
[----:B------:R-:W-:-:S05]  /*55f0*/  IADD3 R12, R13, R12, R145 ;  /* 0x0000000c0d0c7210 */ /* 0x000fca0007ffe091 */
[C---:B------:R-:W-:Y:S02]  /*5600*/  IMAD R44, R18.reuse, 0x3000, R12 ;  /* 0x00003000122c7824 */ /* 0x040fe400078e020c */
[----:B------:R-:W-:Y:S02]  /*5610*/  IMAD R12, R18, 0x3000, R95 ;  /* 0x00003000120c7824 */ /* 0x000fe400078e025f */
[--C-:B------:R-:W-:Y:S02]  /*5620*/  IMAD R44, R44, 0x2, R2.reuse ;  /* 0x000000022c2c7824 */ /* 0x100fe400078e0202 */
[----:B------:R-:W-:-:S04]  /*5630*/  IMAD R12, R12, 0x2, R2 ;  /* 0x000000020c0c7824 */ /* 0x000fc800078e0202 */
[----:B------:R-:W4:Y:S04]  /*5640*/  LDS.128 R44, [R44+0x15400] ;  /* 0x015400002c2c7984 */ /* 0x000f280000000c00 */
[----:B------:R-:W0:Y:S01]  /*5650*/  LDS.128 R12, [R12+0x15400] ;  /* 0x015400000c0c7984 */ /* 0x000e220000000c00 */
[----:B------:R-:W-:Y:S05]  /*5660*/  @P3 BRA `(.L_x_448) ;  /* 0x0000000400603947 */ /* 0x000fea0003800000 */
[----:B----4-:R-:W-:Y:S01]  /*5670*/  IMAD.MOV.U32 R58, RZ, RZ, R45 ;  /* 0x000000ffff3a7224 */ /* 0x010fe200078e002d */
[----:B0-----:R-:W-:Y:S01]  /*5680*/  MOV R57, R13 ;  /* 0x0000000d00397202 */ /* 0x001fe20000000f00 */
[--C-:B------:R-:W-:Y:S01]  /*5690*/  HADD2.F32 R59, -RZ, R117.reuse.H1_H1 ;  /* 0x30000075ff3b7230 */ /* 0x100fe20000004100 */
[--C-:B------:R-:W-:Y:S01]  /*56a0*/  SHF.R.U64 R40, R40, 0x10, R41.reuse ;  /* 0x0000001028287819 */ /* 0x100fe20000001229 */
[----:B-1----:R-:W-:Y:S01]  /*56b0*/  HADD2.F32 R60, -RZ, R117.H0_H0 ;  /* 0x20000075ff3c7230 */ /* 0x002fe20000004100 */
[----:B------:R-:W-:Y:S01]  /*56c0*/  SHF.R.U32.HI R41, RZ, 0x10, R41 ;  /* 0x00000010ff297819 */ /* 0x000fe20000011629 */
[--C-:B------:R-:W-:Y:S01]  /*56d0*/  HADD2.F32 R13, -RZ, R58.reuse.H0_H0 ;  /* 0x2000003aff0d7230 */ /* 0x100fe20000004100 */
[----:B------:R-:W-:Y:S01]  /*56e0*/  SHF.R.U64 R42, R42, 0x10, R43 ;  /* 0x000000102a2a7819 */ /* 0x000fe2000000122b */
[----:B------:R-:W-:Y:S02]  /*56f0*/  HADD2.F32 R61, -RZ, R57.H0_H0 ;  /* 0x20000039ff3d7230 */ /* 0x000fe40000004100 */
[----:B------:R-:W-:-:S02]  /*5700*/  HADD2.F32 R58, -RZ, R58.H1_H1 ;  /* 0x3000003aff3a7230 */ /* 0x000fc40000004100 */
[-C--:B------:R-:W-:Y:S01]  /*5710*/  FMUL.FTZ R45, R13, R59.reuse ;  /* 0x0000003b0d2d7220 */ /* 0x080fe20000410000 */
[----:B------:R-:W-:Y:S02]  /*5720*/  HADD2.F32 R41, -RZ, R41.H0_H0 ;  /* 0x20000029ff297230 */ /* 0x000fe40000004100 */
[C---:B------:R-:W-:Y:S01]  /*5730*/  FMUL.FTZ R59, R61.reuse, R59 ;  /* 0x0000003b3d3b7220 */ /* 0x040fe20000410000 */
[----:B------:R-:W-:Y:S02]  /*5740*/  HADD2.F32 R40, -RZ, R40.H0_H0 ;  /* 0x20000028ff287230 */ /* 0x000fe40000004100 */
[-C--:B------:R-:W-:Y:S01]  /*5750*/  FFMA.FTZ R45, R61, R60.reuse, -R45 ;  /* 0x0000003c3d2d7223 */ /* 0x080fe2000001082d */
[----:B------:R-:W-:Y:S02]  /*5760*/  HADD2.F32 R42, -RZ, R42.H0_H0 ;  /* 0x2000002aff2a7230 */ /* 0x000fe40000004100 */
[----:B------:R-:W-:Y:S01]  /*5770*/  FFMA.FTZ R13, R13, R60, R59 ;  /* 0x0000003c0d0d7223 */ /* 0x000fe2000001003b */
[--C-:B------:R-:W-:Y:S01]  /*5780*/  SHF.R.U32.HI R59, RZ, 0x10, R53.reuse ;  /* 0x00000010ff3b7819 */ /* 0x100fe20000011635 */
[----:B------:R-:W-:Y:S01]  /*5790*/  HADD2.F32 R60, -RZ, R116.H1_H1 ;  /* 0x30000074ff3c7230 */ /* 0x000fe20000004100 */
[----:B------:R-:W-:Y:S01]  /*57a0*/  SHF.R.U64 R53, R52, 0x10, R53 ;  /* 0x0000001034357819 */ /* 0x000fe20000001235 */
[----:B------:R-:W-:-:S02]  /*57b0*/  HADD2.F32 R52, -RZ, R57.H1_H1 ;  /* 0x30000039ff347230 */ /* 0x000fc40000004100 */
[----:B------:R-:W-:Y:S02]  /*57c0*/  HADD2.F32 R59, -RZ, R59.H0_H0 ;  /* 0x2000003bff3b7230 */ /* 0x000fe40000004100 */
[----:B------:R-:W-:-:S03]  /*57d0*/  HADD2.F32 R53, -RZ, R53.H0_H0 ;  /* 0x20000035ff357230 */ /* 0x000fc60000004100 */
[-C--:B------:R-:W-:Y:S01]  /*57e0*/  FMUL.FTZ R57, R58, R59.reuse ;  /* 0x0000003b3a397220 */ /* 0x080fe20000410000 */
[----:B------:R-:W-:-:S03]  /*57f0*/  FMUL.FTZ R59, R52, R59 ;  /* 0x0000003b343b7220 */ /* 0x000fc60000410000 */
[-C--:B------:R-:W-:Y:S01]  /*5800*/  FFMA.FTZ R52, R52, R41.reuse, -R57 ;  /* 0x0000002934347223 */ /* 0x080fe20000010839 */
[----:B------:R-:W-:Y:S02]  /*5810*/  HADD2.F32 R57, -RZ, R47.H0_H0 ;  /* 0x2000002fff397230 */ /* 0x000fe40000004100 */
[----:B------:R-:W-:Y:S01]  /*5820*/  FFMA.FTZ R41, R58, R41, R59 ;  /* 0x000000293a297223 */ /* 0x000fe2000001003b */
[----:B------:R-:W-:Y:S02]  /*5830*/  HADD2.F32 R58, -RZ, R116.H0_H0 ;  /* 0x20000074ff3a7230 */ /* 0x000fe40000004100 */
[--C-:B------:R-:W-:Y:S02]  /*5840*/  HADD2.F32 R59, -RZ, R15.reuse.H0_H0 ;  /* 0x2000000fff3b7230 */ /* 0x100fe40000004100 */
[----:B------:R-:W-:Y:S01]  /*5850*/  FMUL.FTZ R61, R57, R60 ;  /* 0x0000003c393d7220 */ /* 0x000fe20000410000 */
[----:B------:R-:W-:Y:S01]  /*5860*/  HADD2.F32 R15, -RZ, R15.H1_H1 ;  /* 0x3000000fff0f7230 */ /* 0x000fe20000004100 */
[----:B------:R-:W-:-:S02]  /*5870*/  F2FP.F16.F32.PACK_AB R45, R52, R45 ;  /* 0x0000002d342d723e */ /* 0x000fc400000000ff */
[C---:B------:R-:W-:Y:S01]  /*5880*/  FFMA.FTZ R61, R59.reuse, R58, -R61 ;  /* 0x0000003a3b3d7223 */ /* 0x040fe2000001083d */
[----:B------:R-:W-:Y:S01]  /*5890*/  FMUL.FTZ R59, R59, R60 ;  /* 0x0000003c3b3b7220 */ /* 0x000fe20000410000 */
[----:B------:R-:W-:Y:S01]  /*58a0*/  F2FP.F16.F32.PACK_AB R41, R41, R13 ;  /* 0x0000000d2929723e */ /* 0x000fe200000000ff */
[----:B------:R-:W-:Y:S02]  /*58b0*/  IMAD.MOV.U32 R13, RZ, RZ, R45 ;  /* 0x000000ffff0d7224 */ /* 0x000fe400078e002d */
[----:B------:R-:W-:Y:S01]  /*58c0*/  FFMA.FTZ R59, R57, R58, R59 ;  /* 0x0000003a393b7223 */ /* 0x000fe2000001003b */
[----:B------:R-:W-:Y:S01]  /*58d0*/  SHF.R.U32.HI R57, RZ, 0x10, R43 ;  /* 0x00000010ff397819 */ /* 0x000fe2000001162b */
[----:B------:R-:W-:Y:S01]  /*58e0*/  IMAD.MOV.U32 R45, RZ, RZ, R41 ;  /* 0x000000ffff2d7224 */ /* 0x000fe200078e0029 */
[--C-:B------:R-:W-:Y:S01]  /*58f0*/  SHF.R.U64 R43, R54, 0x10, R55.reuse ;  /* 0x00000010362b7819 */ /* 0x100fe20000001237 */
[----:B------:R-:W-:Y:S01]  /*5900*/  HADD2.F32 R54, -RZ, R47.H1_H1 ;  /* 0x3000002fff367230 */ /* 0x000fe20000004100 */
[----:B------:R-:W-:Y:S01]  /*5910*/  SHF.R.U32.HI R55, RZ, 0x10, R55 ;  /* 0x00000010ff377819 */ /* 0x000fe20000011637 */
[----:B------:R-:W-:-:S02]  /*5920*/  HADD2.F32 R57, -RZ, R57.H0_H0 ;  /* 0x20000039ff397230 */ /* 0x000fc40000004100 */
[----:B------:R-:W-:Y:S02]  /*5930*/  HADD2.F32 R43, -RZ, R43.H0_H0 ;  /* 0x2000002bff2b7230 */ /* 0x000fe40000004100 */
[----:B------:R-:W-:-:S05]  /*5940*/  HADD2.F32 R47, -RZ, R55.H0_H0 ;  /* 0x20000037ff2f7230 */ /* 0x000fca0000004100 */
[----:B------:R-:W-:-:S04]  /*5950*/  FMUL.FTZ R55, R54, R47 ;  /* 0x0000002f36377220 */ /* 0x000fc80000410000 */
[C---:B------:R-:W-:Y:S01]  /*5960*/  FFMA.FTZ R55, R15.reuse, R57, -R55 ;  /* 0x000000390f377223 */ /* 0x040fe20000010837 */
[----:B------:R-:W-:Y:S01]  /*5970*/  FMUL.FTZ R15, R15, R47 ;  /* 0x0000002f0f0f7220 */ /* 0x000fe20000410000 */
[--C-:B------:R-:W-:Y:S02]  /*5980*/  HADD2.F32 R47, -RZ, R44.reuse.H0_H0 ;  /* 0x2000002cff2f7230 */ /* 0x100fe40000004100 */
[----:B------:R-:W-:Y:S02]  /*5990*/  HADD2.F32 R44, -RZ, R44.H1_H1 ;  /* 0x3000002cff2c7230 */ /* 0x000fe40000004100 */
[----:B------:R-:W-:Y:S01]  /*59a0*/  FFMA.FTZ R15, R54, R57, R15 ;  /* 0x00000039360f7223 */ /* 0x000fe2000001000f */
[--C-:B------:R-:W-:Y:S01]  /*59b0*/  HADD2.F32 R57, -RZ, R115.reuse.H1_H1 ;  /* 0x30000073ff397230 */ /* 0x100fe20000004100 */
[----:B------:R-:W-:Y:S01]  /*59c0*/  F2FP.F16.F32.PACK_AB R55, R55, R61 ;  /* 0x0000003d3737723e */ /* 0x000fe200000000ff */
[----:B------:R-:W-:Y:S02]  /*59d0*/  HADD2.F32 R54, -RZ, R12.H0_H0 ;  /* 0x2000000cff367230 */ /* 0x000fe40000004100 */
[----:B------:R-:W-:-:S02]  /*59e0*/  HADD2.F32 R115, -RZ, R115.H0_H0 ;  /* 0x20000073ff737230 */ /* 0x000fc40000004100 */
[-C--:B------:R-:W-:Y:S01]  /*59f0*/  FMUL.FTZ R58, R47, R57.reuse ;  /* 0x000000392f3a7220 */ /* 0x080fe20000410000 */
[----:B------:R-:W-:Y:S02]  /*5a00*/  HADD2.F32 R12, -RZ, R12.H1_H1 ;  /* 0x3000000cff0c7230 */ /* 0x000fe40000004100 */
[C---:B------:R-:W-:Y:S01]  /*5a10*/  FMUL.FTZ R57, R54.reuse, R57 ;  /* 0x0000003936397220 */ /* 0x040fe20000410000 */
[----:B------:R-:W-:Y:S01]  /*5a20*/  F2FP.F16.F32.PACK_AB R59, R15, R59 ;  /* 0x0000003b0f3b723e */ /* 0x000fe200000000ff */
[----:B------:R-:W-:Y:S01]  /*5a30*/  FFMA.FTZ R58, R54, R115, -R58 ;  /* 0x00000073363a7223 */ /* 0x000fe2000001083a */
[----:B------:R-:W-:Y:S01]  /*5a40*/  MOV R15, R55 ;  /* 0x00000037000f7202 */ /* 0x000fe20000000f00 */
[----:B------:R-:W-:Y:S01]  /*5a50*/  FFMA.FTZ R57, R47, R115, R57 ;  /* 0x000000732f397223 */ /* 0x000fe20000010039 */
[-C--:B------:R-:W-:Y:S01]  /*5a60*/  FMUL.FTZ R47, R44, R53.reuse ;  /* 0x000000352c2f7220 */ /* 0x080fe20000410000 */
[----:B------:R-:W-:-:S03]  /*5a70*/  FMUL.FTZ R53, R12, R53 ;  /* 0x000000350c357220 */ /* 0x000fc60000410000 */
[-C--:B------:R-:W-:Y:S01]  /*5a80*/  FFMA.FTZ R47, R12, R40.reuse, -R47 ;  /* 0x000000280c2f7223 */ /* 0x080fe2000001082f */
[----:B------:R-:W-:Y:S01]  /*5a90*/  FFMA.FTZ R53, R44, R40, R53 ;  /* 0x000000282c357223 */ /* 0x000fe20000010035 */
[----:B------:R-:W-:Y:S02]  /*5aa0*/  HADD2.F32 R44, -RZ, R114.H0_H0 ;  /* 0x20000072ff2c7230 */ /* 0x000fe40000004100 */
[----:B------:R-:W-:Y:S01]  /*5ab0*/  HADD2.F32 R12, -RZ, R46.H0_H0 ;  /* 0x2000002eff0c7230 */ /* 0x000fe20000004100 */
[----:B------:R-:W-:Y:S01]  /*5ac0*/  F2FP.F16.F32.PACK_AB R58, R47, R58 ;  /* 0x0000003a2f3a723e */ /* 0x000fe200000000ff */
[----:B------:R-:W-:Y:S02]  /*5ad0*/  HADD2.F32 R40, -RZ, R14.H0_H0 ;  /* 0x2000000eff287230 */ /* 0x000fe40000004100 */
[----:B------:R-:W-:Y:S02]  /*5ae0*/  HADD2.F32 R114, -RZ, R114.H1_H1 ;  /* 0x30000072ff727230 */ /* 0x000fe40000004100 */
[----:B------:R-:W-:Y:S01]  /*5af0*/  FMUL.FTZ R54, R12, R44 ;  /* 0x0000002c0c367220 */ /* 0x000fe20000410000 */
[----:B------:R-:W-:-:S02]  /*5b00*/  HADD2.F32 R46, -RZ, R46.H1_H1 ;  /* 0x3000002eff2e7230 */ /* 0x000fc40000004100 */
[C---:B------:R-:W-:Y:S01]  /*5b10*/  FMUL.FTZ R44, R40.reuse, R44 ;  /* 0x0000002c282c7220 */ /* 0x040fe20000410000 */
[----:B------:R-:W-:Y:S02]  /*5b20*/  HADD2.F32 R14, -RZ, R14.H1_H1 ;  /* 0x3000000eff0e7230 */ /* 0x000fe40000004100 */
[-C--:B------:R-:W-:Y:S01]  /*5b30*/  FFMA.FTZ R54, R40, R114.reuse, -R54 ;  /* 0x0000007228367223 */ /* 0x080fe20000010836 */
[----:B------:R-:W-:Y:S01]  /*5b40*/  F2FP.F16.F32.PACK_AB R40, R53, R57 ;  /* 0x000000393528723e */ /* 0x000fe200000000ff */
[----:B------:R-:W-:Y:S01]  /*5b50*/  FFMA.FTZ R44, R12, R114, R44 ;  /* 0x000000720c2c7223 */ /* 0x000fe2000001002c */
[-C--:B------:R-:W-:Y:S01]  /*5b60*/  FMUL.FTZ R12, R46, R43.reuse ;  /* 0x0000002b2e0c7220 */ /* 0x080fe20000410000 */
[C---:B------:R-:W-:Y:S01]  /*5b70*/  FMUL.FTZ R43, R14.reuse, R43 ;  /* 0x0000002b0e2b7220 */ /* 0x040fe20000410000 */
[----:B------:R-:W-:Y:S02]  /*5b80*/  IMAD.MOV.U32 R47, RZ, RZ, R59 ;  /* 0x000000ffff2f7224 */ /* 0x000fe400078e003b */
[-C--:B------:R-:W-:Y:S01]  /*5b90*/  FFMA.FTZ R12, R14, R42.reuse, -R12 ;  /* 0x0000002a0e0c7223 */ /* 0x080fe2000001080c */
[----:B------:R-:W-:-:S04]  /*5ba0*/  FFMA.FTZ R43, R46, R42, R43 ;  /* 0x0000002a2e2b7223 */ /* 0x000fc8000001002b */
[----:B------:R-:W-:Y:S01]  /*5bb0*/  F2FP.F16.F32.PACK_AB R14, R12, R54 ;  /* 0x000000360c0e723e */ /* 0x000fe200000000ff */
[----:B------:R-:W-:Y:S01]  /*5bc0*/  IMAD.MOV.U32 R12, RZ, RZ, R58 ;  /* 0x000000ffff0c7224 */ /* 0x000fe200078e003a */
[----:B------:R-:W-:Y:S01]  /*5bd0*/  F2FP.F16.F32.PACK_AB R46, R43, R44 ;  /* 0x0000002c2b2e723e */ /* 0x000fe200000000ff */
[----:B------:R-:W-:-:S07]  /*5be0*/  IMAD.MOV.U32 R44, RZ, RZ, R40 ;  /* 0x000000ffff2c7224 */ /* 0x000fce00078e0028 */
.L_x_448:
[----:B------:R-:W-:Y:S05]  /*5bf0*/  BSYNC B2 ;  /* 0x0000000000027941 */ /* 0x000fea0003800000 */
.L_x_447:
[----:B---3--:R-:W-:-:S04]  /*5c00*/  LEA R40, P3, R10, R82, 0x1 ;  /* 0x000000520a287211 */ /* 0x008fc800078608ff */
[----:B--2---:R-:W-:Y:S02]  /*5c10*/  LEA.HI.X R41, R10, R83, R92, 0x1, P3 ;  /* 0x000000530a297211 */ /* 0x004fe400018f0c5c */
[----:B------:R-:W-:-:S03]  /*5c20*/  ISETP.GE.AND P3, PT, R56, R11, PT ;  /* 0x0000000b3800720c */ /* 0x000fc60003f66270 */
[----:B0-----:R0:W-:Y:S10]  /*5c30*/  ST.E.128 desc[UR42][R40.64], R12 ;  /* 0x0000000c28007985 */ /* 0x0011f4000c101d2a */
[----:B------:R-:W-:-:S05]  /*5c40*/  @!P3 IMAD.WIDE R42, R56, 0x2, R82 ;  /* 0x00000002382ab825 */ /* 0x000fca00078e0252 */
[----:B----4-:R0:W-:Y:S02]  /*5c50*/  @!P3 ST.E.128 desc[UR42][R42.64], R44 ;  /* 0x0000002c2a00b985 */ /* 0x0101e4000c101d2a */
.L_x_446:
[----:B------:R-:W-:Y:S05]  /*5c60*/  BSYNC B1 ;  /* 0x0000000000017941 */ /* 0x000fea0003800000 */
.L_x_445:
[----:B------:R-:W-:-:S13]  /*5c70*/  ISETP.NE.AND P3, PT, R30, RZ, PT ;  /* 0x000000ff1e00720c */ /* 0x000fda0003f65270 */
[----:B------:R-:W-:Y:S05]  /*5c80*/  @!P3 BRA `(.L_x_412) ;  /* 0x0000000800f8b947 */ /* 0x000fea0003800000 */
[----:B------:R-:W-:Y:S01]  /*5c90*/  LOP3.LUT P4, RZ, R23, 0x2, RZ, 0xc0, !PT ;  /* 0x0000000217ff7812 */ /* 0x000fe2000788c0ff */
[----:B------:R-:W-:Y:S01]  /*5ca0*/  BSSY B1, `(.L_x_449) ;  /* 0x000006d000017945 */ /* 0x000fe20003800000 */
[C---:B0--3--:R-:W-:Y:S02]  /*5cb0*/  LEA R44, P3, R20.reuse, R82, 0x1 ;  /* 0x00000052142c7211 */ /* 0x049fe400078608ff */
[----:B------:R-:W-:Y:S02]  /*5cc0*/  SEL R103, R99, R103, !P4 ;  /* 0x0000006763677207 */ /* 0x000fe40006000000 */
[----:B--2---:R-:W-:Y:S02]  /*5cd0*/  LEA.HI.X R45, R20, R83, R91, 0x1, P3 ;  /* 0x00000053142d7211 */ /* 0x004fe400018f0c5b */
[----:B----4-:R-:W-:Y:S02]  /*5ce0*/  SHF.R.S32.HI R12, RZ, 0x1f, R103 ;  /* 0x0000001fff0c7819 */ /* 0x010fe40000011467 */
[----:B------:R-:W-:-:S02]  /*5cf0*/  ISETP.GE.AND P3, PT, R3, R98, PT ;  /* 0x000000620300720c */ /* 0x000fc40003f66270 */
[----:B------:R-:W-:-:S04]  /*5d00*/  LEA.HI R12, R12, R103, RZ, 0x4 ;  /* 0x000000670c0c7211 */ /* 0x000fc800078f20ff */
[----:B------:R-:W-:-:S04]  /*5d10*/  SHF.R.S32.HI R13, RZ, 0x4, R12 ;  /* 0x00000004ff0d7819 */ /* 0x000fc8000001140c */
[----:B------:R-:W-:-:S04]  /*5d20*/  LEA.HI.SX32 R13, R4, R13, 0x1d ;  /* 0x0000000d040d7211 */ /* 0x000fc800078feaff */
[----:B------:R-:W-:Y:S01]  /*5d30*/  SHF.R.S32.HI R12, RZ, 0x1f, R13 ;  /* 0x0000001fff0c7819 */ /* 0x000fe2000001140d */
[----:B------:R-:W-:-:S03]  /*5d40*/  IMAD.SHL.U32 R46, R13, 0x8, RZ ;  /* 0x000000080d2e7824 */ /* 0x000fc600078e00ff */
[----:B------:R-:W-:Y:S02]  /*5d50*/  LEA.HI R12, R12, R13, RZ, 0x2 ;  /* 0x0000000d0c0c7211 */ /* 0x000fe400078f10ff */
[----:B------:R-:W-:-:S03]  /*5d60*/  LOP3.LUT R13, R143, 0x18, R46, 0xf8, !PT ;  /* 0x000000188f0d7812 */ /* 0x000fc600078ef82e */
[----:B------:R-:W-:Y:S01]  /*5d70*/  IMAD.SHL.U32 R12, R12, 0x400, RZ ;  /* 0x000004000c0c7824 */ /* 0x000fe200078e00ff */
[----:B------:R-:W-:-:S04]  /*5d80*/  LOP3.LUT R13, R13, R144, RZ, 0x3c, !PT ;  /* 0x000000900d0d7212 */ /* 0x000fc800078e3cff */
[----:B------:R-:W-:-:S04]  /*5d90*/  LOP3.LUT R12, R12, 0x7ffff000, RZ, 0xc0, !PT ;  /* 0x7ffff0000c0c7812 */ /* 0x000fc800078ec0ff */
[----:B------:R-:W-:Y:S01]  /*5da0*/  IADD3 R15, R13, R12, R145 ;  /* 0x0000000c0d0f7210 */ /* 0x000fe20007ffe091 */
[----:B------:R-:W-:-:S04]  /*5db0*/  IMAD R13, R18, 0x3000, R94 ;  /* 0x00003000120d7824 */ /* 0x000fc800078e025e */
[----:B------:R-:W-:Y:S02]  /*5dc0*/  IMAD R15, R18, 0x3000, R15 ;  /* 0x00003000120f7824 */ /* 0x000fe400078e020f */
[----:B------:R-:W-:-:S03]  /*5dd0*/  IMAD R13, R13, 0x2, R2 ;  /* 0x000000020d0d7824 */ /* 0x000fc600078e0202 */
[----:B------:R-:W-:-:S03]  /*5de0*/  LEA R40, R15, R2, 0x1 ;  /* 0x000000020f287211 */ /* 0x000fc600078e08ff */
[----:B------:R-:W0:Y:S04]  /*5df0*/  LDS.128 R12, [R13+0x15400] ;  /* 0x015400000d0c7984 */ /* 0x000e280000000c00 */
[----:B------:R-:W2:Y:S01]  /*5e00*/  LDS.128 R40, [R40+0x15400] ;  /* 0x0154000028287984 */ /* 0x000ea20000000c00 */
[----:B------:R-:W-:Y:S05]  /*5e10*/  @P3 BRA `(.L_x_450) ;  /* 0x0000000400543947 */ /* 0x000fea0003800000 */
[----:B------:R-:W-:Y:S01]  /*5e20*/  SHF.R.U64 R36, R36, 0x10, R37 ;  /* 0x0000001024247819 */ /* 0x000fe20000001225 */
[----:B--2---:R-:W-:Y:S01]  /*5e30*/  IMAD.MOV.U32 R52, RZ, RZ, R41 ;  /* 0x000000ffff347224 */ /* 0x004fe200078e0029 */
[----:B------:R-:W-:Y:S01]  /*5e40*/  SHF.R.U32.HI R47, RZ, 0x10, R37 ;  /* 0x00000010ff2f7819 */ /* 0x000fe20000011625 */
[----:B------:R-:W-:Y:S01]  /*5e50*/  HADD2.F32 R54, -RZ, R113.H1_H1 ;  /* 0x30000071ff367230 */ /* 0x000fe20000004100 */
[----:B------:R-:W-:Y:S01]  /*5e60*/  SHF.R.U64 R37, R48, 0x10, R49 ;  /* 0x0000001030257819 */ /* 0x000fe20000001231 */
[----:B------:R-:W-:Y:S01]  /*5e70*/  HADD2.F32 R56, -RZ, R111.H1_H1 ;  /* 0x3000006fff387230 */ /* 0x000fe20000004100 */
[--C-:B------:R-:W-:Y:S01]  /*5e80*/  SHF.R.U64 R38, R38, 0x10, R39.reuse ;  /* 0x0000001026267819 */ /* 0x100fe20000001227 */
[----:B------:R-:W-:Y:S01]  /*5e90*/  HADD2.F32 R53, -RZ, R52.H0_H0 ;  /* 0x20000034ff357230 */ /* 0x000fe20000004100 */
[----:B------:R-:W-:Y:S01]  /*5ea0*/  SHF.R.U32.HI R48, RZ, 0x10, R39 ;  /* 0x00000010ff307819 */ /* 0x000fe20000011627 */
[----:B0-----:R-:W-:Y:S01]  /*5eb0*/  IMAD.MOV.U32 R41, RZ, RZ, R15 ;  /* 0x000000ffff297224 */ /* 0x001fe200078e000f */
[--C-:B------:R-:W-:Y:S01]  /*5ec0*/  SHF.R.U64 R39, R50, 0x10, R51.reuse ;  /* 0x0000001032277819 */ /* 0x100fe20000001233 */
[----:B------:R-:W-:Y:S01]  /*5ed0*/  HADD2.F32 R47, -RZ, R47.H0_H0 ;  /* 0x2000002fff2f7230 */ /* 0x000fe20000004100 */
[----:B------:R-:W-:Y:S01]  /*5ee0*/  SHF.R.U32.HI R50, RZ, 0x10, R51 ;  /* 0x00000010ff327819 */ /* 0x000fe20000011633 */
[----:B------:R-:W-:Y:S01]  /*5ef0*/  IMAD.MOV.U32 R51, RZ, RZ, R13 ;  /* 0x000000ffff337224 */ /* 0x000fe200078e000d */
[----:B------:R-:W-:Y:S01]  /*5f00*/  SHF.R.U32.HI R49, RZ, 0x10, R49 ;  /* 0x00000010ff317819 */ /* 0x000fe20000011631 */
[----:B------:R-:W-:-:S03]  /*5f10*/  FMUL.FTZ R58, R53, R54 ;  /* 0x00000036353a7220 */ /* 0x000fc60000410000 */
[--C-:B------:R-:W-:Y:S02]  /*5f20*/  HADD2.F32 R13, -RZ, R51.reuse.H0_H0 ;  /* 0x20000033ff0d7230 */ /* 0x100fe40000004100 */
[----:B------:R-:W-:-:S03]  /*5f30*/  HADD2.F32 R51, -RZ, R51.H1_H1 ;  /* 0x30000033ff337230 */ /* 0x000fc60000004100 */
[C---:B-1----:R-:W-:Y:S01]  /*5f40*/  FMUL.FTZ R60, R13.reuse, R54 ;  /* 0x000000360d3c7220 */ /* 0x042fe20000410000 */
[----:B------:R-:W-:Y:S02]  /*5f50*/  HADD2.F32 R54, -RZ, R52.H1_H1 ;  /* 0x30000034ff367230 */ /* 0x000fe40000004100 */
[-C--:B------:R-:W-:Y:S01]  /*5f60*/  FFMA.FTZ R13, R13, R56.reuse, -R58 ;  /* 0x000000380d0d7223 */ /* 0x080fe2000001083a */
[----:B------:R-:W-:Y:S02]  /*5f70*/  HADD2.F32 R52, -RZ, R49.H0_H0 ;  /* 0x20000031ff347230 */ /* 0x000fe40000004100 */
[----:B------:R-:W-:Y:S01]  /*5f80*/  FFMA.FTZ R15, R53, R56, R60 ;  /* 0x00000038350f7223 */ /* 0x000fe2000001003c */
[----:B------:R-:W-:Y:S02]  /*5f90*/  IMAD.MOV.U32 R49, RZ, RZ, R43 ;  /* 0x000000ffff317224 */ /* 0x000fe400078e002b */
[----:B------:R-:W-:Y:S02]  /*5fa0*/  HADD2.F32 R58, -RZ, R112.H1_H1 ;  /* 0x30000070ff3a7230 */ /* 0x000fe40000004100 */
[-C--:B------:R-:W-:Y:S01]  /*5fb0*/  FMUL.FTZ R56, R54, R52.reuse ;  /* 0x0000003436387220 */ /* 0x080fe20000410000 */
[----:B------:R-:W-:Y:S01]  /*5fc0*/  FMUL.FTZ R53, R51, R52 ;  /* 0x0000003433357220 */ /* 0x000fe20000410000 */
[----:B------:R-:W-:-:S02]  /*5fd0*/  HADD2.F32 R43, -RZ, R49.H0_H0 ;  /* 0x20000031ff2b7230 */ /* 0x000fc40000004100 */
[-C--:B------:R-:W-:Y:S01]  /*5fe0*/  FFMA.FTZ R52, R51, R47.reuse, -R56 ;  /* 0x0000002f33347223 */ /* 0x080fe20000010838 */
[----:B------:R-:W-:Y:S01]  /*5ff0*/  FFMA.FTZ R54, R54, R47, R53 ;  /* 0x0000002f36367223 */ /* 0x000fe20000010035 */
[----:B------:R-:W-:Y:S02]  /*6000*/  HADD2.F32 R47, -RZ, R41.H0_H0 ;  /* 0x20000029ff2f7230 */ /* 0x000fe40000004100 */
[-C--:B------:R-:W-:Y:S01]  /*6010*/  FMUL.FTZ R62, R43, R58.reuse ;  /* 0x0000003a2b3e7220 */ /* 0x080fe20000410000 */
[----:B------:R-:W-:Y:S01]  /*6020*/  HADD2.F32 R51, -RZ, R49.H1_H1 ;  /* 0x30000031ff337230 */ /* 0x000fe20000004100 */
[----:B------:R-:W-:Y:S01]  /*6030*/  F2FP.F16.F32.PACK_AB R13, R52, R13 ;  /* 0x0000000d340d723e */ /* 0x000fe200000000ff */
[----:B------:R-:W-:Y:S02]  /*6040*/  HADD2.F32 R60, -RZ, R50.H0_H0 ;  /* 0x20000032ff3c7230 */ /* 0x000fe40000004100 */
[----:B------:R-:W-:Y:S01]  /*6050*/  FMUL.FTZ R58, R47, R58 ;  /* 0x0000003a2f3a7220 */ /* 0x000fe20000410000 */
[----:B------:R-:W-:-:S02]  /*6060*/  HADD2.F32 R56, -RZ, R110.H1_H1 ;  /* 0x3000006eff387230 */ /* 0x000fc40000004100 */
[----:B------:R-:W-:Y:S02]  /*6070*/  HADD2.F32 R49, -RZ, R41.H1_H1 ;  /* 0x30000029ff317230 */ /* 0x000fe40000004100 */
[----:B------:R-:W-:Y:S02]  /*6080*/  HADD2.F32 R50, -RZ, R48.H0_H0 ;  /* 0x20000030ff327230 */ /* 0x000fe40000004100 */
[----:B------:R-:W-:Y:S01]  /*6090*/  FMUL.FTZ R48, R51, R60 ;  /* 0x0000003c33307220 */ /* 0x000fe20000410000 */
[----:B------:R-:W-:Y:S01]  /*60a0*/  FFMA.FTZ R41, R47, R56, -R62 ;  /* 0x000000382f297223 */ /* 0x000fe2000001083e */
[----:B------:R-:W-:Y:S01]  /*60b0*/  FMUL.FTZ R60, R49, R60 ;  /* 0x0000003c313c7220 */ /* 0x000fe20000410000 */
[----:B------:R-:W-:Y:S01]  /*60c0*/  FFMA.FTZ R43, R43, R56, R58 ;  /* 0x000000382b2b7223 */ /* 0x000fe2000001003a */
[-C--:B------:R-:W-:Y:S01]  /*60d0*/  FFMA.FTZ R48, R49, R50.reuse, -R48 ;  /* 0x0000003231307223 */ /* 0x080fe20000010830 */
[----:B------:R-:W-:Y:S02]  /*60e0*/  HADD2.F32 R53, -RZ, R37.H0_H0 ;  /* 0x20000025ff357230 */ /* 0x000fe40000004100 */
[----:B------:R-:W-:Y:S01]  /*60f0*/  FFMA.FTZ R50, R51, R50, R60 ;  /* 0x0000003233327223 */ /* 0x000fe2000001003c */
[----:B------:R-:W-:-:S02]  /*6100*/  HADD2.F32 R58, -RZ, R113.H0_H0 ;  /* 0x20000071ff3a7230 */ /* 0x000fc40000004100 */
[----:B------:R-:W-:Y:S01]  /*6110*/  HADD2.F32 R47, -RZ, R40.H0_H0 ;  /* 0x20000028ff2f7230 */ /* 0x000fe20000004100 */
[----:B------:R-:W-:Y:S01]  /*6120*/  F2FP.F16.F32.PACK_AB R48, R48, R41 ;  /* 0x000000293030723e */ /* 0x000fe200000000ff */
[----:B------:R-:W-:Y:S01]  /*6130*/  HADD2.F32 R37, -RZ, R12.H0_H0 ;  /* 0x2000000cff257230 */ /* 0x000fe20000004100 */
[----:B------:R-:W-:Y:S01]  /*6140*/  F2FP.F16.F32.PACK_AB R41, R54, R15 ;  /* 0x0000000f3629723e */ /* 0x000fe200000000ff */
[----:B------:R-:W-:Y:S01]  /*6150*/  HADD2.F32 R49, -RZ, R40.H1_H1 ;  /* 0x30000028ff317230 */ /* 0x000fe20000004100 */
[----:B------:R-:W-:Y:S01]  /*6160*/  F2FP.F16.F32.PACK_AB R43, R50, R43 ;  /* 0x0000002b322b723e */ /* 0x000fe200000000ff */
[----:B------:R-:W-:Y:S02]  /*6170*/  HADD2.F32 R40, -RZ, R12.H1_H1 ;  /* 0x3000000cff287230 */ /* 0x000fe40000004100 */
[----:B------:R-:W-:Y:S01]  /*6180*/  FMUL.FTZ R12, R47, R58 ;  /* 0x0000003a2f0c7220 */ /* 0x000fe20000410000 */
[----:B------:R-:W-:Y:S02]  /*6190*/  HADD2.F32 R56, -RZ, R111.H0_H0 ;  /* 0x2000006fff387230 */ /* 0x000fe40000004100 */
[----:B------:R-:W-:Y:S01]  /*61a0*/  FMUL.FTZ R55, R49, R53 ;  /* 0x0000003531377220 */ /* 0x000fe20000410000 */
[----:B------:R-:W-:-:S02]  /*61b0*/  HADD2.F32 R51, -RZ, R36.H0_H0 ;  /* 0x20000024ff337230 */ /* 0x000fc40000004100 */
[C---:B------:R-:W-:Y:S01]  /*61c0*/  FMUL.FTZ R36, R37.reuse, R58 ;  /* 0x0000003a25247220 */ /* 0x040fe20000410000 */
[C---:B------:R-:W-:Y:S01]  /*61d0*/  FMUL.FTZ R58, R40.reuse, R53 ;  /* 0x00000035283a7220 */ /* 0x040fe20000410000 */
[-C--:B------:R-:W-:Y:S01]  /*61e0*/  FFMA.FTZ R12, R37, R56.reuse, -R12 ;  /* 0x00000038250c7223 */ /* 0x080fe2000001080c */
[----:B------:R-:W-:Y:S02]  /*61f0*/  HADD2.F32 R112, -RZ, R112.H0_H0 ;  /* 0x20000070ff707230 */ /* 0x000fe40000004100 */
[----:B------:R-:W-:Y:S01]  /*6200*/  FFMA.FTZ R36, R47, R56, R36 ;  /* 0x000000382f247223 */ /* 0x000fe20000010024 */
[-C--:B------:R-:W-:Y:S01]  /*6210*/  FFMA.FTZ R37, R40, R51.reuse, -R55 ;  /* 0x0000003328257223 */ /* 0x080fe20000010837 */
[----:B------:R-:W-:Y:S01]  /*6220*/  FFMA.FTZ R47, R49, R51, R58 ;  /* 0x00000033312f7223 */ /* 0x000fe2000001003a */
[----:B------:R-:W-:Y:S01]  /*6230*/  HADD2.F32 R51, -RZ, R39.H0_H0 ;  /* 0x20000027ff337230 */ /* 0x000fe20000004100 */
[----:B------:R-:W-:Y:S01]  /*6240*/  MOV R15, R48 ;  /* 0x00000030000f7202 */ /* 0x000fe20000000f00 */
[----:B------:R-:W-:Y:S01]  /*6250*/  HADD2.F32 R40, -RZ, R42.H0_H0 ;  /* 0x2000002aff287230 */ /* 0x000fe20000004100 */
[----:B------:R-:W-:Y:S01]  /*6260*/  F2FP.F16.F32.PACK_AB R12, R37, R12 ;  /* 0x0000000c250c723e */ /* 0x000fe200000000ff */
[----:B------:R-:W-:-:S02]  /*6270*/  HADD2.F32 R39, -RZ, R14.H0_H0 ;  /* 0x2000000eff277230 */ /* 0x000fc40000004100 */
[----:B------:R-:W-:Y:S02]  /*6280*/  HADD2.F32 R42, -RZ, R42.H1_H1 ;  /* 0x3000002aff2a7230 */ /* 0x000fe40000004100 */
[----:B------:R-:W-:Y:S02]  /*6290*/  HADD2.F32 R14, -RZ, R14.H1_H1 ;  /* 0x3000000eff0e7230 */ /* 0x000fe40000004100 */
[-C--:B------:R-:W-:Y:S01]  /*62a0*/  FMUL.FTZ R53, R39, R112.reuse ;  /* 0x0000007027357220 */ /* 0x080fe20000410000 */
[----:B------:R-:W-:Y:S02]  /*62b0*/  HADD2.F32 R110, -RZ, R110.H0_H0 ;  /* 0x2000006eff6e7230 */ /* 0x000fe40000004100 */
[-C--:B------:R-:W-:Y:S01]  /*62c0*/  FMUL.FTZ R55, R42, R51.reuse ;  /* 0x000000332a377220 */ /* 0x080fe20000410000 */
[----:B------:R-:W-:Y:S02]  /*62d0*/  HADD2.F32 R49, -RZ, R38.H0_H0 ;  /* 0x20000026ff317230 */ /* 0x000fe40000004100 */
[----:B------:R-:W-:Y:S01]  /*62e0*/  FMUL.FTZ R38, R40, R112 ;  /* 0x0000007028267220 */ /* 0x000fe20000410000 */
[----:B------:R-:W-:Y:S01]  /*62f0*/  FMUL.FTZ R51, R14, R51 ;  /* 0x000000330e337220 */ /* 0x000fe20000410000 */
[----:B------:R-:W-:Y:S01]  /*6300*/  FFMA.FTZ R53, R40, R110, R53 ;  /* 0x0000006e28357223 */ /* 0x000fe20000010035 */
[----:B------:R-:W-:Y:S01]  /*6310*/  F2FP.F16.F32.PACK_AB R40, R47, R36 ;  /* 0x000000242f28723e */ /* 0x000fe200000000ff */
[----:B------:R-:W-:Y:S01]  /*6320*/  FFMA.FTZ R38, R39, R110, -R38 ;  /* 0x0000006e27267223 */ /* 0x000fe20000010826 */
[-C--:B------:R-:W-:Y:S01]  /*6330*/  FFMA.FTZ R55, R14, R49.reuse, -R55 ;  /* 0x000000310e377223 */ /* 0x080fe20000010837 */
[----:B------:R-:W-:-:S04]  /*6340*/  FFMA.FTZ R42, R42, R49, R51 ;  /* 0x000000312a2a7223 */ /* 0x000fc80000010033 */
[----:B------:R-:W-:Y:S02]  /*6350*/  F2FP.F16.F32.PACK_AB R14, R55, R38 ;  /* 0x00000026370e723e */ /* 0x000fe400000000ff */
[----:B------:R-:W-:-:S07]  /*6360*/  F2FP.F16.F32.PACK_AB R42, R42, R53 ;  /* 0x000000352a2a723e */ /* 0x000fce00000000ff */
.L_x_450:
[----:B------:R-:W-:Y:S05]  /*6370*/  BSYNC B1 ;  /* 0x0000000000017941 */ /* 0x000fea0003800000 */
.L_x_449:
[----:B0-----:R0:W-:Y:S01]  /*6380*/  ST.E.128 desc[UR42][R44.64], R12 ;  /* 0x0000000c2c007985 */ /* 0x0011e2000c101d2a */
[----:B------:R-:W-:-:S13]  /*6390*/  ISETP.GE.AND P3, PT, R46, R11, PT ;  /* 0x0000000b2e00720c */ /* 0x000fda0003f66270 */
[----:B------:R-:W-:Y:S05]  /*63a0*/  @P3 BRA `(.L_x_412) ;  /* 0x0000000400303947 */ /* 0x000fea0003800000 */
[----:B------:R-:W-:-:S05]  /*63b0*/  IMAD.WIDE R82, R46, 0x2, R82 ;  /* 0x000000022e527825 */ /* 0x000fca00078e0252 */
[----:B--2---:R2:W-:Y:S01]  /*63c0*/  ST.E.128 desc[UR42][R82.64], R40 ;  /* 0x0000002852007985 */ /* 0x0045e2000c101d2a */
[----:B------:R-:W-:Y:S05]  /*63d0*/  BRA `(.L_x_412) ;  /* 0x0000000400247947 */ /* 0x000fea0003800000 */
.L_x_404:
[----:B------:R-:W-:-:S06]  /*63e0*/  UISETP.NE.AND UP0, UPT, UR40, 0x3, UPT ;  /* 0x000000032800788c */ /* 0x000fcc000bf05270 */
[----:B------:R-:W-:-:S13]  /*63f0*/  PLOP3.LUT P2, PT, PT, PT, UP0, 0x80, 0x0 ;  /* 0x000000000000781c */ /* 0x000fda0003f4f008 */
[----:B------:R-:W-:Y:S05]  /*6400*/  @!P2 BRA `(.L_x_451) ;  /* 0x000000000004a947 */ /* 0x000fea0003800000 */
[----:B------:R-:W-:Y:S01]  /*6410*/  BPT.TRAP 0x1 ;  /* 0x000000040000795c */ /* 0x000fe20000300000 */
.L_x_451:
[----:B------:R-:W-:Y:S01]  /*6420*/  IMAD R31, R18, 0x8, R2 ;  /* 0x00000008121f7824 */ /* 0x000fe200078e0202 */
[----:B------:R-:W-:Y:S01]  /*6430*/  SHF.L.U32 R80, R137, 0x1f, RZ ;  /* 0x0000001f89507819 */ /* 0x000fe200000006ff */
[----:B------:R-:W-:Y:S01]  /*6440*/  BSSY B1, `(.L_x_452) ;  /* 0x0000004000017945 */ /* 0x000fe20003800000 */
[----:B------:R-:W-:Y:S02]  /*6450*/  SHF.R.S32.HI R77, RZ, 0x1f, R76 ;  /* 0x0000001fff4d7819 */ /* 0x000fe4000001144c */
[----:B------:R-:W0:Y:S02]  /*6460*/  SYNCS.PHASECHK.TRANS64.TRYWAIT P3, [R31+URZ+0x2d890], R80 ;  /* 0x02d890501f0075a7 */ /* 0x000e24000806017f */
[----:B0-----:R-:W-:Y:S05]  /*6470*/  @!P3 BRA `(.L_x_453) ;  /* 0x000001280034b947 */ /* 0x001fea0003800000 */
.L_x_669:
[----:B------:R-:W-:Y:S05]  /*6480*/  BSYNC B1 ;  /* 0x0000000000017941 */ /* 0x000fea0003800000 */
.L_x_452:
[----:B------:R-:W-:Y:S01]  /*6490*/  ULDC.64 UR4, c[0x0][0x300] ;  /* 0x0000c00000047ab9 */ /* 0x000fe20000000a00 */
[----:B-----5:R-:W-:Y:S01]  /*64a0*/  SHF.R.S32.HI R78, RZ, 0x1f, R75 ;  /* 0x0000001fff4e7819 */ /* 0x020fe2000001144b */
[----:B------:R-:W-:Y:S02]  /*64b0*/  IMAD R11, R77, UR4, RZ ;  /* 0x000000044d0b7c24 */ /* 0x000fe4000f8e02ff */
[----:B------:R-:W-:-:S04]  /*64c0*/  IMAD.WIDE.U32 R12, R76, UR4, RZ ;  /* 0x000000044c0c7c25 */ /* 0x000fc8000f8e00ff */
[----:B------:R-:W-:Y:S01]  /*64d0*/  IMAD R11, R76, UR5, R11 ;  /* 0x000000054c0b7c24 */ /* 0x000fe2000f8e020b */
[----:B------:R-:W-:Y:S01]  /*64e0*/  ULDC.64 UR4, c[0x0][0x310] ;  /* 0x0000c40000047ab9 */ /* 0x000fe20000000a00 */
[----:B------:R-:W-:Y:S02]  /*64f0*/  IMAD R79, R26, -0x80, R24 ;  /* 0xffffff801a4f7824 */ /* 0x000fe400078e0218 */
[----:B------:R-:W-:Y:S02]  /*6500*/  IMAD R14, R78, UR4, RZ ;  /* 0x000000044e0e7c24 */ /* 0x000fe4000f8e02ff */
[----:B------:R-:W-:Y:S01]  /*6510*/  IMAD.IADD R13, R13, 0x1, R11 ;  /* 0x000000010d0d7824 */ /* 0x000fe200078e020b */
[----:B------:R-:W-:Y:S01]  /*6520*/  VIMNMX R79, R79, 0x80, PT ;  /* 0x000000804f4f7848 */ /* 0x000fe20003fe0100 */
[C---:B------:R-:W-:Y:S02]  /*6530*/  IMAD R11, R75.reuse, UR5, R14 ;  /* 0x000000054b0b7c24 */ /* 0x040fe4000f8e020e */
[----:B------:R-:W-:Y:S01]  /*6540*/  IMAD.WIDE.U32 R12, R75, UR4, R12 ;  /* 0x000000044b0c7c25 */ /* 0x000fe2000f8e000c */
[----:B------:R-:W-:-:S03]  /*6550*/  ULDC.64 UR4, c[0x0][0x308] ;  /* 0x0000c20000047ab9 */ /* 0x000fc60000000a00 */
[----:B------:R-:W-:Y:S02]  /*6560*/  IMAD R15, R7, UR4, RZ ;  /* 0x00000004070f7c24 */ /* 0x000fe4000f8e02ff */
[----:B------:R-:W-:Y:S02]  /*6570*/  IMAD.IADD R13, R13, 0x1, R11 ;  /* 0x000000010d0d7824 */ /* 0x000fe400078e020b */
[C---:B------:R-:W-:Y:S02]  /*6580*/  IMAD R15, R34.reuse, UR5, R15 ;  /* 0x00000005220f7c24 */ /* 0x040fe4000f8e020f */
[----:B------:R-:W-:Y:S01]  /*6590*/  IMAD.WIDE.U32 R12, R34, UR4, R12 ;  /* 0x00000004220c7c25 */ /* 0x000fe2000f8e000c */
[----:B------:R-:W-:-:S03]  /*65a0*/  ULDC.64 UR4, c[0x0][0x2e8] ;  /* 0x0000ba0000047ab9 */ /* 0x000fc60000000a00 */
[----:B------:R-:W-:Y:S01]  /*65b0*/  IMAD.IADD R13, R13, 0x1, R15 ;  /* 0x000000010d0d7824 */ /* 0x000fe200078e020f */
[----:B------:R-:W-:Y:S01]  /*65c0*/  LEA R42, P3, R12, UR4, 0x1 ;  /* 0x000000040c2a7c11 */ /* 0x000fe2000f8608ff */
[----:B------:R-:W-:-:S03]  /*65d0*/  UMOV UR4, 0xffffffff ;  /* 0xffffffff00047882 */ /* 0x000fc60000000000 */
[----:B------:R-:W-:Y:S02]  /*65e0*/  LEA.HI.X R13, R12, UR5, R13, 0x1, P3 ;  /* 0x000000050c0d7c11 */ /* 0x000fe400098f0c0d */
[----:B------:R-:W-:Y:S01]  /*65f0*/  ISETP.GT.AND P3, PT, R79, R138, PT ;  /* 0x0000008a4f00720c */ /* 0x000fe20003f64270 */
[----:B------:R-:W-:-:S12]  /*6600*/  BRA.DIV UR4, `(.L_x_454) ;  /* 0x0000012604e47947 */ /* 0x000fd8000b800000 */
[----:B------:R1:W2:Y:S04]  /*6610*/  SHFL.IDX PT, R43, R13, RZ, 0x1e1f ;  /* 0x001e1fff0d2b7589 */ /* 0x0002a800000e0000 */
[----:B------:R-:W3:Y:S02]  /*6620*/  SHFL.IDX PT, R42, R42, RZ, 0x1e1f ;  /* 0x001e1fff2a2a7589 */ /* 0x000ee400000e0000 */
.L_x_673:
[----:B------:R-:W-:Y:S05]  /*6630*/  @!P3 BRA `(.L_x_412) ;  /* 0x00000000008cb947 */ /* 0x000fea0003800000 */
[----:B------:R-:W-:Y:S02]  /*6640*/  ULDC UR4, c[0x0][0x2f4] ;  /* 0x0000bd0000047ab9 */ /* 0x000fe40000000800 */
[----:B------:R-:W-:Y:S02]  /*6650*/  ISETP.GE.AND P5, PT, R16, UR4, PT ;  /* 0x0000000410007c0c */ /* 0x000fe4000bfa6270 */
[----:B------:R-:W-:-:S11]  /*6660*/  ISETP.GE.AND P4, PT, R22, UR4, PT ;  /* 0x0000000416007c0c */ /* 0x000fd6000bf86270 */
[----:B-1----:R-:W1:Y:S01]  /*6670*/  @!P5 LDS.128 R12, [R35+0x15000] ;  /* 0x01500000230cd984 */ /* 0x002e620000000c00 */
[----:B---3--:R-:W-:-:S04]  /*6680*/  @!P5 LEA R40, P3, R16, R42, 0x1 ;  /* 0x0000002a1028d211 */ /* 0x008fc800078608ff */
[----:B--2---:R-:W-:Y:S02]  /*6690*/  @!P5 LEA.HI.X R41, R16, R43, R17, 0x1, P3 ;  /* 0x0000002b1029d211 */ /* 0x004fe400018f0c11 */
[----:B------:R-:W-:-:S04]  /*66a0*/  @!P4 LEA R38, P3, R22, R42, 0x1 ;  /* 0x0000002a1626c211 */ /* 0x000fc800078608ff */
[----:B------:R-:W-:Y:S02]  /*66b0*/  @!P4 LEA.HI.X R39, R22, R43, R153, 0x1, P3 ;  /* 0x0000002b1627c211 */ /* 0x000fe400018f0c99 */
[----:B------:R-:W-:-:S13]  /*66c0*/  ISETP.GE.AND P3, PT, R19, UR4, PT ;  /* 0x0000000413007c0c */ /* 0x000fda000bf66270 */
[----:B------:R-:W-:-:S04]  /*66d0*/  @!P3 LEA R36, P6, R19, R42, 0x1 ;  /* 0x0000002a1324b211 */ /* 0x000fc800078c08ff */
[----:B------:R-:W-:Y:S01]  /*66e0*/  @!P3 LEA.HI.X R37, R19, R43, R152, 0x1, P6 ;  /* 0x0000002b1325b211 */ /* 0x000fe200030f0c98 */
[----:B-1----:R1:W-:Y:S01]  /*66f0*/  @!P5 ST.E.128 desc[UR42][R40.64], R12 ;  /* 0x0000000c2800d985 */ /* 0x0023e2000c101d2a */
[----:B------:R-:W-:-:S13]  /*6700*/  ISETP.GE.AND P5, PT, R0, UR4, PT ;  /* 0x0000000400007c0c */ /* 0x000fda000bfa6270 */
[----:B------:R-:W2:Y:S01]  /*6710*/  @!P5 LDS.128 R12, [R32+0x15000] ;  /* 0x01500000200cd984 */ /* 0x000ea20000000c00 */
[----:B------:R-:W-:Y:S01]  /*6720*/  @!P5 SHF.L.U32 R11, R148, 0x3, RZ ;  /* 0x00000003940bd819 */ /* 0x000fe200000006ff */
[----:B-1----:R-:W-:Y:S02]  /*6730*/  @!P5 IMAD.MOV.U32 R40, RZ, RZ, R42 ;  /* 0x000000ffff28d224 */ /* 0x002fe400078e002a */
[----:B------:R-:W-:Y:S02]  /*6740*/  @!P5 IMAD.MOV.U32 R41, RZ, RZ, R43 ;  /* 0x000000ffff29d224 */ /* 0x000fe400078e002b */
[----:B------:R-:W-:-:S05]  /*6750*/  @!P5 IMAD.WIDE R40, R11, 0x2, R40 ;  /* 0x000000020b28d825 */ /* 0x000fca00078e0228 */
[----:B--2---:R1:W-:Y:S01]  /*6760*/  @!P5 ST.E.128 desc[UR42][R40.64], R12 ;  /* 0x0000000c2800d985 */ /* 0x0043e2000c101d2a */
[----:B------:R-:W-:-:S13]  /*6770*/  ISETP.GE.AND P5, PT, R3, UR4, PT ;  /* 0x0000000403007c0c */ /* 0x000fda000bfa6270 */
[----:B------:R-:W2:Y:S01]  /*6780*/  @!P5 LDS.128 R12, [R35+0x17000] ;  /* 0x01700000230cd984 */ /* 0x000ea20000000c00 */
[----:B------:R-:W-:Y:S01]  /*6790*/  @!P5 IMAD.SHL.U32 R11, R149, 0x8, RZ ;  /* 0x00000008950bd824 */ /* 0x000fe200078e00ff */
[----:B-1----:R-:W-:Y:S01]  /*67a0*/  @!P5 MOV R41, R43 ;  /* 0x0000002b0029d202 */ /* 0x002fe20000000f00 */
[----:B------:R-:W-:-:S04]  /*67b0*/  @!P5 IMAD.MOV.U32 R40, RZ, RZ, R42 ;  /* 0x000000ffff28d224 */ /* 0x000fc800078e002a */
[----:B------:R-:W-:-:S05]  /*67c0*/  @!P5 IMAD.WIDE R40, R11, 0x2, R40 ;  /* 0x000000020b28d825 */ /* 0x000fca00078e0228 */
[----:B--2---:R1:W-:Y:S01]  /*67d0*/  @!P5 ST.E.128 desc[UR42][R40.64], R12 ;  /* 0x0000000c2800d985 */ /* 0x0043e2000c101d2a */
[----:B------:R-:W-:-:S03]  /*67e0*/  ISETP.GE.AND P5, PT, R136, UR4, PT ;  /* 0x0000000488007c0c */ /* 0x000fc6000bfa6270 */
[----:B------:R-:W2:Y:S10]  /*67f0*/  @!P4 LDS.128 R12, [R32+0x17000] ;  /* 0x01700000200cc984 */ /* 0x000eb40000000c00 */
[----:B-1----:R-:W-:-:S04]  /*6800*/  @!P5 LEA R40, P6, R136, R42, 0x1 ;  /* 0x0000002a8828d211 */ /* 0x002fc800078c08ff */
[----:B------:R-:W-:Y:S01]  /*6810*/  @!P5 LEA.HI.X R41, R136, R43, R151, 0x1, P6 ;  /* 0x0000002b8829d211 */ /* 0x000fe200030f0c97 */
[----:B--2---:R-:W-:Y:S04]  /*6820*/  @!P4 ST.E.128 desc[UR42][R38.64], R12 ;  /* 0x0000000c2600c985 */ /* 0x004fe8000c101d2a */
[----:B------:R-:W1:Y:S04]  /*6830*/  @!P3 LDS.128 R12, [R35+0x19000] ;  /* 0x01900000230cb984 */ /* 0x000e680000000c00 */
[----:B-1----:R-:W-:Y:S04]  /*6840*/  @!P3 ST.E.128 desc[UR42][R36.64], R12 ;  /* 0x0000000c2400b985 */ /* 0x002fe8000c101d2a */
[----:B------:R-:W1:Y:S04]  /*6850*/  @!P5 LDS.128 R12, [R32+0x19000] ;  /* 0x01900000200cd984 */ /* 0x000e680000000c00 */
[----:B-1----:R4:W-:Y:S02]  /*6860*/  @!P5 ST.E.128 desc[UR42][R40.64], R12 ;  /* 0x0000000c2800d985 */ /* 0x0029e4000c101d2a */
.L_x_412:
[----:B------:R-:W-:Y:S05]  /*6870*/  BSYNC B0 ;  /* 0x0000000000007941 */ /* 0x000fea0003800000 */
.L_x_403:
[----:B------:R-:W5:Y:S01]  /*6880*/  S2R R11, SR_TID.X ;  /* 0x00000000000b7919 */ /* 0x000f620000002100 */
[----:B------:R-:W-:Y:S01]  /*6890*/  @!PT LDS RZ, [RZ] ;  /* 0x00000000fffff984 */ /* 0x000fe20000000800 */
[----:B------:R-:W-:Y:S01]  /*68a0*/  @!PT LDS RZ, [RZ] ;  /* 0x00000000fffff984 */ /* 0x000fe20000000800 */
[----:B------:R-:W-:Y:S01]  /*68b0*/  @!PT LDS RZ, [RZ] ;  /* 0x00000000fffff984 */ /* 0x000fe20000000800 */
[----:B------:R-:W-:Y:S01]  /*68c0*/  @!PT LDS RZ, [RZ] ;  /* 0x00000000fffff984 */ /* 0x000fe20000000800 */
[----:B------:R0:W-:Y:S06]  /*68d0*/  MEMBAR.ALL.CTA ;  /* 0x0000000000007992 */ /* 0x0001ec0000008000 */
[----:B0-----:R-:W0:Y:S01]  /*68e0*/  FENCE.VIEW.ASYNC.S ;  /* 0x00000000000073c6 */ /* 0x001e220000000000 */
[----:B------:R-:W-:Y:S05]  /*68f0*/  WARPSYNC.ALL ;  /* 0x0000000000007948 */ /* 0x000fea0003800000 */
[----:B------:R-:W-:Y:S01]  /*6900*/  BSSY B0, `(.L_x_455) ;  /* 0x0000008000007945 */ /* 0x000fe20003800000 */
[----:B0-----:R0:W-:Y:S01]  /*6910*/  BAR.SYNC.DEFER_BLOCKING R102, 0x80 ;  /* 0x000200660000751d */ /* 0x0011e20000010000 */
[----:B-----5:R-:W-:-:S13]  /*6920*/  LOP3.LUT P3, RZ, R11, 0x7f, RZ, 0xc0, !PT ;  /* 0x0000007f0bff7812 */ /* 0x020fda000786c0ff */
[----:B------:R-:W-:-:S05]  /*6930*/  @!P3 VIADD R11, R31, 0x2d8a0 ;  /* 0x0002d8a01f0bb836 */ /* 0x000fca0000000000 */
[----:B------:R-:W-:-:S04]  /*6940*/  @!P3 PRMT R11, RZ, 0x654, R11 ;  /* 0x00000654ff0bb816 */ /* 0x000fc8000000000b */
[----:B------:R0:W-:Y:S01]  /*6950*/  @!P3 SYNCS.ARRIVE.TRANS64.RED.A1T0 RZ, [R11+URZ], RZ ;  /* 0x000000ff0bffb9a7 */ /* 0x0001e2000810043f */
[----:B------:R-:W-:Y:S05]  /*6960*/  @!P2 BRA `(.L_x_456) ;  /* 0x000000000004a947 */ /* 0x000fea0003800000 */
[----:B------:R-:W-:Y:S01]  /*6970*/  BPT.TRAP 0x1 ;  /* 0x000000040000795c */ /* 0x000fe20000300000 */
.L_x_456:
[----:B------:R-:W-:Y:S05]  /*6980*/  BSYNC B0 ;  /* 0x0000000000007941 */ /* 0x000fea0003800000 */
.L_x_455:
[----:B------:R-:W5:Y:S01]  /*6990*/  SYNCS.PHASECHK.TRANS64.TRYWAIT P2, [R31+URZ+0x2d8b0], R80 ;  /* 0x02d8b0501f0075a7 */ /* 0x000f62000804017f */
[----:B------:R-:W-:Y:S04]  /*69a0*/  BSSY B0, `(.L_x_457) ;  /* 0x0000002000007945 */ /* 0x000fe80003800000 */
[----:B-----5:R-:W-:Y:S05]  /*69b0*/  @!P2 BRA `(.L_x_458) ;  /* 0x000001240040a947 */ /* 0x020fea0003800000 */
.L_x_674:
[----:B------:R-:W-:Y:S05]  /*69c0*/  BSYNC B0 ;  /* 0x0000000000007941 */ /* 0x000fea0003800000 */
.L_x_457:
[----:B------:R-:W-:Y:S01]  /*69d0*/  ULDC.64 UR4, c[0x0][0x328] ;  /* 0x0000ca0000047ab9 */ /* 0x000fe20000000a00 */
[----:B------:R-:W-:Y:S01]  /*69e0*/  BSSY B0, `(.L_x_459) ;  /* 0x0000037000007945 */ /* 0x000fe20003800000 */
[----:B------:R-:W-:Y:S02]  /*69f0*/  IMAD R77, R77, UR4, RZ ;  /* 0x000000044d4d7c24 */ /* 0x000fe4000f8e02ff */
[----:B-1-34-:R-:W-:-:S04]  /*6a00*/  IMAD.WIDE.U32 R12, R76, UR4, RZ ;  /* 0x000000044c0c7c25 */ /* 0x01afc8000f8e00ff */
[----:B------:R-:W-:Y:S01]  /*6a10*/  IMAD R77, R76, UR5, R77 ;  /* 0x000000054c4d7c24 */ /* 0x000fe2000f8e024d */
[----:B------:R-:W-:Y:S02]  /*6a20*/  ULDC.64 UR4, c[0x0][0x338] ;  /* 0x0000ce0000047ab9 */ /* 0x000fe40000000a00 */
[----:B------:R-:W-:Y:S02]  /*6a30*/  IMAD R78, R78, UR4, RZ ;  /* 0x000000044e4e7c24 */ /* 0x000fe4000f8e02ff */
[----:B------:R-:W-:Y:S02]  /*6a40*/  IMAD.IADD R13, R13, 0x1, R77 ;  /* 0x000000010d0d7824 */ /* 0x000fe400078e024d */
[C---:B0-----:R-:W-:Y:S02]  /*6a50*/  IMAD R11, R75.reuse, UR5, R78 ;  /* 0x000000054b0b7c24 */ /* 0x041fe4000f8e024e */
        /* <DEDUP_REMOVED lines=8> */
[----:B------:R-:W-:-:S04]  /*6ae0*/  LEA R11, P2, R12, UR4, 0x1 ;  /* 0x000000040c0b7c11 */ /* 0x000fc8000f8408ff */
[----:B------:R-:W-:Y:S01]  /*6af0*/  LEA.HI.X R12, R12, UR5, R13, 0x1, P2 ;  /* 0x000000050c0c7c11 */ /* 0x000fe200090f0c0d */
[----:B--2---:R0:W1:Y:S01]  /*6b00*/  SHFL.IDX PT, R40, R11, RZ, 0x1e1f ;  /* 0x001e1fff0b287589 */ /* 0x00406200000e0000 */
[----:B------:R-:W-:-:S03]  /*6b10*/  ISETP.GT.AND P2, PT, R79, R138, PT ;  /* 0x0000008a4f00720c */ /* 0x000fc60003f44270 */
[----:B------:R0:W2:Y:S10]  /*6b20*/  SHFL.IDX PT, R41, R12, RZ, 0x1e1f ;  /* 0x001e1fff0c297589 */ /* 0x0000b400000e0000 */
[----:B0-----:R-:W-:Y:S05]  /*6b30*/  @!P2 BRA `(.L_x_460) ;  /* 0x000000000084a947 */ /* 0x001fea0003800000 */
[----:B------:R-:W-:Y:S02]  /*6b40*/  ULDC UR4, c[0x0][0x2f4] ;  /* 0x0000bd0000047ab9 */ /* 0x000fe40000000800 */
[----:B------:R-:W-:Y:S02]  /*6b50*/  ISETP.GE.AND P5, PT, R16, UR4, PT ;  /* 0x0000000410007c0c */ /* 0x000fe4000bfa6270 */
[----:B------:R-:W-:-:S11]  /*6b60*/  ISETP.GE.AND P4, PT, R22, UR4, PT ;  /* 0x0000000416007c0c */ /* 0x000fd6000bf86270 */
[----:B------:R-:W0:Y:S01]  /*6b70*/  @!P5 LDS.128 R12, [R35] ;  /* 0x00000000230cd984 */ /* 0x000e220000000c00 */
[----:B-1----:R-:W-:-:S04]  /*6b80*/  @!P5 LEA R42, P2, R16, R40, 0x1 ;  /* 0x00000028102ad211 */ /* 0x002fc800078408ff */
[----:B--2---:R-:W-:Y:S02]  /*6b90*/  @!P5 LEA.HI.X R43, R16, R41, R17, 0x1, P2 ;  /* 0x00000029102bd211 */ /* 0x004fe400010f0c11 */
[----:B------:R-:W-:-:S04]  /*6ba0*/  @!P4 LEA R38, P2, R22, R40, 0x1 ;  /* 0x000000281626c211 */ /* 0x000fc800078408ff */
[----:B------:R-:W-:Y:S02]  /*6bb0*/  @!P4 LEA.HI.X R39, R22, R41, R153, 0x1, P2 ;  /* 0x000000291627c211 */ /* 0x000fe400010f0c99 */
[----:B------:R-:W-:-:S13]  /*6bc0*/  ISETP.GE.AND P2, PT, R19, UR4, PT ;  /* 0x0000000413007c0c */ /* 0x000fda000bf46270 */
[----:B------:R-:W-:-:S04]  /*6bd0*/  @!P2 LEA R36, P6, R19, R40, 0x1 ;  /* 0x000000281324a211 */ /* 0x000fc800078c08ff */
[----:B------:R-:W-:Y:S01]  /*6be0*/  @!P2 LEA.HI.X R37, R19, R41, R152, 0x1, P6 ;  /* 0x000000291325a211 */ /* 0x000fe200030f0c98 */
[----:B0-----:R0:W-:Y:S01]  /*6bf0*/  @!P5 ST.E.128 desc[UR42][R42.64], R12 ;  /* 0x0000000c2a00d985 */ /* 0x0011e2000c101d2a */
[----:B------:R-:W-:-:S13]  /*6c00*/  ISETP.GE.AND P5, PT, R0, UR4, PT ;  /* 0x0000000400007c0c */ /* 0x000fda000bfa6270 */
[----:B------:R-:W1:Y:S01]  /*6c10*/  @!P5 LDS.128 R12, [R32] ;  /* 0x00000000200cd984 */ /* 0x000e620000000c00 */
[----:B------:R-:W-:-:S05]  /*6c20*/  @!P5 SHF.L.U32 R11, R148, 0x3, RZ ;  /* 0x00000003940bd819 */ /* 0x000fca00000006ff */
[----:B0-----:R-:W-:-:S05]  /*6c30*/  @!P5 IMAD.WIDE R42, R11, 0x2, R40 ;  /* 0x000000020b2ad825 */ /* 0x001fca00078e0228 */
[----:B-1----:R0:W-:Y:S01]  /*6c40*/  @!P5 ST.E.128 desc[UR42][R42.64], R12 ;  /* 0x0000000c2a00d985 */ /* 0x0021e2000c101d2a */
[----:B------:R-:W-:-:S13]  /*6c50*/  ISETP.GE.AND P5, PT, R3, UR4, PT ;  /* 0x0000000403007c0c */ /* 0x000fda000bfa6270 */
[----:B------:R-:W1:Y:S01]  /*6c60*/  @!P5 LDS.128 R12, [R35+0x2000] ;  /* 0x00200000230cd984 */ /* 0x000e620000000c00 */
[----:B------:R-:W-:Y:S02]  /*6c70*/  @!P5 IMAD.SHL.U32 R11, R149, 0x8, RZ ;  /* 0x00000008950bd824 */ /* 0x000fe400078e00ff */
[----:B0-----:R-:W-:Y:S02]  /*6c80*/  @!P5 IMAD.MOV.U32 R42, RZ, RZ, R40 ;  /* 0x000000ffff2ad224 */ /* 0x001fe400078e0028 */
[----:B------:R-:W-:Y:S02]  /*6c90*/  @!P5 IMAD.MOV.U32 R43, RZ, RZ, R41 ;  /* 0x000000ffff2bd224 */ /* 0x000fe400078e0029 */
[----:B------:R-:W-:-:S05]  /*6ca0*/  @!P5 IMAD.WIDE R42, R11, 0x2, R42 ;  /* 0x000000020b2ad825 */ /* 0x000fca00078e022a */
[----:B-1----:R-:W-:Y:S01]  /*6cb0*/  @!P5 ST.E.128 desc[UR42][R42.64], R12 ;  /* 0x0000000c2a00d985 */ /* 0x002fe2000c101d2a */
[----:B------:R-:W-:-:S03]  /*6cc0*/  ISETP.GE.AND P5, PT, R136, UR4, PT ;  /* 0x0000000488007c0c */ /* 0x000fc6000bfa6270 */
[----:B------:R-:W0:Y:S10]  /*6cd0*/  @!P4 LDS.128 R12, [R32+0x2000] ;  /* 0x00200000200cc984 */ /* 0x000e340000000c00 */
[----:B------:R-:W-:-:S04]  /*6ce0*/  @!P5 LEA R40, P6, R136, R40, 0x1 ;  /* 0x000000288828d211 */ /* 0x000fc800078c08ff */
[----:B------:R-:W-:Y:S01]  /*6cf0*/  @!P5 LEA.HI.X R41, R136, R41, R151, 0x1, P6 ;  /* 0x000000298829d211 */ /* 0x000fe200030f0c97 */
[----:B0-----:R-:W-:Y:S04]  /*6d00*/  @!P4 ST.E.128 desc[UR42][R38.64], R12 ;  /* 0x0000000c2600c985 */ /* 0x001fe8000c101d2a */
[----:B------:R-:W0:Y:S04]  /*6d10*/  @!P2 LDS.128 R12, [R35+0x4000] ;  /* 0x00400000230ca984 */ /* 0x000e280000000c00 */
[----:B0-----:R-:W-:Y:S04]  /*6d20*/  @!P2 ST.E.128 desc[UR42][R36.64], R12 ;  /* 0x0000000c2400a985 */ /* 0x001fe8000c101d2a */
[----:B------:R-:W0:Y:S04]  /*6d30*/  @!P5 LDS.128 R12, [R32+0x4000] ;  /* 0x00400000200cd984 */ /* 0x000e280000000c00 */
[----:B0-----:R0:W-:Y:S02]  /*6d40*/  @!P5 ST.E.128 desc[UR42][R40.64], R12 ;  /* 0x0000000c2800d985 */ /* 0x0011e4000c101d2a */
.L_x_460:
[----:B------:R-:W-:Y:S05]  /*6d50*/  BSYNC B0 ;  /* 0x0000000000007941 */ /* 0x000fea0003800000 */
.L_x_459:
[----:B------:R-:W-:Y:S01]  /*6d60*/  @!PT LDS RZ, [RZ] ;  /* 0x00000000fffff984 */ /* 0x000fe20000000800 */
[----:B------:R-:W-:Y:S01]  /*6d70*/  @!PT LDS RZ, [RZ] ;  /* 0x00000000fffff984 */ /* 0x000fe20000000800 */
[----:B------:R-:W-:Y:S01]  /*6d80*/  @!PT LDS RZ, [RZ] ;  /* 0x00000000fffff984 */ /* 0x000fe20000000800 */
[----:B------:R-:W-:Y:S01]  /*6d90*/  @!PT LDS RZ, [RZ] ;  /* 0x00000000fffff984 */ /* 0x000fe20000000800 */
[----:B------:R3:W-:Y:S06]  /*6da0*/  MEMBAR.ALL.CTA ;  /* 0x0000000000007992 */ /* 0x0007ec0000008000 */
[----:B---3--:R-:W3:Y:S01]  /*6db0*/  FENCE.VIEW.ASYNC.S ;  /* 0x00000000000073c6 */ /* 0x008ee20000000000 */
[----:B------:R-:W-:Y:S01]  /*6dc0*/  @!P3 VIADD R31, R31, 0x2d8c0 ;  /* 0x0002d8c01f1fb836 */ /* 0x000fe20000000000 */
[----:B------:R-:W-:Y:S01]  /*6dd0*/  IADD3 R18, R18, 0x1, RZ ;  /* 0x0000000112127810 */ /* 0x000fe20007ffe0ff */
[----:B---3--:R3:W-:Y:S03]  /*6de0*/  BAR.SYNC.DEFER_BLOCKING R102, 0x80 ;  /* 0x000200660000751d */ /* 0x0087e60000010000 */
[----:B------:R-:W-:-:S02]  /*6df0*/  ISETP.NE.AND P2, PT, R18, 0x2, PT ;  /* 0x000000021200780c */ /* 0x000fc40003f45270 */
[----:B------:R-:W-:Y:S02]  /*6e00*/  @!P3 PRMT R31, RZ, 0x654, R31 ;  /* 0x00000654ff1fb816 */ /* 0x000fe4000000001f */
[----:B0-----:R-:W-:Y:S02]  /*6e10*/  SEL R12, RZ, 0x1, P2 ;  /* 0x00000001ff0c7807 */ /* 0x001fe40001000000 */
[----:B------:R-:W-:Y:S02]  /*6e20*/  SEL R18, R18, RZ, P2 ;  /* 0x000000ff12127207 */ /* 0x000fe40001000000 */
[----:B------:R-:W-:Y:S01]  /*6e30*/  LOP3.LUT R137, R137, R12, RZ, 0x3c, !PT ;  /* 0x0000000c89897212 */ /* 0x000fe200078e3cff */
[----:B------:R3:W-:Y:S01]  /*6e40*/  @!P3 SYNCS.ARRIVE.TRANS64.RED.A1T0 RZ, [R31+URZ], RZ ;  /* 0x000000ff1fffb9a7 */ /* 0x0007e2000810043f */
[----:B------:R-:W-:Y:S05]  /*6e50*/  @P1 BRA `(.L_x_461) ;  /* 0xffffffb400dc1947 */ /* 0x000fea000383ffff */
[----:B------:R-:W0:Y:S01]  /*6e60*/  S2R R11, SR_TID.X ;  /* 0x00000000000b7919 */ /* 0x000e220000002100 */
[----:B------:R-:W-:Y:S02]  /*6e70*/  PLOP3.LUT P0, PT, PT, PT, PT, 0x8, 0x0 ;  /* 0x000000000000781c */ /* 0x000fe40003f0e170 */
[----:B0-----:R-:W-:-:S04]  /*6e80*/  SHF.R.U32.HI R11, RZ, 0x7, R11 ;  /* 0x00000007ff0b7819 */ /* 0x001fc8000001160b */
[----:B------:R-:W-:-:S13]  /*6e90*/  ISETP.NE.AND P4, PT, R11, 0x1, PT ;  /* 0x000000010b00780c */ /* 0x000fda0003f85270 */
[----:B------:R-:W-:Y:S06]  /*6ea0*/  @!P4 BAR.ARV 0x9, 0x100 ;  /* 0x024400000000cb1d */ /* 0x000fec0000002000 */
.L_x_398:
[----:B------:R-:W-:Y:S02]  /*6eb0*/  ISETP.GE.AND P2, PT, R101, 0x1, PT ;  /* 0x000000016500780c */ /* 0x000fe40003f46270 */
[----:B-12---:R-:W-:Y:S02]  /*6ec0*/  CS2R R40, SRZ ;  /* 0x0000000000287805 */ /* 0x006fe4000001ff00 */
[----:B------:R-:W-:Y:S01]  /*6ed0*/  PLOP3.LUT P1, PT, PT, PT, PT, 0x80, 0x0 ;  /* 0x000000000000781c */ /* 0x000fe20003f2f070 */
[----:B------:R-:W-:Y:S01]  /*6ee0*/  IMAD.MOV.U32 R135, RZ, RZ, RZ ;  /* 0x000000ffff877224 */ /* 0x000fe200078e00ff */
[----:B------:R-:W-:Y:S02]  /*6ef0*/  CS2R R52, SRZ ;  /* 0x0000000000347805 */ /* 0x000fe4000001ff00 */
[----:B------:R-:W-:Y:S01]  /*6f00*/  CS2R R38, SRZ ;  /* 0x0000000000267805 */ /* 0x000fe2000001ff00 */
        /* <DEDUP_REMOVED lines=10> */
[----:B---3--:R-:W-:Y:S02]  /*6fb0*/  CS2R R30, SRZ ;  /* 0x00000000001e7805 */ /* 0x008fe4000001ff00 */
[----:B------:R-:W-:Y:S02]  /*6fc0*/  CS2R R66, SRZ ;  /* 0x0000000000427805 */ /* 0x000fe4000001ff00 */
[----:B------:R-:W-:Y:S02]  /*6fd0*/  CS2R R58, SRZ ;  /* 0x00000000003a7805 */ /* 0x000fe4000001ff00 */
[----:B------:R-:W-:Y:S02]  /*6fe0*/  CS2R R72, SRZ ;  /* 0x0000000000487805 */ /* 0x000fe4000001ff00 */
[----:B------:R-:W-:Y:S02]  /*6ff0*/  CS2R R46, SRZ ;  /* 0x00000000002e7805 */ /* 0x000fe4000001ff00 */
[----:B------:R-:W-:-:S02]  /*7000*/  CS2R R26, SRZ ;  /* 0x00000000001a7805 */ /* 0x000fc4000001ff00 */
[----:B------:R-:W-:Y:S01]  /*7010*/  CS2R R60, SRZ ;  /* 0x00000000003c7805 */ /* 0x000fe2000001ff00 */
[----:B------:R-:W-:Y:S01]  /*7020*/  IMAD.MOV.U32 R74, RZ, RZ, RZ ;  /* 0x000000ffff4a7224 */ /* 0x000fe200078e00ff */
[----:B------:R-:W-:Y:S02]  /*7030*/  CS2R R48, SRZ ;  /* 0x0000000000307805 */ /* 0x000fe4000001ff00 */
[----:B------:R-:W-:Y:S02]  /*7040*/  CS2R R36, SRZ ;  /* 0x0000000000247805 */ /* 0x000fe4000001ff00 */
[----:B------:R-:W-:Y:S02]  /*7050*/  CS2R R62, SRZ ;  /* 0x00000000003e7805 */ /* 0x000fe4000001ff00 */
[----:B------:R-:W-:Y:S01]  /*7060*/  MOV R51, RZ ;  /* 0x000000ff00337202 */ /* 0x000fe20000000f00 */
[----:B------:R-:W-:Y:S01]  /*7070*/  IMAD.MOV.U32 R6, RZ, RZ, RZ ;  /* 0x000000ffff067224 */ /* 0x000fe200078e00ff */
[----:B------:R-:W-:Y:S06]  /*7080*/  @P0 BRA `(.L_x_462) ;  /* 0x00000000000c0947 */ /* 0x000fec0003800000 */
[----:B------:R-:W0:Y:S01]  /*7090*/  FENCE.VIEW.ASYNC.G ;  /* 0x00000000000073c6 */ /* 0x000e220000000100 */
[----:B------:R-:W-:Y:S05]  /*70a0*/  WARPSYNC.ALL ;  /* 0x0000000000007948 */ /* 0x000fea0003800000 */
[----:B0-----:R-:W-:Y:S06]  /*70b0*/  BAR.ARV 0xc, 0x200 ;  /* 0x0308000000007b1d */ /* 0x001fec0000002000 */
.L_x_462:
[----:B------:R-:W-:Y:S02]  /*70c0*/  IMAD.MOV.U32 R50, RZ, RZ, RZ ;  /* 0x000000ffff327224 */ /* 0x000fe400078e00ff */
[----:B------:R-:W-:Y:S01]  /*70d0*/  IMAD.MOV.U32 R7, RZ, RZ, RZ ;  /* 0x000000ffff077224 */ /* 0x000fe200078e00ff */
[----:B------:R-:W-:Y:S06]  /*70e0*/  @!P2 BRA `(.L_x_463) ;  /* 0x0000009000a0a947 */ /* 0x000fec0003800000 */
[----:B------:R-:W-:-:S03]  /*70f0*/  UMOV UR4, 0xffffffff ;  /* 0xffffffff00047882 */ /* 0x000fc60000000000 */
[----:B------:R-:W-:Y:S05]  /*7100*/  BRA.DIV UR4, `(.L_x_464) ;  /* 0x0000011e04807947 */ /* 0x000fea000b800000 */
[----:B------:R-:W0:Y:S02]  /*7110*/  S2R R0, SR_TID.X ;  /* 0x0000000000007919 */ /* 0x000e240000002100 */
[----:B0-----:R-:W-:-:S05]  /*7120*/  VIADD R3, R0, 0xffffff80 ;  /* 0xffffff8000037836 */ /* 0x001fca0000000000 */
[----:B------:R-:W-:-:S04]  /*7130*/  SHF.R.S32.HI R0, RZ, 0x1f, R3 ;  /* 0x0000001fff007819 */ /* 0x000fc80000011403 */
[----:B------:R-:W-:-:S04]  /*7140*/  LEA.HI R0, R0, R3, RZ, 0x7 ;  /* 0x0000000300007211 */ /* 0x000fc800078f38ff */
[----:B------:R-:W-:-:S06]  /*7150*/  SHF.R.S32.HI R0, RZ, 0x7, R0 ;  /* 0x00000007ff007819 */ /* 0x000fcc0000011400 */
[----:B------:R-:W0:Y:S04]  /*7160*/  SHFL.IDX PT, R0, R0, RZ, 0x1f ;  /* 0x00001fff00007589 */ /* 0x000e2800000e0000 */
[----:B0-----:R1:W-:Y:S02]  /*7170*/  STL [R1+0x38], R0 ;  /* 0x0000380001007387 */ /* 0x0013e40000100800 */
.L_x_677:
[----:B------:R-:W1:Y:S01]  /*7180*/  LDL R3, [R1+0x38] ;  /* 0x0000380001037983 */ /* 0x000e620000100800 */
[----:B------:R-:W-:Y:S01]  /*7190*/  BSSY B6, `(.L_x_465) ;  /* 0x000001b000067945 */ /* 0x000fe20003800000 */
[----:B-1----:R-:W-:-:S05]  /*71a0*/  IMAD.HI R0, R3, 0x55555556, RZ ;  /* 0x5555555603007827 */ /* 0x002fca00078e02ff */
[----:B------:R-:W-:-:S05]  /*71b0*/  LEA.HI R44, R0, R0, RZ, 0x1 ;  /* 0x00000000002c7211 */ /* 0x000fca00078f08ff */
[----:B------:R-:W-:Y:S01]  /*71c0*/  IMAD R44, R44, -0x3, R3 ;  /* 0xfffffffd2c2c7824 */ /* 0x000fe200078e0203 */
[----:B------:R-:W-:-:S04]  /*71d0*/  IADD3 R3, R2, 0x21800, RZ ;  /* 0x0002180002037810 */ /* 0x000fc80007ffe0ff */
[----:B------:R-:W-:Y:S01]  /*71e0*/  LOP3.LUT P0, RZ, R3, 0x3ff, RZ, 0xc0, !PT ;  /* 0x000003ff03ff7812 */ /* 0x000fe2000780c0ff */
[----:B------:R-:W-:-:S05]  /*71f0*/  IMAD R0, R44, 0x2000, R3 ;  /* 0x000020002c007824 */ /* 0x000fca00078e0203 */
[----:B------:R-:W-:-:S04]  /*7200*/  SHF.R.U32.HI R0, RZ, 0x4, R0 ;  /* 0x00000004ff007819 */ /* 0x000fc80000011600 */
[----:B------:R-:W-:-:S05]  /*7210*/  LOP3.LUT R0, R0, 0x3fff, RZ, 0xc0, !PT ;  /* 0x00003fff00007812 */ /* 0x000fca00078ec0ff */
[----:B------:R1:W-:Y:S01]  /*7220*/  STL [R1+0x40], R0 ;  /* 0x0000400001007387 */ /* 0x0003e20000100800 */
[----:B------:R-:W-:Y:S05]  /*7230*/  @!P0 BRA `(.L_x_466) ;  /* 0x0000000000408947 */ /* 0x000fea0003800000 */
[----:B-1----:R-:W-:Y:S01]  /*7240*/  MOV R0, 0x0 ;  /* 0x0000000000007802 */ /* 0x002fe20000000f00 */
[----:B------:R-:W-:Y:S01]  /*7250*/  ULDC.64 UR4, c[0x4][0x88] ;  /* 0x0100220000047ab9 */ /* 0x000fe20000000a00 */
[----:B------:R-:W-:Y:S01]  /*7260*/  ULDC.64 UR6, c[0x4][0x90] ;  /* 0x0100240000067ab9 */ /* 0x000fe20000000a00 */
[----:B------:R-:W-:Y:S01]  /*7270*/  IMAD.U32 R4, RZ, RZ, UR4 ;  /* 0x00000004ff047e24 */ /* 0x000fe2000f8e00ff */
[----:B0-----:R0:W1:Y:S01]  /*7280*/  LDC.64 R14, c[0x4][R0] ;  /* 0x01000000000e7b82 */ /* 0x0010620000000a00 */
[----:B------:R-:W-:Y:S01]  /*7290*/  IMAD.U32 R5, RZ, RZ, UR5 ;  /* 0x00000005ff057e24 */ /* 0x000fe2000f8e00ff */
[----:B------:R-:W-:Y:S01]  /*72a0*/  ULDC.64 UR4, c[0x4][0x28] ;  /* 0x01000a0000047ab9 */ /* 0x000fe20000000a00 */
[----:B------:R-:W-:Y:S01]  /*72b0*/  IMAD.U32 R6, RZ, RZ, UR6 ;  /* 0x00000006ff067e24 */ /* 0x000fe2000f8e00ff */
[----:B------:R-:W-:Y:S01]  /*72c0*/  MOV R7, UR7 ;  /* 0x0000000700077c02 */ /* 0x000fe20008000f00 */
[----:B------:R-:W-:Y:S01]  /*72d0*/  IMAD.U32 R10, RZ, RZ, UR4 ;  /* 0x00000004ff0a7e24 */ /* 0x000fe2000f8e00ff */
[----:B------:R-:W-:Y:S01]  /*72e0*/  MOV R13, RZ ;  /* 0x000000ff000d7202 */ /* 0x000fe20000000f00 */
[----:B------:R-:W-:-:S02]  /*72f0*/  IMAD.U32 R11, RZ, RZ, UR5 ;  /* 0x00000005ff0b7e24 */ /* 0x000fc4000f8e00ff */
[----:B------:R-:W-:Y:S02]  /*7300*/  IMAD.MOV.U32 R8, RZ, RZ, 0x70 ;  /* 0x00000070ff087424 */ /* 0x000fe400078e00ff */
[----:B0-----:R-:W-:-:S07]  /*7310*/  IMAD.MOV.U32 R12, RZ, RZ, 0x1 ;  /* 0x00000001ff0c7424 */ /* 0x001fce00078e00ff */
[----:B------:R-:W-:-:S07]  /*7320*/  LEPC R20, `(.L_x_466) ;  /* 0x000000001014794e */ /* 0x000fce0000000000 */
[----:B-1---5:R-:W-:Y:S05]  /*7330*/  CALL.ABS.NOINC R14 ;  /* 0x000000000e007343 */ /* 0x022fea0003c00000 */
.L_x_466:
[----:B------:R-:W-:Y:S05]  /*7340*/  BSYNC B6 ;  /* 0x0000000000067941 */ /* 0x000fea0003800000 */
.L_x_465:
[----:B------:R-:W-:Y:S02]  /*7350*/  ULDC UR4, c[0x0][0x3f4] ;  /* 0x0000fd0000047ab9 */ /* 0x000fe40000000800 */
[----:B------:R-:W-:-:S13]  /*7360*/  ISETP.LT.AND P0, PT, RZ, UR4, PT ;  /* 0x00000004ff007c0c */ /* 0x000fda000bf01270 */
[----:B------:R-:W-:Y:S05]  /*7370*/  @P0 BRA `(.L_x_467) ;  /* 0x0000000000400947 */ /* 0x000fea0003800000 */
[----:B------:R-:W-:-:S04]  /*7380*/  ULEA.HI UR4, UR37, UR37, URZ, 0x1 ;  /* 0x0000002525047291 */ /* 0x000fc8000f8f083f */
[----:B------:R-:W-:-:S04]  /*7390*/  ULOP3.LUT UR4, UR4, 0xfffffffe, URZ, 0xc0, !UPT ;  /* 0xfffffffe04047892 */ /* 0x000fc8000f8ec03f */
[----:B------:R-:W-:-:S06]  /*73a0*/  UIADD3 UR4, UR37, -UR4, URZ ;  /* 0x8000000425047290 */ /* 0x000fcc000fffe03f */
[----:B------:R-:W-:-:S05]  /*73b0*/  IMAD.U32 R3, RZ, RZ, UR4 ;  /* 0x00000004ff037e24 */ /* 0x000fca000f8e00ff */
[----:B------:R-:W-:-:S04]  /*73c0*/  SHF.L.U32 R3, R3, 0x1f, RZ ;  /* 0x0000001f03037819 */ /* 0x000fc800000006ff */
[----:B------:R2:W3:Y:S03]  /*73d0*/  SYNCS.PHASECHK.TRANS64.TRYWAIT P0, [R2+URZ+0x2d800], R3 ;  /* 0x02d80003020075a7 */ /* 0x0004e6000800017f */
[----:B---3--:R-:W-:Y:S05]  /*73e0*/  @!P0 NANOSLEEP.SYNCS 0x989680 ;  /* 0x009896800000895d */ /* 0x008fea0003900000 */
[----:B------:R-:W3:Y:S01]  /*73f0*/  @!P0 SYNCS.PHASECHK.TRANS64 P0, [R2+URZ+0x2d800], R3 ;  /* 0x02d80003020085a7 */ /* 0x000ee2000800007f */
[----:B------:R-:W-:Y:S04]  /*7400*/  BSSY B0, `(.L_x_468) ;  /* 0x0000006000007945 */ /* 0x000fe80003800000 */
[----:B---3--:R-:W-:Y:S05]  /*7410*/  @P0 BRA `(.L_x_469) ;  /* 0x0000000000100947 */ /* 0x008fea0003800000 */
.L_x_470:
[----:B---3--:R3:W4:Y:S02]  /*7420*/  SYNCS.PHASECHK.TRANS64.TRYWAIT P0, [R2+URZ+0x2d800], R3 ;  /* 0x02d80003020075a7 */ /* 0x008724000800017f */
[----:B----4-:R-:W-:Y:S05]  /*7430*/  @!P0 NANOSLEEP.SYNCS 0x989680 ;  /* 0x009896800000895d */ /* 0x010fea0003900000 */
[----:B------:R-:W4:Y:S02]  /*7440*/  @!P0 SYNCS.PHASECHK.TRANS64 P0, [R2+URZ+0x2d800], R3 ;  /* 0x02d80003020085a7 */ /* 0x000f24000800007f */
[----:B----4-:R-:W-:Y:S05]  /*7450*/  @!P0 BRA `(.L_x_470) ;  /* 0xfffffffc00f08947 */ /* 0x010fea000383ffff */
.L_x_469:
[----:B------:R-:W-:Y:S05]  /*7460*/  BSYNC B0 ;  /* 0x0000000000007941 */ /* 0x000fea0003800000 */
.L_x_468:
[----:B------:R-:W-:Y:S05]  /*7470*/  BRA `(.L_x_471) ;  /* 0x0000003800247947 */ /* 0x000fea0003800000 */
.L_x_467:
[----:B-1---5:R-:W-:Y:S01]  /*7480*/  SHF.R.S32.HI R0, RZ, 0x1f, R97 ;  /* 0x0000001fff007819 */ /* 0x022fe20000011461 */
[----:B------:R-:W-:Y:S01]  /*7490*/  ULOP3.LUT UP0, URZ, UR38, 0x1bf, URZ, 0xc0, !UPT ;  /* 0x000001bf263f7892 */ /* 0x000fe2000f80c03f */
[----:B------:R-:W-:Y:S01]  /*74a0*/  ULDC.64 UR4, c[0x0][0x3f8] ;  /* 0x0000fe0000047ab9 */ /* 0x000fe20000000a00 */
[----:B------:R-:W-:Y:S02]  /*74b0*/  ULDC.64 UR6, c[0x0][0x408] ;  /* 0x0001020000067ab9 */ /* 0x000fe40000000a00 */
[C---:B------:R-:W-:Y:S02]  /*74c0*/  IMAD R6, R0.reuse, UR4, RZ ;  /* 0x0000000400067c24 */ /* 0x040fe4000f8e02ff */
[----:B------:R-:W-:Y:S01]  /*74d0*/  IMAD R0, R0, UR6, RZ ;  /* 0x0000000600007c24 */ /* 0x000fe2000f8e02ff */
[----:B------:R-:W-:Y:S01]  /*74e0*/  PLOP3.LUT P2, PT, PT, PT, UP0, 0x80, 0x0 ;  /* 0x000000000000781c */ /* 0x000fe20003f4f008 */
[C---:B------:R-:W-:Y:S02]  /*74f0*/  IMAD R25, R97.reuse, UR5, R6 ;  /* 0x0000000561197c24 */ /* 0x040fe4000f8e0206 */
[----:B------:R-:W-:Y:S01]  /*7500*/  IMAD.WIDE.U32 R4, R97, UR4, RZ ;  /* 0x0000000461047c25 */ /* 0x000fe2000f8e00ff */
[----:B------:R-:W-:-:S03]  /*7510*/  ULDC.64 UR4, c[0x0][0x3e8] ;  /* 0x0000fa0000047ab9 */ /* 0x000fc60000000a00 */
[C---:B------:R-:W-:Y:S01]  /*7520*/  IMAD R27, R97.reuse, UR7, R0 ;  /* 0x00000007611b7c24 */ /* 0x040fe2000f8e0200 */
[----:B------:R-:W-:Y:S01]  /*7530*/  LEA R24, P0, R4, UR4, 0x1 ;  /* 0x0000000404187c11 */ /* 0x000fe2000f8008ff */
[----:B------:R-:W-:Y:S01]  /*7540*/  IMAD.WIDE.U32 R6, R97, UR6, RZ ;  /* 0x0000000661067c25 */ /* 0x000fe2000f8e00ff */
[----:B------:R-:W-:-:S03]  /*7550*/  ULDC.64 UR6, c[0x0][0x400] ;  /* 0x0001000000067ab9 */ /* 0x000fc60000000a00 */
[----:B------:R-:W-:Y:S01]  /*7560*/  IMAD.IADD R25, R25, 0x1, R5 ;  /* 0x0000000119197824 */ /* 0x000fe200078e0205 */
[----:B------:R-:W-:Y:S01]  /*7570*/  LEA R26, P1, R6, UR6, 0x1 ;  /* 0x00000006061a7c11 */ /* 0x000fe2000f8208ff */
[----:B------:R-:W-:-:S03]  /*7580*/  IMAD.IADD R27, R27, 0x1, R7 ;  /* 0x000000011b1b7824 */ /* 0x000fc600078e0207 */
[----:B------:R-:W-:Y:S02]  /*7590*/  LEA.HI.X R25, R4, UR5, R25, 0x1, P0 ;  /* 0x0000000504197c11 */ /* 0x000fe400080f0c19 */
[----:B------:R-:W-:Y:S01]  /*75a0*/  LEA.HI.X R27, R6, UR7, R27, 0x1, P1 ;  /* 0x00000007061b7c11 */ /* 0x000fe200088f0c1b */
[----:B------:R-:W-:Y:S06]  /*75b0*/  @!P2 BRA `(.L_x_472) ;  /* 0x000000000040a947 */ /* 0x000fec0003800000 */
[----:B0-----:R-:W-:Y:S01]  /*75c0*/  MOV R14, 0x0 ;  /* 0x00000000000e7802 */ /* 0x001fe20000000f00 */
[----:B------:R-:W-:Y:S01]  /*75d0*/  ULDC.64 UR4, c[0x4][0x88] ;  /* 0x0100220000047ab9 */ /* 0x000fe20000000a00 */
[----:B------:R-:W-:Y:S01]  /*75e0*/  ULDC.64 UR6, c[0x4][0x90] ;  /* 0x0100240000067ab9 */ /* 0x000fe20000000a00 */
[----:B------:R-:W-:Y:S01]  /*75f0*/  IMAD.U32 R4, RZ, RZ, UR4 ;  /* 0x00000004ff047e24 */ /* 0x000fe2000f8e00ff */
[----:B------:R-:W-:Y:S01]  /*7600*/  MOV R5, UR5 ;  /* 0x0000000500057c02 */ /* 0x000fe20008000f00 */
[----:B------:R-:W-:Y:S01]  /*7610*/  ULDC.64 UR4, c[0x4][0x20] ;  /* 0x0100080000047ab9 */ /* 0x000fe20000000a00 */
[----:B------:R-:W0:Y:S01]  /*7620*/  LDC.64 R14, c[0x4][R14] ;  /* 0x010000000e0e7b82 */ /* 0x000e220000000a00 */
[----:B------:R-:W-:Y:S01]  /*7630*/  IMAD.U32 R6, RZ, RZ, UR6 ;  /* 0x00000006ff067e24 */ /* 0x000fe2000f8e00ff */
[----:B------:R-:W-:Y:S01]  /*7640*/  MOV R8, 0x70 ;  /* 0x0000007000087802 */ /* 0x000fe20000000f00 */
[----:B------:R-:W-:Y:S02]  /*7650*/  IMAD.U32 R7, RZ, RZ, UR7 ;  /* 0x00000007ff077e24 */ /* 0x000fe4000f8e00ff */
[----:B------:R-:W-:-:S02]  /*7660*/  IMAD.U32 R10, RZ, RZ, UR4 ;  /* 0x00000004ff0a7e24 */ /* 0x000fc4000f8e00ff */
[----:B------:R-:W-:Y:S02]  /*7670*/  IMAD.U32 R11, RZ, RZ, UR5 ;  /* 0x00000005ff0b7e24 */ /* 0x000fe4000f8e00ff */
[----:B------:R-:W-:Y:S02]  /*7680*/  IMAD.MOV.U32 R12, RZ, RZ, 0x1 ;  /* 0x00000001ff0c7424 */ /* 0x000fe400078e00ff */
[----:B------:R-:W-:-:S07]  /*7690*/  IMAD.MOV.U32 R13, RZ, RZ, RZ ;  /* 0x000000ffff0d7224 */ /* 0x000fce00078e00ff */
[----:B------:R-:W-:-:S07]  /*76a0*/  LEPC R20, `(.L_x_472) ;  /* 0x000000001014794e */ /* 0x000fce0000000000 */
[----:B0-----:R-:W-:Y:S05]  /*76b0*/  CALL.ABS.NOINC R14 ;  /* 0x000000000e007343 */ /* 0x001fea0003c00000 */
.L_x_472:
[----:B------:R-:W-:Y:S01]  /*76c0*/  ULDC.U8 UR4, c[0x0][0x410] ;  /* 0x0001040000047ab9 */ /* 0x000fe20000000000 */
[----:B------:R-:W-:Y:S01]  /*76d0*/  BSSY B0, `(.L_x_473) ;  /* 0x000035b000007945 */ /* 0x000fe20003800000 */
[----:B------:R-:W-:Y:S01]  /*76e0*/  ISETP.NE.AND P0, PT, RZ, UR4, PT ;  /* 0x00000004ff007c0c */ /* 0x000fe2000bf05270 */
[----:B------:R-:W-:-:S12]  /*76f0*/  IMAD R6, R33, 0xc0, R138 ;  /* 0x000000c021067824 */ /* 0x000fd800078e028a */
[----:B------:R-:W-:Y:S05]  /*7700*/  @!P0 BRA `(.L_x_474) ;  /* 0x0000001800d88947 */ /* 0x000fea0003800000 */
[----:B------:R-:W-:-:S03]  /*7710*/  UMOV UR4, 0xffffffff ;  /* 0xffffffff00047882 */ /* 0x000fc60000000000 */
[----:B------:R-:W-:Y:S05]  /*7720*/  BRA.DIV UR4, `(.L_x_475) ;  /* 0x0000011a04387947 */ /* 0x000fea000b800000 */
[----:B------:R1:W2:Y:S04]  /*7730*/  SHFL.IDX PT, R3, R25, RZ, 0x1e1f ;  /* 0x001e1fff19037589 */ /* 0x0002a800000e0000 */
[----:B------:R1:W3:Y:S04]  /*7740*/  SHFL.IDX PT, R0, R24, RZ, 0x1e1f ;  /* 0x001e1fff18007589 */ /* 0x0002e800000e0000 */
[----:B------:R1:W4:Y:S04]  /*7750*/  SHFL.IDX PT, R5, R27, RZ, 0x1e1f ;  /* 0x001e1fff1b057589 */ /* 0x00032800000e0000 */
[----:B------:R1:W0:Y:S02]  /*7760*/  SHFL.IDX PT, R4, R26, RZ, 0x1e1f ;  /* 0x001e1fff1a047589 */ /* 0x00022400000e0000 */
.L_x_683:
[----:B------:R-:W-:Y:S01]  /*7770*/  ULDC UR4, c[0x0][0x448] ;  /* 0x0001120000047ab9 */ /* 0x000fe20000000800 */
[----:B------:R-:W-:Y:S01]  /*7780*/  BSSY B1, `(.L_x_476) ;  /* 0x000005a000017945 */ /* 0x000fe20003800000 */
[----:B------:R-:W-:Y:S01]  /*7790*/  IMAD R45, R100, UR4, RZ ;  /* 0x00000004642d7c24 */ /* 0x000fe2000f8e02ff */
[----:B------:R-:W-:Y:S02]  /*77a0*/  CS2R R34, SRZ ;  /* 0x0000000000227805 */ /* 0x000fe4000001ff00 */
[----:B------:R-:W-:Y:S02]  /*77b0*/  CS2R R30, SRZ ;  /* 0x00000000001e7805 */ /* 0x000fe4000001ff00 */
[----:B-1----:R-:W-:Y:S02]  /*77c0*/  CS2R R26, SRZ ;  /* 0x00000000001a7805 */ /* 0x002fe4000001ff00 */
[----:B------:R-:W-:Y:S02]  /*77d0*/  CS2R R20, SRZ ;  /* 0x0000000000147805 */ /* 0x000fe4000001ff00 */
[----:B------:R-:W-:Y:S01]  /*77e0*/  ISETP.GE.AND P0, PT, R6, R45, PT ;  /* 0x0000002d0600720c */ /* 0x000fe20003f06270 */
[----:B------:R-:W-:Y:S01]  /*77f0*/  IMAD R45, R33, -0xc0, R45 ;  /* 0xffffff40212d7824 */ /* 0x000fe200078e022d */
[----:B------:R-:W-:-:S02]  /*7800*/  CS2R R12, SRZ ;  /* 0x00000000000c7805 */ /* 0x000fc4000001ff00 */
[----:B------:R-:W-:Y:S02]  /*7810*/  CS2R R8, SRZ ;  /* 0x0000000000087805 */ /* 0x000fe4000001ff00 */
[----:B------:R-:W-:Y:S02]  /*7820*/  CS2R R36, SRZ ;  /* 0x0000000000247805 */ /* 0x000fe4000001ff00 */
[----:B------:R-:W-:Y:S02]  /*7830*/  CS2R R32, SRZ ;  /* 0x0000000000207805 */ /* 0x000fe4000001ff00 */
[----:B------:R-:W-:Y:S02]  /*7840*/  CS2R R28, SRZ ;  /* 0x00000000001c7805 */ /* 0x000fe4000001ff00 */
[----:B------:R-:W-:Y:S02]  /*7850*/  CS2R R24, SRZ ;  /* 0x0000000000187805 */ /* 0x000fe4000001ff00 */
[----:B0-----:R-:W-:-:S02]  /*7860*/  CS2R R14, SRZ ;  /* 0x00000000000e7805 */ /* 0x001fc4000001ff00 */
[----:B------:R-:W-:Y:S01]  /*7870*/  CS2R R10, SRZ ;  /* 0x00000000000a7805 */ /* 0x000fe2000001ff00 */
[----:B------:R-:W-:Y:S06]  /*7880*/  @P0 BRA `(.L_x_477) ;  /* 0x0000000400240947 */ /* 0x000fec0003800000 */
[----:B------:R-:W2:Y:S01]  /*7890*/  LDL R7, [R1+0x20] ;  /* 0x0000200001077983 */ /* 0x000ea20000100800 */
[----:B------:R-:W-:-:S03]  /*78a0*/  ULDC UR4, c[0x0][0x3f4] ;  /* 0x0000fd0000047ab9 */ /* 0x000fc60000000800 */
[----:B------:R-:W4:Y:S04]  /*78b0*/  LDL R39, [R1+0x18] ;  /* 0x0000180001277983 */ /* 0x000f280000100800 */
[----:B------:R-:W4:Y:S04]  /*78c0*/  LDL R38, [R1+0x1c] ;  /* 0x00001c0001267983 */ /* 0x000f280000100800 */
[----:B------:R-:W4:Y:S04]  /*78d0*/  LDL R35, [R1+0x24] ;  /* 0x0000240001237983 */ /* 0x000f280000100800 */
[----:B------:R-:W4:Y:S04]  /*78e0*/  LDL R34, [R1+0x28] ;  /* 0x0000280001227983 */ /* 0x000f280000100800 */
[----:B------:R-:W4:Y:S04]  /*78f0*/  LDL R49, [R1+0x70] ;  /* 0x0000700001317983 */ /* 0x000f280000100800 */
[----:B------:R-:W4:Y:S01]  /*7900*/  LDL R48, [R1+0x74] ;  /* 0x0000740001307983 */ /* 0x000f220000100800 */
[----:B------:R-:W-:-:S02]  /*7910*/  CS2R R32, SRZ ;  /* 0x0000000000207805 */ /* 0x000fc4000001ff00 */
[----:B------:R-:W-:Y:S02]  /*7920*/  CS2R R30, SRZ ;  /* 0x00000000001e7805 */ /* 0x000fe4000001ff00 */
[----:B------:R-:W-:Y:S02]  /*7930*/  CS2R R28, SRZ ;  /* 0x00000000001c7805 */ /* 0x000fe4000001ff00 */
[----:B------:R-:W-:Y:S02]  /*7940*/  CS2R R26, SRZ ;  /* 0x00000000001a7805 */ /* 0x000fe4000001ff00 */
[----:B------:R-:W-:Y:S02]  /*7950*/  CS2R R24, SRZ ;  /* 0x0000000000187805 */ /* 0x000fe4000001ff00 */
[----:B------:R-:W-:Y:S02]  /*7960*/  CS2R R20, SRZ ;  /* 0x0000000000147805 */ /* 0x000fe4000001ff00 */
[----:B------:R-:W-:-:S02]  /*7970*/  CS2R R36, SRZ ;  /* 0x0000000000247805 */ /* 0x000fc4000001ff00 */
[C---:B--2---:R-:W-:Y:S01]  /*7980*/  ISETP.GE.AND P3, PT, R7.reuse, UR4, PT ;  /* 0x0000000407007c0c */ /* 0x044fe2000bf66270 */
[----:B------:R-:W-:Y:S01]  /*7990*/  IMAD.SHL.U32 R9, R7, 0x2, RZ ;  /* 0x0000000207097824 */ /* 0x000fe200078e00ff */
[----:B------:R-:W-:-:S04]  /*79a0*/  SHF.R.S32.HI R6, RZ, 0x1f, R7 ;  /* 0x0000001fff067819 */ /* 0x000fc80000011407 */
[----:B------:R-:W-:-:S07]  /*79b0*/  SHF.L.U64.HI R10, R7, 0x1, R6 ;  /* 0x00000001070a7819 */ /* 0x000fce0000010206 */
[----:B---3--:R-:W-:Y:S02]  /*79c0*/  @!P3 IADD3 R6, P0, R0, R9, RZ ;  /* 0x000000090006b210 */ /* 0x008fe40007f1e0ff */
[----:B----4-:R-:W-:-:S03]  /*79d0*/  ISETP.GE.AND P1, PT, R39, UR4, PT ;  /* 0x0000000427007c0c */ /* 0x010fc6000bf26270 */
[--C-:B------:R-:W-:Y:S01]  /*79e0*/  @!P3 IMAD.X R7, R3, 0x1, R10.reuse, P0 ;  /* 0x000000010307b824 */ /* 0x100fe200000e060a */
[----:B------:R-:W-:Y:S02]  /*79f0*/  @!P3 IADD3 R8, P0, R4, R9, RZ ;  /* 0x000000090408b210 */ /* 0x000fe40007f1e0ff */
[----:B------:R-:W-:Y:S02]  /*7a00*/  SHF.R.S32.HI R11, RZ, 0x1f, R39 ;  /* 0x0000001fff0b7819 */ /* 0x000fe40000011427 */
[----:B------:R-:W-:Y:S01]  /*7a10*/  SHF.L.U32 R13, R39, 0x1, RZ ;  /* 0x00000001270d7819 */ /* 0x000fe200000006ff */
[----:B------:R-:W-:Y:S01]  /*7a20*/  @!P3 IMAD.X R9, R5, 0x1, R10, P0 ;  /* 0x000000010509b824 */ /* 0x000fe200000e060a */
[----:B------:R-:W-:Y:S01]  /*7a30*/  ISETP.GE.AND P0, PT, R38, UR4, PT ;  /* 0x0000000426007c0c */ /* 0x000fe2000bf06270 */
[----:B------:R0:W5:Y:S01]  /*7a40*/  @!P3 LD.E.64 R32, desc[UR42][R6.64] ;  /* 0x0000002a0620b980 */ /* 0x000162000c101b00 */
[----:B------:R-:W-:Y:S02]  /*7a50*/  SHF.L.U64.HI R14, R39, 0x1, R11 ;  /* 0x00000001270e7819 */ /* 0x000fe4000001020b */
[-C--:B------:R-:W-:Y:S01]  /*7a60*/  @!P1 IADD3 R10, P2, R0, R13.reuse, RZ ;  /* 0x0000000d000a9210 */ /* 0x080fe20007f5e0ff */
[----:B------:R1:W5:Y:S01]  /*7a70*/  @!P3 LD.E.64 R30, desc[UR42][R8.64] ;  /* 0x0000002a081eb980 */ /* 0x000362000c101b00 */
[----:B------:R-:W-:-:S02]  /*7a80*/  @!P1 IADD3 R12, P3, R4, R13, RZ ;  /* 0x0000000d040c9210 */ /* 0x000fc40007f7e0ff */
[----:B------:R-:W-:Y:S01]  /*7a90*/  SHF.R.S32.HI R15, RZ, 0x1f, R38 ;  /* 0x0000001fff0f7819 */ /* 0x000fe20000011426 */
[----:B0-----:R-:W-:-:S03]  /*7aa0*/  IMAD.SHL.U32 R7, R38, 0x2, RZ ;  /* 0x0000000226077824 */ /* 0x001fc600078e00ff */
[----:B------:R-:W-:Y:S01]  /*7ab0*/  SHF.L.U64.HI R6, R38, 0x1, R15 ;  /* 0x0000000126067819 */ /* 0x000fe2000001020f */
[--C-:B------:R-:W-:Y:S02]  /*7ac0*/  @!P1 IMAD.X R11, R3, 0x1, R14.reuse, P2 ;  /* 0x00000001030b9824 */ /* 0x100fe400010e060e */
[C---:B------:R-:W-:Y:S01]  /*7ad0*/  @!P1 IMAD.X R13, R5.reuse, 0x1, R14, P3 ;  /* 0x00000001050d9824 */ /* 0x040fe200018e060e */
[-C--:B-1----:R-:W-:Y:S02]  /*7ae0*/  @!P0 IADD3 R8, P3, R4, R7.reuse, RZ ;  /* 0x0000000704088210 */ /* 0x082fe40007f7e0ff */
[----:B------:R-:W-:Y:S01]  /*7af0*/  @!P0 IADD3 R38, P2, R0, R7, RZ ;  /* 0x0000000700268210 */ /* 0x000fe20007f5e0ff */
[----:B------:R0:W5:Y:S02]  /*7b00*/  @!P1 LD.E.64 R28, desc[UR42][R10.64] ;  /* 0x0000002a0a1c9980 */ /* 0x000164000c101b00 */
[----:B------:R-:W-:Y:S01]  /*7b10*/  @!P0 IMAD.X R9, R5, 0x1, R6, P3 ;  /* 0x0000000105098824 */ /* 0x000fe200018e0606 */
[----:B------:R-:W-:Y:S01]  /*7b20*/  @!P0 IADD3.X R39, R3, R6, RZ, P2, !PT ;  /* 0x0000000603278210 */ /* 0x000fe200017fe4ff */
[----:B------:R-:W5:Y:S01]  /*7b30*/  @!P1 LD.E.64 R26, desc[UR42][R12.64] ;  /* 0x0000002a0c1a9980 */ /* 0x000f62000c101b00 */
[----:B------:R-:W-:-:S02]  /*7b40*/  ISETP.GE.AND P1, PT, R35, UR4, PT ;  /* 0x0000000423007c0c */ /* 0x000fc4000bf26270 */
[----:B------:R-:W-:Y:S01]  /*7b50*/  ISETP.GE.AND P2, PT, R140, UR4, PT ;  /* 0x000000048c007c0c */ /* 0x000fe2000bf46270 */
[----:B------:R-:W5:Y:S01]  /*7b60*/  @!P0 LD.E.64 R24, desc[UR42][R38.64] ;  /* 0x0000002a26188980 */ /* 0x000f62000c101b00 */
[----:B------:R-:W-:-:S03]  /*7b70*/  IMAD.SHL.U32 R7, R35, 0x2, RZ ;  /* 0x0000000223077824 */ /* 0x000fc600078e00ff */
[----:B------:R1:W5:Y:S01]  /*7b80*/  @!P0 LD.E.64 R20, desc[UR42][R8.64] ;  /* 0x0000002a08148980 */ /* 0x000362000c101b00 */
[C---:B------:R-:W-:Y:S01]  /*7b90*/  ISETP.GE.AND P0, PT, R34.reuse, UR4, PT ;  /* 0x0000000422007c0c */ /* 0x040fe2000bf06270 */
[----:B0-----:R-:W-:-:S04]  /*7ba0*/  IMAD.SHL.U32 R11, R34, 0x2, RZ ;  /* 0x00000002220b7824 */ /* 0x001fc800078e00ff */
[-C--:B------:R-:W-:Y:S02]  /*7bb0*/  @!P1 IADD3 R40, P4, R0, R7.reuse, RZ ;  /* 0x0000000700289210 */ /* 0x080fe40007f9e0ff */
[----:B------:R-:W-:Y:S01]  /*7bc0*/  @!P1 IADD3 R6, P3, R4, R7, RZ ;  /* 0x0000000704069210 */ /* 0x000fe20007f7e0ff */
[----:B------:R-:W-:Y:S01]  /*7bd0*/  @!P2 IMAD.WIDE R46, R140, 0x2, R4 ;  /* 0x000000028c2ea825 */ /* 0x000fe200078e0204 */
[----:B-1----:R-:W-:-:S03]  /*7be0*/  @!P2 MOV R9, R3 ;  /* 0x000000030009a202 */ /* 0x002fc60000000f00 */
[----:B------:R-:W-:Y:S01]  /*7bf0*/  @!P2 IMAD.MOV.U32 R8, RZ, RZ, R0 ;  /* 0x000000ffff08a224 */ /* 0x000fe200078e0000 */
[-C--:B------:R-:W-:Y:S01]  /*7c00*/  @!P0 IADD3 R4, P5, R4, R11.reuse, RZ ;  /* 0x0000000b04048210 */ /* 0x080fe20007fbe0ff */
[----:B------:R-:W-:Y:S01]  /*7c10*/  @!P1 IMAD.X R41, R3, 0x1, R49, P4 ;  /* 0x0000000103299824 */ /* 0x000fe200020e0631 */
[----:B------:R-:W-:Y:S01]  /*7c20*/  @!P0 IADD3 R38, P4, R0, R11, RZ ;  /* 0x0000000b00268210 */ /* 0x000fe20007f9e0ff */
[----:B------:R-:W-:Y:S01]  /*7c30*/  @!P2 IMAD.WIDE R42, R140, 0x2, R8 ;  /* 0x000000028c2aa825 */ /* 0x000fe200078e0208 */
[----:B------:R-:W-:Y:S02]  /*7c40*/  CS2R R14, SRZ ;  /* 0x00000000000e7805 */ /* 0x000fe4000001ff00 */
[----:B------:R-:W-:Y:S02]  /*7c50*/  CS2R R34, SRZ ;  /* 0x0000000000227805 */ /* 0x000fe4000001ff00 */
[----:B------:R-:W-:Y:S01]  /*7c60*/  CS2R R12, SRZ ;  /* 0x00000000000c7805 */ /* 0x000fe2000001ff00 */
[----:B------:R-:W-:Y:S01]  /*7c70*/  @!P1 IMAD.X R7, R5, 0x1, R49, P3 ;  /* 0x0000000105079824 */ /* 0x000fe200018e0631 */
[----:B------:R-:W-:-:S02]  /*7c80*/  CS2R R10, SRZ ;  /* 0x00000000000a7805 */ /* 0x000fc4000001ff00 */
[----:B------:R-:W-:Y:S01]  /*7c90*/  CS2R R8, SRZ ;  /* 0x0000000000087805 */ /* 0x000fe2000001ff00 */
[--C-:B------:R-:W-:Y:S01]  /*7ca0*/  @!P0 IMAD.X R39, R3, 0x1, R48.reuse, P4 ;  /* 0x0000000103278824 */ /* 0x100fe200020e0630 */
[----:B------:R0:W5:Y:S01]  /*7cb0*/  @!P2 LD.E.64 R36, desc[UR42][R42.64] ;  /* 0x0000002a2a24a980 */ /* 0x000162000c101b00 */
[----:B------:R-:W-:-:S03]  /*7cc0*/  @!P0 IMAD.X R5, R5, 0x1, R48, P5 ;  /* 0x0000000105058824 */ /* 0x000fc600028e0630 */
[----:B------:R0:W5:Y:S04]  /*7cd0*/  @!P2 LD.E.64 R34, desc[UR42][R46.64] ;  /* 0x0000002a2e22a980 */ /* 0x000168000c101b00 */
[----:B------:R0:W5:Y:S04]  /*7ce0*/  @!P1 LD.E.64 R14, desc[UR42][R40.64] ;  /* 0x0000002a280e9980 */ /* 0x000168000c101b00 */
[----:B------:R0:W5:Y:S04]  /*7cf0*/  @!P1 LD.E.64 R12, desc[UR42][R6.64] ;  /* 0x0000002a060c9980 */ /* 0x000168000c101b00 */
[----:B------:R0:W5:Y:S04]  /*7d00*/  @!P0 LD.E.64 R10, desc[UR42][R38.64] ;  /* 0x0000002a260a8980 */ /* 0x000168000c101b00 */
[----:B------:R0:W5:Y:S02]  /*7d10*/  @!P0 LD.E.64 R8, desc[UR42][R4.64] ;  /* 0x0000002a04088980 */ /* 0x000164000c101b00 */
.L_x_477:
[----:B------:R-:W-:Y:S05]  /*7d20*/  BSYNC B1 ;  /* 0x0000000000017941 */ /* 0x000fea0003800000 */
.L_x_476:
[----:B------:R-:W-:Y:S01]  /*7d30*/  ULEA.HI UR4, UR37, UR37, URZ, 0x1 ;  /* 0x0000002525047291 */ /* 0x000fe2000f8f083f */
[----:B--2--5:R-:W-:Y:S01]  /*7d40*/  IMAD.MOV.U32 R3, RZ, RZ, R35 ;  /* 0x000000ffff037224 */ /* 0x024fe200078e0023 */
[----:B---3--:R-:W-:Y:S01]  /*7d50*/  MOV R0, R34 ;  /* 0x0000002200007202 */ /* 0x008fe20000000f00 */
[----:B0-----:R-:W-:Y:S01]  /*7d60*/  IMAD.MOV.U32 R4, RZ, RZ, R30 ;  /* 0x000000ffff047224 */ /* 0x001fe200078e001e */
[----:B------:R-:W-:Y:S01]  /*7d70*/  ULOP3.LUT UR4, UR4, 0xfffffffe, URZ, 0xc0, !UPT ;  /* 0xfffffffe04047892 */ /* 0x000fe2000f8ec03f */
[----:B------:R-:W-:Y:S01]  /*7d80*/  VIMNMX R45, R45, 0xc0, PT ;  /* 0x000000c02d2d7848 */ /* 0x000fe20003fe0100 */
[----:B----4-:R-:W-:Y:S01]  /*7d90*/  IMAD.MOV.U32 R5, RZ, RZ, R27 ;  /* 0x000000ffff057224 */ /* 0x010fe200078e001b */
[----:B------:R-:W-:Y:S01]  /*7da0*/  PRMT R47, R47, 0x5410, R3 ;  /* 0x000054102f2f7816 */ /* 0x000fe20000000003 */
[----:B------:R-:W-:Y:S01]  /*7db0*/  UIADD3 UR4, UR37, -UR4, URZ ;  /* 0x8000000425047290 */ /* 0x000fe2000fffe03f */
[----:B------:R-:W-:Y:S01]  /*7dc0*/  PRMT R50, R0, 0x7610, R50 ;  /* 0x0000761000327816 */ /* 0x000fe20000000032 */
[----:B------:R-:W-:Y:S01]  /*7dd0*/  IMAD.MOV.U32 R0, RZ, RZ, R31 ;  /* 0x000000ffff007224 */ /* 0x000fe200078e001f */
[----:B------:R-:W-:Y:S01]  /*7de0*/  PRMT R58, R4, 0x7610, R58 ;  /* 0x00007610043a7816 */ /* 0x000fe2000000003a */
[----:B------:R-:W-:Y:S01]  /*7df0*/  BSSY B1, `(.L_x_478) ;  /* 0x0000026000017945 */ /* 0x000fe20003800000 */
[----:B------:R-:W-:Y:S01]  /*7e00*/  MOV R4, R26 ;  /* 0x0000001a00047202 */ /* 0x000fe20000000f00 */
[----:B------:R-:W-:Y:S01]  /*7e10*/  IMAD.U32 R3, RZ, RZ, UR4 ;  /* 0x00000004ff037e24 */ /* 0x000fe2000f8e00ff */
[----:B------:R-:W-:-:S02]  /*7e20*/  ISETP.GE.AND P1, PT, R138, R45, PT ;  /* 0x0000002d8a00720c */ /* 0x000fc40003f26270 */
[----:B------:R-:W-:Y:S01]  /*7e30*/  PRMT R47, R0, 0x7610, R47 ;  /* 0x00007610002f7816 */ /* 0x000fe2000000002f */
[----:B------:R-:W-:Y:S01]  /*7e40*/  IMAD.MOV.U32 R0, RZ, RZ, R20 ;  /* 0x000000ffff007224 */ /* 0x000fe200078e0014 */
[----:B------:R-:W-:Y:S02]  /*7e50*/  SHF.L.U32 R3, R3, 0x1f, RZ ;  /* 0x0000001f03037819 */ /* 0x000fe400000006ff */
[----:B------:R-:W-:Y:S01]  /*7e60*/  PRMT R46, R4, 0x7610, R46 ;  /* 0x00007610042e7816 */ /* 0x000fe2000000002e */
[----:B------:R-:W-:Y:S01]  /*7e70*/  IMAD.MOV.U32 R4, RZ, RZ, R21 ;  /* 0x000000ffff047224 */ /* 0x000fe200078e0015 */
[----:B------:R-:W0:Y:S01]  /*7e80*/  SYNCS.PHASECHK.TRANS64.TRYWAIT P0, [R2+URZ+0x2d800], R3 ;  /* 0x02d80003020075a7 */ /* 0x000e22000800017f */
[----:B------:R-:W-:Y:S01]  /*7e90*/  PRMT R45, R45, 0x5410, R5 ;  /* 0x000054102d2d7816 */ /* 0x000fe20000000005 */
[----:B------:R-:W-:Y:S01]  /*7ea0*/  IMAD.MOV.U32 R5, RZ, RZ, R12 ;  /* 0x000000ffff057224 */ /* 0x000fe200078e000c */
[----:B------:R-:W-:Y:S02]  /*7eb0*/  MOV R6, R13 ;  /* 0x0000000d00067202 */ /* 0x000fe40000000f00 */
[----:B------:R-:W-:Y:S01]  /*7ec0*/  PRMT R42, R0, 0x5410, R4 ;  /* 0x00005410002a7816 */ /* 0x000fe20000000004 */
[----:B------:R-:W-:Y:S01]  /*7ed0*/  IMAD.MOV.U32 R0, RZ, RZ, R8 ;  /* 0x000000ffff007224 */ /* 0x000fe200078e0008 */
[----:B------:R-:W-:Y:S01]  /*7ee0*/  PRMT R40, R5, 0x5410, R6 ;  /* 0x0000541005287816 */ /* 0x000fe20000000006 */
[----:B------:R-:W-:-:S02]  /*7ef0*/  IMAD.MOV.U32 R4, RZ, RZ, R9 ;  /* 0x000000ffff047224 */ /* 0x000fc400078e0009 */
[----:B------:R-:W-:Y:S02]  /*7f00*/  IMAD.MOV.U32 R5, RZ, RZ, R36 ;  /* 0x000000ffff057224 */ /* 0x000fe400078e0024 */
[----:B------:R-:W-:Y:S01]  /*7f10*/  IMAD.MOV.U32 R6, RZ, RZ, R37 ;  /* 0x000000ffff067224 */ /* 0x000fe200078e0025 */
[----:B------:R-:W-:Y:S01]  /*7f20*/  PRMT R38, R0, 0x5410, R4 ;  /* 0x0000541000267816 */ /* 0x000fe20000000004 */
[----:B------:R-:W-:Y:S01]  /*7f30*/  IMAD.MOV.U32 R4, RZ, RZ, R33 ;  /* 0x000000ffff047224 */ /* 0x000fe200078e0021 */
[----:B------:R-:W-:Y:S01]  /*7f40*/  PRMT R48, R5, 0x7610, R48 ;  /* 0x0000761005307816 */ /* 0x000fe20000000030 */
[----:B------:R-:W-:Y:S01]  /*7f50*/  IMAD.MOV.U32 R5, RZ, RZ, R28 ;  /* 0x000000ffff057224 */ /* 0x000fe200078e001c */
[----:B------:R-:W-:Y:S01]  /*7f60*/  PRMT R58, R58, 0x5410, R6 ;  /* 0x000054103a3a7816 */ /* 0x000fe20000000006 */
[----:B------:R-:W-:Y:S01]  /*7f70*/  IMAD.MOV.U32 R6, RZ, RZ, R29 ;  /* 0x000000ffff067224 */ /* 0x000fe200078e001d */
[----:B------:R-:W-:Y:S02]  /*7f80*/  MOV R0, R32 ;  /* 0x0000002000007202 */ /* 0x000fe40000000f00 */
[----:B------:R-:W-:Y:S01]  /*7f90*/  PRMT R46, R46, 0x5410, R5 ;  /* 0x000054102e2e7816 */ /* 0x000fe20000000005 */
[----:B------:R-:W-:Y:S01]  /*7fa0*/  IMAD.MOV.U32 R5, RZ, RZ, R14 ;  /* 0x000000ffff057224 */ /* 0x000fe200078e000e */
[----:B------:R-:W-:Y:S01]  /*7fb0*/  PRMT R59, R0, 0x5410, R4 ;  /* 0x00005410003b7816 */ /* 0x000fe20000000004 */
[----:B------:R-:W-:Y:S01]  /*7fc0*/  IMAD.MOV.U32 R0, RZ, RZ, R24 ;  /* 0x000000ffff007224 */ /* 0x000fe200078e0018 */
[----:B------:R-:W-:Y:S01]  /*7fd0*/  PRMT R45, R6, 0x7610, R45 ;  /* 0x00007610062d7816 */ /* 0x000fe2000000002d */
[----:B------:R-:W-:Y:S01]  /*7fe0*/  IMAD.MOV.U32 R6, RZ, RZ, R15 ;  /* 0x000000ffff067224 */ /* 0x000fe200078e000f */
[----:B------:R-:W-:-:S04]  /*7ff0*/  MOV R4, R25 ;  /* 0x0000001900047202 */ /* 0x000fc80000000f00 */
[----:B------:R-:W-:Y:S01]  /*8000*/  PRMT R43, R0, 0x5410, R4 ;  /* 0x00005410002b7816 */ /* 0x000fe20000000004 */
[----:B------:R-:W-:Y:S01]  /*8010*/  IMAD.MOV.U32 R0, RZ, RZ, R10 ;  /* 0x000000ffff007224 */ /* 0x000fe200078e000a */
[----:B------:R-:W-:Y:S01]  /*8020*/  PRMT R41, R5, 0x5410, R6 ;  /* 0x0000541005297816 */ /* 0x000fe20000000006 */
[----:B------:R-:W-:Y:S01]  /*8030*/  IMAD.MOV.U32 R4, RZ, RZ, R11 ;  /* 0x000000ffff047224 */ /* 0x000fe200078e000b */
[----:B0-----:R-:W-:Y:S06]  /*8040*/  @!P0 BRA `(.L_x_479) ;  /* 0x0000011000648947 */ /* 0x001fec0003800000 */
.L_x_684:
[----:B------:R-:W-:Y:S05]  /*8050*/  BSYNC B1 ;  /* 0x0000000000017941 */ /* 0x000fea0003800000 */
.L_x_478:
[----:B------:R-:W-:Y:S01]  /*8060*/  PRMT R39, R0, 0x5410, R4 ;  /* 0x0000541000277816 */ /* 0x000fe20000000004 */
[----:B------:R-:W-:Y:S06]  /*8070*/  @P1 BRA `(.L_x_480) ;  /* 0x0000002c00001947 */ /* 0x000fec0003800000 */
[----:B------:R-:W0:Y:S01]  /*8080*/  LDL R54, [R1+0x44] ;  /* 0x0000440001367983 */ /* 0x000e220000100800 */
[----:B------:R-:W1:Y:S03]  /*8090*/  LDC R5, c[0x0][0x3f4] ;  /* 0x0000fd00ff057b82 */ /* 0x000e660000000800 */
[----:B------:R-:W2:Y:S04]  /*80a0*/  LDL R53, [R1+0x20] ;  /* 0x0000200001357983 */ /* 0x000ea80000100800 */
[----:B------:R-:W3:Y:S04]  /*80b0*/  LDL R52, [R1+0x18] ;  /* 0x0000180001347983 */ /* 0x000ee80000100800 */
[----:B------:R-:W4:Y:S04]  /*80c0*/  LDL R51, [R1+0x1c] ;  /* 0x00001c0001337983 */ /* 0x000f280000100800 */
[----:B------:R-:W5:Y:S04]  /*80d0*/  LDL R49, [R1+0x24] ;  /* 0x0000240001317983 */ /* 0x000f680000100800 */
[----:B------:R-:W5:Y:S04]  /*80e0*/  LDL R7, [R1+0x28] ;  /* 0x0000280001077983 */ /* 0x000f680000100800 */
[----:B------:R-:W5:Y:S01]  /*80f0*/  LDL R6, [R1+0x48] ;  /* 0x0000480001067983 */ /* 0x000f620000100800 */
[----:B-1----:R-:W-:Y:S01]  /*8100*/  ISETP.GE.AND P6, PT, R140, R5, PT ;  /* 0x000000058c00720c */ /* 0x002fe20003fc6270 */
[----:B------:R-:W-:Y:S01]  /*8110*/  BSSY B1, `(.L_x_481) ;  /* 0x0000034000017945 */ /* 0x000fe20003800000 */
[----:B0-----:R-:W-:-:S02]  /*8120*/  LEA R3, R54, R2, 0x1 ;  /* 0x0000000236037211 */ /* 0x001fc400078e08ff */
[----:B--2---:R-:W-:-:S03]  /*8130*/  ISETP.GE.AND P0, PT, R53, R5, PT ;  /* 0x000000053500720c */ /* 0x004fc60003f06270 */
[----:B------:R-:W-:Y:S01]  /*8140*/  VIADD R0, R3, 0x20 ;  /* 0x0000002003007836 */ /* 0x000fe20000000000 */
[-C--:B---3--:R-:W-:Y:S02]  /*8150*/  ISETP.GE.AND P1, PT, R52, R5.reuse, PT ;  /* 0x000000053400720c */ /* 0x088fe40003f26270 */
[-C--:B----4-:R-:W-:Y:S02]  /*8160*/  ISETP.GE.AND P2, PT, R51, R5.reuse, PT ;  /* 0x000000053300720c */ /* 0x090fe40003f46270 */
[-C--:B-----5:R-:W-:Y:S02]  /*8170*/  ISETP.GE.AND P3, PT, R49, R5.reuse, PT ;  /* 0x000000053100720c */ /* 0x0a0fe40003f66270 */
[----:B------:R-:W-:Y:S02]  /*8180*/  ISETP.GE.AND P4, PT, R7, R5, PT ;  /* 0x000000050700720c */ /* 0x000fe40003f86270 */
[----:B------:R-:W-:Y:S01]  /*8190*/  LOP3.LUT P5, RZ, R6, 0x2, RZ, 0xc0, !PT ;  /* 0x0000000206ff7812 */ /* 0x000fe200078ac0ff */
[----:B------:R-:W-:-:S12]  /*81a0*/  @P6 BRA `(.L_x_482) ;  /* 0x0000000000a86947 */ /* 0x000fd80003800000 */
[----:B------:R-:W0:Y:S01]  /*81b0*/  LDS.128 R4, [R3+0xc400] ;  /* 0x00c4000003047984 */ /* 0x000e220000000c00 */
[----:B------:R-:W-:Y:S01]  /*81c0*/  SHF.R.U32.HI R49, RZ, 0x10, R37 ;  /* 0x00000010ff317819 */ /* 0x000fe20000011625 */
[----:B------:R-:W-:Y:S01]  /*81d0*/  HADD2.F32 R50, -RZ, R50.H0_H0 ;  /* 0x20000032ff327230 */ /* 0x000fe20000004100 */
[----:B------:R-:W-:Y:S01]  /*81e0*/  SHF.R.U32.HI R51, RZ, 0x10, R35 ;  /* 0x00000010ff337819 */ /* 0x000fe20000011623 */
[----:B------:R-:W-:Y:S01]  /*81f0*/  HADD2.F32 R48, -RZ, R48.H0_H0 ;  /* 0x20000030ff307230 */ /* 0x000fe20000004100 */
[----:B------:R-:W-:Y:S01]  /*8200*/  SHF.R.U64 R57, R36, 0x10, R37 ;  /* 0x0000001024397819 */ /* 0x000fe20000001225 */
[----:B------:R-:W-:Y:S01]  /*8210*/  HADD2.F32 R49, -RZ, R49.H0_H0 ;  /* 0x20000031ff317230 */ /* 0x000fe20000004100 */
[----:B------:R-:W-:Y:S01]  /*8220*/  SHF.R.U64 R55, R34, 0x10, R35 ;  /* 0x0000001022377819 */ /* 0x000fe20000001223 */
[----:B------:R-:W-:Y:S02]  /*8230*/  HADD2.F32 R51, -RZ, R51.H0_H0 ;  /* 0x20000033ff337230 */ /* 0x000fe40000004100 */
[----:B0-----:R-:W-:-:S02]  /*8240*/  HADD2.F32 R36, -RZ, R7.H0_H0 ;  /* 0x20000007ff247230 */ /* 0x001fc40000004100 */
[----:B------:R-:W-:Y:S02]  /*8250*/  HADD2.F32 R37, -RZ, R7.H1_H1 ;  /* 0x30000007ff257230 */ /* 0x000fe40000004100 */
[--C-:B------:R-:W-:Y:S02]  /*8260*/  HADD2.F32 R7, -RZ, R4.reuse.H0_H0 ;  /* 0x20000004ff077230 */ /* 0x100fe40000004100 */
[----:B------:R-:W-:Y:S02]  /*8270*/  HADD2.F32 R4, -RZ, R4.H1_H1 ;  /* 0x30000004ff047230 */ /* 0x000fe40000004100 */
[C---:B------:R-:W-:Y:S01]  /*8280*/  FMUL.FTZ R54, R37.reuse, R49 ;  /* 0x0000003125367220 */ /* 0x040fe20000410000 */
[-C--:B------:R-:W-:Y:S01]  /*8290*/  FMUL.FTZ R53, R37, R51.reuse ;  /* 0x0000003325357220 */ /* 0x080fe20000410000 */
[--C-:B------:R-:W-:Y:S02]  /*82a0*/  HADD2.F32 R34, -RZ, R6.reuse.H0_H0 ;  /* 0x20000006ff227230 */ /* 0x100fe40000004100 */
[----:B------:R-:W-:Y:S01]  /*82b0*/  FMUL.FTZ R52, R4, R50 ;  /* 0x0000003204347220 */ /* 0x000fe20000410000 */
[----:B------:R-:W-:Y:S01]  /*82c0*/  FFMA.FTZ R56, R36, R51, R54 ;  /* 0x0000003324387223 */ /* 0x000fe20000010036 */
[----:B------:R-:W-:-:S02]  /*82d0*/  HADD2.F32 R35, -RZ, R6.H1_H1 ;  /* 0x30000006ff237230 */ /* 0x000fc40000004100 */
[-C--:B------:R-:W-:Y:S01]  /*82e0*/  FMUL.FTZ R54, R4, R48.reuse ;  /* 0x0000003004367220 */ /* 0x080fe20000410000 */
[C---:B------:R-:W-:Y:S01]  /*82f0*/  FFMA.FTZ R52, R7.reuse, R48, -R52 ;  /* 0x0000003007347223 */ /* 0x040fe20000010834 */
[----:B------:R-:W-:Y:S02]  /*8300*/  HADD2.F32 R6, -RZ, R5.H0_H0 ;  /* 0x20000005ff067230 */ /* 0x000fe40000004100 */
[----:B------:R-:W-:Y:S01]  /*8310*/  FFMA.FTZ R53, R36, R49, -R53 ;  /* 0x0000003124357223 */ /* 0x000fe20000010835 */
[----:B------:R-:W-:Y:S02]  /*8320*/  HADD2.F32 R48, -RZ, R47.H1_H1 ;  /* 0x3000002fff307230 */ /* 0x000fe40000004100 */
[----:B------:R-:W-:Y:S01]  /*8330*/  FFMA.FTZ R49, R7, R50, R54 ;  /* 0x0000003207317223 */ /* 0x000fe20000010036 */
[----:B------:R-:W-:Y:S02]  /*8340*/  HADD2.F32 R5, -RZ, R5.H1_H1 ;  /* 0x30000005ff057230 */ /* 0x000fe40000004100 */
[----:B------:R-:W-:-:S02]  /*8350*/  HADD2.F32 R36, -RZ, R58.H1_H1 ;  /* 0x3000003aff247230 */ /* 0x000fc40000004100 */
[C---:B------:R-:W-:Y:S01]  /*8360*/  FMUL.FTZ R51, R35.reuse, R48 ;  /* 0x0000003023337220 */ /* 0x040fe20000410000 */
[----:B------:R-:W-:Y:S02]  /*8370*/  HADD2.F32 R37, -RZ, R55.H0_H0 ;  /* 0x20000037ff257230 */ /* 0x000fe40000004100 */
[----:B------:R-:W-:Y:S02]  /*8380*/  HADD2.F32 R4, -RZ, R57.H0_H0 ;  /* 0x20000039ff047230 */ /* 0x000fe40000004100 */
[-C--:B------:R-:W-:Y:S01]  /*8390*/  FMUL.FTZ R35, R35, R36.reuse ;  /* 0x0000002423237220 */ /* 0x080fe20000410000 */
[C---:B------:R-:W-:Y:S01]  /*83a0*/  FFMA.FTZ R51, R34.reuse, R36, -R51 ;  /* 0x0000002422337223 */ /* 0x040fe20000010833 */
[C---:B------:R-:W-:Y:S01]  /*83b0*/  FMUL.FTZ R7, R5.reuse, R37 ;  /* 0x0000002505077220 */ /* 0x040fe20000410000 */
[----:B------:R-:W-:Y:S01]  /*83c0*/  FMUL.FTZ R50, R5, R4 ;  /* 0x0000000405327220 */ /* 0x000fe20000410000 */
[----:B------:R-:W-:Y:S02]  /*83d0*/  FFMA.FTZ R34, R34, R48, R35 ;  /* 0x0000003022227223 */ /* 0x000fe40000010023 */
[----:B------:R-:W-:Y:S01]  /*83e0*/  FFMA.FTZ R5, R6, R4, -R7 ;  /* 0x0000000406057223 */ /* 0x000fe20000010807 */
[----:B------:R-:W-:Y:S01]  /*83f0*/  F2FP.F16.F32.PACK_AB R7, R56, R53 ;  /* 0x000000353807723e */ /* 0x000fe200000000ff */
[----:B------:R-:W-:Y:S01]  /*8400*/  FFMA.FTZ R50, R6, R37, R50 ;  /* 0x0000002506327223 */ /* 0x000fe20000010032 */
[----:B------:R-:W-:-:S02]  /*8410*/  F2FP.F16.F32.PACK_AB R4, R49, R52 ;  /* 0x000000343104723e */ /* 0x000fc400000000ff */
[----:B------:R-:W-:Y:S02]  /*8420*/  F2FP.F16.F32.PACK_AB R6, R34, R51 ;  /* 0x000000332206723e */ /* 0x000fe400000000ff */
[----:B------:R-:W-:-:S05]  /*8430*/  F2FP.F16.F32.PACK_AB R5, R50, R5 ;  /* 0x000000053205723e */ /* 0x000fca00000000ff */
[----:B------:R0:W-:Y:S02]  /*8440*/  STS.128 [R3+0xc400], R4 ;  /* 0x00c4000403007388 */ /* 0x0001e40000000c00 */
.L_x_482:
[----:B------:R-:W-:Y:S05]  /*8450*/  BSYNC B1 ;  /* 0x0000000000017941 */ /* 0x000fea0003800000 */
.L_x_481:
[----:B------:R-:W-:Y:S01]  /*8460*/  BSSY B1, `(.L_x_483) ;  /* 0x000002d000017945 */ /* 0x000fe20003800000 */
[----:B------:R-:W-:-:S03]  /*8470*/  @P5 VIADD R0, R3, 0xffffffe0 ;  /* 0xffffffe003005836 */ /* 0x000fc60000000000 */
[----:B------:R-:W-:Y:S05]  /*8480*/  @P0 BRA `(.L_x_484) ;  /* 0x0000000000a80947 */ /* 0x000fea0003800000 */
[----:B0-----:R-:W0:Y:S01]  /*8490*/  LDS.128 R4, [R0+0xc400] ;  /* 0x00c4000000047984 */ /* 0x001e220000000c00 */
        /* <DEDUP_REMOVED lines=8> */
[----:B------:R-:W-:-:S02]  /*8520*/  HADD2.F32 R47, -RZ, R47.H0_H0 ;  /* 0x2000002fff2f7230 */ /* 0x000fc40000004100 */
[--C-:B0-----:R-:W-:Y:S02]  /*8530*/  HADD2.F32 R33, -RZ, R7.reuse.H1_H1 ;  /* 0x30000007ff217230 */ /* 0x101fe40000004100 */
[----:B------:R-:W-:Y:S02]  /*8540*/  HADD2.F32 R32, -RZ, R7.H0_H0 ;  /* 0x20000007ff207230 */ /* 0x000fe40000004100 */
[--C-:B------:R-:W-:Y:S02]  /*8550*/  HADD2.F32 R7, -RZ, R4.reuse.H0_H0 ;  /* 0x20000004ff077230 */ /* 0x100fe40000004100 */
[C---:B------:R-:W-:Y:S01]  /*8560*/  FMUL.FTZ R50, R33.reuse, R35 ;  /* 0x0000002321327220 */ /* 0x040fe20000410000 */
[----:B------:R-:W-:Y:S02]  /*8570*/  HADD2.F32 R4, -RZ, R4.H1_H1 ;  /* 0x30000004ff047230 */ /* 0x000fe40000004100 */
[----:B------:R-:W-:Y:S01]  /*8580*/  FMUL.FTZ R49, R33, R37 ;  /* 0x0000002521317220 */ /* 0x000fe20000410000 */
[----:B------:R-:W-:-:S02]  /*8590*/  HADD2.F32 R30, -RZ, R6.H0_H0 ;  /* 0x20000006ff1e7230 */ /* 0x000fc40000004100 */
[----:B------:R-:W-:Y:S01]  /*85a0*/  FFMA.FTZ R52, R32, R37, R50 ;  /* 0x0000002520347223 */ /* 0x000fe20000010032 */
[----:B------:R-:W-:Y:S02]  /*85b0*/  HADD2.F32 R31, -RZ, R6.H1_H1 ;  /* 0x30000006ff1f7230 */ /* 0x000fe40000004100 */
[----:B------:R-:W-:Y:S01]  /*85c0*/  FMUL.FTZ R48, R4, R36 ;  /* 0x0000002404307220 */ /* 0x000fe20000410000 */
[--C-:B------:R-:W-:Y:S02]  /*85d0*/  HADD2.F32 R6, -RZ, R5.reuse.H0_H0 ;  /* 0x20000005ff067230 */ /* 0x100fe40000004100 */
[----:B------:R-:W-:Y:S01]  /*85e0*/  FFMA.FTZ R49, R32, R35, -R49 ;  /* 0x0000002320317223 */ /* 0x000fe20000010831 */
[-C--:B------:R-:W-:Y:S01]  /*85f0*/  FMUL.FTZ R50, R4, R34.reuse ;  /* 0x0000002204327220 */ /* 0x080fe20000410000 */
[----:B------:R-:W-:Y:S02]  /*8600*/  HADD2.F32 R5, -RZ, R5.H1_H1 ;  /* 0x30000005ff057230 */ /* 0x000fe40000004100 */
[----:B------:R-:W-:Y:S01]  /*8610*/  FFMA.FTZ R48, R7, R34, -R48 ;  /* 0x0000002207307223 */ /* 0x000fe20000010830 */
[----:B------:R-:W-:-:S02]  /*8620*/  HADD2.F32 R32, -RZ, R59.H1_H1 ;  /* 0x3000003bff207230 */ /* 0x000fc40000004100 */
[----:B------:R-:W-:Y:S01]  /*8630*/  FFMA.FTZ R35, R7, R36, R50 ;  /* 0x0000002407237223 */ /* 0x000fe20000010032 */
[----:B------:R-:W-:Y:S02]  /*8640*/  HADD2.F32 R33, -RZ, R51.H0_H0 ;  /* 0x20000033ff217230 */ /* 0x000fe40000004100 */
[C---:B------:R-:W-:Y:S01]  /*8650*/  FMUL.FTZ R37, R31.reuse, R47 ;  /* 0x0000002f1f257220 */ /* 0x040fe20000410000 */
[----:B------:R-:W-:Y:S02]  /*8660*/  HADD2.F32 R4, -RZ, R53.H0_H0 ;  /* 0x20000035ff047230 */ /* 0x000fe40000004100 */
[-C--:B------:R-:W-:Y:S01]  /*8670*/  FMUL.FTZ R36, R31, R32.reuse ;  /* 0x000000201f247220 */ /* 0x080fe20000410000 */
[C---:B------:R-:W-:Y:S01]  /*8680*/  FMUL.FTZ R7, R5.reuse, R33 ;  /* 0x0000002105077220 */ /* 0x040fe20000410000 */
[C---:B------:R-:W-:Y:S01]  /*8690*/  FFMA.FTZ R37, R30.reuse, R32, -R37 ;  /* 0x000000201e257223 */ /* 0x040fe20000010825 */
[-C--:B------:R-:W-:Y:S01]  /*86a0*/  FMUL.FTZ R34, R5, R4.reuse ;  /* 0x0000000405227220 */ /* 0x080fe20000410000 */
[----:B------:R-:W-:Y:S01]  /*86b0*/  FFMA.FTZ R36, R30, R47, R36 ;  /* 0x0000002f1e247223 */ /* 0x000fe20000010024 */
[----:B------:R-:W-:Y:S01]  /*86c0*/  FFMA.FTZ R5, R6, R4, -R7 ;  /* 0x0000000406057223 */ /* 0x000fe20000010807 */
[----:B------:R-:W-:Y:S01]  /*86d0*/  F2FP.F16.F32.PACK_AB R7, R52, R49 ;  /* 0x000000313407723e */ /* 0x000fe200000000ff */
[----:B------:R-:W-:Y:S01]  /*86e0*/  FFMA.FTZ R34, R6, R33, R34 ;  /* 0x0000002106227223 */ /* 0x000fe20000010022 */
[----:B------:R-:W-:-:S02]  /*86f0*/  F2FP.F16.F32.PACK_AB R4, R35, R48 ;  /* 0x000000302304723e */ /* 0x000fc400000000ff */
[----:B------:R-:W-:Y:S02]  /*8700*/  F2FP.F16.F32.PACK_AB R6, R36, R37 ;  /* 0x000000252406723e */ /* 0x000fe400000000ff */
[----:B------:R-:W-:-:S05]  /*8710*/  F2FP.F16.F32.PACK_AB R5, R34, R5 ;  /* 0x000000052205723e */ /* 0x000fca00000000ff */
[----:B------:R1:W-:Y:S02]  /*8720*/  STS.128 [R0+0xc400], R4 ;  /* 0x00c4000400007388 */ /* 0x0003e40000000c00 */
.L_x_484:
[----:B------:R-:W-:Y:S05]  /*8730*/  BSYNC B1 ;  /* 0x0000000000017941 */ /* 0x000fea0003800000 */
.L_x_483:
[----:B------:R-:W-:Y:S04]  /*8740*/  BSSY B1, `(.L_x_485) ;  /* 0x000002c000017945 */ /* 0x000fe80003800000 */
[----:B------:R-:W-:Y:S05]  /*8750*/  @P1 BRA `(.L_x_486) ;  /* 0x0000000000a81947 */ /* 0x000fea0003800000 */
[----:B01----:R-:W0:Y:S01]  /*8760*/  LDS.128 R4, [R3+0xf400] ;  /* 0x00f4000003047984 */ /* 0x003e220000000c00 */
[----:B------:R-:W-:Y:S01]  /*8770*/  SHF.R.U32.HI R32, RZ, 0x10, R27 ;  /* 0x00000010ff207819 */ /* 0x000fe2000001161b */
[--C-:B------:R-:W-:Y:S01]  /*8780*/  HADD2.F32 R30, -RZ, R46.reuse.H1_H1 ;  /* 0x3000002eff1e7230 */ /* 0x100fe20000004100 */
[--C-:B------:R-:W-:Y:S01]  /*8790*/  SHF.R.U32.HI R31, RZ, 0x10, R29.reuse ;  /* 0x00000010ff1f7819 */ /* 0x100fe2000001161d */
[----:B------:R-:W-:Y:S01]  /*87a0*/  HADD2.F32 R46, -RZ, R46.H0_H0 ;  /* 0x2000002eff2e7230 */ /* 0x000fe20000004100 */
[----:B------:R-:W-:Y:S01]  /*87b0*/  SHF.R.U64 R47, R28, 0x10, R29 ;  /* 0x000000101c2f7819 */ /* 0x000fe2000000121d */
[----:B------:R-:W-:Y:S01]  /*87c0*/  HADD2.F32 R32, -RZ, R32.H0_H0 ;  /* 0x20000020ff207230 */ /* 0x000fe20000004100 */
[----:B------:R-:W-:Y:S01]  /*87d0*/  SHF.R.U64 R37, R26, 0x10, R27 ;  /* 0x000000101a257819 */ /* 0x000fe2000000121b */
[----:B------:R-:W-:Y:S02]  /*87e0*/  HADD2.F32 R31, -RZ, R31.H0_H0 ;  /* 0x2000001fff1f7230 */ /* 0x000fe40000004100 */
[----:B0-----:R-:W-:-:S02]  /*87f0*/  HADD2.F32 R29, -RZ, R7.H1_H1 ;  /* 0x30000007ff1d7230 */ /* 0x001fc40000004100 */
[----:B------:R-:W-:Y:S02]  /*8800*/  HADD2.F32 R28, -RZ, R7.H0_H0 ;  /* 0x20000007ff1c7230 */ /* 0x000fe40000004100 */
[--C-:B------:R-:W-:Y:S02]  /*8810*/  HADD2.F32 R7, -RZ, R4.reuse.H0_H0 ;  /* 0x20000004ff077230 */ /* 0x100fe40000004100 */
[CC--:B------:R-:W-:Y:S01]  /*8820*/  FMUL.FTZ R33, R29.reuse, R32.reuse ;  /* 0x000000201d217220 */ /* 0x0c0fe20000410000 */
[----:B------:R-:W-:Y:S01]  /*8830*/  FMUL.FTZ R29, R29, R31 ;  /* 0x0000001f1d1d7220 */ /* 0x000fe20000410000 */
[----:B------:R-:W-:Y:S02]  /*8840*/  HADD2.F32 R4, -RZ, R4.H1_H1 ;  /* 0x30000004ff047230 */ /* 0x000fe40000004100 */
[--C-:B------:R-:W-:Y:S02]  /*8850*/  HADD2.F32 R26, -RZ, R6.reuse.H0_H0 ;  /* 0x20000006ff1a7230 */ /* 0x100fe40000004100 */
[----:B------:R-:W-:Y:S01]  /*8860*/  FFMA.FTZ R36, R28, R32, R29 ;  /* 0x000000201c247223 */ /* 0x000fe2000001001d */
[----:B------:R-:W-:-:S02]  /*8870*/  HADD2.F32 R27, -RZ, R6.H1_H1 ;  /* 0x30000006ff1b7230 */ /* 0x000fc40000004100 */
[----:B------:R-:W-:Y:S01]  /*8880*/  FMUL.FTZ R34, R4, R46 ;  /* 0x0000002e04227220 */ /* 0x000fe20000410000 */
[----:B------:R-:W-:Y:S02]  /*8890*/  HADD2.F32 R29, -RZ, R45.H1_H1 ;  /* 0x3000002dff1d7230 */ /* 0x000fe40000004100 */
[----:B------:R-:W-:Y:S01]  /*88a0*/  FFMA.FTZ R35, R28, R31, -R33 ;  /* 0x0000001f1c237223 */ /* 0x000fe20000010821 */
[----:B------:R-:W-:Y:S02]  /*88b0*/  HADD2.F32 R6, -RZ, R5.H0_H0 ;  /* 0x20000005ff067230 */ /* 0x000fe40000004100 */
[-C--:B------:R-:W-:Y:S01]  /*88c0*/  FMUL.FTZ R32, R4, R30.reuse ;  /* 0x0000001e04207220 */ /* 0x080fe20000410000 */
[----:B------:R-:W-:Y:S02]  /*88d0*/  HADD2.F32 R45, -RZ, R45.H0_H0 ;  /* 0x2000002dff2d7230 */ /* 0x000fe40000004100 */
        /* <DEDUP_REMOVED lines=18> */
.L_x_486:
[----:B------:R-:W-:Y:S05]  /*8a00*/  BSYNC B1 ;  /* 0x0000000000017941 */ /* 0x000fea0003800000 */
.L_x_485:
[----:B------:R-:W-:Y:S04]  /*8a10*/  BSSY B1, `(.L_x_487) ;  /* 0x000002c000017945 */ /* 0x000fe80003800000 */
[----:B------:R-:W-:Y:S05]  /*8a20*/  @P2 BRA `(.L_x_488) ;  /* 0x0000000000a82947 */ /* 0x000fea0003800000 */
[----:B012---:R-:W0:Y:S01]  /*8a30*/  LDS.128 R4, [R0+0xf400] ;  /* 0x00f4000000047984 */ /* 0x007e220000000c00 */
[----:B------:R-:W-:Y:S01]  /*8a40*/  SHF.R.U32.HI R27, RZ, 0x10, R25 ;  /* 0x00000010ff1b7819 */ /* 0x000fe20000011619 */
[----:B------:R-:W-:Y:S01]  /*8a50*/  HADD2.F32 R26, -RZ, R43.H0_H0 ;  /* 0x2000002bff1a7230 */ /* 0x000fe20000004100 */
[----:B------:R-:W-:Y:S01]  /*8a60*/  SHF.R.U32.HI R29, RZ, 0x10, R21 ;  /* 0x00000010ff1d7819 */ /* 0x000fe20000011615 */
[--C-:B------:R-:W-:Y:S01]  /*8a70*/  HADD2.F32 R28, -RZ, R42.reuse.H0_H0 ;  /* 0x2000002aff1c7230 */ /* 0x100fe20000004100 */
[----:B------:R-:W-:Y:S01]  /*8a80*/  SHF.R.U64 R35, R24, 0x10, R25 ;  /* 0x0000001018237819 */ /* 0x000fe20000001219 */
[----:B------:R-:W-:Y:S01]  /*8a90*/  HADD2.F32 R27, -RZ, R27.H0_H0 ;  /* 0x2000001bff1b7230 */ /* 0x000fe20000004100 */
[----:B------:R-:W-:Y:S01]  /*8aa0*/  SHF.R.U64 R33, R20, 0x10, R21 ;  /* 0x0000001014217819 */ /* 0x000fe20000001215 */
[----:B------:R-:W-:Y:S02]  /*8ab0*/  HADD2.F32 R29, -RZ, R29.H0_H0 ;  /* 0x2000001dff1d7230 */ /* 0x000fe40000004100 */
[----:B------:R-:W-:-:S02]  /*8ac0*/  HADD2.F32 R42, -RZ, R42.H1_H1 ;  /* 0x3000002aff2a7230 */ /* 0x000fc40000004100 */
[----:B------:R-:W-:Y:S02]  /*8ad0*/  HADD2.F32 R43, -RZ, R43.H1_H1 ;  /* 0x3000002bff2b7230 */ /* 0x000fe40000004100 */
        /* <DEDUP_REMOVED lines=15> */
[----:B------:R-:W-:-:S02]  /*8bd0*/  HADD2.F32 R24, -RZ, R33.H0_H0 ;  /* 0x20000021ff187230 */ /* 0x000fc40000004100 */
[----:B------:R-:W-:Y:S01]  /*8be0*/  FFMA.FTZ R25, R7, R28, R32 ;  /* 0x0000001c07197223 */ /* 0x000fe20000010020 */
[----:B------:R-:W-:Y:S02]  /*8bf0*/  HADD2.F32 R4, -RZ, R35.H0_H0 ;  /* 0x20000023ff047230 */ /* 0x000fe40000004100 */
[C---:B------:R-:W-:Y:S01]  /*8c00*/  FMUL.FTZ R27, R21.reuse, R42 ;  /* 0x0000002a151b7220 */ /* 0x040fe20000410000 */
[-C--:B------:R-:W-:Y:S01]  /*8c10*/  FMUL.FTZ R29, R21, R43.reuse ;  /* 0x0000002b151d7220 */ /* 0x080fe20000410000 */
[C---:B------:R-:W-:Y:S01]  /*8c20*/  FMUL.FTZ R7, R5.reuse, R24 ;  /* 0x0000001805077220 */ /* 0x040fe20000410000 */
[----:B------:R-:W-:Y:S01]  /*8c30*/  FMUL.FTZ R21, R5, R4 ;  /* 0x0000000405157220 */ /* 0x000fe20000410000 */
[C---:B------:R-:W-:Y:S01]  /*8c40*/  FFMA.FTZ R27, R20.reuse, R43, -R27 ;  /* 0x0000002b141b7223 */ /* 0x040fe2000001081b */
[----:B------:R-:W-:Y:S01]  /*8c50*/  FFMA.FTZ R20, R20, R42, R29 ;  /* 0x0000002a14147223 */ /* 0x000fe2000001001d */
[C---:B------:R-:W-:Y:S01]  /*8c60*/  FFMA.FTZ R5, R6.reuse, R4, -R7 ;  /* 0x0000000406057223 */ /* 0x040fe20000010807 */
[----:B------:R-:W-:Y:S01]  /*8c70*/  FFMA.FTZ R24, R6, R24, R21 ;  /* 0x0000001806187223 */ /* 0x000fe20000010015 */
[----:B------:R-:W-:-:S02]  /*8c80*/  F2FP.F16.F32.PACK_AB R7, R34, R31 ;  /* 0x0000001f2207723e */ /* 0x000fc400000000ff */
[----:B------:R-:W-:Y:S02]  /*8c90*/  F2FP.F16.F32.PACK_AB R6, R20, R27 ;  /* 0x0000001b1406723e */ /* 0x000fe400000000ff */
[----:B------:R-:W-:Y:S02]  /*8ca0*/  F2FP.F16.F32.PACK_AB R4, R25, R30 ;  /* 0x0000001e1904723e */ /* 0x000fe400000000ff */
[----:B------:R-:W-:-:S05]  /*8cb0*/  F2FP.F16.F32.PACK_AB R5, R24, R5 ;  /* 0x000000051805723e */ /* 0x000fca00000000ff */
[----:B------:R3:W-:Y:S02]  /*8cc0*/  STS.128 [R0+0xf400], R4 ;  /* 0x00f4000400007388 */ /* 0x0007e40000000c00 */
.L_x_488:
[----:B------:R-:W-:Y:S05]  /*8cd0*/  BSYNC B1 ;  /* 0x0000000000017941 */ /* 0x000fea0003800000 */
.L_x_487:
[----:B------:R-:W-:Y:S04]  /*8ce0*/  BSSY B1, `(.L_x_489) ;  /* 0x000002c000017945 */ /* 0x000fe80003800000 */
[----:B------:R-:W-:Y:S05]  /*8cf0*/  @P3 BRA `(.L_x_490) ;  /* 0x0000000000a83947 */ /* 0x000fea0003800000 */
[----:B0123--:R-:W0:Y:S01]  /*8d00*/  LDS.128 R4, [R3+0x12400] ;  /* 0x0124000003047984 */ /* 0x00fe220000000c00 */
        /* <DEDUP_REMOVED lines=41> */
.L_x_490:
[----:B------:R-:W-:Y:S05]  /*8fa0*/  BSYNC B1 ;  /* 0x0000000000017941 */ /* 0x000fea0003800000 */
.L_x_489:
[----:B------:R-:W-:Y:S05]  /*8fb0*/  @P4 BRA `(.L_x_480) ;  /* 0x0000001c00304947 */ /* 0x000fea0003800000 */
[----:B01234-:R-:W0:Y:S01]  /*8fc0*/  LDS.128 R4, [R0+0x12400] ;  /* 0x0124000000047984 */ /* 0x01fe220000000c00 */
[----:B------:R-:W-:Y:S01]  /*8fd0*/  SHF.R.U32.HI R14, RZ, 0x10, R9 ;  /* 0x00000010ff0e7819 */ /* 0x000fe20000011609 */
[--C-:B------:R-:W-:Y:S01]  /*8fe0*/  HADD2.F32 R13, -RZ, R38.reuse.H0_H0 ;  /* 0x20000026ff0d7230 */ /* 0x100fe20000004100 */
[--C-:B------:R-:W-:Y:S01]  /*8ff0*/  SHF.R.U32.HI R12, RZ, 0x10, R11.reuse ;  /* 0x00000010ff0c7819 */ /* 0x100fe2000001160b */
[----:B------:R-:W-:Y:S01]  /*9000*/  HADD2.F32 R38, -RZ, R38.H1_H1 ;  /* 0x30000026ff267230 */ /* 0x000fe20000004100 */
[----:B------:R-:W-:Y:S01]  /*9010*/  SHF.R.U64 R24, R10, 0x10, R11 ;  /* 0x000000100a187819 */ /* 0x000fe2000000120b */
[----:B------:R-:W-:Y:S01]  /*9020*/  HADD2.F32 R14, -RZ, R14.H0_H0 ;  /* 0x2000000eff0e7230 */ /* 0x000fe20000004100 */
[----:B------:R-:W-:Y:S01]  /*9030*/  SHF.R.U64 R21, R8, 0x10, R9 ;  /* 0x0000001008157819 */ /* 0x000fe20000001209 */
[----:B------:R-:W-:Y:S02]  /*9040*/  HADD2.F32 R12, -RZ, R12.H0_H0 ;  /* 0x2000000cff0c7230 */ /* 0x000fe40000004100 */
[----:B------:R-:W-:-:S02]  /*9050*/  HADD2.F32 R11, -RZ, R39.H0_H0 ;  /* 0x20000027ff0b7230 */ /* 0x000fc40000004100 */
[----:B------:R-:W-:Y:S02]  /*9060*/  HADD2.F32 R39, -RZ, R39.H1_H1 ;  /* 0x30000027ff277230 */ /* 0x000fe40000004100 */
[--C-:B0-----:R-:W-:Y:S02]  /*9070*/  HADD2.F32 R10, -RZ, R7.reuse.H1_H1 ;  /* 0x30000007ff0a7230 */ /* 0x101fe40000004100 */
[--C-:B------:R-:W-:Y:S02]  /*9080*/  HADD2.F32 R3, -RZ, R4.reuse.H0_H0 ;  /* 0x20000004ff037230 */ /* 0x100fe40000004100 */
[----:B------:R-:W-:Y:S02]  /*9090*/  HADD2.F32 R9, -RZ, R7.H0_H0 ;  /* 0x20000007ff097230 */ /* 0x000fe40000004100 */
[C---:B------:R-:W-:Y:S01]  /*90a0*/  FMUL.FTZ R20, R10.reuse, R14 ;  /* 0x0000000e0a147220 */ /* 0x040fe20000410000 */
[----:B------:R-:W-:Y:S02]  /*90b0*/  HADD2.F32 R4, -RZ, R4.H1_H1 ;  /* 0x30000004ff047230 */ /* 0x000fe40000004100 */
[----:B------:R-:W-:Y:S01]  /*90c0*/  FMUL.FTZ R15, R10, R12 ;  /* 0x0000000c0a0f7220 */ /* 0x000fe20000410000 */
[----:B------:R-:W-:-:S02]  /*90d0*/  HADD2.F32 R7, -RZ, R6.H0_H0 ;  /* 0x20000006ff077230 */ /* 0x000fc40000004100 */
[C---:B------:R-:W-:Y:S01]  /*90e0*/  FFMA.FTZ R20, R9.reuse, R12, -R20 ;  /* 0x0000000c09147223 */ /* 0x040fe20000010814 */
[----:B------:R-:W-:Y:S02]  /*90f0*/  HADD2.F32 R8, -RZ, R6.H1_H1 ;  /* 0x30000006ff087230 */ /* 0x000fe40000004100 */
[C---:B------:R-:W-:Y:S01]  /*9100*/  FMUL.FTZ R10, R4.reuse, R13 ;  /* 0x0000000d040a7220 */ /* 0x040fe20000410000 */
[--C-:B------:R-:W-:Y:S02]  /*9110*/  HADD2.F32 R6, -RZ, R5.reuse.H0_H0 ;  /* 0x20000005ff067230 */ /* 0x100fe40000004100 */
[----:B------:R-:W-:Y:S01]  /*9120*/  FFMA.FTZ R15, R9, R14, R15 ;  /* 0x0000000e090f7223 */ /* 0x000fe2000001000f */
[-C--:B------:R-:W-:Y:S01]  /*9130*/  FMUL.FTZ R12, R4, R11.reuse ;  /* 0x0000000b040c7220 */ /* 0x080fe20000410000 */
[----:B------:R-:W-:Y:S02]  /*9140*/  HADD2.F32 R5, -RZ, R5.H1_H1 ;  /* 0x30000005ff057230 */ /* 0x000fe40000004100 */
[----:B------:R-:W-:Y:S01]  /*9150*/  FFMA.FTZ R10, R3, R11, -R10 ;  /* 0x0000000b030a7223 */ /* 0x000fe2000001080a */
[----:B------:R-:W-:-:S02]  /*9160*/  HADD2.F32 R9, -RZ, R21.H0_H0 ;  /* 0x20000015ff097230 */ /* 0x000fc40000004100 */
[----:B------:R-:W-:Y:S01]  /*9170*/  FFMA.FTZ R3, R3, R13, R12 ;  /* 0x0000000d03037223 */ /* 0x000fe2000001000c */
[----:B------:R-:W-:Y:S02]  /*9180*/  HADD2.F32 R4, -RZ, R24.H0_H0 ;  /* 0x20000018ff047230 */ /* 0x000fe40000004100 */
[C---:B------:R-:W-:Y:S01]  /*9190*/  FMUL.FTZ R12, R8.reuse, R38 ;  /* 0x00000026080c7220 */ /* 0x040fe20000410000 */
[----:B------:R-:W-:Y:S01]  /*91a0*/  FMUL.FTZ R13, R8, R39 ;  /* 0x00000027080d7220 */ /* 0x000fe20000410000 */
        /* <DEDUP_REMOVED lines=10> */
[----:B------:R0:W-:Y:S01]  /*9250*/  STS.128 [R0+0x12400], R4 ;  /* 0x0124000400007388 */ /* 0x0001e20000000c00 */
[----:B------:R-:W-:Y:S05]  /*9260*/  BRA `(.L_x_480) ;  /* 0x0000001800847947 */ /* 0x000fea0003800000 */
.L_x_474:
[----:B------:R-:W-:-:S03]  /*9270*/  UMOV UR4, 0xffffffff ;  /* 0xffffffff00047882 */ /* 0x000fc60000000000 */
[----:B------:R-:W-:Y:S05]  /*9280*/  BRA.DIV UR4, `(.L_x_491) ;  /* 0x000000fe04e87947 */ /* 0x000fea000b800000 */
[----:B------:R1:W2:Y:S04]  /*9290*/  SHFL.IDX PT, R3, R25, RZ, 0x1e1f ;  /* 0x001e1fff19037589 */ /* 0x0002a800000e0000 */
[----:B------:R1:W3:Y:S04]  /*92a0*/  SHFL.IDX PT, R0, R24, RZ, 0x1e1f ;  /* 0x001e1fff18007589 */ /* 0x0002e800000e0000 */
[----:B------:R1:W4:Y:S04]  /*92b0*/  SHFL.IDX PT, R21, R27, RZ, 0x1e1f ;  /* 0x001e1fff1b157589 */ /* 0x00032800000e0000 */
[----:B------:R1:W0:Y:S02]  /*92c0*/  SHFL.IDX PT, R20, R26, RZ, 0x1e1f ;  /* 0x001e1fff1a147589 */ /* 0x00022400000e0000 */
.L_x_690:
[----:B------:R-:W-:Y:S01]  /*92d0*/  ULDC UR4, c[0x0][0x448] ;  /* 0x0001120000047ab9 */ /* 0x000fe20000000800 */
[----:B------:R-:W-:Y:S01]  /*92e0*/  BSSY B1, `(.L_x_492) ;  /* 0x0000037000017945 */ /* 0x000fe20003800000 */
[----:B------:R-:W-:Y:S01]  /*92f0*/  IMAD R45, R100, UR4, RZ ;  /* 0x00000004642d7c24 */ /* 0x000fe2000f8e02ff */
[----:B------:R-:W-:Y:S02]  /*9300*/  CS2R R4, SRZ ;  /* 0x0000000000047805 */ /* 0x000fe4000001ff00 */
[----:B------:R-:W-:Y:S02]  /*9310*/  CS2R R8, SRZ ;  /* 0x0000000000087805 */ /* 0x000fe4000001ff00 */
[----:B------:R-:W-:Y:S02]  /*9320*/  CS2R R10, SRZ ;  /* 0x00000000000a7805 */ /* 0x000fe4000001ff00 */
[----:B------:R-:W-:Y:S02]  /*9330*/  CS2R R12, SRZ ;  /* 0x00000000000c7805 */ /* 0x000fe4000001ff00 */
[----:B------:R-:W-:Y:S01]  /*9340*/  ISETP.GE.AND P0, PT, R6, R45, PT ;  /* 0x0000002d0600720c */ /* 0x000fe20003f06270 */
[----:B------:R-:W-:Y:S01]  /*9350*/  IMAD R45, R33, -0xc0, R45 ;  /* 0xffffff40212d7824 */ /* 0x000fe200078e022d */
[----:B------:R-:W-:-:S02]  /*9360*/  CS2R R6, SRZ ;  /* 0x0000000000067805 */ /* 0x000fc4000001ff00 */
[----:B0-----:R-:W-:Y:S02]  /*9370*/  CS2R R14, SRZ ;  /* 0x00000000000e7805 */ /* 0x001fe4000001ff00 */
[----:B-1----:R-:W-:Y:S02]  /*9380*/  CS2R R24, SRZ ;  /* 0x0000000000187805 */ /* 0x002fe4000001ff00 */
[----:B------:R-:W-:Y:S02]  /*9390*/  CS2R R26, SRZ ;  /* 0x00000000001a7805 */ /* 0x000fe4000001ff00 */
[----:B------:R-:W-:Y:S02]  /*93a0*/  CS2R R28, SRZ ;  /* 0x00000000001c7805 */ /* 0x000fe4000001ff00 */
[----:B------:R-:W-:Y:S02]  /*93b0*/  CS2R R30, SRZ ;  /* 0x00000000001e7805 */ /* 0x000fe4000001ff00 */
[----:B------:R-:W-:-:S02]  /*93c0*/  CS2R R32, SRZ ;  /* 0x0000000000207805 */ /* 0x000fc4000001ff00 */
[----:B------:R-:W-:Y:S01]  /*93d0*/  CS2R R34, SRZ ;  /* 0x0000000000227805 */ /* 0x000fe2000001ff00 */
[----:B------:R-:W-:Y:S06]  /*93e0*/  @P0 BRA `(.L_x_493) ;  /* 0x0000000000980947 */ /* 0x000fec0003800000 */
[----:B------:R-:W-:Y:S01]  /*93f0*/  ULDC UR4, c[0x0][0x3f4] ;  /* 0x0000fd0000047ab9 */ /* 0x000fe20000000800 */
[C---:B------:R-:W-:Y:S01]  /*9400*/  VIADD R4, R16.reuse, 0x10 ;  /* 0x0000001010047836 */ /* 0x040fe20000000000 */
[C---:B------:R-:W-:Y:S01]  /*9410*/  ISETP.GE.AND P2, PT, R16.reuse, UR4, PT ;  /* 0x0000000410007c0c */ /* 0x040fe2000bf46270 */
[----:B------:R-:W-:Y:S01]  /*9420*/  VIADD R5, R16, 0x20 ;  /* 0x0000002010057836 */ /* 0x000fe20000000000 */
[----:B------:R-:W-:Y:S02]  /*9430*/  CS2R R28, SRZ ;  /* 0x00000000001c7805 */ /* 0x000fe4000001ff00 */
[----:B------:R-:W-:Y:S02]  /*9440*/  CS2R R30, SRZ ;  /* 0x00000000001e7805 */ /* 0x000fe4000001ff00 */
[----:B------:R-:W-:Y:S01]  /*9450*/  ISETP.GE.AND P3, PT, R4, UR4, PT ;  /* 0x0000000404007c0c */ /* 0x000fe2000bf66270 */
[----:B---3--:R-:W-:Y:S01]  /*9460*/  IMAD.MOV.U32 R4, RZ, RZ, R0 ;  /* 0x000000ffff047224 */ /* 0x008fe200078e0000 */
[----:B------:R-:W-:Y:S01]  /*9470*/  ISETP.GE.AND P4, PT, R5, UR4, PT ;  /* 0x0000000405007c0c */ /* 0x000fe2000bf86270 */
[----:B--2---:R-:W-:Y:S01]  /*9480*/  IMAD.MOV.U32 R5, RZ, RZ, R3 ;  /* 0x000000ffff057224 */ /* 0x004fe200078e0003 */
[----:B------:R-:W-:-:S02]  /*9490*/  CS2R R8, SRZ ;  /* 0x0000000000087805 */ /* 0x000fc4000001ff00 */
[----:B------:R-:W-:Y:S02]  /*94a0*/  CS2R R10, SRZ ;  /* 0x00000000000a7805 */ /* 0x000fe4000001ff00 */
[----:B------:R-:W-:Y:S02]  /*94b0*/  CS2R R32, SRZ ;  /* 0x0000000000207805 */ /* 0x000fe4000001ff00 */
[----:B------:R-:W-:Y:S02]  /*94c0*/  CS2R R34, SRZ ;  /* 0x0000000000227805 */ /* 0x000fe4000001ff00 */
[----:B------:R-:W-:Y:S01]  /*94d0*/  @!P2 SHF.L.U32 R37, R16, 0x1, RZ ;  /* 0x000000011025a819 */ /* 0x000fe200000006ff */
[----:B------:R-:W-:-:S03]  /*94e0*/  @!P3 IMAD.SHL.U32 R49, R148, 0x8, RZ ;  /* 0x000000089431b824 */ /* 0x000fc600078e00ff */
[-C--:B------:R-:W-:Y:S01]  /*94f0*/  @!P2 IADD3 R38, P0, R0, R37.reuse, RZ ;  /* 0x000000250026a210 */ /* 0x080fe20007f1e0ff */
[----:B------:R-:W-:Y:S01]  /*9500*/  @!P4 IMAD.SHL.U32 R41, R149, 0x8, RZ ;  /* 0x000000089529c824 */ /* 0x000fe200078e00ff */
[----:B------:R-:W-:Y:S01]  /*9510*/  @!P2 IADD3 R36, P1, R20, R37, RZ ;  /* 0x000000251424a210 */ /* 0x000fe20007f3e0ff */
[----:B------:R-:W-:Y:S01]  /*9520*/  @!P3 IMAD.WIDE R42, R49, 0x2, R4 ;  /* 0x00000002312ab825 */ /* 0x000fe200078e0204 */
[----:B------:R-:W-:Y:S02]  /*9530*/  @!P2 SHF.L.U64.HI R0, R16, 0x1, R17 ;  /* 0x000000011000a819 */ /* 0x000fe40000010211 */
[----:B------:R-:W-:Y:S02]  /*9540*/  CS2R R12, SRZ ;  /* 0x00000000000c7805 */ /* 0x000fe4000001ff00 */
[----:B------:R-:W-:Y:S01]  /*9550*/  CS2R R14, SRZ ;  /* 0x00000000000e7805 */ /* 0x000fe2000001ff00 */
[----:B------:R-:W-:Y:S01]  /*9560*/  @!P4 IMAD.WIDE R46, R41, 0x2, R4 ;  /* 0x00000002292ec825 */ /* 0x000fe200078e0204 */
[----:B------:R-:W-:-:S02]  /*9570*/  CS2R R24, SRZ ;  /* 0x0000000000187805 */ /* 0x000fc4000001ff00 */
[----:B------:R-:W-:Y:S02]  /*9580*/  CS2R R26, SRZ ;  /* 0x00000000001a7805 */ /* 0x000fe4000001ff00 */
[----:B------:R-:W-:Y:S02]  /*9590*/  CS2R R4, SRZ ;  /* 0x0000000000047805 */ /* 0x000fe4000001ff00 */
[----:B------:R-:W-:Y:S01]  /*95a0*/  CS2R R6, SRZ ;  /* 0x0000000000067805 */ /* 0x000fe2000001ff00 */
[--C-:B----4-:R-:W-:Y:S01]  /*95b0*/  @!P3 IMAD.WIDE R48, R49, 0x2, R20.reuse ;  /* 0x000000023130b825 */ /* 0x110fe200078e0214 */
[----:B------:R-:W-:Y:S01]  /*95c0*/  @!P2 IADD3.X R39, R3, R0, RZ, P0, !PT ;  /* 0x000000000327a210 */ /* 0x000fe200007fe4ff */
[----:B------:R0:W5:Y:S02]  /*95d0*/  @!P3 LD.E.128 R28, desc[UR42][R42.64] ;  /* 0x0000002a2a1cb980 */ /* 0x000164000c101d00 */
[----:B------:R-:W-:Y:S02]  /*95e0*/  @!P4 IMAD.WIDE R40, R41, 0x2, R20 ;  /* 0x000000022928c825 */ /* 0x000fe400078e0214 */
[----:B------:R0:W5:Y:S02]  /*95f0*/  @!P3 LD.E.128 R8, desc[UR42][R48.64] ;  /* 0x0000002a3008b980 */ /* 0x000164000c101d00 */
[----:B------:R-:W-:-:S02]  /*9600*/  @!P2 IMAD.X R37, R21, 0x1, R0, P1 ;  /* 0x000000011525a824 */ /* 0x000fc400008e0600 */
[----:B------:R0:W5:Y:S04]  /*9610*/  @!P4 LD.E.128 R32, desc[UR42][R46.64] ;  /* 0x0000002a2e20c980 */ /* 0x000168000c101d00 */
[----:B------:R0:W5:Y:S04]  /*9620*/  @!P4 LD.E.128 R12, desc[UR42][R40.64] ;  /* 0x0000002a280cc980 */ /* 0x000168000c101d00 */
[----:B------:R0:W5:Y:S04]  /*9630*/  @!P2 LD.E.128 R24, desc[UR42][R38.64] ;  /* 0x0000002a2618a980 */ /* 0x000168000c101d00 */
[----:B------:R0:W5:Y:S02]  /*9640*/  @!P2 LD.E.128 R4, desc[UR42][R36.64] ;  /* 0x0000002a2404a980 */ /* 0x000164000c101d00 */
.L_x_493:
[----:B------:R-:W-:Y:S05]  /*9650*/  BSYNC B1 ;  /* 0x0000000000017941 */ /* 0x000fea0003800000 */
.L_x_492:
[----:B------:R-:W-:Y:S01]  /*9660*/  ULEA.HI UR4, UR37, UR37, URZ, 0x1 ;  /* 0x0000002525047291 */ /* 0x000fe2000f8f083f */
[----:B--2--5:R-:W-:Y:S01]  /*9670*/  IMAD.MOV.U32 R3, RZ, RZ, R5 ;  /* 0x000000ffff037224 */ /* 0x024fe200078e0005 */
[----:B0-----:R-:W-:Y:S01]  /*9680*/  MOV R38, R29 ;  /* 0x0000001d00267202 */ /* 0x001fe20000000f00 */
[----:B---3--:R-:W-:Y:S01]  /*9690*/  IMAD.MOV.U32 R0, RZ, RZ, R4 ;  /* 0x000000ffff007224 */ /* 0x008fe200078e0004 */
[----:B------:R-:W-:Y:S01]  /*96a0*/  ULOP3.LUT UR4, UR4, 0xfffffffe, URZ, 0xc0, !UPT ;  /* 0xfffffffe04047892 */ /* 0x000fe2000f8ec03f */
[----:B------:R-:W-:Y:S01]  /*96b0*/  IMAD.MOV.U32 R20, RZ, RZ, R6 ;  /* 0x000000ffff147224 */ /* 0x000fe200078e0006 */
[----:B------:R-:W-:Y:S01]  /*96c0*/  PRMT R61, R3, 0x7610, R61 ;  /* 0x00007610033d7816 */ /* 0x000fe2000000003d */
[----:B----4-:R-:W-:Y:S01]  /*96d0*/  IMAD.MOV.U32 R21, RZ, RZ, R9 ;  /* 0x000000ffff157224 */ /* 0x010fe200078e0009 */
[----:B------:R-:W-:Y:S01]  /*96e0*/  UIADD3 UR4, UR37, -UR4, URZ ;  /* 0x8000000425047290 */ /* 0x000fe2000fffe03f */
[----:B------:R-:W-:Y:S01]  /*96f0*/  PRMT R62, R0, 0x7610, R62 ;  /* 0x00007610003e7816 */ /* 0x000fe2000000003e */
[----:B------:R-:W-:Y:S01]  /*9700*/  IMAD.MOV.U32 R0, RZ, RZ, R7 ;  /* 0x000000ffff007224 */ /* 0x000fe200078e0007 */
[----:B------:R-:W-:Y:S01]  /*9710*/  PRMT R54, R54, 0x5410, R20 ;  /* 0x0000541036367816 */ /* 0x000fe20000000014 */
[----:B------:R-:W-:Y:S01]  /*9720*/  IMAD.MOV.U32 R20, RZ, RZ, R8 ;  /* 0x000000ffff147224 */ /* 0x000fe200078e0008 */
[----:B------:R-:W-:Y:S01]  /*9730*/  VIMNMX R45, R45, 0xc0, PT ;  /* 0x000000c02d2d7848 */ /* 0x000fe20003fe0100 */
[----:B------:R-:W-:Y:S01]  /*9740*/  IMAD.MOV.U32 R36, RZ, RZ, R13 ;  /* 0x000000ffff247224 */ /* 0x000fe200078e000d */
[----:B------:R-:W-:Y:S01]  /*9750*/  MOV R3, UR4 ;  /* 0x0000000400037c02 */ /* 0x000fe20008000f00 */
[----:B------:R-:W-:Y:S01]  /*9760*/  IMAD.MOV.U32 R37, RZ, RZ, R25 ;  /* 0x000000ffff257224 */ /* 0x000fe200078e0019 */
[----:B------:R-:W-:Y:S01]  /*9770*/  PRMT R54, R0, 0x7610, R54 ;  /* 0x0000761000367816 */ /* 0x000fe20000000036 */
[----:B------:R-:W-:Y:S01]  /*9780*/  IMAD.MOV.U32 R0, RZ, RZ, R10 ;  /* 0x000000ffff007224 */ /* 0x000fe200078e000a */
[----:B------:R-:W-:Y:S01]  /*9790*/  SHF.L.U32 R3, R3, 0x1f, RZ ;  /* 0x0000001f03037819 */ /* 0x000fe200000006ff */
[----:B------:R-:W-:Y:S01]  /*97a0*/  BSSY B1, `(.L_x_494) ;  /* 0x000001c000017945 */ /* 0x000fe20003800000 */
[----:B------:R-:W-:Y:S01]  /*97b0*/  PRMT R47, R20, 0x5410, R21 ;  /* 0x00005410142f7816 */ /* 0x000fe20000000015 */
[----:B------:R-:W-:Y:S01]  /*97c0*/  IMAD.MOV.U32 R21, RZ, RZ, R12 ;  /* 0x000000ffff157224 */ /* 0x000fe200078e000c */
[----:B------:R-:W0:Y:S01]  /*97d0*/  SYNCS.PHASECHK.TRANS64.TRYWAIT P0, [R2+URZ+0x2d800], R3 ;  /* 0x02d80003020075a7 */ /* 0x000e22000800017f */
[----:B------:R-:W-:-:S02]  /*97e0*/  MOV R20, R11 ;  /* 0x0000000b00147202 */ /* 0x000fc40000000f00 */
        /* <DEDUP_REMOVED lines=13> */
[----:B------:R-:W-:Y:S01]  /*98c0*/  ISETP.GE.AND P1, PT, R138, R45, PT ;  /* 0x0000002d8a00720c */ /* 0x000fe20003f26270 */
[----:B------:R-:W-:-:S03]  /*98d0*/  IMAD.MOV.U32 R38, RZ, RZ, R33 ;  /* 0x000000ffff267224 */ /* 0x000fc600078e0021 */
[----:B------:R-:W-:Y:S01]  /*98e0*/  PRMT R67, R21, 0x5410, R36 ;  /* 0x0000541015437816 */ /* 0x000fe20000000024 */
[----:B------:R-:W-:Y:S02]  /*98f0*/  IMAD.MOV.U32 R21, RZ, RZ, R30 ;  /* 0x000000ffff157224 */ /* 0x000fe400078e001e */
[----:B------:R-:W-:-:S05]  /*9900*/  IMAD.MOV.U32 R36, RZ, RZ, R31 ;  /* 0x000000ffff247224 */ /* 0x000fca00078e001f */
[----:B------:R-:W-:Y:S02]  /*9910*/  PRMT R50, R21, 0x5410, R36 ;  /* 0x0000541015327816 */ /* 0x000fe40000000024 */
[----:B------:R-:W-:Y:S01]  /*9920*/  PRMT R21, R37, 0x5410, R38 ;  /* 0x0000541025157816 */ /* 0x000fe20000000026 */
[----:B------:R-:W-:Y:S01]  /*9930*/  IMAD.MOV.U32 R37, RZ, RZ, R35 ;  /* 0x000000ffff257224 */ /* 0x000fe200078e0023 */
[----:B------:R-:W-:Y:S01]  /*9940*/  MOV R36, R34 ;  /* 0x0000002200247202 */ /* 0x000fe20000000f00 */
[----:B0-----:R-:W-:Y:S06]  /*9950*/  @!P0 BRA `(.L_x_495) ;  /* 0x000000f800a88947 */ /* 0x001fec0003800000 */
.L_x_691:
[----:B------:R-:W-:Y:S05]  /*9960*/  BSYNC B1 ;  /* 0x0000000000017941 */ /* 0x000fea0003800000 */
.L_x_494:
[----:B------:R-:W-:Y:S01]  /*9970*/  PRMT R45, R36, 0x5410, R37 ;  /* 0x00005410242d7816 */ /* 0x000fe20000000025 */
[----:B------:R-:W-:Y:S06]  /*9980*/  @P1 BRA `(.L_x_480) ;  /* 0x0000001000bc1947 */ /* 0x000fec0003800000 */
[----:B0-----:R-:W0:Y:S01]  /*9990*/  LDC R3, c[0x0][0x3f4] ;  /* 0x0000fd00ff037b82 */ /* 0x001e220000000800 */
[C---:B------:R-:W-:Y:S01]  /*99a0*/  VIADD R36, R16.reuse, 0x10 ;  /* 0x0000001010247836 */ /* 0x040fe20000000000 */
[----:B------:R-:W-:Y:S01]  /*99b0*/  BSSY B1, `(.L_x_496) ;  /* 0x000006a000017945 */ /* 0x000fe20003800000 */
[C---:B------:R-:W-:Y:S01]  /*99c0*/  VIADD R38, R16.reuse, 0x20 ;  /* 0x0000002010267836 */ /* 0x040fe20000000000 */
[-C--:B0-----:R-:W-:Y:S02]  /*99d0*/  ISETP.GE.AND P0, PT, R16, R3.reuse, PT ;  /* 0x000000031000720c */ /* 0x081fe40003f06270 */
[-C--:B------:R-:W-:Y:S02]  /*99e0*/  ISETP.GE.AND P1, PT, R36, R3.reuse, PT ;  /* 0x000000032400720c */ /* 0x080fe40003f26270 */
[----:B------:R-:W-:-:S09]  /*99f0*/  ISETP.GE.AND P2, PT, R38, R3, PT ;  /* 0x000000032600720c */ /* 0x000fd20003f46270 */
[----:B------:R-:W-:Y:S05]  /*9a00*/  @P0 BRA `(.L_x_497) ;  /* 0x0000000400900947 */ /* 0x000fea0003800000 */
[----:B------:R-:W2:Y:S01]  /*9a10*/  LDL R69, [R1+0x80] ;  /* 0x0000800001457983 */ /* 0x000ea20000100800 */
[----:B------:R-:W0:Y:S02]  /*9a20*/  S2R R39, SR_TID.X ;  /* 0x0000000000277919 */ /* 0x000e240000002100 */
[----:B0-----:R-:W-:-:S05]  /*9a30*/  VIADD R40, R39, 0xffffff80 ;  /* 0xffffff8027287836 */ /* 0x001fca0000000000 */
[----:B------:R-:W-:-:S04]  /*9a40*/  LEA.HI R39, R40, R40, RZ, 0x1 ;  /* 0x0000002828277211 */ /* 0x000fc800078f08ff */
[----:B------:R-:W-:-:S04]  /*9a50*/  LOP3.LUT R39, R39, 0xfffffffe, RZ, 0xc0, !PT ;  /* 0xfffffffe27277812 */ /* 0x000fc800078ec0ff */
[----:B------:R-:W-:-:S04]  /*9a60*/  IADD3 R39, R40, -R39, RZ ;  /* 0x8000002728277210 */ /* 0x000fc80007ffe0ff */
[----:B------:R-:W-:-:S04]  /*9a70*/  LEA.HI R36, R3, R39, RZ, 0x1d ;  /* 0x0000002703247211 */ /* 0x000fc800078fe8ff */
[----:B------:R-:W-:-:S04]  /*9a80*/  SHF.R.S32.HI R37, RZ, 0x1f, R36 ;  /* 0x0000001fff257819 */ /* 0x000fc80000011424 */
[----:B------:R-:W-:Y:S01]  /*9a90*/  LEA.HI R37, R37, R36, RZ, 0x2 ;  /* 0x0000002425257211 */ /* 0x000fe200078f10ff */
[----:B------:R-:W-:-:S03]  /*9aa0*/  IMAD.SHL.U32 R36, R36, 0x8, RZ ;  /* 0x0000000824247824 */ /* 0x000fc600078e00ff */
[----:B------:R-:W-:Y:S02]  /*9ab0*/  SHF.R.S32.HI R38, RZ, 0x2, R37 ;  /* 0x00000002ff267819 */ /* 0x000fe40000011425 */
[----:B------:R-:W-:-:S03]  /*9ac0*/  LOP3.LUT R37, R143, 0x18, R36, 0xf8, !PT ;  /* 0x000000188f257812 */ /* 0x000fc600078ef824 */
[----:B------:R-:W-:Y:S01]  /*9ad0*/  IMAD R40, R38, 0x1800, R145 ;  /* 0x0000180026287824 */ /* 0x000fe200078e0291 */
[----:B------:R-:W-:-:S05]  /*9ae0*/  LOP3.LUT R41, R37, R144, RZ, 0x3c, !PT ;  /* 0x0000009025297212 */ /* 0x000fca00078e3cff */
[----:B------:R-:W-:-:S04]  /*9af0*/  IMAD.IADD R41, R40, 0x1, R41 ;  /* 0x0000000128297824 */ /* 0x000fc800078e0229 */
[----:B------:R-:W-:-:S05]  /*9b00*/  IMAD R46, R41, 0x2, R2 ;  /* 0x00000002292e7824 */ /* 0x000fca00078e0202 */
[----:B------:R-:W0:Y:S01]  /*9b10*/  LDS.128 R40, [R46+0xc400] ;  /* 0x00c400002e287984 */ /* 0x000e220000000c00 */
[----:B------:R-:W-:Y:S02]  /*9b20*/  SHF.R.U32.HI R64, RZ, 0x10, R5 ;  /* 0x00000010ff407819 */ /* 0x000fe40000011605 */
[--C-:B------:R-:W-:Y:S02]  /*9b30*/  SHF.R.U64 R24, R24, 0x10, R25.reuse ;  /* 0x0000001018187819 */ /* 0x100fe40000001219 */
[----:B------:R-:W-:Y:S02]  /*9b40*/  SHF.R.U32.HI R60, RZ, 0x10, R25 ;  /* 0x00000010ff3c7819 */ /* 0x000fe40000011619 */
[----:B------:R-:W-:Y:S01]  /*9b50*/  SHF.R.U64 R25, R4, 0x10, R5 ;  /* 0x0000001004197819 */ /* 0x000fe20000001205 */
[----:B------:R-:W-:Y:S01]  /*9b60*/  HADD2.F32 R61, -RZ, R61.H0_H0 ;  /* 0x2000003dff3d7230 */ /* 0x000fe20000004100 */
[--C-:B------:R-:W-:Y:S01]  /*9b70*/  SHF.R.U64 R4, R26, 0x10, R27.reuse ;  /* 0x000000101a047819 */ /* 0x100fe2000000121b */
[----:B------:R-:W-:Y:S01]  /*9b80*/  HADD2.F32 R64, -RZ, R64.H0_H0 ;  /* 0x20000040ff407230 */ /* 0x000fe20000004100 */
[----:B------:R-:W-:-:S02]  /*9b90*/  SHF.R.U32.HI R51, RZ, 0x10, R27 ;  /* 0x00000010ff337819 */ /* 0x000fc4000001161b */
[--C-:B------:R-:W-:Y:S01]  /*9ba0*/  SHF.R.U64 R5, R6, 0x10, R7.reuse ;  /* 0x0000001006057819 */ /* 0x100fe20000001207 */
[----:B------:R-:W-:Y:S02]  /*9bb0*/  HADD2.F32 R59, -RZ, R59.H0_H0 ;  /* 0x2000003bff3b7230 */ /* 0x000fe40000004100 */
[----:B------:R-:W-:Y:S02]  /*9bc0*/  HADD2.F32 R60, -RZ, R60.H0_H0 ;  /* 0x2000003cff3c7230 */ /* 0x000fe40000004100 */
[----:B------:R-:W-:Y:S02]  /*9bd0*/  HADD2.F32 R62, -RZ, R62.H0_H0 ;  /* 0x2000003eff3e7230 */ /* 0x000fe40000004100 */
[----:B------:R-:W-:Y:S01]  /*9be0*/  HADD2.F32 R58, -RZ, R58.H0_H0 ;  /* 0x2000003aff3a7230 */ /* 0x000fe20000004100 */
[----:B------:R-:W-:Y:S01]  /*9bf0*/  SHF.R.U32.HI R52, RZ, 0x10, R7 ;  /* 0x00000010ff347819 */ /* 0x000fe20000011607 */
[--C-:B0-----:R-:W-:Y:S02]  /*9c00*/  HADD2.F32 R6, -RZ, R41.reuse.H0_H0 ;  /* 0x20000029ff067230 */ /* 0x101fe40000004100 */
[----:B------:R-:W-:-:S02]  /*9c10*/  HADD2.F32 R27, -RZ, R41.H1_H1 ;  /* 0x30000029ff1b7230 */ /* 0x000fc40000004100 */
[----:B------:R-:W-:Y:S02]  /*9c20*/  HADD2.F32 R41, -RZ, R40.H0_H0 ;  /* 0x20000028ff297230 */ /* 0x000fe40000004100 */
[C---:B------:R-:W-:Y:S01]  /*9c30*/  FMUL.FTZ R63, R6.reuse, R61 ;  /* 0x0000003d063f7220 */ /* 0x040fe20000410000 */
[----:B------:R-:W-:Y:S01]  /*9c40*/  FMUL.FTZ R65, R6, R59 ;  /* 0x0000003b06417220 */ /* 0x000fe20000410000 */
[C---:B------:R-:W-:Y:S01]  /*9c50*/  FMUL.FTZ R66, R27.reuse, R64 ;  /* 0x000000401b427220 */ /* 0x040fe20000410000 */
[----:B------:R-:W-:Y:S01]  /*9c60*/  FMUL.FTZ R68, R27, R60 ;  /* 0x0000003c1b447220 */ /* 0x000fe20000410000 */
[----:B------:R-:W-:Y:S02]  /*9c70*/  HADD2.F32 R56, -RZ, R42.H0_H0 ;  /* 0x2000002aff387230 */ /* 0x000fe40000004100 */
[--C-:B------:R-:W-:Y:S02]  /*9c80*/  HADD2.F32 R57, -RZ, R43.reuse.H0_H0 ;  /* 0x2000002bff397230 */ /* 0x100fe40000004100 */
[----:B------:R-:W-:-:S02]  /*9c90*/  HADD2.F32 R43, -RZ, R43.H1_H1 ;  /* 0x3000002bff2b7230 */ /* 0x000fc40000004100 */
[----:B------:R-:W-:Y:S02]  /*9ca0*/  HADD2.F32 R40, -RZ, R40.H1_H1 ;  /* 0x30000028ff287230 */ /* 0x000fe40000004100 */
[----:B------:R-:W-:Y:S02]  /*9cb0*/  HADD2.F32 R42, -RZ, R42.H1_H1 ;  /* 0x3000002aff2a7230 */ /* 0x000fe40000004100 */
[----:B------:R-:W-:Y:S01]  /*9cc0*/  HADD2.F32 R25, -RZ, R25.H0_H0 ;  /* 0x20000019ff197230 */ /* 0x000fe20000004100 */
[----:B--2---:R-:W0:Y:S02]  /*9cd0*/  LDS.128 R36, [R69] ;  /* 0x0000000045247984 */ /* 0x004e240000000c00 */
[--C-:B0-----:R-:W-:Y:S02]  /*9ce0*/  HADD2.F32 R26, -RZ, R37.reuse.H0_H0 ;  /* 0x20000025ff1a7230 */ /* 0x101fe40000004100 */
[----:B------:R-:W-:Y:S02]  /*9cf0*/  HADD2.F32 R53, -RZ, R37.H1_H1 ;  /* 0x30000025ff357230 */ /* 0x000fe40000004100 */
[----:B------:R-:W-:-:S02]  /*9d00*/  HADD2.F32 R55, -RZ, R36.H0_H0 ;  /* 0x20000024ff377230 */ /* 0x000fc40000004100 */
[C---:B------:R-:W-:Y:S01]  /*9d10*/  FFMA.FTZ R6, R26.reuse, R59, -R63 ;  /* 0x0000003b1a067223 */ /* 0x040fe2000001083f */
[----:B------:R-:W-:Y:S01]  /*9d20*/  FFMA.FTZ R26, R26, R61, R65 ;  /* 0x0000003d1a1a7223 */ /* 0x000fe20000010041 */
[----:B------:R-:W-:Y:S01]  /*9d30*/  FFMA.FTZ R27, R53, R60, -R66 ;  /* 0x0000003c351b7223 */ /* 0x000fe20000010842 */
[C---:B------:R-:W-:Y:S01]  /*9d40*/  FMUL.FTZ R60, R41.reuse, R62 ;  /* 0x0000003e293c7220 */ /* 0x040fe20000410000 */
[----:B------:R-:W-:Y:S02]  /*9d50*/  HADD2.F32 R59, -RZ, R54.H1_H1 ;  /* 0x30000036ff3b7230 */ /* 0x000fe40000004100 */
[----:B------:R-:W-:Y:S01]  /*9d60*/  FMUL.FTZ R61, R41, R58 ;  /* 0x0000003a293d7220 */ /* 0x000fe20000410000 */
[----:B------:R-:W-:Y:S01]  /*9d70*/  FFMA.FTZ R41, R53, R64, R68 ;  /* 0x0000004035297223 */ /* 0x000fe20000010044 */
[C---:B------:R-:W-:Y:S01]  /*9d80*/  FFMA.FTZ R53, R55.reuse, R58, -R60 ;  /* 0x0000003a37357223 */ /* 0x040fe2000001083c */
[----:B------:R-:W-:Y:S02]  /*9d90*/  HADD2.F32 R37, -RZ, R38.H0_H0 ;  /* 0x20000026ff257230 */ /* 0x000fe40000004100 */
[----:B------:R-:W-:Y:S01]  /*9da0*/  FFMA.FTZ R61, R55, R62, R61 ;  /* 0x0000003e373d7223 */ /* 0x000fe2000001003d */
[----:B------:R-:W-:-:S02]  /*9db0*/  HADD2.F32 R58, -RZ, R67.H0_H0 ;  /* 0x20000043ff3a7230 */ /* 0x000fc40000004100 */
[C---:B------:R-:W-:Y:S01]  /*9dc0*/  FMUL.FTZ R62, R56.reuse, R59 ;  /* 0x0000003b383e7220 */ /* 0x040fe20000410000 */
[----:B------:R-:W-:Y:S02]  /*9dd0*/  HADD2.F32 R54, -RZ, R54.H0_H0 ;  /* 0x20000036ff367230 */ /* 0x000fe40000004100 */
[----:B------:R-:W-:Y:S02]  /*9de0*/  HADD2.F32 R60, -RZ, R67.H1_H1 ;  /* 0x30000043ff3c7230 */ /* 0x000fe40000004100 */
[-C--:B------:R-:W-:Y:S01]  /*9df0*/  FMUL.FTZ R64, R56, R58.reuse ;  /* 0x0000003a38407220 */ /* 0x080fe20000410000 */
[----:B------:R-:W-:Y:S01]  /*9e00*/  FFMA.FTZ R62, R37, R58, -R62 ;  /* 0x0000003a253e7223 */ /* 0x000fe2000001083e */
[----:B------:R-:W-:Y:S02]  /*9e10*/  HADD2.F32 R7, -RZ, R39.H0_H0 ;  /* 0x20000027ff077230 */ /* 0x000fe40000004100 */
[----:B------:R-:W-:Y:S01]  /*9e20*/  FMUL.FTZ R58, R57, R54 ;  /* 0x00000036393a7220 */ /* 0x000fe20000410000 */
[----:B------:R-:W-:-:S02]  /*9e30*/  HADD2.F32 R56, -RZ, R52.H0_H0 ;  /* 0x20000034ff387230 */ /* 0x000fc40000004100 */
[----:B------:R-:W-:Y:S01]  /*9e40*/  FMUL.FTZ R57, R57, R60 ;  /* 0x0000003c39397220 */ /* 0x000fe20000410000 */
[----:B------:R-:W-:Y:S02]  /*9e50*/  HADD2.F32 R52, -RZ, R51.H0_H0 ;  /* 0x20000033ff347230 */ /* 0x000fe40000004100 */
[----:B------:R-:W-:Y:S01]  /*9e60*/  FFMA.FTZ R64, R37, R59, R64 ;  /* 0x0000003b25407223 */ /* 0x000fe20000010040 */
[----:B------:R-:W-:Y:S02]  /*9e70*/  HADD2.F32 R39, -RZ, R39.H1_H1 ;  /* 0x30000027ff277230 */ /* 0x000fe40000004100 */
[----:B------:R-:W-:Y:S01]  /*9e80*/  FFMA.FTZ R57, R7, R54, R57 ;  /* 0x0000003607397223 */ /* 0x000fe20000010039 */
[----:B------:R-:W-:Y:S01]  /*9e90*/  FMUL.FTZ R66, R43, R56 ;  /* 0x000000382b427220 */ /* 0x000fe20000410000 */
[----:B------:R-:W-:Y:S01]  /*9ea0*/  FFMA.FTZ R58, R7, R60, -R58 ;  /* 0x0000003c073a7223 */ /* 0x000fe2000001083a */
[----:B------:R-:W-:Y:S01]  /*9eb0*/  FMUL.FTZ R54, R43, R52 ;  /* 0x000000342b367220 */ /* 0x000fe20000410000 */
[----:B------:R-:W-:-:S02]  /*9ec0*/  HADD2.F32 R37, -RZ, R5.H0_H0 ;  /* 0x20000005ff257230 */ /* 0x000fc40000004100 */
[----:B------:R-:W-:Y:S02]  /*9ed0*/  HADD2.F32 R7, -RZ, R24.H0_H0 ;  /* 0x20000018ff077230 */ /* 0x000fe40000004100 */
[----:B------:R-:W-:Y:S02]  /*9ee0*/  HADD2.F32 R5, -RZ, R4.H0_H0 ;  /* 0x20000004ff057230 */ /* 0x000fe40000004100 */
[C---:B------:R-:W-:Y:S01]  /*9ef0*/  FFMA.FTZ R51, R39.reuse, R52, -R66 ;  /* 0x0000003427337223 */ /* 0x040fe20000010842 */
[----:B------:R-:W-:Y:S02]  /*9f00*/  HADD2.F32 R36, -RZ, R36.H1_H1 ;  /* 0x30000024ff247230 */ /* 0x000fe40000004100 */
[----:B------:R-:W-:Y:S01]  /*9f10*/  FFMA.FTZ R54, R39, R56, R54 ;  /* 0x0000003827367223 */ /* 0x000fe20000010036 */
[----:B------:R-:W-:Y:S02]  /*9f20*/  HADD2.F32 R38, -RZ, R38.H1_H1 ;  /* 0x30000026ff267230 */ /* 0x000fe40000004100 */
[----:B------:R-:W-:Y:S01]  /*9f30*/  FMUL.FTZ R39, R40, R25 ;  /* 0x0000001928277220 */ /* 0x000fe20000410000 */
[----:B------:R-:W-:Y:S01]  /*9f40*/  FMUL.FTZ R43, R42, R37 ;  /* 0x000000252a2b7220 */ /* 0x000fe20000410000 */
[----:B------:R-:W-:Y:S01]  /*9f50*/  FMUL.FTZ R40, R40, R7 ;  /* 0x0000000728287220 */ /* 0x000fe20000410000 */
[----:B------:R-:W-:Y:S01]  /*9f60*/  FMUL.FTZ R42, R42, R5 ;  /* 0x000000052a2a7220 */ /* 0x000fe20000410000 */
[----:B------:R-:W-:Y:S01]  /*9f70*/  FFMA.FTZ R4, R36, R7, -R39 ;  /* 0x0000000724047223 */ /* 0x000fe20000010827 */
[----:B------:R-:W-:Y:S01]  /*9f80*/  FFMA.FTZ R43, R38, R5, -R43 ;  /* 0x00000005262b7223 */ /* 0x000fe2000001082b */
[----:B------:R-:W-:Y:S01]  /*9f90*/  FFMA.FTZ R24, R36, R25, R40 ;  /* 0x0000001924187223 */ /* 0x000fe20000010028 */
[----:B------:R-:W-:Y:S01]  /*9fa0*/  FFMA.FTZ R37, R38, R37, R42 ;  /* 0x0000002526257223 */ /* 0x000fe2000001002a */
[----:B------:R-:W-:-:S02]  /*9fb0*/  F2FP.F16.F32.PACK_AB R5, R27, R6 ;  /* 0x000000061b05723e */ /* 0x000fc400000000ff */
[----:B------:R-:W-:Y:S02]  /*9fc0*/  F2FP.F16.F32.PACK_AB R7, R51, R58 ;  /* 0x0000003a3307723e */ /* 0x000fe400000000ff */
[----:B------:R-:W-:Y:S02]  /*9fd0*/  F2FP.F16.F32.PACK_AB R25, R41, R26 ;  /* 0x0000001a2919723e */ /* 0x000fe400000000ff */
[----:B------:R-:W-:Y:S02]  /*9fe0*/  F2FP.F16.F32.PACK_AB R4, R4, R53 ;  /* 0x000000350404723e */ /* 0x000fe400000000ff */
[----:B------:R-:W-:Y:S02]  /*9ff0*/  F2FP.F16.F32.PACK_AB R6, R43, R62 ;  /* 0x0000003e2b06723e */ /* 0x000fe400000000ff */
[----:B------:R-:W-:Y:S02]  /*a000*/  F2FP.F16.F32.PACK_AB R27, R54, R57 ;  /* 0x00000039361b723e */ /* 0x000fe400000000ff */
[----:B------:R-:W-:-:S02]  /*a010*/  F2FP.F16.F32.PACK_AB R24, R24, R61 ;  /* 0x0000003d1818723e */ /* 0x000fc400000000ff */
[----:B------:R-:W-:Y:S01]  /*a020*/  F2FP.F16.F32.PACK_AB R26, R37, R64 ;  /* 0x00000040251a723e */ /* 0x000fe200000000ff */
[----:B------:R0:W-:Y:S04]  /*a030*/  STS.128 [R69], R4 ;  /* 0x0000000445007388 */ /* 0x0001e80000000c00 */
[----:B------:R0:W-:Y:S02]  /*a040*/  STS.128 [R46+0xc400], R24 ;  /* 0x00c400182e007388 */ /* 0x0001e40000000c00 */
.L_x_497:
[----:B------:R-:W-:Y:S05]  /*a050*/  BSYNC B1 ;  /* 0x0000000000017941 */ /* 0x000fea0003800000 */
.L_x_496:
[----:B------:R-:W-:Y:S04]  /*a060*/  BSSY B1, `(.L_x_498) ;  /* 0x0000061000017945 */ /* 0x000fe80003800000 */
[----:B------:R-:W-:Y:S05]  /*a070*/  @P1 BRA `(.L_x_499) ;  /* 0x00000004007c1947 */ /* 0x000fea0003800000 */
[----:B------:R-:W2:Y:S01]  /*a080*/  LDL R57, [R1+0x7c] ;  /* 0x00007c0001397983 */ /* 0x000ea20000100800 */
[----:B0-----:R-:W-:Y:S01]  /*a090*/  LEA.HI R4, R3, R148, RZ, 0x1d ;  /* 0x0000009403047211 */ /* 0x001fe200078fe8ff */
[----:B------:R-:W-:Y:S01]  /*a0a0*/  HADD2.F32 R41, -RZ, R49.H1_H1 ;  /* 0x30000031ff297230 */ /* 0x000fe20000004100 */
[----:B------:R-:W-:Y:S01]  /*a0b0*/  SHF.R.U32.HI R46, RZ, 0x10, R9 ;  /* 0x00000010ff2e7819 */ /* 0x000fe20000011609 */
[----:B------:R-:W-:Y:S01]  /*a0c0*/  HADD2.F32 R43, -RZ, R47.H1_H1 ;  /* 0x3000002fff2b7230 */ /* 0x000fe20000004100 */
[----:B------:R-:W-:Y:S02]  /*a0d0*/  SHF.R.S32.HI R5, RZ, 0x1f, R4 ;  /* 0x0000001fff057819 */ /* 0x000fe40000011404 */
[--C-:B------:R-:W-:Y:S01]  /*a0e0*/  SHF.R.U64 R28, R28, 0x10, R29.reuse ;  /* 0x000000101c1c7819 */ /* 0x100fe2000000121d */
[----:B------:R-:W-:Y:S01]  /*a0f0*/  HADD2.F32 R46, -RZ, R46.H0_H0 ;  /* 0x2000002eff2e7230 */ /* 0x000fe20000004100 */
[----:B------:R-:W-:Y:S01]  /*a100*/  LEA.HI R5, R5, R4, RZ, 0x2 ;  /* 0x0000000405057211 */ /* 0x000fe200078f10ff */
[----:B------:R-:W-:Y:S01]  /*a110*/  IMAD.SHL.U32 R4, R4, 0x8, RZ ;  /* 0x0000000804047824 */ /* 0x000fe200078e00ff */
[----:B------:R-:W-:-:S02]  /*a120*/  SHF.R.U32.HI R42, RZ, 0x10, R29 ;  /* 0x00000010ff2a7819 */ /* 0x000fc4000001161d */
[----:B------:R-:W-:Y:S02]  /*a130*/  SHF.R.S32.HI R6, RZ, 0x2, R5 ;  /* 0x00000002ff067819 */ /* 0x000fe40000011405 */
[----:B------:R-:W-:Y:S02]  /*a140*/  LOP3.LUT R5, R143, 0x18, R4, 0xf8, !PT ;  /* 0x000000188f057812 */ /* 0x000fe400078ef804 */
[----:B------:R-:W-:Y:S01]  /*a150*/  SHF.R.U64 R29, R8, 0x10, R9 ;  /* 0x00000010081d7819 */ /* 0x000fe20000001209 */
[----:B------:R-:W-:Y:S01]  /*a160*/  IMAD R24, R6, 0x1800, R145 ;  /* 0x0000180006187824 */ /* 0x000fe200078e0291 */
[----:B------:R-:W-:Y:S02]  /*a170*/  LOP3.LUT R25, R5, R144, RZ, 0x3c, !PT ;  /* 0x0000009005197212 */ /* 0x000fe400078e3cff */
[----:B------:R-:W-:Y:S01]  /*a180*/  SHF.R.U64 R9, R10, 0x10, R11 ;  /* 0x000000100a097819 */ /* 0x000fe2000000120b */
[----:B------:R-:W-:Y:S01]  /*a190*/  HADD2.F32 R29, -RZ, R29.H0_H0 ;  /* 0x2000001dff1d7230 */ /* 0x000fe20000004100 */
[----:B------:R-:W-:-:S02]  /*a1a0*/  IADD3 R25, R24, R25, RZ ;  /* 0x0000001918197210 */ /* 0x000fc40007ffe0ff */
[----:B------:R-:W-:Y:S02]  /*a1b0*/  SHF.R.U32.HI R55, RZ, 0x10, R11 ;  /* 0x00000010ff377819 */ /* 0x000fe4000001160b */
[--C-:B------:R-:W-:Y:S01]  /*a1c0*/  SHF.R.U64 R8, R30, 0x10, R31.reuse ;  /* 0x000000101e087819 */ /* 0x100fe2000000121f */
[----:B------:R-:W-:Y:S01]  /*a1d0*/  IMAD R36, R25, 0x2, R2 ;  /* 0x0000000219247824 */ /* 0x000fe200078e0202 */
[----:B------:R-:W-:-:S04]  /*a1e0*/  SHF.R.U32.HI R56, RZ, 0x10, R31 ;  /* 0x00000010ff387819 */ /* 0x000fc8000001161f */
[----:B------:R-:W0:Y:S02]  /*a1f0*/  LDS.128 R24, [R36+0xc400] ;  /* 0x00c4000024187984 */ /* 0x000e240000000c00 */
[--C-:B0-----:R-:W-:Y:S02]  /*a200*/  HADD2.F32 R37, -RZ, R25.reuse.H0_H0 ;  /* 0x20000019ff257230 */ /* 0x101fe40000004100 */
[----:B------:R-:W-:Y:S02]  /*a210*/  HADD2.F32 R38, -RZ, R25.H1_H1 ;  /* 0x30000019ff267230 */ /* 0x000fe40000004100 */
[----:B------:R-:W-:Y:S02]  /*a220*/  HADD2.F32 R25, -RZ, R24.H0_H0 ;  /* 0x20000018ff197230 */ /* 0x000fe40000004100 */
[C---:B------:R-:W-:Y:S01]  /*a230*/  FMUL.FTZ R51, R37.reuse, R43 ;  /* 0x0000002b25337220 */ /* 0x040fe20000410000 */
[----:B------:R-:W-:Y:S01]  /*a240*/  FMUL.FTZ R53, R37, R41 ;  /* 0x0000002925357220 */ /* 0x000fe20000410000 */
[----:B------:R-:W-:-:S02]  /*a250*/  HADD2.F32 R37, -RZ, R42.H0_H0 ;  /* 0x2000002aff257230 */ /* 0x000fc40000004100 */
[C---:B------:R-:W-:Y:S01]  /*a260*/  FMUL.FTZ R52, R38.reuse, R46 ;  /* 0x0000002e26347220 */ /* 0x040fe20000410000 */
[----:B------:R-:W-:Y:S02]  /*a270*/  HADD2.F32 R42, -RZ, R47.H0_H0 ;  /* 0x2000002fff2a7230 */ /* 0x000fe40000004100 */
[----:B------:R-:W-:Y:S02]  /*a280*/  HADD2.F32 R39, -RZ, R26.H0_H0 ;  /* 0x2000001aff277230 */ /* 0x000fe40000004100 */
[----:B------:R-:W-:Y:S01]  /*a290*/  FMUL.FTZ R54, R38, R37 ;  /* 0x0000002526367220 */ /* 0x000fe20000410000 */
[--C-:B------:R-:W-:Y:S02]  /*a2a0*/  HADD2.F32 R40, -RZ, R27.reuse.H0_H0 ;  /* 0x2000001bff287230 */ /* 0x100fe40000004100 */
[----:B------:R-:W-:Y:S01]  /*a2b0*/  FMUL.FTZ R38, R25, R42 ;  /* 0x0000002a19267220 */ /* 0x000fe20000410000 */
[----:B------:R-:W-:Y:S02]  /*a2c0*/  HADD2.F32 R27, -RZ, R27.H1_H1 ;  /* 0x3000001bff1b7230 */ /* 0x000fe40000004100 */
[----:B------:R-:W-:-:S02]  /*a2d0*/  HADD2.F32 R24, -RZ, R24.H1_H1 ;  /* 0x30000018ff187230 */ /* 0x000fc40000004100 */
[----:B------:R-:W-:Y:S01]  /*a2e0*/  HADD2.F32 R26, -RZ, R26.H1_H1 ;  /* 0x3000001aff1a7230 */ /* 0x000fe20000004100 */
[----:B--2---:R-:W0:Y:S02]  /*a2f0*/  LDS.128 R4, [R57] ;  /* 0x0000000039047984 */ /* 0x004e240000000c00 */
[--C-:B0-----:R-:W-:Y:S02]  /*a300*/  HADD2.F32 R10, -RZ, R5.reuse.H0_H0 ;  /* 0x20000005ff0a7230 */ /* 0x101fe40000004100 */
[----:B------:R-:W-:Y:S02]  /*a310*/  HADD2.F32 R11, -RZ, R5.H1_H1 ;  /* 0x30000005ff0b7230 */ /* 0x000fe40000004100 */
[----:B------:R-:W-:Y:S02]  /*a320*/  HADD2.F32 R5, -RZ, R4.H0_H0 ;  /* 0x20000004ff057230 */ /* 0x000fe40000004100 */
[C---:B------:R-:W-:Y:S01]  /*a330*/  FFMA.FTZ R51, R10.reuse, R41, -R51 ;  /* 0x000000290a337223 */ /* 0x040fe20000010833 */
[----:B------:R-:W-:Y:S01]  /*a340*/  FFMA.FTZ R53, R10, R43, R53 ;  /* 0x0000002b0a357223 */ /* 0x000fe20000010035 */
[----:B------:R-:W-:-:S02]  /*a350*/  HADD2.F32 R10, -RZ, R49.H0_H0 ;  /* 0x20000031ff0a7230 */ /* 0x000fc40000004100 */
[C---:B------:R-:W-:Y:S01]  /*a360*/  FFMA.FTZ R52, R11.reuse, R37, -R52 ;  /* 0x000000250b347223 */ /* 0x040fe20000010834 */
[----:B------:R-:W-:Y:S02]  /*a370*/  HADD2.F32 R37, -RZ, R48.H0_H0 ;  /* 0x20000030ff257230 */ /* 0x000fe40000004100 */
[----:B------:R-:W-:Y:S01]  /*a380*/  FFMA.FTZ R54, R11, R46, R54 ;  /* 0x0000002e0b367223 */ /* 0x000fe20000010036 */
[----:B------:R-:W-:Y:S02]  /*a390*/  HADD2.F32 R30, -RZ, R6.H0_H0 ;  /* 0x20000006ff1e7230 */ /* 0x000fe40000004100 */
[-C--:B------:R-:W-:Y:S01]  /*a3a0*/  FMUL.FTZ R41, R25, R10.reuse ;  /* 0x0000000a19297220 */ /* 0x080fe20000410000 */
[C---:B------:R-:W-:Y:S01]  /*a3b0*/  FFMA.FTZ R25, R5.reuse, R10, -R38 ;  /* 0x0000000a05197223 */ /* 0x040fe20000010826 */
[----:B------:R-:W-:Y:S02]  /*a3c0*/  HADD2.F32 R10, -RZ, R50.H0_H0 ;  /* 0x20000032ff0a7230 */ /* 0x000fe40000004100 */
[----:B------:R-:W-:Y:S01]  /*a3d0*/  FFMA.FTZ R41, R5, R42, R41 ;  /* 0x0000002a05297223 */ /* 0x000fe20000010029 */
[----:B------:R-:W-:Y:S01]  /*a3e0*/  FMUL.FTZ R5, R39, R37 ;  /* 0x0000002527057220 */ /* 0x000fe20000410000 */
[----:B------:R-:W-:-:S02]  /*a3f0*/  HADD2.F32 R48, -RZ, R48.H1_H1 ;  /* 0x30000030ff307230 */ /* 0x000fc40000004100 */
[-C--:B------:R-:W-:Y:S01]  /*a400*/  FMUL.FTZ R11, R39, R10.reuse ;  /* 0x0000000a270b7220 */ /* 0x080fe20000410000 */
[----:B------:R-:W-:Y:S02]  /*a410*/  HADD2.F32 R50, -RZ, R50.H1_H1 ;  /* 0x30000032ff327230 */ /* 0x000fe40000004100 */
[----:B------:R-:W-:Y:S01]  /*a420*/  FFMA.FTZ R39, R30, R10, -R5 ;  /* 0x0000000a1e277223 */ /* 0x000fe20000010805 */
[----:B------:R-:W-:Y:S02]  /*a430*/  HADD2.F32 R31, -RZ, R7.H0_H0 ;  /* 0x20000007ff1f7230 */ /* 0x000fe40000004100 */
[C---:B------:R-:W-:Y:S01]  /*a440*/  FMUL.FTZ R42, R40.reuse, R48 ;  /* 0x00000030282a7220 */ /* 0x040fe20000410000 */
[----:B------:R-:W-:Y:S02]  /*a450*/  HADD2.F32 R38, -RZ, R55.H0_H0 ;  /* 0x20000037ff267230 */ /* 0x000fe40000004100 */
[----:B------:R-:W-:Y:S01]  /*a460*/  FMUL.FTZ R5, R40, R50 ;  /* 0x0000003228057220 */ /* 0x000fe20000410000 */
[----:B------:R-:W-:-:S02]  /*a470*/  HADD2.F32 R10, -RZ, R56.H0_H0 ;  /* 0x20000038ff0a7230 */ /* 0x000fc40000004100 */
[----:B------:R-:W-:Y:S01]  /*a480*/  FFMA.FTZ R30, R30, R37, R11 ;  /* 0x000000251e1e7223 */ /* 0x000fe2000001000b */
[----:B------:R-:W-:Y:S02]  /*a490*/  HADD2.F32 R7, -RZ, R7.H1_H1 ;  /* 0x30000007ff077230 */ /* 0x000fe40000004100 */
[----:B------:R-:W-:Y:S01]  /*a4a0*/  FFMA.FTZ R42, R31, R50, -R42 ;  /* 0x000000321f2a7223 */ /* 0x000fe2000001082a */
[----:B------:R-:W-:Y:S01]  /*a4b0*/  FMUL.FTZ R40, R27, R38 ;  /* 0x000000261b287220 */ /* 0x000fe20000410000 */
[----:B------:R-:W-:Y:S01]  /*a4c0*/  FFMA.FTZ R31, R31, R48, R5 ;  /* 0x000000301f1f7223 */ /* 0x000fe20000010005 */
[-C--:B------:R-:W-:Y:S01]  /*a4d0*/  FMUL.FTZ R46, R27, R10.reuse ;  /* 0x0000000a1b2e7220 */ /* 0x080fe20000410000 */
[----:B------:R-:W-:Y:S02]  /*a4e0*/  HADD2.F32 R11, -RZ, R9.H0_H0 ;  /* 0x20000009ff0b7230 */ /* 0x000fe40000004100 */
[----:B------:R-:W-:Y:S01]  /*a4f0*/  FFMA.FTZ R37, R7, R10, -R40 ;  /* 0x0000000a07257223 */ /* 0x000fe20000010828 */
[----:B------:R-:W-:-:S02]  /*a500*/  HADD2.F32 R5, -RZ, R28.H0_H0 ;  /* 0x2000001cff057230 */ /* 0x000fc40000004100 */
[----:B------:R-:W-:Y:S01]  /*a510*/  FFMA.FTZ R46, R7, R38, R46 ;  /* 0x00000026072e7223 */ /* 0x000fe2000001002e */
[----:B------:R-:W-:Y:S02]  /*a520*/  HADD2.F32 R9, -RZ, R8.H0_H0 ;  /* 0x20000008ff097230 */ /* 0x000fe40000004100 */
[----:B------:R-:W-:Y:S01]  /*a530*/  FMUL.FTZ R7, R24, R29 ;  /* 0x0000001d18077220 */ /* 0x000fe20000410000 */
[----:B------:R-:W-:Y:S02]  /*a540*/  HADD2.F32 R4, -RZ, R4.H1_H1 ;  /* 0x30000004ff047230 */ /* 0x000fe40000004100 */
[----:B------:R-:W-:Y:S01]  /*a550*/  FMUL.FTZ R27, R26, R11 ;  /* 0x0000000b1a1b7220 */ /* 0x000fe20000410000 */
[----:B------:R-:W-:Y:S02]  /*a560*/  HADD2.F32 R6, -RZ, R6.H1_H1 ;  /* 0x30000006ff067230 */ /* 0x000fe40000004100 */
[----:B------:R-:W-:Y:S01]  /*a570*/  FMUL.FTZ R24, R24, R5 ;  /* 0x0000000518187220 */ /* 0x000fe20000410000 */
[----:B------:R-:W-:Y:S01]  /*a580*/  FMUL.FTZ R26, R26, R9 ;  /* 0x000000091a1a7220 */ /* 0x000fe20000410000 */
[----:B------:R-:W-:Y:S01]  /*a590*/  FFMA.FTZ R8, R4, R5, -R7 ;  /* 0x0000000504087223 */ /* 0x000fe20000010807 */
[----:B------:R-:W-:Y:S01]  /*a5a0*/  F2FP.F16.F32.PACK_AB R7, R37, R42 ;  /* 0x0000002a2507723e */ /* 0x000fe200000000ff */
[----:B------:R-:W-:Y:S01]  /*a5b0*/  FFMA.FTZ R10, R6, R9, -R27 ;  /* 0x00000009060a7223 */ /* 0x000fe2000001081b */
[----:B------:R-:W-:Y:S01]  /*a5c0*/  FFMA.FTZ R24, R4, R29, R24 ;  /* 0x0000001d04187223 */ /* 0x000fe20000010018 */
[----:B------:R-:W-:Y:S01]  /*a5d0*/  FFMA.FTZ R27, R6, R11, R26 ;  /* 0x0000000b061b7223 */ /* 0x000fe2000001001a */
[----:B------:R-:W-:-:S02]  /*a5e0*/  F2FP.F16.F32.PACK_AB R5, R52, R51 ;  /* 0x000000333405723e */ /* 0x000fc400000000ff */
[----:B------:R-:W-:Y:S02]  /*a5f0*/  F2FP.F16.F32.PACK_AB R4, R8, R25 ;  /* 0x000000190804723e */ /* 0x000fe400000000ff */
[----:B------:R-:W-:Y:S02]  /*a600*/  F2FP.F16.F32.PACK_AB R6, R10, R39 ;  /* 0x000000270a06723e */ /* 0x000fe400000000ff */
[----:B------:R-:W-:Y:S02]  /*a610*/  F2FP.F16.F32.PACK_AB R11, R46, R31 ;  /* 0x0000001f2e0b723e */ /* 0x000fe400000000ff */
[----:B------:R-:W-:Y:S01]  /*a620*/  F2FP.F16.F32.PACK_AB R9, R54, R53 ;  /* 0x000000353609723e */ /* 0x000fe200000000ff */
[----:B------:R1:W-:Y:S01]  /*a630*/  STS.128 [R57], R4 ;  /* 0x0000000439007388 */ /* 0x0003e20000000c00 */
[----:B------:R-:W-:Y:S02]  /*a640*/  F2FP.F16.F32.PACK_AB R8, R24, R41 ;  /* 0x000000291808723e */ /* 0x000fe400000000ff */
[----:B------:R-:W-:-:S05]  /*a650*/  F2FP.F16.F32.PACK_AB R10, R27, R30 ;  /* 0x0000001e1b0a723e */ /* 0x000fca00000000ff */
[----:B------:R1:W-:Y:S02]  /*a660*/  STS.128 [R36+0xc400], R8 ;  /* 0x00c4000824007388 */ /* 0x0003e40000000c00 */
.L_x_499:
[----:B------:R-:W-:Y:S05]  /*a670*/  BSYNC B1 ;  /* 0x0000000000017941 */ /* 0x000fea0003800000 */
.L_x_498:
[----:B------:R-:W-:Y:S05]  /*a680*/  @P2 BRA `(.L_x_480) ;  /* 0x00000004007c2947 */ /* 0x000fea0003800000 */
[----:B------:R-:W2:Y:S01]  /*a690*/  LDL R42, [R1+0x78] ;  /* 0x00007800012a7983 */ /* 0x000ea20000100800 */
[----:B------:R-:W-:Y:S01]  /*a6a0*/  LEA.HI R3, R3, R149, RZ, 0x1d ;  /* 0x0000009503037211 */ /* 0x000fe200078fe8ff */
[--C-:B------:R-:W-:Y:S01]  /*a6b0*/  HADD2.F32 R29, -RZ, R21.reuse.H1_H1 ;  /* 0x30000015ff1d7230 */ /* 0x100fe20000004100 */
[----:B------:R-:W-:Y:S01]  /*a6c0*/  SHF.R.U64 R41, R32, 0x10, R33 ;  /* 0x0000001020297819 */ /* 0x000fe20000001221 */
[--C-:B------:R-:W-:Y:S01]  /*a6d0*/  HADD2.F32 R31, -RZ, R0.reuse.H1_H1 ;  /* 0x30000000ff1f7230 */ /* 0x100fe20000004100 */
[----:B01----:R-:W-:Y:S01]  /*a6e0*/  SHF.R.S32.HI R4, RZ, 0x1f, R3 ;  /* 0x0000001fff047819 */ /* 0x003fe20000011403 */
[----:B------:R-:W-:Y:S01]  /*a6f0*/  HADD2.F32 R28, -RZ, R0.H0_H0 ;  /* 0x20000000ff1c7230 */ /* 0x000fe20000004100 */
[----:B------:R-:W-:Y:S01]  /*a700*/  SHF.R.U32.HI R30, RZ, 0x10, R13 ;  /* 0x00000010ff1e7819 */ /* 0x000fe2000001160d */
[----:B------:R-:W-:Y:S01]  /*a710*/  HADD2.F32 R0, -RZ, R21.H0_H0 ;  /* 0x20000015ff007230 */ /* 0x000fe20000004100 */
[----:B------:R-:W-:Y:S01]  /*a720*/  LEA.HI R5, R4, R3, RZ, 0x2 ;  /* 0x0000000304057211 */ /* 0x000fe200078f10ff */
[----:B------:R-:W-:Y:S01]  /*a730*/  IMAD.SHL.U32 R4, R3, 0x8, RZ ;  /* 0x0000000803047824 */ /* 0x000fe200078e00ff */
[----:B------:R-:W-:Y:S01]  /*a740*/  SHF.R.U32.HI R32, RZ, 0x10, R33 ;  /* 0x00000010ff207819 */ /* 0x000fe20000011621 */
[----:B------:R-:W-:Y:S01]  /*a750*/  HADD2.F32 R30, -RZ, R30.H0_H0 ;  /* 0x2000001eff1e7230 */ /* 0x000fe20000004100 */
[----:B------:R-:W-:Y:S01]  /*a760*/  SHF.R.S32.HI R6, RZ, 0x2, R5 ;  /* 0x00000002ff067819 */ /* 0x000fe20000011405 */
[--C-:B------:R-:W-:Y:S01]  /*a770*/  HADD2.F32 R21, -RZ, R20.reuse.H0_H0 ;  /* 0x20000014ff157230 */ /* 0x100fe20000004100 */
[----:B------:R-:W-:Y:S01]  /*a780*/  LOP3.LUT R3, R143, 0x18, R4, 0xf8, !PT ;  /* 0x000000188f037812 */ /* 0x000fe200078ef804 */
[----:B------:R-:W-:Y:S01]  /*a790*/  HADD2.F32 R20, -RZ, R20.H1_H1 ;  /* 0x30000014ff147230 */ /* 0x000fe20000004100 */
[----:B------:R-:W-:Y:S01]  /*a7a0*/  SHF.R.U64 R38, R12, 0x10, R13 ;  /* 0x000000100c267819 */ /* 0x000fe2000000120d */
[----:B------:R-:W-:Y:S01]  /*a7b0*/  IMAD R8, R6, 0x1800, R145 ;  /* 0x0000180006087824 */ /* 0x000fe200078e0291 */
[----:B------:R-:W-:-:S02]  /*a7c0*/  LOP3.LUT R3, R3, R144, RZ, 0x3c, !PT ;  /* 0x0000009003037212 */ /* 0x000fc400078e3cff */
[--C-:B------:R-:W-:Y:S02]  /*a7d0*/  SHF.R.U64 R40, R34, 0x10, R35.reuse ;  /* 0x0000001022287819 */ /* 0x100fe40000001223 */
[----:B------:R-:W-:Y:S01]  /*a7e0*/  SHF.R.U32.HI R39, RZ, 0x10, R35 ;  /* 0x00000010ff277819 */ /* 0x000fe20000011623 */
[----:B------:R-:W-:Y:S01]  /*a7f0*/  IMAD.IADD R3, R8, 0x1, R3 ;  /* 0x0000000108037824 */ /* 0x000fe200078e0203 */
[--C-:B------:R-:W-:Y:S02]  /*a800*/  SHF.R.U32.HI R36, RZ, 0x10, R15.reuse ;  /* 0x00000010ff247819 */ /* 0x100fe4000001160f */
[----:B------:R-:W-:Y:S01]  /*a810*/  SHF.R.U64 R37, R14, 0x10, R15 ;  /* 0x000000100e257819 */ /* 0x000fe2000000120f */
[----:B------:R-:W-:-:S05]  /*a820*/  IMAD R3, R3, 0x2, R2 ;  /* 0x0000000203037824 */ /* 0x000fca00078e0202 */
        /* <DEDUP_REMOVED lines=9> */
[--C-:B------:R-:W-:Y:S02]  /*a8c0*/  HADD2.F32 R27, -RZ, R11.reuse.H0_H0 ;  /* 0x2000000bff1b7230 */ /* 0x100fe40000004100 */
[----:B------:R-:W-:Y:S01]  /*a8d0*/  FMUL.FTZ R34, R25, R24 ;  /* 0x0000001819227220 */ /* 0x000fe20000410000 */
[----:B------:R-:W-:Y:S02]  /*a8e0*/  HADD2.F32 R11, -RZ, R11.H1_H1 ;  /* 0x3000000bff0b7230 */ /* 0x000fe40000004100 */
[----:B------:R-:W-:Y:S02]  /*a8f0*/  HADD2.F32 R8, -RZ, R8.H1_H1 ;  /* 0x30000008ff087230 */ /* 0x000fe40000004100 */
[----:B------:R-:W-:Y:S01]  /*a900*/  HADD2.F32 R10, -RZ, R10.H1_H1 ;  /* 0x3000000aff0a7230 */ /* 0x000fe20000004100 */
[----:B--2---:R-:W0:Y:S02]  /*a910*/  LDS.128 R4, [R42] ;  /* 0x000000002a047984 */ /* 0x004e240000000c00 */
[----:B0-----:R-:W-:-:S02]  /*a920*/  HADD2.F32 R12, -RZ, R5.H0_H0 ;  /* 0x20000005ff0c7230 */ /* 0x001fc40000004100 */
[----:B------:R-:W-:Y:S02]  /*a930*/  HADD2.F32 R13, -RZ, R5.H1_H1 ;  /* 0x30000005ff0d7230 */ /* 0x000fe40000004100 */
[----:B------:R-:W-:Y:S02]  /*a940*/  HADD2.F32 R5, -RZ, R4.H0_H0 ;  /* 0x20000004ff057230 */ /* 0x000fe40000004100 */
[C---:B------:R-:W-:Y:S01]  /*a950*/  FFMA.FTZ R33, R12.reuse, R29, -R33 ;  /* 0x0000001d0c217223 */ /* 0x040fe20000010821 */
[----:B------:R-:W-:Y:S01]  /*a960*/  FFMA.FTZ R35, R12, R31, R35 ;  /* 0x0000001f0c237223 */ /* 0x000fe20000010023 */
[C---:B------:R-:W-:Y:S01]  /*a970*/  FMUL.FTZ R12, R9.reuse, R28 ;  /* 0x0000001c090c7220 */ /* 0x040fe20000410000 */
[----:B------:R-:W-:Y:S01]  /*a980*/  FMUL.FTZ R29, R9, R0 ;  /* 0x00000000091d7220 */ /* 0x000fe20000410000 */
[----:B------:R-:W-:Y:S02]  /*a990*/  HADD2.F32 R9, -RZ, R45.H0_H0 ;  /* 0x2000002dff097230 */ /* 0x000fe40000004100 */
[----:B------:R-:W-:Y:S01]  /*a9a0*/  FFMA.FTZ R32, R13, R24, -R32 ;  /* 0x000000180d207223 */ /* 0x000fe20000010820 */
[----:B------:R-:W-:Y:S01]  /*a9b0*/  FFMA.FTZ R25, R5, R0, -R12 ;  /* 0x0000000005197223 */ /* 0x000fe2000001080c */
[----:B------:R-:W-:-:S02]  /*a9c0*/  HADD2.F32 R14, -RZ, R6.H0_H0 ;  /* 0x20000006ff0e7230 */ /* 0x000fc40000004100 */
[----:B------:R-:W-:Y:S01]  /*a9d0*/  FFMA.FTZ R29, R5, R28, R29 ;  /* 0x0000001c051d7223 */ /* 0x000fe2000001001d */
[----:B------:R-:W-:Y:S02]  /*a9e0*/  HADD2.F32 R15, -RZ, R7.H0_H0 ;  /* 0x20000007ff0f7230 */ /* 0x000fe40000004100 */
[----:B------:R-:W-:Y:S01]  /*a9f0*/  FFMA.FTZ R34, R13, R30, R34 ;  /* 0x0000001e0d227223 */ /* 0x000fe20000010022 */
[----:B------:R-:W-:Y:S02]  /*aa00*/  HADD2.F32 R0, -RZ, R45.H1_H1 ;  /* 0x3000002dff007230 */ /* 0x000fe40000004100 */
[----:B------:R-:W-:Y:S01]  /*aa10*/  FMUL.FTZ R5, R26, R21 ;  /* 0x000000151a057220 */ /* 0x000fe20000410000 */
[----:B------:R-:W-:Y:S02]  /*aa20*/  HADD2.F32 R24, -RZ, R36.H0_H0 ;  /* 0x20000024ff187230 */ /* 0x000fe40000004100 */
[----:B------:R-:W-:Y:S01]  /*aa30*/  FMUL.FTZ R28, R27, R20 ;  /* 0x000000141b1c7220 */ /* 0x000fe20000410000 */
[----:B------:R-:W-:-:S02]  /*aa40*/  HADD2.F32 R12, -RZ, R39.H0_H0 ;  /* 0x20000027ff0c7230 */ /* 0x000fc40000004100 */
[-C--:B------:R-:W-:Y:S01]  /*aa50*/  FMUL.FTZ R13, R26, R9.reuse ;  /* 0x000000091a0d7220 */ /* 0x080fe20000410000 */
[C---:B------:R-:W-:Y:S01]  /*aa60*/  FFMA.FTZ R26, R14.reuse, R9, -R5 ;  /* 0x000000090e1a7223 */ /* 0x040fe20000010805 */
[-C--:B------:R-:W-:Y:S01]  /*aa70*/  FMUL.FTZ R27, R27, R0.reuse ;  /* 0x000000001b1b7220 */ /* 0x080fe20000410000 */
[----:B------:R-:W-:Y:S01]  /*aa80*/  FFMA.FTZ R28, R15, R0, -R28 ;  /* 0x000000000f1c7223 */ /* 0x000fe2000001081c */
[----:B------:R-:W-:Y:S02]  /*aa90*/  HADD2.F32 R7, -RZ, R7.H1_H1 ;  /* 0x30000007ff077230 */ /* 0x000fe40000004100 */
[----:B------:R-:W-:Y:S01]  /*aaa0*/  FFMA.FTZ R14, R14, R21, R13 ;  /* 0x000000150e0e7223 */ /* 0x000fe2000001000d */
[C---:B------:R-:W-:Y:S01]  /*aab0*/  FMUL.FTZ R30, R11.reuse, R24 ;  /* 0x000000180b1e7220 */ /* 0x040fe20000410000 */
[----:B------:R-:W-:Y:S01]  /*aac0*/  FMUL.FTZ R0, R11, R12 ;  /* 0x0000000c0b007220 */ /* 0x000fe20000410000 */
[----:B------:R-:W-:Y:S02]  /*aad0*/  HADD2.F32 R11, -RZ, R38.H0_H0 ;  /* 0x20000026ff0b7230 */ /* 0x000fe40000004100 */
[----:B------:R-:W-:Y:S01]  /*aae0*/  FFMA.FTZ R27, R15, R20, R27 ;  /* 0x000000140f1b7223 */ /* 0x000fe2000001001b */
[----:B------:R-:W-:-:S02]  /*aaf0*/  HADD2.F32 R13, -RZ, R37.H0_H0 ;  /* 0x20000025ff0d7230 */ /* 0x000fc40000004100 */
[C---:B------:R-:W-:Y:S01]  /*ab00*/  FFMA.FTZ R21, R7.reuse, R12, -R30 ;  /* 0x0000000c07157223 */ /* 0x040fe2000001081e */
[----:B------:R-:W-:Y:S02]  /*ab10*/  HADD2.F32 R5, -RZ, R41.H0_H0 ;  /* 0x20000029ff057230 */ /* 0x000fe40000004100 */
[----:B------:R-:W-:Y:S01]  /*ab20*/  FFMA.FTZ R24, R7, R24, R0 ;  /* 0x0000001807187223 */ /* 0x000fe20000010000 */
[----:B------:R-:W-:Y:S02]  /*ab30*/  HADD2.F32 R9, -RZ, R40.H0_H0 ;  /* 0x20000028ff097230 */ /* 0x000fe40000004100 */
[----:B------:R-:W-:Y:S01]  /*ab40*/  FMUL.FTZ R7, R8, R11 ;  /* 0x0000000b08077220 */ /* 0x000fe20000410000 */
[----:B------:R-:W-:Y:S02]  /*ab50*/  HADD2.F32 R4, -RZ, R4.H1_H1 ;  /* 0x30000004ff047230 */ /* 0x000fe40000004100 */
[----:B------:R-:W-:Y:S01]  /*ab60*/  FMUL.FTZ R15, R10, R13 ;  /* 0x0000000d0a0f7220 */ /* 0x000fe20000410000 */
[----:B------:R-:W-:-:S02]  /*ab70*/  HADD2.F32 R6, -RZ, R6.H1_H1 ;  /* 0x30000006ff067230 */ /* 0x000fc40000004100 */
[----:B------:R-:W-:Y:S01]  /*ab80*/  FMUL.FTZ R8, R8, R5 ;  /* 0x0000000508087220 */ /* 0x000fe20000410000 */
[----:B------:R-:W-:Y:S01]  /*ab90*/  FMUL.FTZ R10, R10, R9 ;  /* 0x000000090a0a7220 */ /* 0x000fe20000410000 */
[----:B------:R-:W-:Y:S01]  /*aba0*/  FFMA.FTZ R0, R4, R5, -R7 ;  /* 0x0000000504007223 */ /* 0x000fe20000010807 */
[----:B------:R-:W-:Y:S01]  /*abb0*/  F2FP.F16.F32.PACK_AB R7, R21, R28 ;  /* 0x0000001c1507723e */ /* 0x000fe200000000ff */
[----:B------:R-:W-:Y:S01]  /*abc0*/  FFMA.FTZ R15, R6, R9, -R15 ;  /* 0x00000009060f7223 */ /* 0x000fe2000001080f */
[----:B------:R-:W-:Y:S01]  /*abd0*/  FFMA.FTZ R8, R4, R11, R8 ;  /* 0x0000000b04087223 */ /* 0x000fe20000010008 */
[----:B------:R-:W-:Y:S01]  /*abe0*/  FFMA.FTZ R13, R6, R13, R10 ;  /* 0x0000000d060d7223 */ /* 0x000fe2000001000a */
[----:B------:R-:W-:Y:S02]  /*abf0*/  F2FP.F16.F32.PACK_AB R5, R32, R33 ;  /* 0x000000212005723e */ /* 0x000fe400000000ff */
[----:B------:R-:W-:Y:S02]  /*ac00*/  F2FP.F16.F32.PACK_AB R4, R0, R25 ;  /* 0x000000190004723e */ /* 0x000fe400000000ff */
[----:B------:R-:W-:-:S02]  /*ac10*/  F2FP.F16.F32.PACK_AB R6, R15, R26 ;  /* 0x0000001a0f06723e */ /* 0x000fc400000000ff */
[----:B------:R-:W-:Y:S02]  /*ac20*/  F2FP.F16.F32.PACK_AB R11, R24, R27 ;  /* 0x0000001b180b723e */ /* 0x000fe400000000ff */
[----:B------:R-:W-:Y:S01]  /*ac30*/  F2FP.F16.F32.PACK_AB R9, R34, R35 ;  /* 0x000000232209723e */ /* 0x000fe200000000ff */
[----:B------:R0:W-:Y:S01]  /*ac40*/  STS.128 [R42], R4 ;  /* 0x000000042a007388 */ /* 0x0001e20000000c00 */
[----:B------:R-:W-:Y:S02]  /*ac50*/  F2FP.F16.F32.PACK_AB R8, R8, R29 ;  /* 0x0000001d0808723e */ /* 0x000fe400000000ff */
[----:B------:R-:W-:-:S05]  /*ac60*/  F2FP.F16.F32.PACK_AB R10, R13, R14 ;  /* 0x0000000e0d0a723e */ /* 0x000fca00000000ff */
[----:B------:R0:W-:Y:S02]  /*ac70*/  STS.128 [R3+0xc400], R8 ;  /* 0x00c4000803007388 */ /* 0x0001e40000000c00 */
.L_x_480:
[----:B------:R-:W-:Y:S05]  /*ac80*/  BSYNC B0 ;  /* 0x0000000000007941 */ /* 0x000fea0003800000 */
.L_x_473:
[----:B------:R-:W-:Y:S01]  /*ac90*/  @!PT LDS RZ, [RZ] ;  /* 0x00000000fffff984 */ /* 0x000fe20000000800 */
[----:B------:R-:W-:Y:S01]  /*aca0*/  @!PT LDS RZ, [RZ] ;  /* 0x00000000fffff984 */ /* 0x000fe20000000800 */
[----:B------:R-:W-:Y:S01]  /*acb0*/  @!PT LDS RZ, [RZ] ;  /* 0x00000000fffff984 */ /* 0x000fe20000000800 */
[----:B------:R-:W-:Y:S01]  /*acc0*/  @!PT LDS RZ, [RZ] ;  /* 0x00000000fffff984 */ /* 0x000fe20000000800 */
[----:B------:R5:W-:Y:S06]  /*acd0*/  MEMBAR.ALL.CTA ;  /* 0x0000000000007992 */ /* 0x000bec0000008000 */
[----:B-----5:R-:W5:Y:S01]  /*ace0*/  FENCE.VIEW.ASYNC.S ;  /* 0x00000000000073c6 */ /* 0x020f620000000000 */
[----:B------:R-:W-:Y:S05]  /*acf0*/  WARPSYNC.ALL ;  /* 0x0000000000007948 */ /* 0x000fea0003800000 */
[----:B-----5:R-:W-:Y:S06]  /*ad00*/  BAR.SYNC.DEFER_BLOCKING 0xd, 0x180 ;  /* 0x0346000000007b1d */ /* 0x020fec0000010000 */
.L_x_471:
[----:B01-3--:R-:W-:-:S04]  /*ad10*/  MOV R0, UR40 ;  /* 0x0000002800007c02 */ /* 0x00bfc80008000f00 */
[----:B------:R-:W-:-:S13]  /*ad20*/  ISETP.NE.AND P0, PT, R0, 0x3, PT ;  /* 0x000000030000780c */ /* 0x000fda0003f05270 */
[----:B------:R-:W-:Y:S05]  /*ad30*/  @!P0 BRA `(.L_x_500) ;  /* 0x0000000000048947 */ /* 0x000fea0003800000 */
[----:B------:R-:W-:Y:S01]  /*ad40*/  BPT.TRAP 0x1 ;  /* 0x000000040000795c */ /* 0x000fe20000300000 */
.L_x_500:
[----:B------:R-:W-:Y:S01]  /*ad50*/  IMAD R8, R139, 0x8, R2 ;  /* 0x000000088b087824 */ /* 0x000fe200078e0202 */
[----:B--2-4-:R-:W-:-:S04]  /*ad60*/  SHF.L.U32 R3, R150, 0x1f, RZ ;  /* 0x0000001f96037819 */ /* 0x014fc800000006ff */
[----:B------:R0:W1:Y:S01]  /*ad70*/  SYNCS.PHASECHK.TRANS64.TRYWAIT P1, [R8+URZ+0x2d830], R3 ;  /* 0x02d83003080075a7 */ /* 0x000062000802017f */
[----:B------:R-:W-:Y:S05]  /*ad80*/  @!P0 BRA `(.L_x_501) ;  /* 0x0000000000048947 */ /* 0x000fea0003800000 */
[----:B------:R-:W-:Y:S01]  /*ad90*/  BPT.TRAP 0x1 ;  /* 0x000000040000795c */ /* 0x000fe20000300000 */
.L_x_501:
[----:B------:R-:W-:Y:S02]  /*ada0*/  VIADD R0, R2, 0x15400 ;  /* 0x0001540002007836 */ /* 0x000fe40000000000 */
[----:B------:R-:W-:-:S03]  /*adb0*/  IMAD R44, R44, 0x1000, R2 ;  /* 0x000010002c2c7824 */ /* 0x000fc600078e0202 */
[----:B------:R-:W-:Y:S01]  /*adc0*/  SHF.R.U32.HI R0, RZ, 0x4, R0 ;  /* 0x00000004ff007819 */ /* 0x000fe20000011600 */
[----:B------:R-:W-:-:S03]  /*add0*/  VIADD R44, R44, 0xc400 ;  /* 0x0000c4002c2c7836 */ /* 0x000fc60000000000 */
[----:B------:R-:W-:Y:S02]  /*ade0*/  LOP3.LUT R0, R0, 0x3fff, RZ, 0xc0, !PT ;  /* 0x00003fff00007812 */ /* 0x000fe400078ec0ff */
[----:B------:R-:W-:Y:S02]  /*adf0*/  SHF.R.U32.HI R44, RZ, 0x4, R44 ;  /* 0x00000004ff2c7819 */ /* 0x000fe4000001162c */
[----:B------:R-:W-:Y:S02]  /*ae00*/  LOP3.LUT R0, R0, 0x10000, RZ, 0xfc, !PT ;  /* 0x0001000000007812 */ /* 0x000fe400078efcff */
[----:B------:R-:W-:-:S03]  /*ae10*/  LOP3.LUT R44, R44, 0x3fff, RZ, 0xc0, !PT ;  /* 0x00003fff2c2c7812 */ /* 0x000fc600078ec0ff */
[----:B------:R2:W-:Y:S01]  /*ae20*/  STL [R1+0x3c], R0 ;  /* 0x00003c0001007387 */ /* 0x0005e20000100800 */
[----:B-1----:R-:W-:Y:S05]  /*ae30*/  @P1 BRA `(.L_x_502) ;  /* 0x0000000000081947 */ /* 0x002fea0003800000 */
[----:B------:R-:W1:Y:S02]  /*ae40*/  SYNCS.PHASECHK.TRANS64.TRYWAIT P1, [R8+URZ+0x2d830], R3 ;  /* 0x02d83003080075a7 */ /* 0x000e64000802017f */
[----:B-1----:R-:W-:Y:S05]  /*ae50*/  @!P1 BRA `(.L_x_503) ;  /* 0x000000e4007c9947 */ /* 0x002fea0003800000 */
.L_x_502:
[----:B--2---:R-:W2:Y:S01]  /*ae60*/  LDL R0, [R1+0x3c] ;  /* 0x00003c0001007983 */ /* 0x004ea20000100800 */
[----:B------:R-:W-:Y:S01]  /*ae70*/  IMAD.MOV.U32 R147, RZ, RZ, -0x7fffffe0 ;  /* 0x80000020ff937424 */ /* 0x000fe200078e00ff */
[----:B------:R-:W-:Y:S01]  /*ae80*/  LOP3.LUT R146, R44, 0x10000, RZ, 0xfc, !PT ;  /* 0x000100002c927812 */ /* 0x000fe200078efcff */
[----:B------:R-:W-:Y:S05]  /*ae90*/  WARPSYNC.ALL ;  /* 0x0000000000007948 */ /* 0x000fea0003800000 */
[----:B------:R-:W-:Y:S01]  /*aea0*/  MOV R5, 0x80000020 ;  /* 0x8000002000057802 */ /* 0x000fe20000000f00 */
[----:B------:R-:W-:Y:S01]  /*aeb0*/  WARPGROUP.ARRIVE ;  /* 0x00000000000079c5 */ /* 0x000fe20000000000 */
[C---:B------:R-:W-:Y:S01]  /*aec0*/  R2UR UR4, R146.reuse ;  /* 0x00000000920472ca */ /* 0x040fe200000e0000 */
[C---:B------:R-:W-:Y:S01]  /*aed0*/  VIADD R14, R146.reuse, 0x2 ;  /* 0x00000002920e7836 */ /* 0x040fe20000000000 */
[----:B------:R-:W-:Y:S01]  /*aee0*/  R2UR UR7, R5 ;  /* 0x00000000050772ca */ /* 0x000fe200000e0000 */
[----:B------:R-:W-:Y:S01]  /*aef0*/  IMAD.MOV.U32 R7, RZ, RZ, -0x7fffffe0 ;  /* 0x80000020ff077424 */ /* 0x000fe200078e00ff */
[----:B------:R-:W-:Y:S01]  /*af00*/  R2UR UR5, R147 ;  /* 0x00000000930572ca */ /* 0x000fe200000e0000 */
[C---:B------:R-:W-:Y:S01]  /*af10*/  VIADD R12, R146.reuse, 0x300 ;  /* 0x00000300920c7836 */ /* 0x040fe20000000000 */
[----:B------:R-:W-:Y:S01]  /*af20*/  MOV R15, 0x80000020 ;  /* 0x80000020000f7802 */ /* 0x000fe20000000f00 */
[----:B------:R-:W-:Y:S01]  /*af30*/  IMAD.MOV.U32 R13, RZ, RZ, -0x7fffffe0 ;  /* 0x80000020ff0d7424 */ /* 0x000fe200078e00ff */
[C---:B------:R-:W-:Y:S01]  /*af40*/  IADD3 R156, R146.reuse, 0x600, RZ ;  /* 0x00000600929c7810 */ /* 0x040fe20007ffe0ff */
[----:B------:R-:W-:Y:S01]  /*af50*/  VIADD R10, R146, 0x302 ;  /* 0x00000302920a7836 */ /* 0x000fe20000000000 */
[----:B------:R-:W-:Y:S01]  /*af60*/  MOV R5, 0x80000020 ;  /* 0x8000002000057802 */ /* 0x000fe20000000f00 */
[----:B------:R-:W-:Y:S01]  /*af70*/  IMAD.MOV.U32 R11, RZ, RZ, -0x7fffffe0 ;  /* 0x80000020ff0b7424 */ /* 0x000fe200078e00ff */
[----:B------:R3:W-:Y:S01]  /*af80*/  STL.64 [R1+0x10], R14 ;  /* 0x0000100e01007387 */ /* 0x0007e20000100a00 */
[----:B------:R-:W-:-:S02]  /*af90*/  IMAD.MOV.U32 R157, RZ, RZ, -0x7fffffe0 ;  /* 0x80000020ff9d7424 */ /* 0x000fc400078e00ff */
[----:B------:R-:W-:Y:S01]  /*afa0*/  VIADD R154, R146, 0x602 ;  /* 0x00000602929a7836 */ /* 0x000fe20000000000 */
[----:B------:R3:W-:Y:S01]  /*afb0*/  STL.64 [R1+0x8], R12 ;  /* 0x0000080c01007387 */ /* 0x0007e20000100a00 */
[----:B------:R-:W-:Y:S02]  /*afc0*/  IMAD.MOV.U32 R155, RZ, RZ, -0x7fffffe0 ;  /* 0x80000020ff9b7424 */ /* 0x000fe400078e00ff */
[----:B------:R-:W-:Y:S01]  /*afd0*/  IMAD.MOV.U32 R135, RZ, RZ, RZ ;  /* 0x000000ffff877224 */ /* 0x000fe200078e00ff */
[----:B------:R3:W-:Y:S01]  /*afe0*/  STL.64 [R1], R10 ;  /* 0x0000000a01007387 */ /* 0x0007e20000100a00 */
[----:B--2---:R-:W-:-:S04]  /*aff0*/  IMAD R4, R139, 0x600, R0 ;  /* 0x000006008b047824 */ /* 0x004fc800078e0200 */
[C---:B------:R-:W-:Y:S01]  /*b000*/  VIADD R6, R4.reuse, 0x2 ;  /* 0x0000000204067836 */ /* 0x040fe20000000000 */
[----:B------:R-:W-:-:S13]  /*b010*/  R2UR UR6, R4 ;  /* 0x00000000040672ca */ /* 0x000fda00000e0000 */
[----:B------:R-:W-:Y:S01]  /*b020*/  HGMMA.64x128x16.F32 R24, gdesc[UR4], RZ, !UPT, gsb0 ;  /* 0x01e00000041879f0 */ /* 0x000fe2000c0008ff */
[----:B------:R-:W-:Y:S01]  /*b030*/  R2UR UR6, R6 ;  /* 0x00000000060672ca */ /* 0x000fe200000e0000 */
[----:B------:R-:W-:Y:S01]  /*b040*/  VIADD R6, R4, 0x200 ;  /* 0x0000020004067836 */ /* 0x000fe20000000000 */
[----:B------:R-:W-:Y:S01]  /*b050*/  R2UR UR7, R7 ;  /* 0x00000000070772ca */ /* 0x000fe200000e0000 */
[----:B------:R-:W-:Y:S01]  /*b060*/  IMAD.MOV.U32 R7, RZ, RZ, -0x7fffffe0 ;  /* 0x80000020ff077424 */ /* 0x000fe200078e00ff */
[----:B------:R-:W-:Y:S02]  /*b070*/  R2UR UR4, R14 ;  /* 0x000000000e0472ca */ /* 0x000fe400000e0000 */
[----:B------:R-:W-:Y:S01]  /*b080*/  R2UR UR5, R15 ;  /* 0x000000000f0572ca */ /* 0x000fe200000e0000 */
[----:B------:R-:W-:Y:S02]  /*b090*/  WARPGROUP.DEPBAR.LE gsb0, 0x0 ;  /* 0x00008000000079c5 */ /* 0x000fe40000010000 */
[----:B------:R-:W-:-:S10]  /*b0a0*/  WARPGROUP.ARRIVE ;  /* 0x00000000000079c5 */ /* 0x000fd40000000000 */
[----:B------:R-:W-:Y:S01]  /*b0b0*/  HGMMA.64x128x16.F32 R24, gdesc[UR4], R24, gsb0 ;  /* 0x01e00000041879f0 */ /* 0x000fe20008000818 */
[----:B------:R-:W-:Y:S02]  /*b0c0*/  R2UR UR6, R6 ;  /* 0x00000000060672ca */ /* 0x000fe400000e0000 */
[----:B------:R-:W-:Y:S01]  /*b0d0*/  R2UR UR7, R7 ;  /* 0x00000000070772ca */ /* 0x000fe200000e0000 */
[----:B------:R-:W-:Y:S01]  /*b0e0*/  IMAD.MOV.U32 R7, RZ, RZ, -0x7fffffe0 ;  /* 0x80000020ff077424 */ /* 0x000fe200078e00ff */
[----:B------:R-:W-:Y:S02]  /*b0f0*/  R2UR UR4, R12 ;  /* 0x000000000c0472ca */ /* 0x000fe400000e0000 */
[----:B------:R-:W-:Y:S02]  /*b100*/  R2UR UR5, R13 ;  /* 0x000000000d0572ca */ /* 0x000fe400000e0000 */
[----:B------:R-:W-:Y:S01]  /*b110*/  IADD3 R6, R4, 0x202, RZ ;  /* 0x0000020204067810 */ /* 0x000fe20007ffe0ff */
[----:B------:R-:W-:-:S02]  /*b120*/  WARPGROUP.DEPBAR.LE gsb0, 0x0 ;  /* 0x00008000000079c5 */ /* 0x000fc40000010000 */
[----:B------:R-:W-:-:S08]  /*b130*/  WARPGROUP.ARRIVE ;  /* 0x00000000000079c5 */ /* 0x000fd00000000000 */
[----:B------:R-:W-:Y:S01]  /*b140*/  HGMMA.64x128x16.F32 R24, gdesc[UR4], R24, gsb0 ;  /* 0x01e00000041879f0 */ /* 0x000fe20008000818 */
[----:B------:R-:W-:Y:S01]  /*b150*/  R2UR UR6, R6 ;  /* 0x00000000060672ca */ /* 0x000fe200000e0000 */
[----:B------:R-:W-:Y:S01]  /*b160*/  VIADD R6, R4, 0x400 ;  /* 0x0000040004067836 */ /* 0x000fe20000000000 */
[----:B------:R-:W-:Y:S01]  /*b170*/  R2UR UR7, R7 ;  /* 0x00000000070772ca */ /* 0x000fe200000e0000 */
[----:B------:R-:W-:Y:S01]  /*b180*/  IMAD.MOV.U32 R7, RZ, RZ, -0x7fffffe0 ;  /* 0x80000020ff077424 */ /* 0x000fe200078e00ff */
[----:B------:R-:W-:Y:S01]  /*b190*/  R2UR UR4, R10 ;  /* 0x000000000a0472ca */ /* 0x000fe200000e0000 */
[----:B------:R-:W-:Y:S01]  /*b1a0*/  VIADD R4, R4, 0x402 ;  /* 0x0000040204047836 */ /* 0x000fe20000000000 */
[----:B------:R-:W-:Y:S01]  /*b1b0*/  R2UR UR5, R11 ;  /* 0x000000000b0572ca */ /* 0x000fe200000e0000 */
[----:B------:R-:W-:Y:S02]  /*b1c0*/  WARPGROUP.DEPBAR.LE gsb0, 0x0 ;  /* 0x00008000000079c5 */ /* 0x000fe40000010000 */
[----:B------:R-:W-:-:S10]  /*b1d0*/  WARPGROUP.ARRIVE ;  /* 0x00000000000079c5 */ /* 0x000fd40000000000 */
[----:B------:R-:W-:Y:S01]  /*b1e0*/  HGMMA.64x128x16.F32 R24, gdesc[UR4], R24, gsb0 ;  /* 0x01e00000041879f0 */ /* 0x000fe20008000818 */
[----:B------:R-:W-:Y:S02]  /*b1f0*/  R2UR UR6, R6 ;  /* 0x00000000060672ca */ /* 0x000fe400000e0000 */
[----:B------:R-:W-:Y:S02]  /*b200*/  R2UR UR7, R7 ;  /* 0x00000000070772ca */ /* 0x000fe400000e0000 */
[----:B------:R-:W-:Y:S02]  /*b210*/  R2UR UR4, R156 ;  /* 0x000000009c0472ca */ /* 0x000fe400000e0000 */
        /* <DEDUP_REMOVED lines=10> */
[----:B------:R-:W-:Y:S03]  /*b2c0*/  HGMMA.64x128x16.F32 R24, gdesc[UR4], R24, gsb0 ;  /* 0x01e00000041879f0 */ /* 0x000fe60008000818 */
[----:B------:R-:W-:Y:S02]  /*b2d0*/  WARPGROUP.DEPBAR.LE gsb0, 0x0 ;  /* 0x00008000000079c5 */ /* 0x000fe40000010000 */
[----:B---3--:R-:W-:Y:S05]  /*b2e0*/  @!P0 BRA `(.L_x_504) ;  /* 0x0000000000048947 */ /* 0x008fea0003800000 */
[----:B------:R-:W-:Y:S01]  /*b2f0*/  BPT.TRAP 0x1 ;  /* 0x000000040000795c */ /* 0x000fe20000300000 */
.L_x_504:
[----:B01----:R-:W2:Y:S04]  /*b300*/  LDL R3, [R1+0x88] ;  /* 0x0000880001037983 */ /* 0x003ea80000100800 */
[----:B------:R-:W3:Y:S01]  /*b310*/  LDL R0, [R1+0x68] ;  /* 0x0000680001007983 */ /* 0x000ee20000100800 */
[----:B------:R-:W-:Y:S01]  /*b320*/  P2R R4, PR, RZ, 0x1 ;  /* 0x00000001ff047803 */ /* 0x000fe20000000000 */
[----:B------:R-:W-:Y:S02]  /*b330*/  ULDC UR41, c[0x0][0x988] ;  /* 0x0002620000297ab9 */ /* 0x000fe40000000800 */
[----:B------:R-:W4:Y:S04]  /*b340*/  LDL R90, [R1+0x2c] ;  /* 0x00002c00015a7983 */ /* 0x000f280000100800 */
[----:B------:R-:W4:Y:S01]  /*b350*/  LDL R91, [R1+0x4c] ;  /* 0x00004c00015b7983 */ /* 0x000f220000100800 */
[----:B------:R-:W-:Y:S01]  /*b360*/  VIADD R8, R8, 0x2d840 ;  /* 0x0002d84008087836 */ /* 0x000fe20000000000 */
[----:B------:R-:W-:-:S02]  /*b370*/  ULDC UR44, c[0x0][0x988] ;  /* 0x00026200002c7ab9 */ /* 0x000fc40000000800 */
[----:B------:R-:W4:Y:S04]  /*b380*/  LDL R89, [R1+0x34] ;  /* 0x0000340001597983 */ /* 0x000f280000100800 */
[----:B------:R-:W4:Y:S01]  /*b390*/  LDL R88, [R1+0x30] ;  /* 0x0000300001587983 */ /* 0x000f220000100800 */
[----:B--2---:R-:W-:-:S04]  /*b3a0*/  IMAD.IADD R3, R3, 0x1, R101 ;  /* 0x0000000103037824 */ /* 0x004fc800078e0265 */
[----:B---3--:R-:W-:-:S05]  /*b3b0*/  IMAD R3, R0, -0x80, R3 ;  /* 0xffffff8000037824 */ /* 0x008fca00078e0203 */
[C---:B------:R-:W-:Y:S02]  /*b3c0*/  ISETP.GT.AND P3, PT, R3.reuse, RZ, PT ;  /* 0x000000ff0300720c */ /* 0x040fe40003f64270 */
[C---:B------:R-:W-:Y:S02]  /*b3d0*/  ISETP.GT.AND P1, PT, R3.reuse, 0x1, PT ;  /* 0x000000010300780c */ /* 0x040fe40003f24270 */
[----:B------:R-:W-:Y:S02]  /*b3e0*/  ISETP.GT.AND P2, PT, R3, 0x8, PT ;  /* 0x000000080300780c */ /* 0x000fe40003f44270 */
[----:B------:R-:W-:Y:S02]  /*b3f0*/  FSEL R24, R24, -INF , P3 ;  /* 0xff80000018187808 */ /* 0x000fe40001800000 */
        /* <DEDUP_REMOVED lines=79> */
[----:B------:R-:W-:-:S02]  /*b8f0*/  ISETP.GT.AND P0, PT, R3, 0x59, PT ;  /* 0x000000590300780c */ /* 0x000fc40003f04270 */
[----:B------:R-:W-:Y:S02]  /*b900*/  FSEL R68, R68, -INF , P2 ;  /* 0xff80000044447808 */ /* 0x000fe40001000000 */
[----:B------:R-:W-:Y:S02]  /*b910*/  FMNMX.FTZ R5, R65, R0, !PT ;  /* 0x0000000041057209 */ /* 0x000fe40007810000 */
[----:B------:R-:W-:Y:S02]  /*b920*/  ISETP.GT.AND P6, PT, R3, 0x60, PT ;  /* 0x000000600300780c */ /* 0x000fe40003fc4270 */
[----:B------:R-:W-:Y:S02]  /*b930*/  FSEL R69, R69, -INF , P0 ;  /* 0xff80000045457808 */ /* 0x000fe40000000000 */
[----:B------:R-:W-:Y:S02]  /*b940*/  FMNMX.FTZ R0, R68, R5, !PT ;  /* 0x0000000544007209 */ /* 0x000fe40007810000 */
        /* <DEDUP_REMOVED lines=12> */
[----:B------:R-:W-:-:S02]  /*ba10*/  FSEL R77, R77, -INF , P2 ;  /* 0xff8000004d4d7808 */ /* 0x000fc40001000000 */
[----:B------:R-:W-:Y:S02]  /*ba20*/  FMNMX.FTZ R0, R76, R5, !PT ;  /* 0x000000054c007209 */ /* 0x000fe40007810000 */
[----:B------:R-:W-:Y:S02]  /*ba30*/  ISETP.GT.AND P3, PT, R3, 0x70, PT ;  /* 0x000000700300780c */ /* 0x000fe40003f64270 */
[----:B------:R-:W-:Y:S02]  /*ba40*/  FSEL R63, R63, -INF , P4 ;  /* 0xff8000003f3f7808 */ /* 0x000fe40002000000 */
[----:B------:R-:W-:Y:S02]  /*ba50*/  FSEL R80, R80, -INF , P3 ;  /* 0xff80000050507808 */ /* 0x000fe40001800000 */
[----:B------:R-:W-:Y:S02]  /*ba60*/  FMNMX.FTZ R5, R77, R0, !PT ;  /* 0x000000004d057209 */ /* 0x000fe40007810000 */
[----:B------:R-:W-:-:S02]  /*ba70*/  ISETP.GT.AND P4, PT, R3, 0x71, PT ;  /* 0x000000710300780c */ /* 0x000fc40003f84270 */
[----:B------:R-:W-:Y:S02]  /*ba80*/  FSEL R62, R62, -INF , P5 ;  /* 0xff8000003e3e7808 */ /* 0x000fe40002800000 */
[----:B------:R-:W-:Y:S02]  /*ba90*/  FSEL R81, R81, -INF , P4 ;  /* 0xff80000051517808 */ /* 0x000fe40002000000 */
[----:B------:R-:W-:Y:S02]  /*baa0*/  FMNMX.FTZ R0, R80, R5, !PT ;  /* 0x0000000550007209 */ /* 0x000fe40007810000 */
[----:B------:R-:W-:Y:S02]  /*bab0*/  ISETP.GT.AND P5, PT, R3, 0x78, PT ;  /* 0x000000780300780c */ /* 0x000fe40003fa4270 */
[----:B------:R-:W-:Y:S02]  /*bac0*/  FMNMX.FTZ R5, R81, R0, !PT ;  /* 0x0000000051057209 */ /* 0x000fe40007810000 */
[----:B------:R-:W-:-:S02]  /*bad0*/  FSEL R84, R84, -INF , P5 ;  /* 0xff80000054547808 */ /* 0x000fc40002800000 */
[----:B------:R-:W-:Y:S02]  /*bae0*/  ISETP.GT.AND P6, PT, R3, 0x79, PT ;  /* 0x000000790300780c */ /* 0x000fe40003fc4270 */
[----:B------:R-:W-:Y:S02]  /*baf0*/  FMNMX.FTZ R0, R84, R5, !PT ;  /* 0x0000000554007209 */ /* 0x000fe40007810000 */
[----:B------:R-:W-:-:S04]  /*bb00*/  FSEL R85, R85, -INF , P6 ;  /* 0xff80000055557808 */ /* 0x000fc80003000000 */
[----:B------:R-:W-:-:S05]  /*bb10*/  FMNMX.FTZ R10, R85, R0, !PT ;  /* 0x00000000550a7209 */ /* 0x000fca0007810000 */
[----:B------:R-:W0:Y:S01]  /*bb20*/  SHFL.BFLY PT, R5, R10, 0x2, 0x1f ;  /* 0x0c401f000a057f89 */ /* 0x000e2200000e0000 */
[----:B------:R-:W-:Y:S02]  /*bb30*/  P2R R6, PR, RZ, 0x1 ;  /* 0x00000001ff067803 */ /* 0x000fe40000000000 */
[----:B------:R-:W-:Y:S02]  /*bb40*/  P2R R7, PR, RZ, 0x2 ;  /* 0x00000002ff077803 */ /* 0x000fe40000000000 */
[C---:B------:R-:W-:Y:S02]  /*bb50*/  ISETP.GT.AND P1, PT, R3.reuse, 0x59, PT ;  /* 0x000000590300780c */ /* 0x040fe40003f24270 */
[----:B------:R-:W-:Y:S02]  /*bb60*/  ISETP.GT.AND P0, PT, R3, 0x60, PT ;  /* 0x000000600300780c */ /* 0x000fe40003f04270 */
[----:B------:R-:W-:Y:S02]  /*bb70*/  FMNMX.FTZ R3, R26, R27, !PT ;  /* 0x0000001b1a037209 */ /* 0x000fe40007810000 */
[----:B0-----:R-:W-:-:S02]  /*bb80*/  FMNMX.FTZ R11, R10, R5, !PT ;  /* 0x000000050a0b7209 */ /* 0x001fc40007810000 */
[----:B------:R-:W-:-:S04]  /*bb90*/  FMNMX.FTZ R10, R30, R3, !PT ;  /* 0x000000031e0a7209 */ /* 0x000fc80007810000 */
        /* <DEDUP_REMOVED lines=10> */
[----:B------:R-:W-:Y:S01]  /*bc40*/  FMNMX.FTZ R3, R51, R12, !PT ;  /* 0x0000000c33037209 */ /* 0x000fe20007810000 */
[----:B------:R-:W0:Y:S03]  /*bc50*/  SHFL.BFLY PT, R0, R11, 0x1, 0x1f ;  /* 0x0c201f000b007f89 */ /* 0x000e2600000e0000 */
[----:B------:R-:W-:-:S04]  /*bc60*/  FMNMX.FTZ R12, R54, R3, !PT ;  /* 0x00000003360c7209 */ /* 0x000fc80007810000 */
[----:B------:R-:W-:-:S04]  /*bc70*/  FMNMX.FTZ R3, R55, R12, !PT ;  /* 0x0000000c37037209 */ /* 0x000fc80007810000 */
[----:B------:R-:W-:-:S04]  /*bc80*/  FMNMX.FTZ R12, R58, R3, !PT ;  /* 0x000000033a0c7209 */ /* 0x000fc80007810000 */
[----:B------:R-:W-:-:S04]  /*bc90*/  FMNMX.FTZ R3, R59, R12, !PT ;  /* 0x0000000c3b037209 */ /* 0x000fc80007810000 */
[----:B------:R-:W-:-:S04]  /*bca0*/  FMNMX.FTZ R12, R62, R3, !PT ;  /* 0x000000033e0c7209 */ /* 0x000fc80007810000 */
[----:B------:R-:W-:Y:S02]  /*bcb0*/  FMNMX.FTZ R3, R63, R12, !PT ;  /* 0x0000000c3f037209 */ /* 0x000fe40007810000 */
[----:B0-----:R-:W-:Y:S02]  /*bcc0*/  FMNMX.FTZ R0, R11, R0, !PT ;  /* 0x000000000b007209 */ /* 0x001fe40007810000 */
[----:B------:R-:W-:Y:S02]  /*bcd0*/  FMNMX.FTZ R14, R66, R3, !PT ;  /* 0x00000003420e7209 */ /* 0x000fe40007810000 */
[----:B------:R-:W-:Y:S01]  /*bce0*/  P2R R9, PR, RZ, 0x4 ;  /* 0x00000004ff097803 */ /* 0x000fe20000000000 */
[C---:B------:R-:W-:Y:S01]  /*bcf0*/  FMUL.FTZ R5, R0.reuse, UR41 ;  /* 0x0000002900057c20 */ /* 0x040fe20008410000 */
[----:B------:R-:W-:Y:S02]  /*bd00*/  FMNMX.FTZ R3, R67, R14, !PT ;  /* 0x0000000e43037209 */ /* 0x000fe40007810000 */
[----:B------:R-:W-:-:S02]  /*bd10*/  FSETP.NEU.FTZ.AND P2, PT, R0, -INF , PT ;  /* 0xff8000000000780b */ /* 0x000fc40003f5d000 */
[----:B------:R-:W-:Y:S02]  /*bd20*/  FSEL R71, R71, -INF , P1 ;  /* 0xff80000047477808 */ /* 0x000fe40000800000 */
[----:B------:R-:W-:Y:S02]  /*bd30*/  FSEL R74, R74, -INF , P0 ;  /* 0xff8000004a4a7808 */ /* 0x000fe40000000000 */
[----:B------:R-:W-:Y:S02]  /*bd40*/  FMNMX.FTZ R14, R70, R3, !PT ;  /* 0x00000003460e7209 */ /* 0x000fe40007810000 */
[----:B------:R-:W-:Y:S02]  /*bd50*/  ISETP.NE.AND P0, PT, R6, RZ, PT ;  /* 0x000000ff0600720c */ /* 0x000fe40003f05270 */
[----:B------:R-:W-:Y:S02]  /*bd60*/  FSEL R5, R5, RZ, P2 ;  /* 0x000000ff05057208 */ /* 0x000fe40001000000 */
[----:B------:R-:W-:-:S02]  /*bd70*/  FMNMX.FTZ R3, R71, R14, !PT ;  /* 0x0000000e47037209 */ /* 0x000fc40007810000 */
[----:B------:R-:W-:Y:S02]  /*bd80*/  FSEL R75, R75, -INF , P0 ;  /* 0xff8000004b4b7808 */ /* 0x000fe40000000000 */
[----:B------:R-:W-:Y:S01]  /*bd90*/  ISETP.NE.AND P0, PT, R4, RZ, PT ;  /* 0x000000ff0400720c */ /* 0x000fe20003f05270 */
[----:B------:R-:W-:Y:S01]  /*bda0*/  FFMA.FTZ R4, R24, UR41, -R5 ;  /* 0x0000002918047c23 */ /* 0x000fe20008010805 */
[----:B------:R-:W-:Y:S02]  /*bdb0*/  ISETP.NE.AND P1, PT, R7, RZ, PT ;  /* 0x000000ff0700720c */ /* 0x000fe40003f25270 */
[----:B------:R-:W-:Y:S02]  /*bdc0*/  FMNMX.FTZ R24, R74, R3, !PT ;  /* 0x000000034a187209 */ /* 0x000fe40007810000 */
[----:B------:R-:W-:Y:S02]  /*bdd0*/  ISETP.NE.AND P2, PT, R9, RZ, PT ;  /* 0x000000ff0900720c */ /* 0x000fe40003f45270 */
[----:B------:R-:W-:-:S02]  /*bde0*/  FSEL R78, R78, -INF , P1 ;  /* 0xff8000004e4e7808 */ /* 0x000fc40000800000 */
[----:B------:R-:W-:Y:S01]  /*bdf0*/  FMNMX.FTZ R3, R75, R24, !PT ;  /* 0x000000184b037209 */ /* 0x000fe20007810000 */
[----:B------:R-:W-:Y:S01]  /*be00*/  FFMA.FTZ R11, R36, UR41, -R5 ;  /* 0x00000029240b7c23 */ /* 0x000fe20008010805 */
[----:B------:R-:W-:Y:S02]  /*be10*/  FSEL R79, R79, -INF , P2 ;  /* 0xff8000004f4f7808 */ /* 0x000fe40001000000 */
[----:B------:R-:W-:Y:S02]  /*be20*/  FMNMX.FTZ R36, R78, R3, !PT ;  /* 0x000000034e247209 */ /* 0x000fe40007810000 */
[----:B------:R-:W-:Y:S02]  /*be30*/  FSEL R82, R82, -INF , P3 ;  /* 0xff80000052527808 */ /* 0x000fe40001800000 */
[----:B------:R-:W-:Y:S02]  /*be40*/  FMNMX.FTZ R3, R79, R36, !PT ;  /* 0x000000244f037209 */ /* 0x000fe40007810000 */
[----:B------:R-:W-:-:S02]  /*be50*/  FSEL R83, R83, -INF , P4 ;  /* 0xff80000053537808 */ /* 0x000fc40002000000 */
[----:B------:R-:W-:Y:S02]  /*be60*/  FMNMX.FTZ R36, R82, R3, !PT ;  /* 0x0000000352247209 */ /* 0x000fe40007810000 */
[----:B------:R-:W-:Y:S02]  /*be70*/  FSEL R86, R86, -INF , P5 ;  /* 0xff80000056567808 */ /* 0x000fe40002800000 */
[----:B------:R-:W-:Y:S02]  /*be80*/  FMNMX.FTZ R3, R83, R36, !PT ;  /* 0x0000002453037209 */ /* 0x000fe40007810000 */
[----:B------:R-:W-:Y:S02]  /*be90*/  FSEL R87, R87, -INF , P6 ;  /* 0xff80000057577808 */ /* 0x000fe40003000000 */
[----:B------:R-:W-:Y:S01]  /*bea0*/  FMNMX.FTZ R36, R86, R3, !PT ;  /* 0x0000000356247209 */ /* 0x000fe20007810000 */
[----:B------:R-:W-:-:S03]  /*beb0*/  FFMA.FTZ R7, R28, UR41, -R5 ;  /* 0x000000291c077c23 */ /* 0x000fc60008010805 */
[----:B------:R-:W-:Y:S01]  /*bec0*/  FMNMX.FTZ R3, R87, R36, !PT ;  /* 0x0000002457037209 */ /* 0x000fe20007810000 */
[----:B------:R-:W-:-:S04]  /*bed0*/  FFMA.FTZ R28, R44, UR41, -R5 ;  /* 0x000000292c1c7c23 */ /* 0x000fc80008010805 */
[----:B------:R-:W0:Y:S01]  /*bee0*/  SHFL.BFLY PT, R44, R3, 0x2, 0x1f ;  /* 0x0c401f00032c7f89 */ /* 0x000e2200000e0000 */
[--C-:B------:R-:W-:Y:S01]  /*bef0*/  FFMA.FTZ R21, R29, UR41, -R5.reuse ;  /* 0x000000291d157c23 */ /* 0x100fe20008010805 */
[----:B------:R-:W-:-:S04]  /*bf00*/  FFMA.FTZ R52, R52, UR41, -R5 ;  /* 0x0000002934347c23 */ /* 0x000fc80008010805 */
[----:B------:R1:W-:Y:S02]  /*bf10*/  MUFU.EX2 R14, R52 ;  /* 0x00000034000e7308 */ /* 0x0003e40000000800 */
[----:B-1----:R-:W-:Y:S01]  /*bf20*/  FFMA.FTZ R52, R60, UR41, -R5 ;  /* 0x000000293c347c23 */ /* 0x002fe20008010805 */
[----:B0-----:R-:W-:-:S05]  /*bf30*/  FMNMX.FTZ R29, R3, R44, !PT ;  /* 0x0000002c031d7209 */ /* 0x001fca0007810000 */
[----:B------:R-:W0:Y:S01]  /*bf40*/  SHFL.BFLY PT, R60, R29, 0x1, 0x1f ;  /* 0x0c201f001d3c7f89 */ /* 0x000e2200000e0000 */
[--C-:B------:R-:W-:Y:S01]  /*bf50*/  FFMA.FTZ R33, R33, UR41, -R5.reuse ;  /* 0x0000002921217c23 */ /* 0x100fe20008010805 */
[----:B------:R-:W-:-:S03]  /*bf60*/  FFMA.FTZ R6, R25, UR41, -R5 ;  /* 0x0000002919067c23 */ /* 0x000fc60008010805 */
[----:B------:R1:W-:Y:S01]  /*bf70*/  MUFU.EX2 R10, R33 ;  /* 0x00000021000a7308 */ /* 0x0003e20000000800 */
[--C-:B------:R-:W-:Y:S01]  /*bf80*/  FFMA.FTZ R48, R48, UR41, -R5.reuse ;  /* 0x0000002930307c23 */ /* 0x100fe20008010805 */
[--C-:B------:R-:W-:Y:S01]  /*bf90*/  FFMA.FTZ R53, R53, UR41, -R5.reuse ;  /* 0x0000002935357c23 */ /* 0x100fe20008010805 */
[--C-:B-1----:R-:W-:Y:S01]  /*bfa0*/  FFMA.FTZ R33, R56, UR41, -R5.reuse ;  /* 0x0000002938217c23 */ /* 0x102fe20008010805 */
[----:B------:R-:W-:Y:S01]  /*bfb0*/  FFMA.FTZ R56, R61, UR41, -R5 ;  /* 0x000000293d387c23 */ /* 0x000fe20008010805 */
[----:B0-----:R-:W-:-:S04]  /*bfc0*/  FMNMX.FTZ R3, R29, R60, !PT ;  /* 0x0000003c1d037209 */ /* 0x001fc80007810000 */
[C---:B------:R-:W-:Y:S01]  /*bfd0*/  FSETP.NEU.FTZ.AND P1, PT, R3.reuse, -INF , PT ;  /* 0xff8000000300780b */ /* 0x040fe20003f3d000 */
[----:B------:R-:W-:Y:S01]  /*bfe0*/  FMUL.FTZ R61, R3, UR41 ;  /* 0x00000029033d7c20 */ /* 0x000fe20008410000 */
[----:B------:R-:W-:Y:S01]  /*bff0*/  MUFU.EX2 R4, R4 ;  /* 0x0000000400047308 */ /* 0x000fe20000000800 */
[----:B------:R-:W-:-:S03]  /*c000*/  FFMA.FTZ R9, R32, UR41, -R5 ;  /* 0x0000002920097c23 */ /* 0x000fc60008010805 */
[----:B------:R-:W-:Y:S01]  /*c010*/  FSEL R61, R61, RZ, P1 ;  /* 0x000000ff3d3d7208 */ /* 0x000fe20000800000 */
[----:B------:R-:W-:-:S03]  /*c020*/  FFMA.FTZ R15, R37, UR41, -R5 ;  /* 0x00000029250f7c23 */ /* 0x000fc60008010805 */
[----:B------:R-:W0:Y:S01]  /*c030*/  MUFU.EX2 R6, R6 ;  /* 0x0000000600067308 */ /* 0x000e220000000800 */
[--C-:B------:R-:W-:Y:S01]  /*c040*/  FFMA.FTZ R20, R40, UR41, -R5.reuse ;  /* 0x0000002928147c23 */ /* 0x100fe20008010805 */
[--C-:B------:R-:W-:Y:S01]  /*c050*/  FFMA.FTZ R25, R41, UR41, -R5.reuse ;  /* 0x0000002929197c23 */ /* 0x100fe20008010805 */
[--C-:B------:R-:W-:Y:S01]  /*c060*/  FFMA.FTZ R32, R45, UR41, -R5.reuse ;  /* 0x000000292d207c23 */ /* 0x100fe20008010805 */
[--C-:B------:R-:W-:Y:S01]  /*c070*/  FFMA.FTZ R13, R49, UR41, -R5.reuse ;  /* 0x00000029310d7c23 */ /* 0x100fe20008010805 */
[--C-:B------:R-:W-:Y:S01]  /*c080*/  FFMA.FTZ R36, R64, UR41, -R5.reuse ;  /* 0x0000002940247c23 */ /* 0x100fe20008010805 */
[--C-:B------:R-:W-:Y:S02]  /*c090*/  FFMA.FTZ R40, R65, UR41, -R5.reuse ;  /* 0x0000002941287c23 */ /* 0x100fe40008010805 */
[----:B------:R1:W-:Y:S01]  /*c0a0*/  MUFU.EX2 R12, R48 ;  /* 0x00000030000c7308 */ /* 0x0003e20000000800 */
[--C-:B------:R-:W-:Y:S01]  /*c0b0*/  FFMA.FTZ R37, R68, UR41, -R5.reuse ;  /* 0x0000002944257c23 */ /* 0x100fe20008010805 */
[--C-:B------:R-:W-:Y:S01]  /*c0c0*/  FFMA.FTZ R41, R69, UR41, -R5.reuse ;  /* 0x0000002945297c23 */ /* 0x100fe20008010805 */
[--C-:B------:R-:W-:Y:S01]  /*c0d0*/  FFMA.FTZ R44, R72, UR41, -R5.reuse ;  /* 0x00000029482c7c23 */ /* 0x100fe20008010805 */
[--C-:B------:R-:W-:Y:S01]  /*c0e0*/  FFMA.FTZ R45, R73, UR41, -R5.reuse ;  /* 0x00000029492d7c23 */ /* 0x100fe20008010805 */
[--C-:B------:R-:W-:Y:S01]  /*c0f0*/  FFMA.FTZ R49, R76, UR41, -R5.reuse ;  /* 0x000000294c317c23 */ /* 0x100fe20008010805 */
[--C-:B------:R-:W-:Y:S01]  /*c100*/  FFMA.FTZ R81, R81, UR41, -R5.reuse ;  /* 0x0000002951517c23 */ /* 0x100fe20008010805 */
[--C-:B------:R-:W-:Y:S01]  /*c110*/  FFMA.FTZ R29, R84, UR41, -R5.reuse ;  /* 0x00000029541d7c23 */ /* 0x100fe20008010805 */
[----:B------:R2:W-:Y:S01]  /*c120*/  MUFU.EX2 R24, R53 ;  /* 0x0000003500187308 */ /* 0x0005e20000000800 */
[--C-:B-1----:R-:W-:Y:S01]  /*c130*/  FFMA.FTZ R48, R57, UR41, -R5.reuse ;  /* 0x0000002939307c23 */ /* 0x102fe20008010805 */
[--C-:B------:R-:W-:Y:S01]  /*c140*/  FFMA.FTZ R57, R80, UR41, -R5.reuse ;  /* 0x0000002950397c23 */ /* 0x100fe20008010805 */
[----:B------:R-:W-:Y:S01]  /*c150*/  FFMA.FTZ R142, R85, UR41, -R5 ;  /* 0x00000029558e7c23 */ /* 0x000fe20008010805 */
[----:B------:R-:W-:-:S04]  /*c160*/  FFMA.FTZ R64, R27, UR41, -R61 ;  /* 0x000000291b407c23 */ /* 0x000fc8000801083d */
[----:B------:R-:W1:Y:S01]  /*c170*/  MUFU.EX2 R7, R7 ;  /* 0x0000000700077308 */ /* 0x000e620000000800 */
[----:B--2---:R-:W-:Y:S01]  /*c180*/  FFMA.FTZ R53, R77, UR41, -R5 ;  /* 0x000000294d357c23 */ /* 0x004fe20008010805 */
[--C-:B------:R-:W-:Y:S01]  /*c190*/  FFMA.FTZ R5, R26, UR41, -R61.reuse ;  /* 0x000000291a057c23 */ /* 0x100fe2000801083d */
[----:B------:R-:W-:-:S05]  /*c1a0*/  FFMA.FTZ R65, R30, UR41, -R61 ;  /* 0x000000291e417c23 */ /* 0x000fca000801083d */
[----:B------:R-:W2:Y:S01]  /*c1b0*/  MUFU.EX2 R21, R21 ;  /* 0x0000001500157308 */ /* 0x000ea20000000800 */
[--C-:B------:R-:W-:Y:S01]  /*c1c0*/  FFMA.FTZ R72, R31, UR41, -R61.reuse ;  /* 0x000000291f487c23 */ /* 0x100fe2000801083d */
[----:B------:R-:W-:-:S06]  /*c1d0*/  FFMA.FTZ R31, R54, UR41, -R61 ;  /* 0x00000029361f7c23 */ /* 0x000fcc000801083d */
[----:B------:R-:W-:Y:S01]  /*c1e0*/  MUFU.EX2 R5, R5 ;  /* 0x0000000500057308 */ /* 0x000fe20000000800 */
[----:B0-----:R-:W-:-:S07]  /*c1f0*/  FADD.FTZ R54, R4, R6 ;  /* 0x0000000604367221 */ /* 0x001fce0000010000 */
[----:B------:R-:W0:Y:S01]  /*c200*/  MUFU.EX2 R64, R64 ;  /* 0x0000004000407308 */ /* 0x000e220000000800 */
[----:B------:R-:W-:-:S07]  /*c210*/  FFMA.FTZ R30, R51, UR41, -R61 ;  /* 0x00000029331e7c23 */ /* 0x000fce000801083d */
[----:B------:R-:W3:Y:S01]  /*c220*/  MUFU.EX2 R9, R9 ;  /* 0x0000000900097308 */ /* 0x000ee20000000800 */
[----:B------:R-:W-:Y:S01]  /*c230*/  MOV R51, UR39 ;  /* 0x0000002700337c02 */ /* 0x000fe20008000f00 */
[----:B-1----:R-:W-:-:S06]  /*c240*/  FADD.FTZ R54, R7, R54 ;  /* 0x0000003607367221 */ /* 0x002fcc0000010000 */
[----:B------:R-:W1:Y:S01]  /*c250*/  MUFU.EX2 R65, R65 ;  /* 0x0000004100417308 */ /* 0x000e620000000800 */
[----:B------:R-:W-:Y:S01]  /*c260*/  PRMT R8, R51, 0x654, R8 ;  /* 0x0000065433087816 */ /* 0x000fe20000000008 */
[----:B--2---:R-:W-:-:S06]  /*c270*/  FADD.FTZ R54, R21, R54 ;  /* 0x0000003615367221 */ /* 0x004fcc0000010000 */
[----:B------:R-:W2:Y:S01]  /*c280*/  MUFU.EX2 R11, R11 ;  /* 0x0000000b000b7308 */ /* 0x000ea20000000800 */
[--C-:B------:R-:W-:Y:S01]  /*c290*/  FFMA.FTZ R69, R47, UR41, -R61.reuse ;  /* 0x000000292f457c23 */ /* 0x100fe2000801083d */
[----:B------:R0:W-:Y:S06]  /*c2a0*/  SYNCS.ARRIVE.TRANS64.RED.A1T0 RZ, [R8+URZ], RZ ;  /* 0x000000ff08ff79a7 */ /* 0x0001ec000810043f */
[----:B------:R-:W4:Y:S01]  /*c2b0*/  MUFU.EX2 R72, R72 ;  /* 0x0000004800487308 */ /* 0x000f220000000800 */
[----:B------:R-:W-:Y:S01]  /*c2c0*/  FFMA.FTZ R47, R59, UR41, -R61 ;  /* 0x000000293b2f7c23 */ /* 0x000fe2000801083d */
[----:B0-----:R-:W-:Y:S01]  /*c2d0*/  FADD.FTZ R8, R5, R64 ;  /* 0x0000004005087221 */ /* 0x001fe20000010000 */
[----:B---3--:R-:W-:-:S05]  /*c2e0*/  FADD.FTZ R59, R9, R54 ;  /* 0x00000036093b7221 */ /* 0x008fca0000010000 */
[----:B------:R-:W0:Y:S01]  /*c2f0*/  MUFU.EX2 R15, R15 ;  /* 0x0000000f000f7308 */ /* 0x000e220000000800 */
[----:B------:R-:W-:Y:S02]  /*c300*/  F2FP.F16.F32.PACK_AB R4, R6, R4 ;  /* 0x000000040604723e */ /* 0x000fe400000000ff */
[----:B------:R-:W-:Y:S01]  /*c310*/  F2FP.F16.F32.PACK_AB R6, R21, R7 ;  /* 0x000000071506723e */ /* 0x000fe200000000ff */
[----:B-1----:R-:W-:-:S04]  /*c320*/  FADD.FTZ R7, R65, R8 ;  /* 0x0000000841077221 */ /* 0x002fc80000010000 */
[----:B------:R-:W1:Y:S01]  /*c330*/  MUFU.EX2 R20, R20 ;  /* 0x0000001400147308 */ /* 0x000e620000000800 */
[----:B------:R-:W-:Y:S01]  /*c340*/  FFMA.FTZ R26, R34, UR41, -R61 ;  /* 0x00000029221a7c23 */ /* 0x000fe2000801083d */
[----:B------:R-:W-:Y:S01]  /*c350*/  FADD.FTZ R8, R10, R59 ;  /* 0x0000003b0a087221 */ /* 0x000fe20000010000 */
[--C-:B------:R-:W-:Y:S01]  /*c360*/  FFMA.FTZ R34, R35, UR41, -R61.reuse ;  /* 0x0000002923227c23 */ /* 0x100fe2000801083d */
[--C-:B------:R-:W-:Y:S01]  /*c370*/  FFMA.FTZ R35, R38, UR41, -R61.reuse ;  /* 0x0000002926237c23 */ /* 0x100fe2000801083d */
[----:B------:R-:W-:-:S03]  /*c380*/  FFMA.FTZ R27, R50, UR41, -R61 ;  /* 0x00000029321b7c23 */ /* 0x000fc6000801083d */
[----:B------:R-:W3:Y:S01]  /*c390*/  MUFU.EX2 R25, R25 ;  /* 0x0000001900197308 */ /* 0x000ee20000000800 */
[--C-:B------:R-:W-:Y:S01]  /*c3a0*/  FFMA.FTZ R38, R39, UR41, -R61.reuse ;  /* 0x0000002927267c23 */ /* 0x100fe2000801083d */
[--C-:B------:R-:W-:Y:S01]  /*c3b0*/  FFMA.FTZ R50, R62, UR41, -R61.reuse ;  /* 0x000000293e327c23 */ /* 0x100fe2000801083d */
[--C-:B------:R-:W-:Y:S01]  /*c3c0*/  FFMA.FTZ R39, R42, UR41, -R61.reuse ;  /* 0x000000292a277c23 */ /* 0x100fe2000801083d */
[----:B--2---:R-:W-:Y:S01]  /*c3d0*/  FADD.FTZ R62, R11, R8 ;  /* 0x000000080b3e7221 */ /* 0x004fe20000010000 */
[----:B------:R-:W-:-:S03]  /*c3e0*/  FFMA.FTZ R42, R55, UR41, -R61 ;  /* 0x00000029372a7c23 */ /* 0x000fc6000801083d */
[----:B------:R-:W2:Y:S01]  /*c3f0*/  MUFU.EX2 R28, R28 ;  /* 0x0000001c001c7308 */ /* 0x000ea20000000800 */
[C---:B----4-:R-:W-:Y:S01]  /*c400*/  FADD.FTZ R55, R72.reuse, R7 ;  /* 0x0000000748377221 */ /* 0x050fe20000010000 */
[----:B------:R-:W-:Y:S01]  /*c410*/  F2FP.F16.F32.PACK_AB R7, R72, R65 ;  /* 0x000000414807723e */ /* 0x000fe200000000ff */
[----:B0-----:R-:W-:-:S05]  /*c420*/  FADD.FTZ R65, R15, R62 ;  /* 0x0000003e0f417221 */ /* 0x001fca0000010000 */
[----:B------:R-:W0:Y:S01]  /*c430*/  MUFU.EX2 R32, R32 ;  /* 0x0000002000207308 */ /* 0x000e220000000800 */
[----:B-1----:R-:W-:Y:S01]  /*c440*/  FADD.FTZ R62, R20, R65 ;  /* 0x00000041143e7221 */ /* 0x002fe20000010000 */
[----:B------:R-:W-:-:S03]  /*c450*/  F2FP.F16.F32.PACK_AB R5, R64, R5 ;  /* 0x000000054005723e */ /* 0x000fc600000000ff */
[----:B---3--:R-:W-:Y:S02]  /*c460*/  FADD.FTZ R65, R25, R62 ;  /* 0x0000003e19417221 */ /* 0x008fe40000010000 */
[----:B------:R1:W-:Y:S02]  /*c470*/  STSM.16.M88.4 [R90+0x21800], R4 ;  /* 0x021800045a007844 */ /* 0x0003e40000000200 */
[----:B--2---:R-:W-:Y:S01]  /*c480*/  FADD.FTZ R65, R28, R65 ;  /* 0x000000411c417221 */ /* 0x004fe20000010000 */
[----:B-1----:R-:W-:Y:S02]  /*c490*/  F2FP.F16.F32.PACK_AB R4, R10, R9 ;  /* 0x000000090a04723e */ /* 0x002fe400000000ff */
[----:B0-----:R-:W-:Y:S02]  /*c4a0*/  F2FP.F16.F32.PACK_AB R10, R32, R28 ;  /* 0x0000001c200a723e */ /* 0x001fe400000000ff */
[----:B------:R-:W2:Y:S01]  /*c4b0*/  LDL R28, [R1+0x50] ;  /* 0x00005000011c7983 */ /* 0x000ea20000100800 */
[----:B------:R-:W0:Y:S08]  /*c4c0*/  MUFU.EX2 R26, R26 ;  /* 0x0000001a001a7308 */ /* 0x000e300000000800 */
[----:B------:R-:W1:Y:S01]  /*c4d0*/  MUFU.EX2 R34, R34 ;  /* 0x0000002200227308 */ /* 0x000e620000000800 */
[----:B------:R-:W-:-:S07]  /*c4e0*/  FFMA.FTZ R68, R43, UR41, -R61 ;  /* 0x000000292b447c23 */ /* 0x000fce000801083d */
[----:B------:R-:W3:Y:S01]  /*c4f0*/  MUFU.EX2 R35, R35 ;  /* 0x0000002300237308 */ /* 0x000ee20000000800 */
[----:B0-----:R-:W-:Y:S01]  /*c500*/  FADD.FTZ R59, R26, R55 ;  /* 0x000000371a3b7221 */ /* 0x001fe20000010000 */
[----:B------:R-:W-:-:S06]  /*c510*/  FFMA.FTZ R46, R46, UR41, -R61 ;  /* 0x000000292e2e7c23 */ /* 0x000fcc000801083d */
[----:B------:R-:W0:Y:S01]  /*c520*/  MUFU.EX2 R38, R38 ;  /* 0x0000002600267308 */ /* 0x000e220000000800 */
[----:B-1----:R-:W-:-:S07]  /*c530*/  FADD.FTZ R8, R34, R59 ;  /* 0x0000003b22087221 */ /* 0x002fce0000010000 */
[----:B------:R-:W1:Y:S01]  /*c540*/  MUFU.EX2 R39, R39 ;  /* 0x0000002700277308 */ /* 0x000e620000000800 */
[----:B------:R-:W-:Y:S01]  /*c550*/  FFMA.FTZ R51, R63, UR41, -R61 ;  /* 0x000000293f337c23 */ /* 0x000fe2000801083d */
[----:B---3--:R-:W-:-:S06]  /*c560*/  FADD.FTZ R63, R35, R8 ;  /* 0x00000008233f7221 */ /* 0x008fcc0000010000 */
[----:B------:R-:W3:Y:S01]  /*c570*/  MUFU.EX2 R68, R68 ;  /* 0x0000004400447308 */ /* 0x000ee20000000800 */
[----:B0-----:R-:W-:-:S07]  /*c580*/  FADD.FTZ R8, R38, R63 ;  /* 0x0000003f26087221 */ /* 0x001fce0000010000 */
[----:B------:R-:W0:Y:S01]  /*c590*/  MUFU.EX2 R46, R46 ;  /* 0x0000002e002e7308 */ /* 0x000e220000000800 */
[----:B-1----:R-:W-:-:S07]  /*c5a0*/  FADD.FTZ R63, R39, R8 ;  /* 0x00000008273f7221 */ /* 0x002fce0000010000 */
[----:B------:R-:W1:Y:S01]  /*c5b0*/  MUFU.EX2 R69, R69 ;  /* 0x0000004500457308 */ /* 0x000e620000000800 */
[----:B---3--:R-:W-:-:S07]  /*c5c0*/  FADD.FTZ R63, R68, R63 ;  /* 0x0000003f443f7221 */ /* 0x008fce0000010000 */
[----:B------:R-:W3:Y:S01]  /*c5d0*/  MUFU.EX2 R27, R27 ;  /* 0x0000001b001b7308 */ /* 0x000ee20000000800 */
[----:B0-----:R-:W-:-:S07]  /*c5e0*/  FADD.FTZ R8, R46, R63 ;  /* 0x0000003f2e087221 */ /* 0x001fce0000010000 */
[----:B------:R-:W0:Y:S01]  /*c5f0*/  MUFU.EX2 R13, R13 ;  /* 0x0000000d000d7308 */ /* 0x000e220000000800 */
[----:B------:R-:W-:-:S07]  /*c600*/  FFMA.FTZ R43, R58, UR41, -R61 ;  /* 0x000000293a2b7c23 */ /* 0x000fce000801083d */
[----:B------:R-:W4:Y:S01]  /*c610*/  MUFU.EX2 R30, R30 ;  /* 0x0000001e001e7308 */ /* 0x000f220000000800 */
[----:B------:R-:W-:Y:S01]  /*c620*/  FADD.FTZ R65, R32, R65 ;  /* 0x0000004120417221 */ /* 0x000fe20000010000 */
[----:B-1----:R-:W-:-:S06]  /*c630*/  FADD.FTZ R8, R69, R8 ;  /* 0x0000000845087221 */ /* 0x002fcc0000010000 */
[----:B------:R-:W1:Y:S01]  /*c640*/  MUFU.EX2 R31, R31 ;  /* 0x0000001f001f7308 */ /* 0x000e620000000800 */
[----:B------:R-:W-:Y:S01]  /*c650*/  FADD.FTZ R62, R12, R65 ;  /* 0x000000410c3e7221 */ /* 0x000fe20000010000 */
[----:B---3--:R-:W-:-:S06]  /*c660*/  FADD.FTZ R9, R27, R8 ;  /* 0x000000081b097221 */ /* 0x008fcc0000010000 */
[----:B------:R-:W3:Y:S01]  /*c670*/  MUFU.EX2 R42, R42 ;  /* 0x0000002a002a7308 */ /* 0x000ee20000000800 */
[----:B0-----:R-:W-:Y:S01]  /*c680*/  FADD.FTZ R63, R13, R62 ;  /* 0x0000003e0d3f7221 */ /* 0x001fe20000010000 */
[----:B----4-:R-:W-:-:S06]  /*c690*/  FADD.FTZ R62, R30, R9 ;  /* 0x000000091e3e7221 */ /* 0x010fcc0000010000 */
[----:B------:R-:W0:Y:S08]  /*c6a0*/  MUFU.EX2 R33, R33 ;  /* 0x0000002100217308 */ /* 0x000e300000000800 */
[----:B------:R-:W4:Y:S01]  /*c6b0*/  MUFU.EX2 R43, R43 ;  /* 0x0000002b002b7308 */ /* 0x000f220000000800 */
[----:B------:R-:W-:Y:S01]  /*c6c0*/  FADD.FTZ R63, R14, R63 ;  /* 0x0000003f0e3f7221 */ /* 0x000fe20000010000 */
[----:B-1----:R-:W-:-:S06]  /*c6d0*/  FADD.FTZ R9, R31, R62 ;  /* 0x0000003e1f097221 */ /* 0x002fcc0000010000 */
[----:B------:R-:W1:Y:S01]  /*c6e0*/  MUFU.EX2 R48, R48 ;  /* 0x0000003000307308 */ /* 0x000e620000000800 */
[----:B------:R-:W-:-:S07]  /*c6f0*/  FFMA.FTZ R21, R66, UR41, -R61 ;  /* 0x0000002942157c23 */ /* 0x000fce000801083d */
[----:B------:R-:W1:Y:S01]  /*c700*/  MUFU.EX2 R47, R47 ;  /* 0x0000002f002f7308 */ /* 0x000e620000000800 */
[----:B------:R-:W-:Y:S01]  /*c710*/  FADD.FTZ R64, R24, R63 ;  /* 0x0000003f18407221 */ /* 0x000fe20000010000 */
[----:B------:R-:W-:-:S06]  /*c720*/  F2FP.F16.F32.PACK_AB R5, R34, R26 ;  /* 0x0000001a2205723e */ /* 0x000fcc00000000ff */
[----:B------:R-:W1:Y:S01]  /*c730*/  MUFU.EX2 R52, R52 ;  /* 0x0000003400347308 */ /* 0x000e620000000800 */
[----:B---3--:R-:W-:Y:S01]  /*c740*/  FADD.FTZ R26, R42, R9 ;  /* 0x000000092a1a7221 */ /* 0x008fe20000010000 */
[----:B------:R-:W-:-:S06]  /*c750*/  FFMA.FTZ R54, R67, UR41, -R61 ;  /* 0x0000002943367c23 */ /* 0x000fcc000801083d */
[----:B------:R-:W3:Y:S01]  /*c760*/  MUFU.EX2 R50, R50 ;  /* 0x0000003200327308 */ /* 0x000ee20000000800 */
[----:B------:R-:W-:Y:S01]  /*c770*/  F2FP.F16.F32.PACK_AB R6, R15, R11 ;  /* 0x0000000b0f06723e */ /* 0x000fe200000000ff */
[----:B0-----:R-:W-:-:S06]  /*c780*/  FADD.FTZ R11, R33, R64 ;  /* 0x00000040210b7221 */ /* 0x001fcc0000010000 */
[----:B------:R-:W0:Y:S01]  /*c790*/  MUFU.EX2 R56, R56 ;  /* 0x0000003800387308 */ /* 0x000e220000000800 */
[----:B----4-:R-:W-:Y:S01]  /*c7a0*/  FADD.FTZ R26, R43, R26 ;  /* 0x0000001a2b1a7221 */ /* 0x010fe20000010000 */
[----:B------:R-:W-:-:S06]  /*c7b0*/  FFMA.FTZ R55, R70, UR41, -R61 ;  /* 0x0000002946377c23 */ /* 0x000fcc000801083d */
[----:B------:R-:W4:Y:S01]  /*c7c0*/  MUFU.EX2 R51, R51 ;  /* 0x0000003300337308 */ /* 0x000f220000000800 */
[----:B-1----:R-:W-:Y:S01]  /*c7d0*/  FADD.FTZ R11, R48, R11 ;  /* 0x0000000b300b7221 */ /* 0x002fe20000010000 */
[----:B------:R-:W-:-:S06]  /*c7e0*/  FADD.FTZ R15, R47, R26 ;  /* 0x0000001a2f0f7221 */ /* 0x000fcc0000010000 */
[----:B------:R-:W1:Y:S01]  /*c7f0*/  MUFU.EX2 R36, R36 ;  /* 0x0000002400247308 */ /* 0x000e620000000800 */
[----:B------:R-:W-:-:S07]  /*c800*/  FFMA.FTZ R58, R71, UR41, -R61 ;  /* 0x00000029473a7c23 */ /* 0x000fce000801083d */
[----:B------:R-:W1:Y:S01]  /*c810*/  MUFU.EX2 R21, R21 ;  /* 0x0000001500157308 */ /* 0x000e620000000800 */
[----:B------:R-:W-:Y:S01]  /*c820*/  F2FP.F16.F32.PACK_AB R8, R25, R20 ;  /* 0x000000141908723e */ /* 0x000fe200000000ff */
[----:B------:R-:W-:-:S06]  /*c830*/  FADD.FTZ R25, R52, R11 ;  /* 0x0000000b34197221 */ /* 0x000fcc0000010000 */
[----:B------:R-:W1:Y:S01]  /*c840*/  MUFU.EX2 R40, R40 ;  /* 0x0000002800287308 */ /* 0x000e620000000800 */
[----:B---3--:R-:W-:Y:S01]  /*c850*/  FADD.FTZ R26, R50, R15 ;  /* 0x0000000f321a7221 */ /* 0x008fe20000010000 */
[----:B------:R-:W-:-:S06]  /*c860*/  FFMA.FTZ R59, R74, UR41, -R61 ;  /* 0x000000294a3b7c23 */ /* 0x000fcc000801083d */
[----:B------:R-:W3:Y:S01]  /*c870*/  MUFU.EX2 R54, R54 ;  /* 0x0000003600367308 */ /* 0x000ee20000000800 */
[----:B------:R-:W-:Y:S01]  /*c880*/  F2FP.F16.F32.PACK_AB R7, R38, R35 ;  /* 0x000000232607723e */ /* 0x000fe200000000ff */
[----:B0-----:R-:W-:-:S06]  /*c890*/  FADD.FTZ R25, R56, R25 ;  /* 0x0000001938197221 */ /* 0x001fcc0000010000 */
[----:B------:R-:W0:Y:S01]  /*c8a0*/  MUFU.EX2 R37, R37 ;  /* 0x0000002500257308 */ /* 0x000e220000000800 */
[----:B----4-:R-:W-:-:S07]  /*c8b0*/  FADD.FTZ R26, R51, R26 ;  /* 0x0000001a331a7221 */ /* 0x010fce0000010000 */
[----:B------:R-:W4:Y:S01]  /*c8c0*/  MUFU.EX2 R55, R55 ;  /* 0x0000003700377308 */ /* 0x000f220000000800 */
[----:B------:R-:W-:Y:S01]  /*c8d0*/  F2FP.F16.F32.PACK_AB R9, R68, R39 ;  /* 0x000000274409723e */ /* 0x000fe200000000ff */
[----:B------:R-:W-:Y:S01]  /*c8e0*/  FFMA.FTZ R75, R75, UR41, -R61 ;  /* 0x000000294b4b7c23 */ /* 0x000fe2000801083d */
[----:B------:R-:W-:-:S05]  /*c8f0*/  F2FP.F16.F32.PACK_AB R11, R69, R46 ;  /* 0x0000002e450b723e */ /* 0x000fca00000000ff */
[----:B------:R-:W4:Y:S01]  /*c900*/  MUFU.EX2 R41, R41 ;  /* 0x0000002900297308 */ /* 0x000f220000000800 */
[----:B------:R3:W-:Y:S01]  /*c910*/  STSM.16.M88.4 [R91], R4 ;  /* 0x000000045b007844 */ /* 0x0007e20000000200 */
[----:B-1----:R-:W-:-:S06]  /*c920*/  FADD.FTZ R25, R36, R25 ;  /* 0x0000001924197221 */ /* 0x002fcc0000010000 */
[----:B------:R-:W1:Y:S01]  /*c930*/  MUFU.EX2 R58, R58 ;  /* 0x0000003a003a7308 */ /* 0x000e620000000800 */
[----:B------:R-:W-:Y:S01]  /*c940*/  FFMA.FTZ R78, R78, UR41, -R61 ;  /* 0x000000294e4e7c23 */ /* 0x000fe2000801083d */
[----:B------:R-:W-:Y:S01]  /*c950*/  F2FP.F16.F32.PACK_AB R14, R24, R14 ;  /* 0x0000000e180e723e */ /* 0x000fe200000000ff */
[----:B------:R0:W-:Y:S05]  /*c960*/  STSM.16.M88.4 [R89], R8 ;  /* 0x0000000859007844 */ /* 0x0001ea0000000200 */
[----:B------:R-:W1:Y:S01]  /*c970*/  MUFU.EX2 R44, R44 ;  /* 0x0000002c002c7308 */ /* 0x000e620000000800 */
[----:B---3--:R-:W-:Y:S01]  /*c980*/  FADD.FTZ R5, R21, R26 ;  /* 0x0000001a15057221 */ /* 0x008fe20000010000 */
[----:B------:R-:W-:-:S06]  /*c990*/  FADD.FTZ R24, R40, R25 ;  /* 0x0000001928187221 */ /* 0x000fcc0000010000 */
[----:B------:R-:W3:Y:S01]  /*c9a0*/  MUFU.EX2 R59, R59 ;  /* 0x0000003b003b7308 */ /* 0x000ee20000000800 */
[----:B------:R-:W-:Y:S01]  /*c9b0*/  FFMA.FTZ R79, R79, UR41, -R61 ;  /* 0x000000294f4f7c23 */ /* 0x000fe2000801083d */
[----:B0-----:R-:W-:-:S06]  /*c9c0*/  FADD.FTZ R8, R54, R5 ;  /* 0x0000000536087221 */ /* 0x001fcc0000010000 */
[----:B------:R-:W0:Y:S01]  /*c9d0*/  MUFU.EX2 R45, R45 ;  /* 0x0000002d002d7308 */ /* 0x000e220000000800 */
[----:B------:R-:W-:Y:S01]  /*c9e0*/  FADD.FTZ R24, R37, R24 ;  /* 0x0000001825187221 */ /* 0x000fe20000010000 */
[----:B----4-:R-:W-:-:S06]  /*c9f0*/  FADD.FTZ R9, R55, R8 ;  /* 0x0000000837097221 */ /* 0x010fcc0000010000 */
[----:B------:R-:W4:Y:S01]  /*ca00*/  MUFU.EX2 R20, R75 ;  /* 0x0000004b00147308 */ /* 0x000f220000000800 */
[----:B------:R-:W-:Y:S01]  /*ca10*/  FFMA.FTZ R82, R82, UR41, -R61 ;  /* 0x0000002952527c23 */ /* 0x000fe2000801083d */
[----:B------:R-:W-:-:S06]  /*ca20*/  FADD.FTZ R5, R41, R24 ;  /* 0x0000001829057221 */ /* 0x000fcc0000010000 */
[----:B------:R-:W4:Y:S01]  /*ca30*/  MUFU.EX2 R49, R49 ;  /* 0x0000003100317308 */ /* 0x000f220000000800 */
[----:B-1----:R-:W-:Y:S01]  /*ca40*/  FADD.FTZ R8, R58, R9 ;  /* 0x000000093a087221 */ /* 0x002fe20000010000 */
[----:B------:R-:W-:-:S06]  /*ca50*/  FFMA.FTZ R83, R83, UR41, -R61 ;  /* 0x0000002953537c23 */ /* 0x000fcc000801083d */
[----:B------:R-:W1:Y:S01]  /*ca60*/  MUFU.EX2 R78, R78 ;  /* 0x0000004e004e7308 */ /* 0x000e620000000800 */
[--C-:B------:R-:W-:Y:S01]  /*ca70*/  FFMA.FTZ R86, R86, UR41, -R61.reuse ;  /* 0x0000002956567c23 */ /* 0x100fe2000801083d */
[----:B------:R-:W-:Y:S01]  /*ca80*/  FFMA.FTZ R61, R87, UR41, -R61 ;  /* 0x00000029573d7c23 */ /* 0x000fe2000801083d */
[----:B------:R-:W-:-:S05]  /*ca90*/  FADD.FTZ R10, R44, R5 ;  /* 0x000000052c0a7221 */ /* 0x000fca0000010000 */
[----:B------:R-:W2:Y:S01]  /*caa0*/  MUFU.EX2 R53, R53 ;  /* 0x0000003500357308 */ /* 0x000ea20000000800 */
[----:B---3--:R-:W-:-:S07]  /*cab0*/  FADD.FTZ R9, R59, R8 ;  /* 0x000000083b097221 */ /* 0x008fce0000010000 */
[----:B------:R-:W3:Y:S01]  /*cac0*/  MUFU.EX2 R79, R79 ;  /* 0x0000004f004f7308 */ /* 0x000ee20000000800 */
[----:B0-----:R-:W-:Y:S01]  /*cad0*/  FADD.FTZ R10, R45, R10 ;  /* 0x0000000a2d0a7221 */ /* 0x001fe20000010000 */
[----:B----4-:R-:W-:-:S06]  /*cae0*/  FADD.FTZ R9, R20, R9 ;  /* 0x0000000914097221 */ /* 0x010fcc0000010000 */
[----:B------:R-:W0:Y:S08]  /*caf0*/  MUFU.EX2 R57, R57 ;  /* 0x0000003900397308 */ /* 0x000e300000000800 */
[----:B------:R-:W-:Y:S01]  /*cb00*/  MUFU.EX2 R82, R82 ;  /* 0x0000005200527308 */ /* 0x000fe20000000800 */
[----:B------:R-:W-:Y:S01]  /*cb10*/  FADD.FTZ R10, R49, R10 ;  /* 0x0000000a310a7221 */ /* 0x000fe20000010000 */
[----:B-1----:R-:W-:-:S06]  /*cb20*/  FADD.FTZ R24, R78, R9 ;  /* 0x000000094e187221 */ /* 0x002fcc0000010000 */
[----:B------:R-:W1:Y:S01]  /*cb30*/  MUFU.EX2 R60, R81 ;  /* 0x00000051003c7308 */ /* 0x000e620000000800 */
[----:B------:R-:W-:-:S07]  /*cb40*/  F2FP.F16.F32.PACK_AB R12, R13, R12 ;  /* 0x0000000c0d0c723e */ /* 0x000fce00000000ff */
[----:B------:R-:W4:Y:S01]  /*cb50*/  MUFU.EX2 R83, R83 ;  /* 0x0000005300537308 */ /* 0x000f220000000800 */
[----:B------:R-:W-:-:S07]  /*cb60*/  F2FP.F16.F32.PACK_AB R13, R30, R27 ;  /* 0x0000001b1e0d723e */ /* 0x000fce00000000ff */
[----:B------:R-:W-:Y:S01]  /*cb70*/  MUFU.EX2 R29, R29 ;  /* 0x0000001d001d7308 */ /* 0x000fe20000000800 */
[----:B------:R-:W-:-:S07]  /*cb80*/  F2FP.F16.F32.PACK_AB R15, R42, R31 ;  /* 0x0000001f2a0f723e */ /* 0x000fce00000000ff */
[----:B------:R-:W4:Y:S01]  /*cb90*/  MUFU.EX2 R142, R142 ;  /* 0x0000008e008e7308 */ /* 0x000f220000000800 */
[----:B--2---:R-:W-:-:S07]  /*cba0*/  FADD.FTZ R10, R53, R10 ;  /* 0x0000000a350a7221 */ /* 0x004fce0000010000 */
[----:B------:R-:W-:Y:S08]  /*cbb0*/  MUFU.EX2 R86, R86 ;  /* 0x0000005600567308 */ /* 0x000ff00000000800 */
[----:B------:R-:W2:Y:S01]  /*cbc0*/  MUFU.EX2 R61, R61 ;  /* 0x0000003d003d7308 */ /* 0x000ea20000000800 */
[----:B---3--:R-:W-:Y:S01]  /*cbd0*/  FADD.FTZ R9, R79, R24 ;  /* 0x000000184f097221 */ /* 0x008fe20000010000 */
[----:B------:R-:W-:-:S02]  /*cbe0*/  F2FP.F16.F32.PACK_AB R4, R48, R33 ;  /* 0x000000213004723e */ /* 0x000fc400000000ff */
[----:B------:R-:W-:Y:S02]  /*cbf0*/  F2FP.F16.F32.PACK_AB R6, R56, R52 ;  /* 0x000000343806723e */ /* 0x000fe400000000ff */
[----:B------:R-:W-:Y:S02]  /*cc00*/  F2FP.F16.F32.PACK_AB R5, R47, R43 ;  /* 0x0000002b2f05723e */ /* 0x000fe400000000ff */
[----:B------:R-:W-:Y:S01]  /*cc10*/  F2FP.F16.F32.PACK_AB R7, R51, R50 ;  /* 0x000000323307723e */ /* 0x000fe200000000ff */
[----:B------:R3:W-:Y:S01]  /*cc20*/  STSM.16.M88.4 [R88], R12 ;  /* 0x0000000c58007844 */ /* 0x0007e20000000200 */
[----:B0-----:R-:W-:Y:S01]  /*cc30*/  FADD.FTZ R11, R57, R10 ;  /* 0x0000000a390b7221 */ /* 0x001fe20000010000 */
[----:B------:R-:W-:Y:S02]  /*cc40*/  F2FP.F16.F32.PACK_AB R8, R45, R44 ;  /* 0x0000002c2d08723e */ /* 0x000fe400000000ff */
[----:B------:R0:W-:Y:S01]  /*cc50*/  STSM.16.M88.4 [R90+0x27800], R4 ;  /* 0x027800045a007844 */ /* 0x0001e20000000200 */
[----:B-1----:R-:W-:Y:S01]  /*cc60*/  FADD.FTZ R24, R60, R11 ;  /* 0x0000000b3c187221 */ /* 0x002fe20000010000 */
[----:B------:R-:W-:-:S02]  /*cc70*/  F2FP.F16.F32.PACK_AB R10, R53, R49 ;  /* 0x00000031350a723e */ /* 0x000fc400000000ff */
[----:B------:R-:W-:Y:S01]  /*cc80*/  F2FP.F16.F32.PACK_AB R11, R79, R78 ;  /* 0x0000004e4f0b723e */ /* 0x000fe200000000ff */
[----:B---3--:R-:W-:Y:S01]  /*cc90*/  FADD.FTZ R14, R82, R9 ;  /* 0x00000009520e7221 */ /* 0x008fe20000010000 */
[----:B------:R-:W-:Y:S02]  /*cca0*/  F2FP.F16.F32.PACK_AB R9, R20, R59 ;  /* 0x0000003b1409723e */ /* 0x000fe400000000ff */
[----:B0-----:R-:W-:Y:S02]  /*ccb0*/  F2FP.F16.F32.PACK_AB R4, R40, R36 ;  /* 0x000000242804723e */ /* 0x001fe400000000ff */
[----:B------:R-:W-:Y:S02]  /*ccc0*/  F2FP.F16.F32.PACK_AB R6, R41, R37 ;  /* 0x000000252906723e */ /* 0x000fe400000000ff */
[----:B------:R-:W-:Y:S01]  /*ccd0*/  F2FP.F16.F32.PACK_AB R5, R54, R21 ;  /* 0x000000153605723e */ /* 0x000fe200000000ff */
[----:B----4-:R-:W-:Y:S01]  /*cce0*/  FADD.FTZ R21, R83, R14 ;  /* 0x0000000e53157221 */ /* 0x010fe20000010000 */
[----:B------:R-:W-:-:S02]  /*ccf0*/  F2FP.F16.F32.PACK_AB R7, R58, R55 ;  /* 0x000000373a07723e */ /* 0x000fc400000000ff */
[----:B------:R-:W-:Y:S02]  /*cd00*/  F2FP.F16.F32.PACK_AB R12, R60, R57 ;  /* 0x000000393c0c723e */ /* 0x000fe400000000ff */
[----:B------:R-:W-:Y:S02]  /*cd10*/  F2FP.F16.F32.PACK_AB R13, R83, R82 ;  /* 0x00000052530d723e */ /* 0x000fe400000000ff */
[----:B------:R-:W-:Y:S02]  /*cd20*/  F2FP.F16.F32.PACK_AB R14, R142, R29 ;  /* 0x0000001d8e0e723e */ /* 0x000fe400000000ff */
[----:B--2---:R-:W-:Y:S01]  /*cd30*/  F2FP.F16.F32.PACK_AB R15, R61, R86 ;  /* 0x000000563d0f723e */ /* 0x004fe200000000ff */
[----:B------:R-:W-:Y:S04]  /*cd40*/  STSM.16.M88.4 [R28], R4 ;  /* 0x000000041c007844 */ /* 0x000fe80000000200 */
[----:B------:R0:W-:Y:S04]  /*cd50*/  STSM.16.M88.4 [R89+0x6000], R8 ;  /* 0x0060000859007844 */ /* 0x0001e80000000200 */
[----:B------:R1:W-:Y:S01]  /*cd60*/  STSM.16.M88.4 [R88+0x6000], R12 ;  /* 0x0060000c58007844 */ /* 0x0003e20000000200 */
[----:B------:R2:W-:Y:S06]  /*cd70*/  MEMBAR.ALL.CTA ;  /* 0x0000000000007992 */ /* 0x0005ec0000008000 */
[----:B--2---:R-:W2:Y:S01]  /*cd80*/  FENCE.VIEW.ASYNC.S ;  /* 0x00000000000073c6 */ /* 0x004ea20000000000 */
[----:B------:R-:W-:Y:S01]  /*cd90*/  ISETP.GE.AND P1, PT, R101, 0x81, PT ;  /* 0x000000816500780c */ /* 0x000fe20003f26270 */
[----:B------:R-:W-:Y:S01]  /*cda0*/  FADD.FTZ R29, R29, R24 ;  /* 0x000000181d1d7221 */ /* 0x000fe20000010000 */
[----:B------:R-:W-:Y:S01]  /*cdb0*/  FADD.FTZ R86, R86, R21 ;  /* 0x0000001556567221 */ /* 0x000fe20000010000 */
[----:B------:R-:W-:Y:S01]  /*cdc0*/  IMAD.MOV.U32 R134, RZ, RZ, R135 ;  /* 0x000000ffff867224 */ /* 0x000fe200078e0087 */
[-C--:B------:R-:W-:Y:S01]  /*cdd0*/  MOV R130, R135.reuse ;  /* 0x0000008700827202 */ /* 0x080fe20000000f00 */
[----:B------:R-:W-:Y:S01]  /*cde0*/  FADD.FTZ R142, R142, R29 ;  /* 0x0000001d8e8e7221 */ /* 0x000fe20000010000 */
[----:B------:R-:W-:Y:S01]  /*cdf0*/  FADD.FTZ R21, R61, R86 ;  /* 0x000000563d157221 */ /* 0x000fe20000010000 */
[--C-:B------:R-:W-:Y:S01]  /*ce00*/  IMAD.MOV.U32 R133, RZ, RZ, R135.reuse ;  /* 0x000000ffff857224 */ /* 0x100fe200078e0087 */
[-C--:B------:R-:W-:Y:S01]  /*ce10*/  MOV R125, R135.reuse ;  /* 0x00000087007d7202 */ /* 0x080fe20000000f00 */
        /* <DEDUP_REMOVED lines=13> */
[----:B------:R-:W-:Y:S01]  /*cef0*/  MOV R90, R135 ;  /* 0x00000087005a7202 */ /* 0x000fe20000000f00 */
[----:B------:R-:W-:-:S02]  /*cf00*/  IMAD.MOV.U32 R123, RZ, RZ, R135 ;  /* 0x000000ffff7b7224 */ /* 0x000fc400078e0087 */
[--C-:B------:R-:W-:Y:S02]  /*cf10*/  IMAD.MOV.U32 R122, RZ, RZ, R135.reuse ;  /* 0x000000ffff7a7224 */ /* 0x100fe400078e0087 */
[--C-:B------:R-:W-:Y:S02]  /*cf20*/  IMAD.MOV.U32 R121, RZ, RZ, R135.reuse ;  /* 0x000000ffff797224 */ /* 0x100fe400078e0087 */
[--C-:B------:R-:W-:Y:S02]  /*cf30*/  IMAD.MOV.U32 R119, RZ, RZ, R135.reuse ;  /* 0x000000ffff777224 */ /* 0x100fe400078e0087 */
[--C-:B------:R-:W-:Y:S02]  /*cf40*/  IMAD.MOV.U32 R118, RZ, RZ, R135.reuse ;  /* 0x000000ffff767224 */ /* 0x100fe400078e0087 */
[--C-:B------:R-:W-:Y:S02]  /*cf50*/  IMAD.MOV.U32 R117, RZ, RZ, R135.reuse ;  /* 0x000000ffff757224 */ /* 0x100fe400078e0087 */
        /* <DEDUP_REMOVED lines=15> */
[--C-:B-----5:R-:W-:Y:S02]  /*d050*/  IMAD.MOV.U32 R97, RZ, RZ, R135.reuse ;  /* 0x000000ffff617224 */ /* 0x120fe400078e0087 */
[--C-:B------:R-:W-:Y:S02]  /*d060*/  IMAD.MOV.U32 R96, RZ, RZ, R135.reuse ;  /* 0x000000ffff607224 */ /* 0x100fe400078e0087 */
[--C-:B------:R-:W-:Y:S02]  /*d070*/  IMAD.MOV.U32 R94, RZ, RZ, R135.reuse ;  /* 0x000000ffff5e7224 */ /* 0x100fe400078e0087 */
[----:B------:R-:W-:-:S02]  /*d080*/  IMAD.MOV.U32 R93, RZ, RZ, R135 ;  /* 0x000000ffff5d7224 */ /* 0x000fc400078e0087 */
[--C-:B------:R-:W-:Y:S02]  /*d090*/  IMAD.MOV.U32 R92, RZ, RZ, R135.reuse ;  /* 0x000000ffff5c7224 */ /* 0x100fe400078e0087 */
[--C-:B------:R-:W-:Y:S02]  /*d0a0*/  IMAD.MOV.U32 R91, RZ, RZ, R135.reuse ;  /* 0x000000ffff5b7224 */ /* 0x100fe400078e0087 */
[--C-:B0-----:R-:W-:Y:S02]  /*d0b0*/  IMAD.MOV.U32 R89, RZ, RZ, R135.reuse ;  /* 0x000000ffff597224 */ /* 0x101fe400078e0087 */
[----:B-1----:R-:W-:Y:S01]  /*d0c0*/  IMAD.MOV.U32 R88, RZ, RZ, R135 ;  /* 0x000000ffff587224 */ /* 0x002fe200078e0087 */
[----:B--2---:R-:W-:Y:S01]  /*d0d0*/  NOP ;  /* 0x0000000000007918 */ /* 0x004fe20000000000 */
[----:B------:R-:W-:Y:S05]  /*d0e0*/  @!P1 BRA `(.L_x_505) ;  /* 0x00000024009c9947 */ /* 0x000fea0003800000 */
[----:B------:R-:W2:Y:S01]  /*d0f0*/  LDL.LU R73, [R1+0x68] ;  /* 0x0000680001497983 */ /* 0x000ea20000300800 */
[----:B------:R-:W-:Y:S01]  /*d100*/  IMAD.MOV.U32 R7, RZ, RZ, R3 ;  /* 0x000000ffff077224 */ /* 0x000fe200078e0003 */
[----:B------:R-:W-:Y:S01]  /*d110*/  MOV R8, R0 ;  /* 0x0000000000087202 */ /* 0x000fe20000000f00 */
        /* <DEDUP_REMOVED lines=25> */
[----:B------:R-:W-:Y:S01]  /*d2b0*/  CS2R R88, SRZ ;  /* 0x0000000000587805 */ /* 0x000fe2000001ff00 */
[----:B--2---:R-:W-:-:S07]  /*d2c0*/  VIADD R4, R73, 0xfffffffe ;  /* 0xfffffffe49047836 */ /* 0x004fce0000000000 */
.L_x_517:
[----:B------:R-:W2:Y:S01]  /*d2d0*/  LDL R0, [R1+0x38] ;  /* 0x0000380001007983 */ /* 0x000ea20000100800 */
[----:B------:R-:W-:Y:S01]  /*d2e0*/  ISETP.NE.AND P1, PT, R5, 0x1, PT ;  /* 0x000000010500780c */ /* 0x000fe20003f25270 */
[----:B------:R-:W-:Y:S05]  /*d2f0*/  YIELD ;  /* 0x0000000000007946 */ /* 0x000fea0003800000 */
[----:B------:R-:W-:-:S04]  /*d300*/  SEL R3, RZ, 0x1, P1 ;  /* 0x00000001ff037807 */ /* 0x000fc80000800000 */
[----:B------:R-:W-:Y:S02]  /*d310*/  LOP3.LUT R150, R6, R3, RZ, 0x3c, !PT ;  /* 0x0000000306967212 */ /* 0x000fe400078e3cff */
[----:B--2---:R-:W-:-:S13]  /*d320*/  ISETP.NE.AND P1, PT, R0, RZ, PT ;  /* 0x000000ff0000720c */ /* 0x004fda0003f25270 */
[----:B0-----:R-:W-:Y:S05]  /*d330*/  @P1 BRA `(.L_x_506) ;  /* 0x00000000003c1947 */ /* 0x001fea0003800000 */
[----:B------:R-:W-:Y:S05]  /*d340*/  @!P0 BRA `(.L_x_507) ;  /* 0x0000000000048947 */ /* 0x000fea0003800000 */
[----:B------:R-:W-:Y:S01]  /*d350*/  BPT.TRAP 0x1 ;  /* 0x000000040000795c */ /* 0x000fe20000300000 */
.L_x_507:
[----:B------:R-:W-:-:S05]  /*d360*/  VIADD R0, R5, 0x1 ;  /* 0x0000000105007836 */ /* 0x000fca0000000000 */
[----:B------:R-:W-:-:S04]  /*d370*/  ISETP.NE.AND P2, PT, R0, 0x2, PT ;  /* 0x000000020000780c */ /* 0x000fc80003f45270 */
[----:B------:R-:W-:Y:S02]  /*d380*/  SEL R3, R0, RZ, P2 ;  /* 0x000000ff00037207 */ /* 0x000fe40001000000 */
[----:B------:R-:W-:-:S03]  /*d390*/  SHF.L.U32 R0, R150, 0x1f, RZ ;  /* 0x0000001f96007819 */ /* 0x000fc600000006ff */
[----:B------:R-:W-:-:S04]  /*d3a0*/  IMAD R3, R3, 0x8, R2 ;  /* 0x0000000803037824 */ /* 0x000fc800078e0202 */
[----:B------:R0:W1:Y:S01]  /*d3b0*/  SYNCS.PHASECHK.TRANS64.TRYWAIT P2, [R3+URZ+0x2d830], R0 ;  /* 0x02d83000030075a7 */ /* 0x000062000804017f */
[----:B------:R-:W-:Y:S05]  /*d3c0*/  @!P0 BRA `(.L_x_508) ;  /* 0x0000000000048947 */ /* 0x000fea0003800000 */
[----:B------:R-:W-:Y:S01]  /*d3d0*/  BPT.TRAP 0x1 ;  /* 0x000000040000795c */ /* 0x000fe20000300000 */
.L_x_508:
[----:B------:R-:W-:Y:S04]  /*d3e0*/  BSSY B0, `(.L_x_506) ;  /* 0x0000004000007945 */ /* 0x000fe80003800000 */
[----:B-1----:R-:W-:Y:S05]  /*d3f0*/  @P2 BRA `(.L_x_509) ;  /* 0x0000000000082947 */ /* 0x002fea0003800000 */
[----:B------:R-:W1:Y:S02]  /*d400*/  SYNCS.PHASECHK.TRANS64.TRYWAIT P2, [R3+URZ+0x2d830], R0 ;  /* 0x02d83000030075a7 */ /* 0x000e64000804017f */
[----:B-1----:R-:W-:Y:S05]  /*d410*/  @!P2 BRA `(.L_x_510) ;  /* 0x000000c00020a947 */ /* 0x002fea0003800000 */
.L_x_509:
[----:B------:R-:W-:Y:S05]  /*d420*/  BSYNC B0 ;  /* 0x0000000000007941 */ /* 0x000fea0003800000 */
.L_x_506:
[----:B01----:R-:W2:Y:S01]  /*d430*/  LDL R3, [R1+0x3c] ;  /* 0x00003c0001037983 */ /* 0x003ea20000100800 */
[----:B------:R-:W-:Y:S01]  /*d440*/  IADD3 R139, R5, 0x1, RZ ;  /* 0x00000001058b7810 */ /* 0x000fe20007ffe0ff */
[----:B------:R-:W0:Y:S03]  /*d450*/  S2R R0, SR_TID.X ;  /* 0x0000000000007919 */ /* 0x000e260000002100 */
[----:B------:R-:W-:-:S04]  /*d460*/  ISETP.NE.AND P2, PT, R139, 0x2, PT ;  /* 0x000000028b00780c */ /* 0x000fc80003f45270 */
[----:B------:R-:W-:Y:S01]  /*d470*/  SEL R139, R139, RZ, P2 ;  /* 0x000000ff8b8b7207 */ /* 0x000fe20001000000 */
[----:B------:R-:W-:Y:S05]  /*d480*/  WARPSYNC.ALL ;  /* 0x0000000000007948 */ /* 0x000fea0003800000 */
[----:B------:R-:W-:-:S05]  /*d490*/  IMAD.MOV.U32 R11, RZ, RZ, -0x7fffffe0 ;  /* 0x80000020ff0b7424 */ /* 0x000fca00078e00ff */
[C---:B------:R-:W-:Y:S02]  /*d4a0*/  R2UR UR7, R11.reuse ;  /* 0x000000000b0772ca */ /* 0x040fe400000e0000 */
[----:B------:R-:W-:Y:S02]  /*d4b0*/  R2UR UR27, R11 ;  /* 0x000000000b1b72ca */ /* 0x000fe400000e0000 */
[----:B------:R-:W-:-:S04]  /*d4c0*/  MOV R15, 0x80000020 ;  /* 0x80000020000f7802 */ /* 0x000fc80000000f00 */
[C---:B------:R-:W-:Y:S02]  /*d4d0*/  R2UR UR11, R15.reuse ;  /* 0x000000000f0b72ca */ /* 0x040fe400000e0000 */
[----:B------:R-:W-:Y:S02]  /*d4e0*/  R2UR UR19, R15 ;  /* 0x000000000f1372ca */ /* 0x000fe400000e0000 */
[----:B0-----:R-:W-:-:S05]  /*d4f0*/  SHF.R.U32.HI R0, RZ, 0x7, R0 ;  /* 0x00000007ff007819 */ /* 0x001fca0000011600 */
[----:B------:R-:W-:Y:S01]  /*d500*/  VIADD R0, R0, 0x8 ;  /* 0x0000000800007836 */ /* 0x000fe20000000000 */
[----:B------:R-:W-:Y:S02]  /*d510*/  R2UR UR4, R146 ;  /* 0x00000000920472ca */ /* 0x000fe400000e0000 */
[----:B------:R-:W-:Y:S02]  /*d520*/  R2UR UR5, R147 ;  /* 0x00000000930572ca */ /* 0x000fe400000e0000 */
[----:B------:R-:W-:-:S04]  /*d530*/  MOV R25, 0x80000020 ;  /* 0x8000002000197802 */ /* 0x000fc80000000f00 */
[----:B------:R-:W-:Y:S01]  /*d540*/  R2UR UR23, R25 ;  /* 0x00000000191772ca */ /* 0x000fe200000e0000 */
[----:B------:R-:W-:Y:S02]  /*d550*/  IMAD.MOV.U32 R13, RZ, RZ, -0x7fffffe0 ;  /* 0x80000020ff0d7424 */ /* 0x000fe400078e00ff */
[----:B--2---:R-:W-:-:S04]  /*d560*/  IMAD R10, R139, 0x600, R3 ;  /* 0x000006008b0a7824 */ /* 0x004fc800078e0203 */
[C---:B------:R-:W-:Y:S01]  /*d570*/  VIADD R14, R10.reuse, 0x2 ;  /* 0x000000020a0e7836 */ /* 0x040fe20000000000 */
[C---:B------:R-:W-:Y:S01]  /*d580*/  R2UR UR6, R10.reuse ;  /* 0x000000000a0672ca */ /* 0x040fe200000e0000 */
[C---:B------:R-:W-:Y:S02]  /*d590*/  VIADD R12, R10.reuse, 0x200 ;  /* 0x000002000a0c7836 */ /* 0x040fe40000000000 */
[----:B------:R-:W-:Y:S01]  /*d5a0*/  VIADD R24, R10, 0x400 ;  /* 0x000004000a187836 */ /* 0x000fe20000000000 */
[----:B------:R-:W-:Y:S01]  /*d5b0*/  R2UR UR10, R14 ;  /* 0x000000000e0a72ca */ /* 0x000fe200000e0000 */
[C---:B------:R-:W-:Y:S02]  /*d5c0*/  VIADD R14, R10.reuse, 0x202 ;  /* 0x000002020a0e7836 */ /* 0x040fe40000000000 */
[----:B------:R-:W-:-:S05]  /*d5d0*/  VIADD R10, R10, 0x402 ;  /* 0x000004020a0a7836 */ /* 0x000fca0000000000 */
[----:B------:R-:W-:Y:S02]  /*d5e0*/  R2UR UR26, R10 ;  /* 0x000000000a1a72ca */ /* 0x000fe400000e0000 */
[----:B------:R-:W2:Y:S01]  /*d5f0*/  LDL.64 R10, [R1+0x10] ;  /* 0x00001000010a7983 */ /* 0x000ea20000100a00 */
[----:B------:R-:W-:-:S03]  /*d600*/  R2UR UR18, R14 ;  /* 0x000000000e1272ca */ /* 0x000fc600000e0000 */
[----:B------:R-:W3:Y:S01]  /*d610*/  LDL.64 R14, [R1+0x8] ;  /* 0x00000800010e7983 */ /* 0x000ee20000100a00 */
[----:B------:R-:W-:Y:S01]  /*d620*/  R2UR UR22, R24 ;  /* 0x00000000181672ca */ /* 0x000fe200000e0000 */
[----:B------:R0:W-:Y:S06]  /*d630*/  BAR.SYNC.DEFER_BLOCKING R0, 0x100 ;  /* 0x000400000000751d */ /* 0x0001ec0000010000 */
[----:B------:R-:W-:-:S06]  /*d640*/  WARPGROUP.ARRIVE ;  /* 0x00000000000079c5 */ /* 0x000fcc0000000000 */
[----:B------:R-:W-:Y:S01]  /*d650*/  HGMMA.64x128x16.F32 R24, gdesc[UR4], RZ, !UPT, gsb0 ;  /* 0x01e00000041879f0 */ /* 0x000fe2000c0008ff */
[----:B------:R-:W-:Y:S02]  /*d660*/  R2UR UR14, R12 ;  /* 0x000000000c0e72ca */ /* 0x000fe400000e0000 */
[----:B------:R-:W-:Y:S02]  /*d670*/  R2UR UR15, R13 ;  /* 0x000000000d0f72ca */ /* 0x000fe400000e0000 */
[----:B------:R-:W4:Y:S01]  /*d680*/  LDL.64 R12, [R1] ;  /* 0x00000000010c7983 */ /* 0x000f220000100a00 */
[----:B------:R-:W-:Y:S02]  /*d690*/  WARPGROUP.DEPBAR.LE gsb0, 0x0 ;  /* 0x00008000000079c5 */ /* 0x000fe40000010000 */
[----:B------:R-:W-:Y:S01]  /*d6a0*/  WARPGROUP.ARRIVE ;  /* 0x00000000000079c5 */ /* 0x000fe20000000000 */
[----:B--2---:R-:W-:Y:S02]  /*d6b0*/  R2UR UR8, R10 ;  /* 0x000000000a0872ca */ /* 0x004fe400000e0000 */
[----:B------:R-:W-:-:S13]  /*d6c0*/  R2UR UR9, R11 ;  /* 0x000000000b0972ca */ /* 0x000fda00000e0000 */
[----:B------:R-:W-:Y:S01]  /*d6d0*/  HGMMA.64x128x16.F32 R24, gdesc[UR8], R24, gsb0 ;  /* 0x01e00000081879f0 */ /* 0x000fe20008000818 */
[----:B---3--:R-:W-:Y:S02]  /*d6e0*/  R2UR UR12, R14 ;  /* 0x000000000e0c72ca */ /* 0x008fe400000e0000 */
[----:B------:R-:W-:Y:S01]  /*d6f0*/  R2UR UR13, R15 ;  /* 0x000000000f0d72ca */ /* 0x000fe200000e0000 */
[----:B------:R-:W-:Y:S02]  /*d700*/  WARPGROUP.DEPBAR.LE gsb0, 0x0 ;  /* 0x00008000000079c5 */ /* 0x000fe40000010000 */
[----:B------:R-:W-:-:S10]  /*d710*/  WARPGROUP.ARRIVE ;  /* 0x00000000000079c5 */ /* 0x000fd40000000000 */
[----:B------:R-:W-:Y:S01]  /*d720*/  HGMMA.64x128x16.F32 R24, gdesc[UR12], R24, gsb0 ;  /* 0x01e000000c1879f0 */ /* 0x000fe20008000818 */
[----:B----4-:R-:W-:Y:S02]  /*d730*/  R2UR UR16, R12 ;  /* 0x000000000c1072ca */ /* 0x010fe400000e0000 */
[----:B------:R-:W-:Y:S02]  /*d740*/  R2UR UR17, R13 ;  /* 0x000000000d1172ca */ /* 0x000fe400000e0000 */
[----:B------:R-:W-:Y:S02]  /*d750*/  R2UR UR20, R156 ;  /* 0x000000009c1472ca */ /* 0x000fe400000e0000 */
[----:B------:R-:W-:Y:S01]  /*d760*/  R2UR UR21, R157 ;  /* 0x000000009d1572ca */ /* 0x000fe200000e0000 */
[----:B------:R-:W-:Y:S02]  /*d770*/  WARPGROUP.DEPBAR.LE gsb0, 0x0 ;  /* 0x00008000000079c5 */ /* 0x000fe40000010000 */
[----:B------:R-:W-:-:S06]  /*d780*/  WARPGROUP.ARRIVE ;  /* 0x00000000000079c5 */ /* 0x000fcc0000000000 */
[----:B------:R-:W-:Y:S01]  /*d790*/  HGMMA.64x128x16.F32 R24, gdesc[UR16], R24, gsb0 ;  /* 0x01e00000101879f0 */ /* 0x000fe20008000818 */
[----:B------:R-:W-:Y:S02]  /*d7a0*/  R2UR UR24, R154 ;  /* 0x000000009a1872ca */ /* 0x000fe400000e0000 */
[----:B------:R-:W-:Y:S01]  /*d7b0*/  R2UR UR25, R155 ;  /* 0x000000009b1972ca */ /* 0x000fe200000e0000 */
[----:B------:R-:W-:Y:S02]  /*d7c0*/  WARPGROUP.DEPBAR.LE gsb0, 0x0 ;  /* 0x00008000000079c5 */ /* 0x000fe40000010000 */
[----:B------:R-:W-:-:S06]  /*d7d0*/  WARPGROUP.ARRIVE ;  /* 0x00000000000079c5 */ /* 0x000fcc0000000000 */
        /* <DEDUP_REMOVED lines=8> */
.L_x_512:
[----:B------:R-:W-:Y:S01]  /*d860*/  SHF.L.U32 R0, R6, 0x1f, RZ ;  /* 0x0000001f06007819 */ /* 0x000fe200000006ff */
[----:B------:R-:W-:-:S04]  /*d870*/  IMAD R3, R5, 0x8, R2 ;  /* 0x0000000805037824 */ /* 0x000fc800078e0202 */
[----:B------:R0:W1:Y:S01]  /*d880*/  SYNCS.PHASECHK.TRANS64.TRYWAIT P1, [R3+URZ+0x2d850], R0 ;  /* 0x02d85000030075a7 */ /* 0x000062000802017f */
[----:B------:R-:W-:Y:S05]  /*d890*/  @!P0 BRA `(.L_x_513) ;  /* 0x0000000000048947 */ /* 0x000fea0003800000 */
[----:B------:R-:W-:Y:S01]  /*d8a0*/  BPT.TRAP 0x1 ;  /* 0x000000040000795c */ /* 0x000fe20000300000 */
.L_x_513:
[----:B-1----:R-:W-:Y:S05]  /*d8b0*/  @P1 BRA `(.L_x_511) ;  /* 0x0000000000081947 */ /* 0x002fea0003800000 */
[----:B------:R-:W1:Y:S02]  /*d8c0*/  SYNCS.PHASECHK.TRANS64.TRYWAIT P1, [R3+URZ+0x2d850], R0 ;  /* 0x02d85000030075a7 */ /* 0x000e64000802017f */
[----:B-1----:R-:W-:Y:S05]  /*d8d0*/  @!P1 BRA `(.L_x_514) ;  /* 0x000000bc00049947 */ /* 0x002fea0003800000 */
.L_x_511:
[----:B------:R-:W2:Y:S01]  /*d8e0*/  LDL R6, [R1+0x40] ;  /* 0x0000400001067983 */ /* 0x000ea20000100800 */
[----:B01----:R-:W-:Y:S01]  /*d8f0*/  VIADD R0, R2, 0x400 ;  /* 0x0000040002007836 */ /* 0x003fe20000000000 */
[----:B------:R-:W-:Y:S05]  /*d900*/  WARPSYNC.ALL ;  /* 0x0000000000007948 */ /* 0x000fea0003800000 */
[----:B------:R-:W-:Y:S01]  /*d910*/  SHF.R.U32.HI R0, RZ, 0x4, R0 ;  /* 0x00000004ff007819 */ /* 0x000fe20000011600 */
[----:B------:R-:W-:Y:S01]  /*d920*/  IMAD.MOV.U32 R11, RZ, RZ, -0x7fffffe0 ;  /* 0x80000020ff0b7424 */ /* 0x000fe200078e00ff */
[----:B------:R-:W-:Y:S01]  /*d930*/  WARPGROUP.ARRIVE ;  /* 0x00000000000079c5 */ /* 0x000fe20000000000 */
[----:B------:R-:W-:-:S02]  /*d940*/  MOV R13, 0x80000020 ;  /* 0x80000020000d7802 */ /* 0x000fc40000000f00 */
[----:B------:R-:W-:Y:S02]  /*d950*/  LOP3.LUT R0, R0, 0x3fff, RZ, 0xc0, !PT ;  /* 0x00003fff00007812 */ /* 0x000fe400078ec0ff */
[C---:B------:R-:W-:Y:S02]  /*d960*/  R2UR UR7, R11.reuse ;  /* 0x000000000b0772ca */ /* 0x040fe400000e0000 */
[----:B------:R-:W-:Y:S02]  /*d970*/  LOP3.LUT R0, R0, 0x2000000, RZ, 0xfc, !PT ;  /* 0x0200000000007812 */ /* 0x000fe400078efcff */
[----:B------:R-:W-:Y:S01]  /*d980*/  R2UR UR35, R11 ;  /* 0x000000000b2372ca */ /* 0x000fe200000e0000 */
[----:B------:R-:W-:Y:S01]  /*d990*/  IMAD.MOV.U32 R11, RZ, RZ, 0x40000040 ;  /* 0x40000040ff0b7424 */ /* 0x000fe200078e00ff */
[----:B------:R-:W-:Y:S01]  /*d9a0*/  R2UR UR11, R13 ;  /* 0x000000000d0b72ca */ /* 0x000fe200000e0000 */
[----:B------:R-:W-:Y:S01]  /*d9b0*/  IMAD R10, R5, 0x600, R0 ;  /* 0x00000600050a7824 */ /* 0x000fe200078e0200 */
[----:B------:R-:W-:-:S02]  /*d9c0*/  R2UR UR15, R13 ;  /* 0x000000000d0f72ca */ /* 0x000fc400000e0000 */
[----:B------:R-:W-:Y:S01]  /*d9d0*/  R2UR UR5, R11 ;  /* 0x000000000b0572ca */ /* 0x000fe200000e0000 */
[C---:B------:R-:W-:Y:S01]  /*d9e0*/  VIADD R12, R10.reuse, 0x40 ;  /* 0x000000400a0c7836 */ /* 0x040fe20000000000 */
[----:B------:R-:W-:Y:S01]  /*d9f0*/  R2UR UR6, R10 ;  /* 0x000000000a0672ca */ /* 0x000fe200000e0000 */
[----:B------:R-:W-:Y:S01]  /*da00*/  IMAD.MOV.U32 R11, RZ, RZ, 0x40000040 ;  /* 0x40000040ff0b7424 */ /* 0x000fe200078e00ff */
[C---:B------:R-:W-:Y:S02]  /*da10*/  R2UR UR19, R13.reuse ;  /* 0x000000000d1372ca */ /* 0x040fe400000e0000 */
[----:B------:R-:W-:Y:S01]  /*da20*/  R2UR UR10, R12 ;  /* 0x000000000c0a72ca */ /* 0x000fe200000e0000 */
[----:B------:R-:W-:Y:S01]  /*da30*/  VIADD R12, R10, 0x80 ;  /* 0x000000800a0c7836 */ /* 0x000fe20000000000 */
[C---:B------:R-:W-:Y:S02]  /*da40*/  R2UR UR23, R13.reuse ;  /* 0x000000000d1772ca */ /* 0x040fe400000e0000 */
[----:B------:R-:W-:-:S02]  /*da50*/  R2UR UR27, R13 ;  /* 0x000000000d1b72ca */ /* 0x000fc400000e0000 */
[----:B------:R-:W-:Y:S01]  /*da60*/  R2UR UR14, R12 ;  /* 0x000000000c0e72ca */ /* 0x000fe200000e0000 */
[----:B------:R-:W-:Y:S01]  /*da70*/  VIADD R12, R10, 0xc0 ;  /* 0x000000c00a0c7836 */ /* 0x000fe20000000000 */
[----:B------:R-:W-:Y:S01]  /*da80*/  R2UR UR31, R13 ;  /* 0x000000000d1f72ca */ /* 0x000fe200000e0000 */
[----:B------:R-:W-:Y:S01]  /*da90*/  IMAD.MOV.U32 R13, RZ, RZ, 0x40000040 ;  /* 0x40000040ff0d7424 */ /* 0x000fe200078e00ff */
[----:B------:R-:W-:Y:S02]  /*daa0*/  R2UR UR33, R11 ;  /* 0x000000000b2172ca */ /* 0x000fe400000e0000 */
[----:B------:R-:W-:Y:S01]  /*dab0*/  R2UR UR18, R12 ;  /* 0x000000000c1272ca */ /* 0x000fe200000e0000 */
[----:B------:R-:W-:Y:S01]  /*dac0*/  VIADD R12, R10, 0x100 ;  /* 0x000001000a0c7836 */ /* 0x000fe20000000000 */
[----:B------:R-:W-:Y:S01]  /*dad0*/  R2UR UR9, R13 ;  /* 0x000000000d0972ca */ /* 0x000fe200000e0000 */
[----:B------:R-:W-:-:S03]  /*dae0*/  IMAD.MOV.U32 R13, RZ, RZ, 0x40000040 ;  /* 0x40000040ff0d7424 */ /* 0x000fc600078e00ff */
[----:B------:R-:W-:Y:S01]  /*daf0*/  R2UR UR22, R12 ;  /* 0x000000000c1672ca */ /* 0x000fe200000e0000 */
[----:B------:R-:W-:Y:S01]  /*db00*/  VIADD R12, R10, 0x140 ;  /* 0x000001400a0c7836 */ /* 0x000fe20000000000 */
[----:B------:R-:W-:Y:S01]  /*db10*/  R2UR UR13, R13 ;  /* 0x000000000d0d72ca */ /* 0x000fe200000e0000 */
[----:B------:R-:W-:-:S03]  /*db20*/  IMAD.MOV.U32 R13, RZ, RZ, 0x40000040 ;  /* 0x40000040ff0d7424 */ /* 0x000fc600078e00ff */
[----:B------:R-:W-:Y:S02]  /*db30*/  R2UR UR26, R12 ;  /* 0x000000000c1a72ca */ /* 0x000fe400000e0000 */
[C---:B------:R-:W-:Y:S01]  /*db40*/  IADD3 R12, R10.reuse, 0x180, RZ ;  /* 0x000001800a0c7810 */ /* 0x040fe20007ffe0ff */
[----:B------:R-:W-:Y:S01]  /*db50*/  VIADD R10, R10, 0x1c0 ;  /* 0x000001c00a0a7836 */ /* 0x000fe20000000000 */
[----:B------:R-:W-:Y:S02]  /*db60*/  R2UR UR17, R13 ;  /* 0x000000000d1172ca */ /* 0x000fe400000e0000 */
[----:B------:R-:W-:Y:S02]  /*db70*/  R2UR UR30, R12 ;  /* 0x000000000c1e72ca */ /* 0x000fe400000e0000 */
[----:B------:R-:W-:Y:S02]  /*db80*/  R2UR UR34, R10 ;  /* 0x000000000a2272ca */ /* 0x000fe400000e0000 */
[----:B------:R-:W-:-:S04]  /*db90*/  MOV R13, 0x40000040 ;  /* 0x40000040000d7802 */ /* 0x000fc80000000f00 */
[----:B------:R-:W-:Y:S01]  /*dba0*/  R2UR UR21, R13 ;  /* 0x000000000d1572ca */ /* 0x000fe200000e0000 */
[----:B------:R-:W-:-:S05]  /*dbb0*/  IMAD.MOV.U32 R13, RZ, RZ, 0x40000040 ;  /* 0x40000040ff0d7424 */ /* 0x000fca00078e00ff */
[----:B------:R-:W-:Y:S01]  /*dbc0*/  R2UR UR25, R13 ;  /* 0x000000000d1972ca */ /* 0x000fe200000e0000 */
[----:B------:R-:W-:-:S05]  /*dbd0*/  IMAD.MOV.U32 R13, RZ, RZ, 0x40000040 ;  /* 0x40000040ff0d7424 */ /* 0x000fca00078e00ff */
[----:B------:R-:W-:Y:S02]  /*dbe0*/  R2UR UR29, R13 ;  /* 0x000000000d1d72ca */ /* 0x000fe400000e0000 */
[----:B--2---:R-:W-:Y:S02]  /*dbf0*/  LOP3.LUT R10, R6, 0x10000, RZ, 0xfc, !PT ;  /* 0x00010000060a7812 */ /* 0x004fe400078efcff */
[----:B------:R-:W0:Y:S02]  /*dc00*/  S2R R6, SR_TID.X ;  /* 0x0000000000067919 */ /* 0x000e240000002100 */
[C---:B------:R-:W-:Y:S01]  /*dc10*/  R2UR UR4, R10.reuse ;  /* 0x000000000a0472ca */ /* 0x040fe200000e0000 */
[----:B------:R-:W-:-:S05]  /*dc20*/  VIADD R12, R10, 0x2 ;  /* 0x000000020a0c7836 */ /* 0x000fca0000000000 */
[----:B------:R-:W-:Y:S02]  /*dc30*/  R2UR UR8, R12 ;  /* 0x000000000c0872ca */ /* 0x000fe400000e0000 */
[----:B------:R-:W-:-:S04]  /*dc40*/  IADD3 R12, R10, 0x4, RZ ;  /* 0x000000040a0c7810 */ /* 0x000fc80007ffe0ff */
[----:B------:R-:W-:Y:S01]  /*dc50*/  R2UR UR12, R12 ;  /* 0x000000000c0c72ca */ /* 0x000fe200000e0000 */
[----:B------:R-:W-:Y:S01]  /*dc60*/  HGMMA.64x96x16.F32 R88, gdesc[UR4].tnspB, R88, gsb0 ;  /* 0x41600000045879f0 */ /* 0x000fe20008000858 */
[----:B------:R-:W-:-:S05]  /*dc70*/  VIADD R12, R10, 0x6 ;  /* 0x000000060a0c7836 */ /* 0x000fca0000000000 */
[----:B------:R-:W-:Y:S01]  /*dc80*/  R2UR UR16, R12 ;  /* 0x000000000c1072ca */ /* 0x000fe200000e0000 */
[----:B------:R-:W-:-:S05]  /*dc90*/  VIADD R12, R10, 0x600 ;  /* 0x000006000a0c7836 */ /* 0x000fca0000000000 */
[----:B------:R-:W-:Y:S01]  /*dca0*/  R2UR UR20, R12 ;  /* 0x000000000c1472ca */ /* 0x000fe200000e0000 */
[----:B------:R-:W-:Y:S01]  /*dcb0*/  VIADD R12, R10, 0x602 ;  /* 0x000006020a0c7836 */ /* 0x000fe20000000000 */
[----:B0-----:R-:W-:-:S04]  /*dcc0*/  SHF.R.U32.HI R0, RZ, 0x7, R6 ;  /* 0x00000007ff007819 */ /* 0x001fc80000011606 */
[----:B------:R-:W-:Y:S01]  /*dcd0*/  R2UR UR24, R12 ;  /* 0x000000000c1872ca */ /* 0x000fe200000e0000 */
[C---:B------:R-:W-:Y:S01]  /*dce0*/  VIADD R12, R10.reuse, 0x604 ;  /* 0x000006040a0c7836 */ /* 0x040fe20000000000 */
[----:B------:R-:W-:Y:S01]  /*dcf0*/  IADD3 R10, R10, 0x606, RZ ;  /* 0x000006060a0a7810 */ /* 0x000fe20007ffe0ff */
[----:B------:R-:W-:Y:S01]  /*dd00*/  VIADD R0, R0, 0x9 ;  /* 0x0000000900007836 */ /* 0x000fe20000000000 */
[----:B------:R-:W-:Y:S02]  /*dd10*/  ISETP.GE.U32.AND P1, PT, R6, 0x180, PT ;  /* 0x000001800600780c */ /* 0x000fe40003f26070 */
[----:B------:R-:W-:Y:S02]  /*dd20*/  R2UR UR28, R12 ;  /* 0x000000000c1c72ca */ /* 0x000fe400000e0000 */
[----:B------:R-:W-:Y:S02]  /*dd30*/  R2UR UR32, R10 ;  /* 0x000000000a2072ca */ /* 0x000fe400000e0000 */
[----:B------:R-:W-:Y:S01]  /*dd40*/  SEL R0, R0, 0x9, !P1 ;  /* 0x0000000900007807 */ /* 0x000fe20004800000 */
[----:B------:R-:W-:-:S02]  /*dd50*/  WARPGROUP.DEPBAR.LE gsb0, 0x0 ;  /* 0x00008000000079c5 */ /* 0x000fc40000010000 */
[----:B------:R-:W-:-:S06]  /*dd60*/  WARPGROUP.ARRIVE ;  /* 0x00000000000079c5 */ /* 0x000fcc0000000000 */
[----:B------:R-:W-:Y:S03]  /*dd70*/  HGMMA.64x96x16.F32 R88, gdesc[UR8].tnspB, R88, gsb0 ;  /* 0x41600000085879f0 */ /* 0x000fe60008000858 */
[----:B------:R-:W-:Y:S02]  /*dd80*/  WARPGROUP.DEPBAR.LE gsb0, 0x0 ;  /* 0x00008000000079c5 */ /* 0x000fe40000010000 */
        /* <DEDUP_REMOVED lines=18> */
[----:B------:R0:W-:Y:S06]  /*deb0*/  BAR.ARV R0, 0x100 ;  /* 0x000400000000751d */ /* 0x0001ec0000002000 */
[----:B------:R-:W-:Y:S05]  /*dec0*/  @!P0 BRA `(.L_x_515) ;  /* 0x0000000000048947 */ /* 0x000fea0003800000 */
[----:B------:R-:W-:Y:S01]  /*ded0*/  BPT.TRAP 0x1 ;  /* 0x000000040000795c */ /* 0x000fe20000300000 */
.L_x_515:
[----:B0-----:R-:W-:Y:S01]  /*dee0*/  IMAD R0, R139, 0x8, R2 ;  /* 0x000000088b007824 */ /* 0x001fe200078e0202 */
[----:B------:R-:W-:Y:S01]  /*def0*/  MOV R3, UR39 ;  /* 0x0000002700037c02 */ /* 0x000fe20008000f00 */
[----:B------:R-:W-:Y:S02]  /*df00*/  UMOV UR41, UR44 ;  /* 0x0000002c00297c82 */ /* 0x000fe40008000000 */
[----:B------:R-:W-:-:S05]  /*df10*/  VIADD R0, R0, 0x2d840 ;  /* 0x0002d84000007836 */ /* 0x000fca0000000000 */
[----:B------:R-:W-:-:S04]  /*df20*/  PRMT R0, R3, 0x654, R0 ;  /* 0x0000065403007816 */ /* 0x000fc80000000000 */
[----:B------:R0:W-:Y:S02]  /*df30*/  SYNCS.ARRIVE.TRANS64.RED.A1T0 RZ, [R0+URZ], RZ ;  /* 0x000000ff00ff79a7 */ /* 0x0001e4000810043f */
[----:B0-----:R-:W-:-:S04]  /*df40*/  FMNMX.FTZ R0, R24, R8, !PT ;  /* 0x0000000818007209 */ /* 0x001fc80007810000 */
        /* <DEDUP_REMOVED lines=30> */
[----:B------:R-:W-:-:S05]  /*e130*/  FMNMX.FTZ R0, R85, R0, !PT ;  /* 0x0000000055007209 */ /* 0x000fca0007810000 */
[----:B------:R-:W0:Y:S02]  /*e140*/  SHFL.BFLY PT, R3, R0, 0x2, 0x1f ;  /* 0x0c401f0000037f89 */ /* 0x000e2400000e0000 */
[----:B0-----:R-:W-:-:S05]  /*e150*/  FMNMX.FTZ R0, R0, R3, !PT ;  /* 0x0000000300007209 */ /* 0x001fca0007810000 */
[----:B------:R-:W0:Y:S02]  /*e160*/  SHFL.BFLY PT, R3, R0, 0x1, 0x1f ;  /* 0x0c201f0000037f89 */ /* 0x000e2400000e0000 */
[----:B0-----:R-:W-:Y:S02]  /*e170*/  FMNMX.FTZ R0, R0, R3, !PT ;  /* 0x0000000300007209 */ /* 0x001fe40007810000 */
[----:B------:R-:W-:-:S03]  /*e180*/  FMNMX.FTZ R3, R26, R7, !PT ;  /* 0x000000071a037209 */ /* 0x000fc60007810000 */
[----:B------:R-:W-:Y:S01]  /*e190*/  FADD.FTZ R9, -R0, R8 ;  /* 0x0000000800097221 */ /* 0x000fe20000010100 */
        /* <DEDUP_REMOVED lines=34> */
[----:B0-----:R-:W-:Y:S01]  /*e3c0*/  FMNMX.FTZ R3, R3, R6, !PT ;  /* 0x0000000603037209 */ /* 0x001fe20007810000 */
[----:B------:R-:W-:-:S04]  /*e3d0*/  FMUL.FTZ R6, R0, UR41 ;  /* 0x0000002900067c20 */ /* 0x000fc80008410000 */
[----:B------:R-:W-:Y:S01]  /*e3e0*/  FADD.FTZ R8, -R3, R7 ;  /* 0x0000000703087221 */ /* 0x000fe20000010100 */
[----:B------:R-:W-:Y:S01]  /*e3f0*/  FMUL.FTZ R7, R9, UR41 ;  /* 0x0000002909077c20 */ /* 0x000fe20008410000 */
[----:B------:R-:W-:Y:S01]  /*e400*/  FMUL.FTZ R9, R3, UR41 ;  /* 0x0000002903097c20 */ /* 0x000fe20008410000 */
[--C-:B------:R-:W-:Y:S01]  /*e410*/  FFMA.FTZ R24, R24, UR41, -R6.reuse ;  /* 0x0000002918187c23 */ /* 0x100fe20008010806 */
[----:B------:R-:W-:Y:S01]  /*e420*/  FMUL.FTZ R8, R8, UR41 ;  /* 0x0000002908087c20 */ /* 0x000fe20008410000 */
        /* <DEDUP_REMOVED lines=24> */
[----:B------:R-:W-:Y:S01]  /*e5b0*/  FFMA.FTZ R45, R45, UR41, -R6 ;  /* 0x000000292d2d7c23 */ /* 0x000fe20008010806 */
        /* <DEDUP_REMOVED lines=16> */
[----:B------:R-:W-:Y:S01]  /*e6c0*/  FFMA.FTZ R60, R60, UR41, -R6 ;  /* 0x000000293c3c7c23 */ /* 0x000fe20008010806 */
[----:B------:R-:W2:Y:S01]  /*e6d0*/  MUFU.EX2 R20, R27 ;  /* 0x0000001b00147308 */ /* 0x000ea20000000800 */
[----:B-1----:R-:W-:Y:S01]  /*e6e0*/  FFMA.FTZ R21, R8, R21, R26 ;  /* 0x0000001508157223 */ /* 0x002fe2000001001a */
[--C-:B------:R-:W-:Y:S01]  /*e6f0*/  FFMA.FTZ R62, R62, UR41, -R9.reuse ;  /* 0x000000293e3e7c23 */ /* 0x100fe20008010809 */
[--C-:B------:R-:W-:Y:S01]  /*e700*/  FFMA.FTZ R61, R61, UR41, -R6.reuse ;  /* 0x000000293d3d7c23 */ /* 0x100fe20008010806 */
[--C-:B------:R-:W-:Y:S01]  /*e710*/  FFMA.FTZ R63, R63, UR41, -R9.reuse ;  /* 0x000000293f3f7c23 */ /* 0x100fe20008010809 */
[--C-:B------:R-:W-:Y:S01]  /*e720*/  FFMA.FTZ R64, R64, UR41, -R6.reuse ;  /* 0x0000002940407c23 */ /* 0x100fe20008010806 */
[--C-:B------:R-:W-:Y:S01]  /*e730*/  FFMA.FTZ R66, R66, UR41, -R9.reuse ;  /* 0x0000002942427c23 */ /* 0x100fe20008010809 */
[----:B------:R-:W-:Y:S01]  /*e740*/  FFMA.FTZ R65, R65, UR41, -R6 ;  /* 0x0000002941417c23 */ /* 0x000fe20008010806 */
[----:B------:R-:W1:Y:S01]  /*e750*/  MUFU.EX2 R28, R28 ;  /* 0x0000001c001c7308 */ /* 0x000e620000000800 */
[----:B0-----:R-:W-:Y:S01]  /*e760*/  FADD.FTZ R10, R25, R142 ;  /* 0x0000008e190a7221 */ /* 0x001fe20000010000 */
[--C-:B------:R-:W-:Y:S01]  /*e770*/  FFMA.FTZ R67, R67, UR41, -R9.reuse ;  /* 0x0000002943437c23 */ /* 0x100fe20008010809 */
[--C-:B------:R-:W-:Y:S01]  /*e780*/  FFMA.FTZ R68, R68, UR41, -R6.reuse ;  /* 0x0000002944447c23 */ /* 0x100fe20008010806 */
[--C-:B------:R-:W-:Y:S01]  /*e790*/  FFMA.FTZ R70, R70, UR41, -R9.reuse ;  /* 0x0000002946467c23 */ /* 0x100fe20008010809 */
[--C-:B------:R-:W-:Y:S01]  /*e7a0*/  FFMA.FTZ R69, R69, UR41, -R6.reuse ;  /* 0x0000002945457c23 */ /* 0x100fe20008010806 */
[----:B------:R-:W-:Y:S01]  /*e7b0*/  FFMA.FTZ R71, R71, UR41, -R9 ;  /* 0x0000002947477c23 */ /* 0x000fe20008010809 */
[--C-:B------:R-:W-:Y:S01]  /*e7c0*/  FFMA.FTZ R72, R72, UR41, -R6.reuse ;  /* 0x0000002948487c23 */ /* 0x100fe20008010806 */
[----:B------:R-:W0:Y:S01]  /*e7d0*/  MUFU.EX2 R27, R30 ;  /* 0x0000001e001b7308 */ /* 0x000e220000000800 */
[----:B--2---:R-:W-:Y:S01]  /*e7e0*/  FADD.FTZ R11, R20, R21 ;  /* 0x00000015140b7221 */ /* 0x004fe20000010000 */
[--C-:B------:R-:W-:Y:S01]  /*e7f0*/  FFMA.FTZ R74, R74, UR41, -R9.reuse ;  /* 0x000000294a4a7c23 */ /* 0x100fe20008010809 */
[--C-:B------:R-:W-:Y:S01]  /*e800*/  FFMA.FTZ R73, R73, UR41, -R6.reuse ;  /* 0x0000002949497c23 */ /* 0x100fe20008010806 */
[--C-:B------:R-:W-:Y:S01]  /*e810*/  FFMA.FTZ R75, R75, UR41, -R9.reuse ;  /* 0x000000294b4b7c23 */ /* 0x100fe20008010809 */
[--C-:B------:R-:W-:Y:S01]  /*e820*/  FFMA.FTZ R76, R76, UR41, -R6.reuse ;  /* 0x000000294c4c7c23 */ /* 0x100fe20008010806 */
[--C-:B------:R-:W-:Y:S01]  /*e830*/  FFMA.FTZ R78, R78, UR41, -R9.reuse ;  /* 0x000000294e4e7c23 */ /* 0x100fe20008010809 */
[----:B------:R-:W-:Y:S01]  /*e840*/  FFMA.FTZ R77, R77, UR41, -R6 ;  /* 0x000000294d4d7c23 */ /* 0x000fe20008010806 */
[----:B------:R-:W2:Y:S01]  /*e850*/  MUFU.EX2 R29, R29 ;  /* 0x0000001d001d7308 */ /* 0x000ea20000000800 */
[----:B-1----:R-:W-:Y:S01]  /*e860*/  FADD.FTZ R10, R28, R10 ;  /* 0x0000000a1c0a7221 */ /* 0x002fe20000010000 */
[--C-:B------:R-:W-:Y:S01]  /*e870*/  FFMA.FTZ R79, R79, UR41, -R9.reuse ;  /* 0x000000294f4f7c23 */ /* 0x100fe20008010809 */
[--C-:B------:R-:W-:Y:S01]  /*e880*/  FFMA.FTZ R80, R80, UR41, -R6.reuse ;  /* 0x0000002950507c23 */ /* 0x100fe20008010806 */
[--C-:B------:R-:W-:Y:S01]  /*e890*/  FFMA.FTZ R82, R82, UR41, -R9.reuse ;  /* 0x0000002952527c23 */ /* 0x100fe20008010809 */
[--C-:B------:R-:W-:Y:S01]  /*e8a0*/  FFMA.FTZ R81, R81, UR41, -R6.reuse ;  /* 0x0000002951517c23 */ /* 0x100fe20008010806 */
[----:B------:R-:W-:Y:S01]  /*e8b0*/  FFMA.FTZ R83, R83, UR41, -R9 ;  /* 0x0000002953537c23 */ /* 0x000fe20008010809 */
[--C-:B------:R-:W-:Y:S01]  /*e8c0*/  FFMA.FTZ R84, R84, UR41, -R6.reuse ;  /* 0x0000002954547c23 */ /* 0x100fe20008010806 */
[----:B------:R-:W1:Y:S01]  /*e8d0*/  MUFU.EX2 R31, R31 ;  /* 0x0000001f001f7308 */ /* 0x000e620000000800 */
[----:B0-----:R-:W-:Y:S01]  /*e8e0*/  FADD.FTZ R11, R27, R11 ;  /* 0x0000000b1b0b7221 */ /* 0x001fe20000010000 */
[--C-:B------:R-:W-:Y:S01]  /*e8f0*/  FFMA.FTZ R86, R86, UR41, -R9.reuse ;  /* 0x0000002956567c23 */ /* 0x100fe20008010809 */
[----:B------:R-:W-:Y:S01]  /*e900*/  FFMA.FTZ R6, R85, UR41, -R6 ;  /* 0x0000002955067c23 */ /* 0x000fe20008010806 */
[----:B------:R-:W-:-:S04]  /*e910*/  FFMA.FTZ R9, R87, UR41, -R9 ;  /* 0x0000002957097c23 */ /* 0x000fc80008010809 */
        /* <DEDUP_REMOVED lines=116> */
.L_x_516:
[----:B------:R-:W2:Y:S04]  /*f060*/  LDL R62, [R1+0x2c] ;  /* 0x00002c00013e7983 */ /* 0x000ea80000100800 */
[----:B------:R-:W3:Y:S04]  /*f070*/  LDL R70, [R1+0x4c] ;  /* 0x00004c0001467983 */ /* 0x000ee80000100800 */
[----:B------:R-:W4:Y:S04]  /*f080*/  LDL R46, [R1+0x34] ;  /* 0x00003400012e7983 */ /* 0x000f280000100800 */
[----:B------:R-:W5:Y:S04]  /*f090*/  LDL R38, [R1+0x30] ;  /* 0x0000300001267983 */ /* 0x000f680000100800 */
[----:B------:R-:W5:Y:S01]  /*f0a0*/  LDL R54, [R1+0x50] ;  /* 0x0000500001367983 */ /* 0x000f620000100800 */
[----:B------:R-:W-:-:S02]  /*f0b0*/  IMAD R5, R5, 0x8, R2 ;  /* 0x0000000805057824 */ /* 0x000fc400078e0202 */
[----:B------:R-:W-:Y:S02]  /*f0c0*/  IMAD.U32 R30, RZ, RZ, UR39 ;  /* 0x00000027ff1e7e24 */ /* 0x000fe4000f8e00ff */
[----:B------:R-:W-:Y:S01]  /*f0d0*/  VIADD R5, R5, 0x2d860 ;  /* 0x0002d86005057836 */ /* 0x000fe20000000000 */
[----:B------:R-:W-:Y:S02]  /*f0e0*/  F2FP.F16.F32.PACK_AB R24, R25, R24 ;  /* 0x000000181918723e */ /* 0x000fe400000000ff */
[----:B------:R-:W-:Y:S02]  /*f0f0*/  F2FP.F16.F32.PACK_AB R25, R20, R26 ;  /* 0x0000001a1419723e */ /* 0x000fe400000000ff */
[----:B------:R-:W-:Y:S02]  /*f100*/  F2FP.F16.F32.PACK_AB R32, R33, R32 ;  /* 0x000000202120723e */ /* 0x000fe400000000ff */
[----:B------:R-:W-:Y:S02]  /*f110*/  PRMT R5, R30, 0x654, R5 ;  /* 0x000006541e057816 */ /* 0x000fe40000000005 */
[----:B------:R-:W-:-:S02]  /*f120*/  F2FP.F16.F32.PACK_AB R26, R29, R28 ;  /* 0x0000001c1d1a723e */ /* 0x000fc400000000ff */
[----:B------:R-:W-:Y:S01]  /*f130*/  F2FP.F16.F32.PACK_AB R27, R31, R27 ;  /* 0x0000001b1f1b723e */ /* 0x000fe200000000ff */
[----:B------:R0:W-:Y:S01]  /*f140*/  SYNCS.ARRIVE.TRANS64.RED.A1T0 RZ, [R5+URZ], RZ ;  /* 0x000000ff05ff79a7 */ /* 0x0001e2000810043f */
[----:B------:R-:W-:Y:S02]  /*f150*/  F2FP.F16.F32.PACK_AB R33, R15, R34 ;  /* 0x000000220f21723e */ /* 0x000fe400000000ff */
[----:B------:R-:W-:Y:S02]  /*f160*/  F2FP.F16.F32.PACK_AB R40, R41, R40 ;  /* 0x000000282928723e */ /* 0x000fe400000000ff */
[----:B------:R-:W-:Y:S02]  /*f170*/  F2FP.F16.F32.PACK_AB R34, R37, R36 ;  /* 0x000000242522723e */ /* 0x000fe400000000ff */
[----:B------:R-:W-:Y:S02]  /*f180*/  F2FP.F16.F32.PACK_AB R35, R39, R35 ;  /* 0x000000232723723e */ /* 0x000fe400000000ff */
[----:B------:R-:W-:-:S02]  /*f190*/  F2FP.F16.F32.PACK_AB R41, R14, R42 ;  /* 0x0000002a0e29723e */ /* 0x000fc400000000ff */
[----:B------:R-:W-:Y:S02]  /*f1a0*/  F2FP.F16.F32.PACK_AB R48, R49, R48 ;  /* 0x000000303130723e */ /* 0x000fe400000000ff */
        /* <DEDUP_REMOVED lines=21> */
[----:B------:R-:W-:Y:S01]  /*f300*/  ISETP.GT.AND P1, PT, R4, RZ, PT ;  /* 0x000000ff0400720c */ /* 0x000fe20003f24270 */
        /* <DEDUP_REMOVED lines=51> */
[----:B------:R-:W-:Y:S02]  /*f640*/  IMAD.MOV.U32 R6, RZ, RZ, R150 ;  /* 0x000000ffff067224 */ /* 0x000fe400078e0096 */
[----:B0-----:R-:W-:Y:S01]  /*f650*/  IMAD.MOV.U32 R5, RZ, RZ, R139 ;  /* 0x000000ffff057224 */ /* 0x001fe200078e008b */
[----:B--2---:R0:W-:Y:S04]  /*f660*/  STSM.16.M88.4 [R62+0x21800], R24 ;  /* 0x021800183e007844 */ /* 0x0041e80000000200 */
[----:B---3--:R0:W-:Y:S04]  /*f670*/  STSM.16.M88.4 [R70], R32 ;  /* 0x0000002046007844 */ /* 0x0081e80000000200 */
[----:B----4-:R0:W-:Y:S04]  /*f680*/  STSM.16.M88.4 [R46], R40 ;  /* 0x000000282e007844 */ /* 0x0101e80000000200 */
[----:B-----5:R0:W-:Y:S04]  /*f690*/  STSM.16.M88.4 [R38], R48 ;  /* 0x0000003026007844 */ /* 0x0201e80000000200 */
[----:B------:R0:W-:Y:S04]  /*f6a0*/  STSM.16.M88.4 [R62+0x27800], R56 ;  /* 0x027800383e007844 */ /* 0x0001e80000000200 */
[----:B------:R0:W-:Y:S04]  /*f6b0*/  STSM.16.M88.4 [R54], R64 ;  /* 0x0000004036007844 */ /* 0x0001e80000000200 */
[----:B------:R0:W-:Y:S04]  /*f6c0*/  STSM.16.M88.4 [R46+0x6000], R72 ;  /* 0x006000482e007844 */ /* 0x0001e80000000200 */
[----:B------:R0:W-:Y:S01]  /*f6d0*/  STSM.16.M88.4 [R38+0x6000], R80 ;  /* 0x0060005026007844 */ /* 0x0001e20000000200 */
[----:B------:R-:W-:Y:S01]  /*f6e0*/  @!PT LDS RZ, [RZ] ;  /* 0x00000000fffff984 */ /* 0x000fe20000000800 */
[----:B------:R-:W-:Y:S01]  /*f6f0*/  @!PT LDS RZ, [RZ] ;  /* 0x00000000fffff984 */ /* 0x000fe20000000800 */
[----:B------:R-:W-:Y:S01]  /*f700*/  @!PT LDS RZ, [RZ] ;  /* 0x00000000fffff984 */ /* 0x000fe20000000800 */
[----:B------:R-:W-:Y:S01]  /*f710*/  @!PT LDS RZ, [RZ] ;  /* 0x00000000fffff984 */ /* 0x000fe20000000800 */
[----:B------:R1:W-:Y:S06]  /*f720*/  MEMBAR.ALL.CTA ;  /* 0x0000000000007992 */ /* 0x0003ec0000008000 */
[----:B-1----:R-:W1:Y:S02]  /*f730*/  FENCE.VIEW.ASYNC.S ;  /* 0x00000000000073c6 */ /* 0x002e640000000000 */
[----:B-1----:R-:W-:Y:S01]  /*f740*/  NOP ;  /* 0x0000000000007918 */ /* 0x002fe20000000000 */
[----:B------:R-:W-:Y:S05]  /*f750*/  @P1 BRA `(.L_x_517) ;  /* 0xffffffd800dc1947 */ /* 0x000fea000383ffff */
.L_x_505:
[----:B------:R-:W-:Y:S05]  /*f760*/  WARPSYNC.ALL ;  /* 0x0000000000007948 */ /* 0x000fea0003800000 */
[----:B------:R-:W-:Y:S06]  /*f770*/  BAR.ARV 0x8, 0x200 ;  /* 0x0208000000007b1d */ /* 0x000fec0000002000 */
[----:B------:R-:W-:Y:S05]  /*f780*/  @!P0 BRA `(.L_x_518) ;  /* 0x0000000000048947 */ /* 0x000fea0003800000 */
[----:B------:R-:W-:Y:S01]  /*f790*/  BPT.TRAP 0x1 ;  /* 0x000000040000795c */ /* 0x000fe20000300000 */
.L_x_518:
[----:B------:R-:W-:Y:S01]  /*f7a0*/  IMAD R12, R139, 0x8, R2 ;  /* 0x000000088b0c7824 */ /* 0x000fe200078e0202 */
[----:B------:R-:W-:-:S04]  /*f7b0*/  SHF.L.U32 R7, R150, 0x1f, RZ ;  /* 0x0000001f96077819 */ /* 0x000fc800000006ff */
[----:B------:R1:W2:Y:S01]  /*f7c0*/  SYNCS.PHASECHK.TRANS64.TRYWAIT P1, [R12+URZ+0x2d850], R7 ;  /* 0x02d850070c0075a7 */ /* 0x0002a2000802017f */
[----:B------:R-:W-:Y:S05]  /*f7d0*/  @!P0 BRA `(.L_x_519) ;  /* 0x0000000000048947 */ /* 0x000fea0003800000 */
[----:B------:R-:W-:Y:S01]  /*f7e0*/  BPT.TRAP 0x1 ;  /* 0x000000040000795c */ /* 0x000fe20000300000 */
.L_x_519:
[----:B------:R-:W3:Y:S01]  /*f7f0*/  LDL.LU R4, [R1+0x40] ;  /* 0x0000400001047983 */ /* 0x000ee20000300800 */
[----:B------:R-:W-:Y:S01]  /*f800*/  IADD3 R2, R2, 0x400, RZ ;  /* 0x0000040002027810 */ /* 0x000fe20007ffe0ff */
[----:B------:R-:W-:-:S03]  /*f810*/  IMAD.MOV.U32 R5, RZ, RZ, 0x40000040 ;  /* 0x40000040ff057424 */ /* 0x000fc600078e00ff */
[----:B------:R-:W-:-:S04]  /*f820*/  SHF.R.U32.HI R2, RZ, 0x4, R2 ;  /* 0x00000004ff027819 */ /* 0x000fc80000011602 */
[----:B------:R-:W-:-:S04]  /*f830*/  LOP3.LUT R2, R2, 0x3fff, RZ, 0xc0, !PT ;  /* 0x00003fff02027812 */ /* 0x000fc800078ec0ff */
[----:B------:R-:W-:Y:S02]  /*f840*/  LOP3.LUT R2, R2, 0x2000000, RZ, 0xfc, !PT ;  /* 0x0200000002027812 */ /* 0x000fe400078efcff */
[----:B---3--:R-:W-:Y:S01]  /*f850*/  LOP3.LUT R4, R4, 0x10000, RZ, 0xfc, !PT ;  /* 0x0001000004047812 */ /* 0x008fe200078efcff */
[----:B--2---:R-:W-:Y:S06]  /*f860*/  @P1 BRA `(.L_x_520) ;  /* 0x0000000000081947 */ /* 0x004fec0003800000 */
[----:B------:R-:W2:Y:S02]  /*f870*/  SYNCS.PHASECHK.TRANS64.TRYWAIT P1, [R12+URZ+0x2d850], R7 ;  /* 0x02d850070c0075a7 */ /* 0x000ea4000802017f */
[----:B--2---:R-:W-:Y:S05]  /*f880*/  @!P1 BRA `(.L_x_521) ;  /* 0x0000009c002c9947 */ /* 0x004fea0003800000 */
.L_x_520:
[----:B------:R-:W-:Y:S01]  /*f890*/  IMAD R6, R139, 0x600, R2 ;  /* 0x000006008b067824 */ /* 0x000fe200078e0202 */
[----:B------:R-:W-:Y:S05]  /*f8a0*/  WARPSYNC.ALL ;  /* 0x0000000000007948 */ /* 0x000fea0003800000 */
[----:B-12---:R-:W-:Y:S01]  /*f8b0*/  IMAD.MOV.U32 R7, RZ, RZ, -0x7fffffe0 ;  /* 0x80000020ff077424 */ /* 0x006fe200078e00ff */
[C---:B------:R-:W-:Y:S01]  /*f8c0*/  R2UR UR4, R4.reuse ;  /* 0x00000000040472ca */ /* 0x040fe200000e0000 */
[----:B------:R-:W-:Y:S01]  /*f8d0*/  WARPGROUP.ARRIVE ;  /* 0x00000000000079c5 */ /* 0x000fe20000000000 */
[----:B------:R-:W-:Y:S01]  /*f8e0*/  R2UR UR5, R5 ;  /* 0x00000000050572ca */ /* 0x000fe200000e0000 */
[----:B------:R-:W-:Y:S01]  /*f8f0*/  VIADD R8, R4, 0x2 ;  /* 0x0000000204087836 */ /* 0x000fe20000000000 */
[C---:B------:R-:W-:Y:S01]  /*f900*/  R2UR UR6, R6.reuse ;  /* 0x00000000060672ca */ /* 0x040fe200000e0000 */
[----:B------:R-:W-:Y:S01]  /*f910*/  VIADD R10, R6, 0x40 ;  /* 0x00000040060a7836 */ /* 0x000fe20000000000 */
[----:B------:R-:W-:Y:S01]  /*f920*/  R2UR UR7, R7 ;  /* 0x00000000070772ca */ /* 0x000fe200000e0000 */
[----:B------:R-:W-:Y:S01]  /*f930*/  IMAD.MOV.U32 R11, RZ, RZ, -0x7fffffe0 ;  /* 0x80000020ff0b7424 */ /* 0x000fe200078e00ff */
[----:B------:R-:W-:Y:S01]  /*f940*/  MOV R9, 0x40000040 ;  /* 0x4000004000097802 */ /* 0x000fe20000000f00 */
[----:B------:R-:W-:Y:S01]  /*f950*/  IMAD.MOV.U32 R5, RZ, RZ, 0x40000040 ;  /* 0x40000040ff057424 */ /* 0x000fe200078e00ff */
[----:B------:R-:W-:Y:S01]  /*f960*/  MOV R7, 0x80000020 ;  /* 0x8000002000077802 */ /* 0x000fe20000000f00 */
[----:B------:R-:W1:Y:S01]  /*f970*/  SHFL.BFLY PT, R2, R21, 0x2, 0x1f ;  /* 0x0c401f0015027f89 */ /* 0x000e6200000e0000 */
[----:B------:R-:W-:Y:S01]  /*f980*/  IMAD.MOV.U32 R39, RZ, RZ, RZ ;  /* 0x000000ffff277224 */ /* 0x000fe200078e00ff */
[----:B0-----:R-:W-:Y:S01]  /*f990*/  MOV R40, 0xff800000 ;  /* 0xff80000000287802 */ /* 0x001fe20000000f00 */
[----:B------:R-:W-:-:S05]  /*f9a0*/  IMAD.MOV.U32 R41, RZ, RZ, -0x800000 ;  /* 0xff800000ff297424 */ /* 0x000fca00078e00ff */
[----:B------:R-:W-:Y:S01]  /*f9b0*/  HGMMA.64x96x16.F32 R88, gdesc[UR4].tnspB, R88, gsb0 ;  /* 0x41600000045879f0 */ /* 0x000fe20008000858 */
[----:B------:R-:W-:Y:S01]  /*f9c0*/  R2UR UR4, R8 ;  /* 0x00000000080472ca */ /* 0x000fe200000e0000 */
[----:B------:R-:W-:Y:S01]  /*f9d0*/  VIADD R8, R4, 0x4 ;  /* 0x0000000404087836 */ /* 0x000fe20000000000 */
[----:B------:R-:W-:Y:S01]  /*f9e0*/  R2UR UR5, R9 ;  /* 0x00000000090572ca */ /* 0x000fe200000e0000 */
[----:B------:R-:W-:Y:S01]  /*f9f0*/  IMAD.MOV.U32 R9, RZ, RZ, 0x40000040 ;  /* 0x40000040ff097424 */ /* 0x000fe200078e00ff */
[----:B------:R-:W-:Y:S01]  /*fa00*/  R2UR UR6, R10 ;  /* 0x000000000a0672ca */ /* 0x000fe200000e0000 */
[----:B------:R-:W-:Y:S01]  /*fa10*/  VIADD R10, R6, 0x80 ;  /* 0x00000080060a7836 */ /* 0x000fe20000000000 */
[----:B------:R-:W-:Y:S02]  /*fa20*/  R2UR UR7, R11 ;  /* 0x000000000b0772ca */ /* 0x000fe400000e0000 */
[----:B------:R-:W-:Y:S01]  /*fa30*/  MOV R11, 0x80000020 ;  /* 0x80000020000b7802 */ /* 0x000fe20000000f00 */
[----:B------:R-:W-:-:S02]  /*fa40*/  WARPGROUP.DEPBAR.LE gsb0, 0x0 ;  /* 0x00008000000079c5 */ /* 0x000fc40000010000 */
[----:B------:R-:W-:-:S08]  /*fa50*/  WARPGROUP.ARRIVE ;  /* 0x00000000000079c5 */ /* 0x000fd00000000000 */
[----:B------:R-:W-:Y:S01]  /*fa60*/  HGMMA.64x96x16.F32 R88, gdesc[UR4].tnspB, R88, gsb0 ;  /* 0x41600000045879f0 */ /* 0x000fe20008000858 */
[----:B------:R-:W-:Y:S01]  /*fa70*/  R2UR UR4, R8 ;  /* 0x00000000080472ca */ /* 0x000fe200000e0000 */
[----:B------:R-:W-:Y:S01]  /*fa80*/  VIADD R8, R4, 0x6 ;  /* 0x0000000604087836 */ /* 0x000fe20000000000 */
[----:B------:R-:W-:Y:S01]  /*fa90*/  R2UR UR5, R9 ;  /* 0x00000000090572ca */ /* 0x000fe200000e0000 */
[----:B------:R-:W-:Y:S01]  /*faa0*/  IMAD.MOV.U32 R9, RZ, RZ, 0x40000040 ;  /* 0x40000040ff097424 */ /* 0x000fe200078e00ff */
[----:B------:R-:W-:Y:S01]  /*fab0*/  R2UR UR6, R10 ;  /* 0x000000000a0672ca */ /* 0x000fe200000e0000 */
[----:B------:R-:W-:Y:S01]  /*fac0*/  VIADD R10, R6, 0xc0 ;  /* 0x000000c0060a7836 */ /* 0x000fe20000000000 */
[----:B------:R-:W-:Y:S01]  /*fad0*/  R2UR UR7, R11 ;  /* 0x000000000b0772ca */ /* 0x000fe200000e0000 */
[----:B------:R-:W-:Y:S01]  /*fae0*/  IMAD.MOV.U32 R11, RZ, RZ, -0x7fffffe0 ;  /* 0x80000020ff0b7424 */ /* 0x000fe200078e00ff */
[----:B------:R-:W-:Y:S02]  /*faf0*/  WARPGROUP.DEPBAR.LE gsb0, 0x0 ;  /* 0x00008000000079c5 */ /* 0x000fe40000010000 */
[----:B------:R-:W-:-:S09]  /*fb00*/  WARPGROUP.ARRIVE ;  /* 0x00000000000079c5 */ /* 0x000fd20000000000 */
[----:B------:R-:W-:Y:S01]  /*fb10*/  HGMMA.64x96x16.F32 R88, gdesc[UR4].tnspB, R88, gsb0 ;  /* 0x41600000045879f0 */ /* 0x000fe20008000858 */
[----:B------:R-:W-:Y:S02]  /*fb20*/  R2UR UR4, R8 ;  /* 0x00000000080472ca */ /* 0x000fe400000e0000 */
[----:B------:R-:W-:Y:S01]  /*fb30*/  R2UR UR5, R9 ;  /* 0x00000000090572ca */ /* 0x000fe200000e0000 */
[----:B------:R-:W-:Y:S01]  /*fb40*/  IMAD.MOV.U32 R9, RZ, RZ, 0x40000040 ;  /* 0x40000040ff097424 */ /* 0x000fe200078e00ff */
[----:B------:R-:W-:Y:S01]  /*fb50*/  R2UR UR6, R10 ;  /* 0x000000000a0672ca */ /* 0x000fe200000e0000 */
[----:B------:R-:W-:Y:S01]  /*fb60*/  VIADD R10, R6, 0x100 ;  /* 0x00000100060a7836 */ /* 0x000fe20000000000 */
[----:B------:R-:W-:Y:S01]  /*fb70*/  R2UR UR7, R11 ;  /* 0x000000000b0772ca */ /* 0x000fe200000e0000 */
[----:B------:R-:W-:Y:S01]  /*fb80*/  IMAD.MOV.U32 R11, RZ, RZ, -0x7fffffe0 ;  /* 0x80000020ff0b7424 */ /* 0x000fe200078e00ff */
[----:B------:R-:W-:Y:S01]  /*fb90*/  IADD3 R8, R4, 0x600, RZ ;  /* 0x0000060004087810 */ /* 0x000fe20007ffe0ff */
[----:B------:R-:W-:-:S02]  /*fba0*/  WARPGROUP.DEPBAR.LE gsb0, 0x0 ;  /* 0x00008000000079c5 */ /* 0x000fc40000010000 */
[----:B------:R-:W-:-:S08]  /*fbb0*/  WARPGROUP.ARRIVE ;  /* 0x00000000000079c5 */ /* 0x000fd00000000000 */
[----:B------:R-:W-:Y:S01]  /*fbc0*/  HGMMA.64x96x16.F32 R88, gdesc[UR4].tnspB, R88, gsb0 ;  /* 0x41600000045879f0 */ /* 0x000fe20008000858 */
[----:B------:R-:W-:Y:S01]  /*fbd0*/  R2UR UR4, R8 ;  /* 0x00000000080472ca */ /* 0x000fe200000e0000 */
[----:B------:R-:W-:Y:S01]  /*fbe0*/  VIADD R8, R4, 0x602 ;  /* 0x0000060204087836 */ /* 0x000fe20000000000 */
[----:B------:R-:W-:Y:S01]  /*fbf0*/  R2UR UR5, R9 ;  /* 0x00000000090572ca */ /* 0x000fe200000e0000 */
[----:B------:R-:W-:Y:S01]  /*fc00*/  IMAD.MOV.U32 R9, RZ, RZ, 0x40000040 ;  /* 0x40000040ff097424 */ /* 0x000fe200078e00ff */
[----:B------:R-:W-:Y:S02]  /*fc10*/  R2UR UR6, R10 ;  /* 0x000000000a0672ca */ /* 0x000fe400000e0000 */
[----:B------:R-:W-:Y:S01]  /*fc20*/  R2UR UR7, R11 ;  /* 0x000000000b0772ca */ /* 0x000fe200000e0000 */
[----:B------:R-:W-:Y:S01]  /*fc30*/  IMAD.MOV.U32 R11, RZ, RZ, -0x7fffffe0 ;  /* 0x80000020ff0b7424 */ /* 0x000fe200078e00ff */
[----:B------:R-:W-:Y:S01]  /*fc40*/  IADD3 R10, R6, 0x140, RZ ;  /* 0x00000140060a7810 */ /* 0x000fe20007ffe0ff */
[----:B------:R-:W-:-:S02]  /*fc50*/  WARPGROUP.DEPBAR.LE gsb0, 0x0 ;  /* 0x00008000000079c5 */ /* 0x000fc40000010000 */
[----:B------:R-:W-:-:S08]  /*fc60*/  WARPGROUP.ARRIVE ;  /* 0x00000000000079c5 */ /* 0x000fd00000000000 */
[----:B------:R-:W-:Y:S01]  /*fc70*/  HGMMA.64x96x16.F32 R88, gdesc[UR4].tnspB, R88, gsb0 ;  /* 0x41600000045879f0 */ /* 0x000fe20008000858 */
[----:B------:R-:W-:Y:S01]  /*fc80*/  R2UR UR4, R8 ;  /* 0x00000000080472ca */ /* 0x000fe200000e0000 */
[C---:B------:R-:W-:Y:S01]  /*fc90*/  VIADD R8, R4.reuse, 0x604 ;  /* 0x0000060404087836 */ /* 0x040fe20000000000 */
[----:B------:R-:W-:Y:S01]  /*fca0*/  R2UR UR5, R9 ;  /* 0x00000000090572ca */ /* 0x000fe200000e0000 */
[----:B------:R-:W-:Y:S01]  /*fcb0*/  VIADD R4, R4, 0x606 ;  /* 0x0000060604047836 */ /* 0x000fe20000000000 */
[----:B------:R-:W-:Y:S01]  /*fcc0*/  R2UR UR6, R10 ;  /* 0x000000000a0672ca */ /* 0x000fe200000e0000 */
[C---:B------:R-:W-:Y:S01]  /*fcd0*/  VIADD R10, R6.reuse, 0x180 ;  /* 0x00000180060a7836 */ /* 0x040fe20000000000 */
[----:B------:R-:W-:Y:S01]  /*fce0*/  R2UR UR7, R11 ;  /* 0x000000000b0772ca */ /* 0x000fe200000e0000 */
[----:B------:R-:W-:Y:S01]  /*fcf0*/  IMAD.MOV.U32 R11, RZ, RZ, -0x7fffffe0 ;  /* 0x80000020ff0b7424 */ /* 0x000fe200078e00ff */
[----:B------:R-:W-:Y:S01]  /*fd00*/  MOV R9, 0x40000040 ;  /* 0x4000004000097802 */ /* 0x000fe20000000f00 */
[----:B------:R-:W-:Y:S01]  /*fd10*/  VIADD R6, R6, 0x1c0 ;  /* 0x000001c006067836 */ /* 0x000fe20000000000 */
[----:B------:R-:W-:-:S02]  /*fd20*/  WARPGROUP.DEPBAR.LE gsb0, 0x0 ;  /* 0x00008000000079c5 */ /* 0x000fc40000010000 */
[----:B------:R-:W-:-:S07]  /*fd30*/  WARPGROUP.ARRIVE ;  /* 0x00000000000079c5 */ /* 0x000fce0000000000 */
[----:B------:R-:W-:Y:S01]  /*fd40*/  HGMMA.64x96x16.F32 R88, gdesc[UR4].tnspB, R88, gsb0 ;  /* 0x41600000045879f0 */ /* 0x000fe20008000858 */
[----:B------:R-:W-:Y:S02]  /*fd50*/  R2UR UR4, R8 ;  /* 0x00000000080472ca */ /* 0x000fe400000e0000 */
[----:B------:R-:W-:Y:S02]  /*fd60*/  R2UR UR5, R9 ;  /* 0x00000000090572ca */ /* 0x000fe400000e0000 */
[----:B------:R-:W-:Y:S02]  /*fd70*/  R2UR UR6, R10 ;  /* 0x000000000a0672ca */ /* 0x000fe400000e0000 */
[----:B------:R-:W-:Y:S01]  /*fd80*/  R2UR UR7, R11 ;  /* 0x000000000b0772ca */ /* 0x000fe200000e0000 */
[----:B------:R-:W-:Y:S01]  /*fd90*/  IMAD.U32 R11, RZ, RZ, UR41 ;  /* 0x00000029ff0b7e24 */ /* 0x000fe2000f8e00ff */
[----:B------:R-:W-:Y:S02]  /*fda0*/  WARPGROUP.DEPBAR.LE gsb0, 0x0 ;  /* 0x00008000000079c5 */ /* 0x000fe40000010000 */
[----:B------:R-:W-:-:S09]  /*fdb0*/  WARPGROUP.ARRIVE ;  /* 0x00000000000079c5 */ /* 0x000fd20000000000 */
[----:B------:R-:W-:Y:S01]  /*fdc0*/  HGMMA.64x96x16.F32 R88, gdesc[UR4].tnspB, R88, gsb0 ;  /* 0x41600000045879f0 */ /* 0x000fe20008000858 */
[----:B------:R-:W-:Y:S01]  /*fdd0*/  R2UR UR4, R4 ;  /* 0x00000000040472ca */ /* 0x000fe200000e0000 */
[----:B-1----:R-:W-:Y:S01]  /*fde0*/  FADD.FTZ R4, R2, R21 ;  /* 0x0000001502047221 */ /* 0x002fe20000010000 */
[----:B------:R-:W-:Y:S02]  /*fdf0*/  R2UR UR5, R5 ;  /* 0x00000000050572ca */ /* 0x000fe400000e0000 */
[----:B------:R-:W-:Y:S01]  /*fe00*/  R2UR UR6, R6 ;  /* 0x00000000060672ca */ /* 0x000fe200000e0000 */
[----:B------:R-:W0:Y:S01]  /*fe10*/  SHFL.BFLY PT, R5, R142, 0x2, 0x1f ;  /* 0x0c401f008e057f89 */ /* 0x000e2200000e0000 */
[----:B------:R-:W-:-:S03]  /*fe20*/  R2UR UR7, R7 ;  /* 0x00000000070772ca */ /* 0x000fc600000e0000 */
[----:B------:R-:W1:Y:S01]  /*fe30*/  SHFL.BFLY PT, R7, R4, 0x1, 0x1f ;  /* 0x0c201f0004077f89 */ /* 0x000e6200000e0000 */
[----:B0-----:R-:W-:Y:S01]  /*fe40*/  FADD.FTZ R5, R5, R142 ;  /* 0x0000008e05057221 */ /* 0x001fe20000010000 */
[----:B-1----:R-:W-:-:S04]  /*fe50*/  FADD.FTZ R9, R4, R7 ;  /* 0x0000000704097221 */ /* 0x002fc80000010000 */
[----:B------:R-:W0:Y:S01]  /*fe60*/  SHFL.BFLY PT, R2, R5, 0x1, 0x1f ;  /* 0x0c201f0005027f89 */ /* 0x000e2200000e0000 */
[----:B------:R-:W-:-:S13]  /*fe70*/  FSETP.NE.FTZ.AND P2, PT, R9, RZ, PT ;  /* 0x000000ff0900720b */ /* 0x000fda0003f55000 */
[----:B------:R-:W1:Y:S01]  /*fe80*/  @P2 MUFU.LG2 R7, R9 ;  /* 0x0000000900072308 */ /* 0x000e620000000c00 */
[----:B------:R-:W-:Y:S01]  /*fe90*/  @P2 FMUL.FTZ R11, R11, 0.69314718246459960938 ;  /* 0x3f3172180b0b2820 */ /* 0x000fe20000410000 */
[----:B0-----:R-:W-:Y:S01]  /*fea0*/  FADD.FTZ R8, R5, R2 ;  /* 0x0000000205087221 */ /* 0x001fe20000010000 */
[----:B------:R-:W-:Y:S02]  /*feb0*/  IMAD.MOV.U32 R2, RZ, RZ, RZ ;  /* 0x000000ffff027224 */ /* 0x000fe400078e00ff */
[----:B------:R-:W-:Y:S02]  /*fec0*/  IMAD.U32 R5, RZ, RZ, UR41 ;  /* 0x00000029ff057e24 */ /* 0x000fe4000f8e00ff */
[----:B------:R-:W-:Y:S02]  /*fed0*/  FSETP.NE.FTZ.AND P1, PT, R8, RZ, PT ;  /* 0x000000ff0800720b */ /* 0x000fe40003f35000 */
[----:B------:R-:W-:Y:S01]  /*fee0*/  @P2 MUFU.RCP R2, R9 ;  /* 0x0000000900022308 */ /* 0x000fe20000001000 */
[----:B-1----:R-:W-:-:S04]  /*fef0*/  @P2 FMUL.FTZ R4, R7, 0.69314718246459960938 ;  /* 0x3f31721807042820 */ /* 0x002fc80000410000 */
[----:B------:R-:W-:-:S06]  /*ff00*/  @P2 FFMA.FTZ R41, R11, R3, R4 ;  /* 0x000000030b292223 */ /* 0x000fcc0000010004 */
[----:B------:R-:W0:Y:S01]  /*ff10*/  @P1 MUFU.LG2 R6, R8 ;  /* 0x0000000800061308 */ /* 0x000e220000000c00 */
[----:B------:R-:W-:-:S07]  /*ff20*/  @P1 FMUL.FTZ R5, R5, 0.69314718246459960938 ;  /* 0x3f31721805051820 */ /* 0x000fce0000410000 */
[----:B------:R1:W2:Y:S01]  /*ff30*/  @P1 MUFU.RCP R39, R8 ;  /* 0x0000000800271308 */ /* 0x0002a20000001000 */
[----:B0-----:R-:W-:-:S04]  /*ff40*/  @P1 FMUL.FTZ R6, R6, 0.69314718246459960938 ;  /* 0x3f31721806061820 */ /* 0x001fc80000410000 */
[----:B------:R-:W-:Y:S01]  /*ff50*/  @P1 FFMA.FTZ R40, R5, R0, R6 ;  /* 0x0000000005281223 */ /* 0x000fe20000010006 */
[----:B------:R-:W-:Y:S02]  /*ff60*/  WARPGROUP.DEPBAR.LE gsb0, 0x0 ;  /* 0x00008000000079c5 */ /* 0x000fe40000010000 */
[----:B------:R-:W-:-:S06]  /*ff70*/  WARPGROUP.ARRIVE ;  /* 0x00000000000079c5 */ /* 0x000fcc0000000000 */
[----:B------:R-:W-:Y:S03]  /*ff80*/  HGMMA.64x96x16.F32 R88, gdesc[UR4].tnspB, R88, gsb0 ;  /* 0x41600000045879f0 */ /* 0x000fe60008000858 */
[----:B------:R-:W-:Y:S02]  /*ff90*/  WARPGROUP.DEPBAR.LE gsb0, 0x0 ;  /* 0x00008000000079c5 */ /* 0x000fe40000010000 */
[----:B-12---:R-:W-:Y:S05]  /*ffa0*/  @!P0 BRA `(.L_x_522) ;  /* 0x0000000000048947 */ /* 0x006fea0003800000 */
[----:B------:R-:W-:Y:S01]  /*ffb0*/  BPT.TRAP 0x1 ;  /* 0x000000040000795c */ /* 0x000fe20000300000 */
.L_x_522:
[----:B------:R-:W-:Y:S02]  /*ffc0*/  VIADD R12, R12, 0x2d860 ;  /* 0x0002d8600c0c7836 */ /* 0x000fe40000000000 */
[-C--:B------:R-:W-:Y:S01]  /*ffd0*/  FMUL.FTZ R7, R88, R39.reuse ;  /* 0x0000002758077220 */ /* 0x080fe20000410000 */
[----:B------:R-:W-:Y:S02]  /*ffe0*/  IMAD.U32 R3, RZ, RZ, UR39 ;  /* 0x00000027ff037e24 */ /* 0x000fe4000f8e00ff */
[-C--:B------:R-:W-:Y:S01]  /*fff0*/  FMUL.FTZ R50, R89, R39.reuse ;  /* 0x0000002759327220 */ /* 0x080fe20000410000 */
[----:B------:R-:W-:Y:S02]  /*10000*/  VIADD R139, R139, 0x1 ;  /* 0x000000018b8b7836 */ /* 0x000fe40000000000 */
[-C--:B------:R-:W-:Y:S01]  /*10010*/  FMUL.FTZ R6, R92, R39.reuse ;  /* 0x000000275c067220 */ /* 0x080fe20000410000 */
[-C--:B------:R-:W-:Y:S01]  /*10020*/  FMUL.FTZ R51, R93, R39.reuse ;  /* 0x000000275d337220 */ /* 0x080fe20000410000 */
[----:B------:R-:W-:Y:S01]  /*10030*/  PRMT R12, R3, 0x654, R12 ;  /* 0x00000654030c7816 */ /* 0x000fe2000000000c */
[-C--:B------:R-:W-:Y:S01]  /*10040*/  FMUL.FTZ R37, R96, R39.reuse ;  /* 0x0000002760257220 */ /* 0x080fe20000410000 */
[----:B------:R-:W-:Y:S01]  /*10050*/  ISETP.NE.AND P0, PT, R139, 0x2, PT ;  /* 0x000000028b00780c */ /* 0x000fe20003f05270 */
[-C--:B------:R-:W-:Y:S01]  /*10060*/  FMUL.FTZ R48, R97, R39.reuse ;  /* 0x0000002761307220 */ /* 0x080fe20000410000 */
[----:B------:R0:W-:Y:S01]  /*10070*/  SYNCS.ARRIVE.TRANS64.RED.A1T0 RZ, [R12+URZ], RZ ;  /* 0x000000ff0cff79a7 */ /* 0x0001e2000810043f */
[-C--:B------:R-:W-:Y:S01]  /*10080*/  FMUL.FTZ R36, R100, R39.reuse ;  /* 0x0000002764247220 */ /* 0x080fe20000410000 */
[----:B------:R-:W-:Y:S01]  /*10090*/  SEL R5, RZ, 0x1, P0 ;  /* 0x00000001ff057807 */ /* 0x000fe20000000000 */
        /* <DEDUP_REMOVED lines=42> */
[----:B------:R-:W-:Y:S01]  /*10340*/  LOP3.LUT R150, R150, R5, RZ, 0x3c, !PT ;  /* 0x0000000596967212 */ /* 0x000fe200078e3cff */
[----:B------:R-:W-:Y:S01]  /*10350*/  UIADD3 UR37, UR37, 0x1, URZ ;  /* 0x0000000125257890 */ /* 0x000fe2000fffe03f */
[----:B0-----:R-:W-:-:S11]  /*10360*/  SEL R139, R139, RZ, P0 ;  /* 0x000000ff8b8b7207 */ /* 0x001fd60000000000 */
.L_x_463:
[----:B------:R-:W-:Y:S05]  /*10370*/  WARPSYNC.ALL ;  /* 0x0000000000007948 */ /* 0x000fea0003800000 */
[----:B------:R-:W0:Y:S08]  /*10380*/  S2UR UR39, SR_CgaCtaId ;  /* 0x00000000002779c3 */ /* 0x000e300000008800 */
[----:B------:R-:W-:Y:S06]  /*10390*/  BAR.SYNC.DEFER_BLOCKING 0x5, 0x200 ;  /* 0x0148000000007b1d */ /* 0x000fec0000010000 */
[----:B------:R-:W-:Y:S01]  /*103a0*/  UMOV UR4, 0x400 ;  /* 0x0000040000047882 */ /* 0x000fe20000000000 */
[----:B------:R-:W-:Y:S01]  /*103b0*/  BSSY B0, `(.L_x_523) ;  /* 0x00001d1000007945 */ /* 0x000fe20003800000 */
[----:B0-----:R-:W-:-:S06]  /*103c0*/  ULEA UR4, UR39, UR4, 0x18 ;  /* 0x0000000427047291 */ /* 0x001fcc000f8ec03f */
[----:B------:R-:W-:-:S05]  /*103d0*/  MOV R2, UR4 ;  /* 0x0000000400027c02 */ /* 0x000fca0008000f00 */
[----:B------:R0:W1:Y:S01]  /*103e0*/  LDS.128 R32, [R2+0x2d8d0] ;  /* 0x02d8d00002207984 */ /* 0x0000620000000c00 */
[----:B------:R-:W-:Y:S06]  /*103f0*/  BAR.ARV 0x4, 0x200 ;  /* 0x0108000000007b1d */ /* 0x000fec0000002000 */
[----:B------:R-:W-:Y:S05]  /*10400*/  @P1 BRA `(.L_x_524) ;  /* 0x0000001000801947 */ /* 0x000fea0003800000 */
[----:B------:R-:W2:Y:S04]  /*10410*/  LDL R4, [R1+0x90] ;  /* 0x0000900001047983 */ /* 0x000ea80000100800 */
[----:B------:R-:W3:Y:S04]  /*10420*/  LDL.LU R82, [R1+0x58] ;  /* 0x0000580001527983 */ /* 0x000ee80000300800 */
[----:B------:R-:W4:Y:S01]  /*10430*/  LDL.LU R80, [R1+0x5c] ;  /* 0x00005c0001507983 */ /* 0x000f220000300800 */
[----:B------:R-:W0:Y:S01]  /*10440*/  S2R R5, SR_SWINHI ;  /* 0x0000000000057919 */ /* 0x000e220000002f00 */
[----:B------:R-:W-:Y:S05]  /*10450*/  WARPSYNC.ALL ;  /* 0x0000000000007948 */ /* 0x000fea0003800000 */
[----:B------:R-:W-:Y:S01]  /*10460*/  F2FP.F16.F32.PACK_AB R6, R51, R6 ;  /* 0x000000063306723e */ /* 0x000fe200000000ff */
[----:B------:R-:W-:Y:S01]  /*10470*/  ULDC.64 UR4, c[0x0][0xc00] ;  /* 0x0003000000047ab9 */ /* 0x000fe20000000a00 */
[----:B------:R-:W-:Y:S01]  /*10480*/  F2FP.F16.F32.PACK_AB R26, R47, R26 ;  /* 0x0000001a2f1a723e */ /* 0x000fe200000000ff */
[----:B------:R-:W4:Y:S01]  /*10490*/  LDL R78, [R1+0x54] ;  /* 0x00005400014e7983 */ /* 0x000f220000100800 */
[----:B------:R-:W-:-:S02]  /*104a0*/  MOV R20, R2 ;  /* 0x0000000200147202 */ /* 0x000fc40000000f00 */
[----:B0-----:R-:W-:Y:S01]  /*104b0*/  MOV R21, R5 ;  /* 0x0000000500157202 */ /* 0x001fe20000000f00 */
[----:B------:R-:W-:Y:S02]  /*104c0*/  BAR.SYNC.DEFER_BLOCKING 0x1, 0x180 ;  /* 0x0046000000007b1d */ /* 0x000fe40000010000 */
[----:B--2---:R-:W-:-:S03]  /*104d0*/  IMAD.WIDE R4, R4, 0x2, R20 ;  /* 0x0000000204047825 */ /* 0x004fc600078e0214 */
[----:B------:R-:W-:-:S04]  /*104e0*/  IADD3 R75, P4, R4, 0x20, RZ ;  /* 0x00000020044b7810 */ /* 0x000fc80007f9e0ff */
[----:B------:R-:W-:Y:S02]  /*104f0*/  LOP3.LUT R8, R75, 0x180, RZ, 0xc0, !PT ;  /* 0x000001804b087812 */ /* 0x000fe400078ec0ff */
[----:B------:R-:W-:Y:S02]  /*10500*/  IADD3 R77, P3, R4, 0x3000, RZ ;  /* 0x00003000044d7810 */ /* 0x000fe40007f7e0ff */
[----:B------:R-:W-:Y:S02]  /*10510*/  SHF.R.U64 R8, R8, 0x3, RZ ;  /* 0x0000000308087819 */ /* 0x000fe400000012ff */
[C---:B------:R-:W-:Y:S02]  /*10520*/  IADD3 R79, P2, R4.reuse, 0x3020, RZ ;  /* 0x00003020044f7810 */ /* 0x040fe40007f5e0ff */
[C---:B------:R-:W-:Y:S02]  /*10530*/  IADD3 R81, P1, R4.reuse, 0x6000, RZ ;  /* 0x0000600004517810 */ /* 0x040fe40007f3e0ff */
[----:B------:R-:W-:-:S02]  /*10540*/  LOP3.LUT R9, R4, 0x180, RZ, 0xc0, !PT ;  /* 0x0000018004097812 */ /* 0x000fc400078ec0ff */
[----:B------:R-:W-:Y:S02]  /*10550*/  LOP3.LUT R12, R8, R75, RZ, 0x3c, !PT ;  /* 0x0000004b080c7212 */ /* 0x000fe400078e3cff */
[----:B------:R-:W-:Y:S02]  /*10560*/  LOP3.LUT R8, R77, 0x180, RZ, 0xc0, !PT ;  /* 0x000001804d087812 */ /* 0x000fe400078ec0ff */
[----:B------:R-:W-:Y:S02]  /*10570*/  LOP3.LUT R10, R79, 0x180, RZ, 0xc0, !PT ;  /* 0x000001804f0a7812 */ /* 0x000fe400078ec0ff */
[----:B-1----:R-:W-:Y:S02]  /*10580*/  LOP3.LUT R32, R81, 0x180, RZ, 0xc0, !PT ;  /* 0x0000018051207812 */ /* 0x002fe400078ec0ff */
[----:B------:R-:W-:Y:S02]  /*10590*/  SHF.R.U64 R9, R9, 0x3, RZ ;  /* 0x0000000309097819 */ /* 0x000fe400000012ff */
[----:B------:R-:W-:-:S02]  /*105a0*/  SHF.R.U64 R8, R8, 0x3, RZ ;  /* 0x0000000308087819 */ /* 0x000fc400000012ff */
[----:B------:R-:W-:Y:S02]  /*105b0*/  IADD3 R76, P0, R4, 0x6020, RZ ;  /* 0x00006020044c7810 */ /* 0x000fe40007f1e0ff */
[----:B------:R-:W-:Y:S02]  /*105c0*/  SHF.R.U64 R10, R10, 0x3, RZ ;  /* 0x000000030a0a7819 */ /* 0x000fe400000012ff */
[----:B------:R-:W-:Y:S02]  /*105d0*/  SHF.R.U64 R32, R32, 0x3, RZ ;  /* 0x0000000320207819 */ /* 0x000fe400000012ff */
[----:B------:R-:W-:Y:S01]  /*105e0*/  LOP3.LUT R4, R9, R4, RZ, 0x3c, !PT ;  /* 0x0000000409047212 */ /* 0x000fe200078e3cff */
[--C-:B------:R-:W-:Y:S01]  /*105f0*/  IMAD.X R13, RZ, RZ, R5.reuse, P4 ;  /* 0x000000ffff0d7224 */ /* 0x100fe200020e0605 */
[----:B------:R-:W-:Y:S01]  /*10600*/  LOP3.LUT R14, R8, R77, RZ, 0x3c, !PT ;  /* 0x0000004d080e7212 */ /* 0x000fe200078e3cff */
[--C-:B------:R-:W-:Y:S01]  /*10610*/  IMAD.X R15, RZ, RZ, R5.reuse, P3 ;  /* 0x000000ffff0f7224 */ /* 0x100fe200018e0605 */
[----:B------:R-:W-:Y:S01]  /*10620*/  LOP3.LUT R24, R10, R79, RZ, 0x3c, !PT ;  /* 0x0000004f0a187212 */ /* 0x000fe200078e3cff */
[----:B------:R-:W-:Y:S01]  /*10630*/  IMAD.X R25, RZ, RZ, R5, P2 ;  /* 0x000000ffff197224 */ /* 0x000fe200010e0605 */
[----:B------:R-:W-:-:S02]  /*10640*/  LOP3.LUT R8, R32, R81, RZ, 0x3c, !PT ;  /* 0x0000005120087212 */ /* 0x000fc400078e3cff */
[----:B------:R-:W-:Y:S02]  /*10650*/  LOP3.LUT R75, R76, 0x180, RZ, 0xc0, !PT ;  /* 0x000001804c4b7812 */ /* 0x000fe400078ec0ff */
[----:B------:R-:W-:Y:S01]  /*10660*/  MOV R32, R4 ;  /* 0x0000000400207202 */ /* 0x000fe20000000f00 */
[----:B------:R-:W-:Y:S01]  /*10670*/  IMAD.X R9, RZ, RZ, R5, P1 ;  /* 0x000000ffff097224 */ /* 0x000fe200008e0605 */
[----:B------:R-:W-:Y:S02]  /*10680*/  F2FP.F16.F32.PACK_AB R4, R50, R7 ;  /* 0x000000073204723e */ /* 0x000fe400000000ff */
[----:B------:R-:W-:Y:S02]  /*10690*/  IADD3.X R11, RZ, R5, RZ, P0, !PT ;  /* 0x00000005ff0b7210 */ /* 0x000fe400007fe4ff */
[----:B------:R-:W-:Y:S02]  /*106a0*/  F2FP.F16.F32.PACK_AB R7, R66, R63 ;  /* 0x0000003f4207723e */ /* 0x000fe400000000ff */
[----:B------:R-:W-:-:S02]  /*106b0*/  F2FP.F16.F32.PACK_AB R5, R73, R64 ;  /* 0x000000404905723e */ /* 0x000fc400000000ff */
[----:B------:R-:W-:Y:S02]  /*106c0*/  MOV R63, R12 ;  /* 0x0000000c003f7202 */ /* 0x000fe40000000f00 */
[----:B------:R-:W-:Y:S02]  /*106d0*/  MOV R51, R14 ;  /* 0x0000000e00337202 */ /* 0x000fe40000000f00 */
[----:B------:R-:W-:Y:S02]  /*106e0*/  MOV R50, R24 ;  /* 0x0000001800327202 */ /* 0x000fe40000000f00 */
[----:B------:R-:W-:Y:S02]  /*106f0*/  SHF.R.U64 R75, R75, 0x3, RZ ;  /* 0x000000034b4b7819 */ /* 0x000fe400000012ff */
[----:B------:R-:W-:Y:S02]  /*10700*/  F2FP.F16.F32.PACK_AB R12, R48, R37 ;  /* 0x00000025300c723e */ /* 0x000fe400000000ff */
[----:B------:R-:W-:-:S02]  /*10710*/  F2FP.F16.F32.PACK_AB R13, R71, R62 ;  /* 0x0000003e470d723e */ /* 0x000fc400000000ff */
[----:B------:R-:W-:Y:S02]  /*10720*/  F2FP.F16.F32.PACK_AB R14, R49, R36 ;  /* 0x00000024310e723e */ /* 0x000fe400000000ff */
[----:B------:R-:W-:Y:S02]  /*10730*/  F2FP.F16.F32.PACK_AB R15, R74, R61 ;  /* 0x0000003d4a0f723e */ /* 0x000fe400000000ff */
[----:B------:R-:W-:Y:S02]  /*10740*/  F2FP.F16.F32.PACK_AB R24, R46, R27 ;  /* 0x0000001b2e18723e */ /* 0x000fe400000000ff */
[----:B------:R-:W-:Y:S02]  /*10750*/  F2FP.F16.F32.PACK_AB R25, R69, R60 ;  /* 0x0000003c4519723e */ /* 0x000fe400000000ff */
[----:B------:R-:W-:Y:S01]  /*10760*/  F2FP.F16.F32.PACK_AB R27, R72, R59 ;  /* 0x0000003b481b723e */ /* 0x000fe200000000ff */
[----:B------:R0:W-:Y:S01]  /*10770*/  STSM.16.M88.4 [R32], R4 ;  /* 0x0000000420007844 */ /* 0x0001e20000000200 */
[----:B------:R-:W-:-:S03]  /*10780*/  LOP3.LUT R10, R75, R76, RZ, 0x3c, !PT ;  /* 0x0000004c4b0a7212 */ /* 0x000fc600078e3cff */
[----:B------:R-:W-:Y:S01]  /*10790*/  STSM.16.M88.4 [R63], R12 ;  /* 0x0000000c3f007844 */ /* 0x000fe20000000200 */
[----:B------:R-:W-:-:S03]  /*107a0*/  ISETP.NE.U32.AND P0, PT, RZ, UR4, PT ;  /* 0x00000004ff007c0c */ /* 0x000fc6000bf05070 */
[----:B------:R3:W-:Y:S01]  /*107b0*/  STSM.16.M88.4 [R51], R24 ;  /* 0x0000001833007844 */ /* 0x0007e20000000200 */
[----:B------:R-:W-:Y:S02]  /*107c0*/  MOV R36, R8 ;  /* 0x0000000800247202 */ /* 0x000fe40000000f00 */
[----:B------:R-:W-:Y:S02]  /*107d0*/  F2FP.F16.F32.PACK_AB R8, R42, R29 ;  /* 0x0000001d2a08723e */ /* 0x000fe400000000ff */
[----:B------:R-:W-:Y:S02]  /*107e0*/  F2FP.F16.F32.PACK_AB R9, R65, R56 ;  /* 0x000000384109723e */ /* 0x000fe400000000ff */
[----:B0-----:R-:W-:Y:S02]  /*107f0*/  MOV R32, R10 ;  /* 0x0000000a00207202 */ /* 0x001fe40000000f00 */
[----:B------:R-:W-:Y:S02]  /*10800*/  F2FP.F16.F32.PACK_AB R4, R44, R31 ;  /* 0x0000001f2c04723e */ /* 0x000fe400000000ff */
[----:B------:R-:W-:-:S02]  /*10810*/  F2FP.F16.F32.PACK_AB R5, R67, R58 ;  /* 0x0000003a4305723e */ /* 0x000fc400000000ff */
[----:B------:R-:W-:Y:S02]  /*10820*/  F2FP.F16.F32.PACK_AB R6, R45, R30 ;  /* 0x0000001e2d06723e */ /* 0x000fe400000000ff */
[----:B---3--:R-:W-:Y:S02]  /*10830*/  IADD3 R24, P1, R82, UR4, RZ ;  /* 0x0000000452187c10 */ /* 0x008fe4000ff3e0ff */
[----:B------:R-:W-:Y:S02]  /*10840*/  F2FP.F16.F32.PACK_AB R7, R70, R57 ;  /* 0x000000394607723e */ /* 0x000fe400000000ff */
[----:B------:R-:W-:Y:S02]  /*10850*/  F2FP.F16.F32.PACK_AB R10, R43, R28 ;  /* 0x0000001c2b0a723e */ /* 0x000fe400000000ff */
[----:B------:R-:W-:Y:S02]  /*10860*/  F2FP.F16.F32.PACK_AB R11, R68, R55 ;  /* 0x00000037440b723e */ /* 0x000fe400000000ff */
[----:B------:R-:W-:-:S02]  /*10870*/  F2FP.F16.F32.PACK_AB R12, R38, R3 ;  /* 0x00000003260c723e */ /* 0x000fc400000000ff */
[----:B------:R-:W-:Y:S02]  /*10880*/  F2FP.F16.F32.PACK_AB R13, R54, R53 ;  /* 0x00000035360d723e */ /* 0x000fe400000000ff */
[----:B------:R-:W-:Y:S02]  /*10890*/  F2FP.F16.F32.PACK_AB R14, R39, R0 ;  /* 0x00000000270e723e */ /* 0x000fe400000000ff */
[----:B------:R-:W-:Y:S02]  /*108a0*/  F2FP.F16.F32.PACK_AB R15, R135, R52 ;  /* 0x00000034870f723e */ /* 0x000fe400000000ff */
[----:B------:R-:W-:Y:S02]  /*108b0*/  ISETP.NE.AND.EX P0, PT, RZ, UR5, PT, P0 ;  /* 0x00000005ff007c0c */ /* 0x000fe4000bf05300 */
[----:B----4-:R-:W-:Y:S01]  /*108c0*/  IADD3.X R25, R80, UR5, RZ, P1, !PT ;  /* 0x0000000550197c10 */ /* 0x010fe20008ffe4ff */
[----:B------:R-:W-:Y:S01]  /*108d0*/  ULDC.64 UR4, c[0x0][0xc08] ;  /* 0x0003020000047ab9 */ /* 0x000fe20000000a00 */
[----:B------:R0:W-:Y:S01]  /*108e0*/  STSM.16.M88.4 [R50], R4 ;  /* 0x0000000432007844 */ /* 0x0001e20000000200 */
[----:B------:R-:W-:Y:S01]  /*108f0*/  ISETP.NE.U32.AND P2, PT, RZ, UR4, PT ;  /* 0x00000004ff007c0c */ /* 0x000fe2000bf45070 */
[----:B------:R-:W-:Y:S01]  /*10900*/  IMAD.MOV.U32 R42, RZ, RZ, RZ ;  /* 0x000000ffff2a7224 */ /* 0x000fe200078e00ff */
[----:B------:R-:W1:Y:S01]  /*10910*/  LDC R3, c[0x0][0xbe8] ;  /* 0x0002fa00ff037b82 */ /* 0x000e620000000800 */
[----:B------:R-:W-:Y:S01]  /*10920*/  STSM.16.M88.4 [R36], R8 ;  /* 0x0000000824007844 */ /* 0x000fe20000000200 */
[----:B------:R-:W-:-:S03]  /*10930*/  ISETP.NE.AND.EX P2, PT, RZ, UR5, PT, P2 ;  /* 0x00000005ff007c0c */ /* 0x000fc6000bf45320 */
[----:B------:R2:W-:Y:S03]  /*10940*/  STSM.16.M88.4 [R32], R12 ;  /* 0x0000000c20007844 */ /* 0x0005e60000000200 */
[----:B------:R-:W-:Y:S07]  /*10950*/  BAR.SYNC.DEFER_BLOCKING 0x1, 0x180 ;  /* 0x0046000000007b1d */ /* 0x000fee0000010000 */
[----:B0-----:R-:W-:Y:S01]  /*10960*/  @P2 IADD3 R4, P3, R82, UR4, RZ ;  /* 0x0000000452042c10 */ /* 0x001fe2000ff7e0ff */
[----:B------:R-:W-:-:S03]  /*10970*/  ULDC UR4, c[0x0][0xa88] ;  /* 0x0002a20000047ab9 */ /* 0x000fc60000000800 */
[----:B------:R-:W-:Y:S01]  /*10980*/  @P2 IADD3.X R5, R80, UR5, RZ, P3, !PT ;  /* 0x0000000550052c10 */ /* 0x000fe20009ffe4ff */
[----:B--2---:R-:W-:Y:S01]  /*10990*/  IMAD.U32 R32, RZ, RZ, UR4 ;  /* 0x00000004ff207e24 */ /* 0x004fe2000f8e00ff */
[----:B------:R0:W5:Y:S05]  /*109a0*/  @P0 LDG.E R42, desc[UR42][R24.64] ;  /* 0x0000002a182a0981 */ /* 0x00016a000c1e1900 */
[----:B------:R0:W5:Y:S01]  /*109b0*/  @P2 LDG.E R32, desc[UR42][R4.64] ;  /* 0x0000002a04202981 */ /* 0x000162000c1e1900 */
[----:B-1----:R-:W-:-:S13]  /*109c0*/  ISETP.NE.AND P1, PT, R3, 0x1, PT ;  /* 0x000000010300780c */ /* 0x002fda0003f25270 */
[----:B------:R-:W1:Y:S08]  /*109d0*/  @P1 LDC R6, c[0x0][0xbec] ;  /* 0x0002fb00ff061b82 */ /* 0x000e700000000800 */
[----:B------:R-:W2:Y:S01]  /*109e0*/  @P1 LDC R27, c[0x0][0xbf0] ;  /* 0x0002fc00ff1b1b82 */ /* 0x000ea20000000800 */
[----:B------:R-:W-:Y:S01]  /*109f0*/  SHF.R.S32.HI R49, RZ, 0x1f, R78 ;  /* 0x0000001fff317819 */ /* 0x000fe2000001144e */
[----:B0-----:R-:W-:Y:S06]  /*10a00*/  @P2 BRA `(.L_x_525) ;  /* 0x0000000000102947 */ /* 0x001fec0003800000 */
[----:B------:R-:W-:Y:S05]  /*10a10*/  @!P0 BRA `(.L_x_525) ;  /* 0x00000000000c8947 */ /* 0x000fea0003800000 */
[----:B------:R-:W3:Y:S04]  /*10a20*/  LDG.E R5, desc[UR42][R24.64] ;  /* 0x0000002a18057981 */ /* 0x000ee8000c1e1900 */
[----:B-----5:R-:W3:Y:S02]  /*10a30*/  LDG.E R32, desc[UR42][R24.64+0x4] ;  /* 0x0000042a18207981 */ /* 0x020ee4000c1e1900 */
[----:B---3--:R-:W-:-:S07]  /*10a40*/  IMAD.IADD R32, R32, 0x1, -R5 ;  /* 0x0000000120207824 */ /* 0x008fce00078e0a05 */
.L_x_525:
[----:B------:R-:W3:Y:S01]  /*10a50*/  LDL R5, [R1+0x8c] ;  /* 0x00008c0001057983 */ /* 0x000ee20000100800 */
[----:B------:R-:W-:Y:S01]  /*10a60*/  ULDC.64 UR4, c[0x0][0xb90] ;  /* 0x0002e40000047ab9 */ /* 0x000fe20000000a00 */
[----:B------:R-:W0:Y:S01]  /*10a70*/  S2R R4, SR_TID.X ;  /* 0x0000000000047919 */ /* 0x000e220000002100 */
[----:B-----5:R-:W-:Y:S01]  /*10a80*/  SHF.R.S32.HI R43, RZ, 0x1f, R42 ;  /* 0x0000001fff2b7819 */ /* 0x020fe2000001142a */
[----:B------:R-:W-:Y:S01]  /*10a90*/  IMAD R32, R32, R3, RZ ;  /* 0x0000000320207224 */ /* 0x000fe200078e02ff */
[----:B------:R-:W4:Y:S01]  /*10aa0*/  @P1 LDC R51, c[0x0][0xbec] ;  /* 0x0002fb00ff331b82 */ /* 0x000f220000000800 */
[----:B------:R-:W2:Y:S04]  /*10ab0*/  LDL.LU R10, [R1+0x6c] ;  /* 0x00006c00010a7983 */ /* 0x000ea80000300800 */
[----:B------:R-:W4:Y:S04]  /*10ac0*/  LDL.LU R8, [R1+0x60] ;  /* 0x0000600001087983 */ /* 0x000f280000300800 */
[----:B------:R-:W3:Y:S01]  /*10ad0*/  LDL.LU R52, [R1+0x64] ;  /* 0x0000640001347983 */ /* 0x000ee20000300800 */
[----:B------:R-:W-:-:S04]  /*10ae0*/  IMAD R0, R49, UR4, RZ ;  /* 0x0000000431007c24 */ /* 0x000fc8000f8e02ff */
[----:B------:R-:W-:Y:S02]  /*10af0*/  IMAD R11, R78, UR5, R0 ;  /* 0x000000054e0b7c24 */ /* 0x000fe4000f8e0200 */
[----:B0-----:R-:W-:-:S05]  /*10b00*/  VIADD R15, R4, 0xffffff80 ;  /* 0xffffff80040f7836 */ /* 0x001fca0000000000 */
[--C-:B------:R-:W-:Y:S02]  /*10b10*/  SHF.R.S32.HI R54, RZ, 0x1f, R15.reuse ;  /* 0x0000001fff367819 */ /* 0x100fe4000001140f */
[----:B------:R-:W-:Y:S02]  /*10b20*/  SHF.R.S32.HI R53, RZ, 0x1f, R15 ;  /* 0x0000001fff357819 */ /* 0x000fe4000001140f */
[-C--:B------:R-:W-:Y:S02]  /*10b30*/  LEA.HI R54, R54, R15.reuse, RZ, 0x2 ;  /* 0x0000000f36367211 */ /* 0x080fe400078f10ff */
[----:B------:R-:W-:Y:S02]  /*10b40*/  LEA.HI R53, R53, R15, RZ, 0x2 ;  /* 0x0000000f35357211 */ /* 0x000fe400078f10ff */
[----:B------:R-:W-:Y:S02]  /*10b50*/  LOP3.LUT R54, R54, 0xfffffffc, RZ, 0xc0, !PT ;  /* 0xfffffffc36367812 */ /* 0x000fe400078ec0ff */
[----:B------:R-:W-:-:S02]  /*10b60*/  SHF.R.S32.HI R53, RZ, 0x2, R53 ;  /* 0x00000002ff357819 */ /* 0x000fc40000011435 */
[----:B------:R-:W-:-:S05]  /*10b70*/  IADD3 R54, R15, -R54, RZ ;  /* 0x800000360f367210 */ /* 0x000fca0007ffe0ff */
[----:B------:R-:W-:-:S04]  /*10b80*/  IMAD.SHL.U32 R0, R54, 0x8, RZ ;  /* 0x0000000836007824 */ /* 0x000fc800078e00ff */
[----:B------:R-:W-:Y:S01]  /*10b90*/  IMAD R9, R53, 0x20, R0 ;  /* 0x0000002035097824 */ /* 0x000fe200078e0200 */
[----:B--2---:R-:W-:Y:S02]  /*10ba0*/  SEL R48, R10, RZ, !P0 ;  /* 0x000000ff0a307207 */ /* 0x004fe40004000000 */
[----:B------:R-:W2:Y:S01]  /*10bb0*/  LDL R10, [R1+0x84] ;  /* 0x00008400010a7983 */ /* 0x000ea20000100800 */
[----:B----4-:R-:W-:Y:S01]  /*10bc0*/  SEL R50, R8, RZ, !P0 ;  /* 0x000000ff08327207 */ /* 0x010fe20004000000 */
[----:B---3--:R-:W-:Y:S02]  /*10bd0*/  IMAD R13, R52, 0xc0, R5 ;  /* 0x000000c0340d7824 */ /* 0x008fe400078e0205 */
[----:B------:R-:W-:Y:S01]  /*10be0*/  IMAD.WIDE.U32 R4, R78, UR4, R42 ;  /* 0x000000044e047c25 */ /* 0x000fe2000f8e002a */
[----:B------:R-:W-:-:S03]  /*10bf0*/  ULDC.64 UR4, c[0x0][0xb98] ;  /* 0x0002e60000047ab9 */ /* 0x000fc60000000a00 */
[----:B-1----:R-:W-:-:S04]  /*10c00*/  @P1 IMAD.HI.U32 R6, R13, R6, RZ ;  /* 0x000000060d061227 */ /* 0x002fc800078e00ff */
[----:B------:R-:W-:Y:S01]  /*10c10*/  IMAD.MOV.U32 R7, RZ, RZ, R13 ;  /* 0x000000ffff077224 */ /* 0x000fe200078e000d */
[----:B------:R-:W-:Y:S01]  /*10c20*/  @P1 SHF.R.U32.HI R7, RZ, R27, R6 ;  /* 0x0000001bff071219 */ /* 0x000fe20000011606 */
[----:B------:R-:W-:-:S03]  /*10c30*/  IMAD.IADD R5, R5, 0x1, R11 ;  /* 0x0000000105057824 */ /* 0x000fc600078e020b */
[----:B------:R-:W-:Y:S01]  /*10c40*/  IADD3 R6, -R7, RZ, RZ ;  /* 0x000000ff07067210 */ /* 0x000fe20007ffe1ff */
[----:B------:R-:W-:-:S04]  /*10c50*/  IMAD.WIDE R20, R9, 0x2, R20 ;  /* 0x0000000209147825 */ /* 0x000fc800078e0214 */
[----:B------:R-:W-:Y:S02]  /*10c60*/  IMAD R11, R48, UR4, RZ ;  /* 0x00000004300b7c24 */ /* 0x000fe4000f8e02ff */
[----:B------:R-:W-:-:S04]  /*10c70*/  IMAD.WIDE.U32 R4, R50, UR4, R4 ;  /* 0x0000000432047c25 */ /* 0x000fc8000f8e0004 */
[----:B------:R-:W-:Y:S01]  /*10c80*/  IMAD R9, R3, R6, R13 ;  /* 0x0000000603097224 */ /* 0x000fe200078e020d */
[----:B------:R-:W-:Y:S01]  /*10c90*/  IADD3 R4, P0, R7, R4, RZ ;  /* 0x0000000407047210 */ /* 0x000fe20007f1e0ff */
[----:B------:R-:W-:Y:S01]  /*10ca0*/  IMAD R8, R50, UR5, R11 ;  /* 0x0000000532087c24 */ /* 0x000fe2000f8e020b */
[----:B------:R-:W-:Y:S01]  /*10cb0*/  SHF.R.S32.HI R11, RZ, 0x1f, R7 ;  /* 0x0000001fff0b7819 */ /* 0x000fe20000011407 */
[----:B------:R-:W-:Y:S01]  /*10cc0*/  ULDC.64 UR4, c[0x0][0xb88] ;  /* 0x0002e20000047ab9 */ /* 0x000fe20000000a00 */
[----:B------:R-:W-:Y:S02]  /*10cd0*/  SHF.R.S32.HI R6, RZ, 0x1f, R9 ;  /* 0x0000001fff067819 */ /* 0x000fe40000011409 */
[----:B------:R-:W-:-:S03]  /*10ce0*/  IADD3.X R5, R11, R5, R8, P0, !PT ;  /* 0x000000050b057210 */ /* 0x000fc600007fe408 */
[----:B------:R-:W-:Y:S01]  /*10cf0*/  IMAD R6, R6, UR4, RZ ;  /* 0x0000000406067c24 */ /* 0x000fe2000f8e02ff */
[----:B------:R-:W-:Y:S01]  /*10d00*/  SHF.R.S32.HI R14, RZ, 0x1f, R15 ;  /* 0x0000001fff0e7819 */ /* 0x000fe2000001140f */
[----:B------:R-:W-:-:S04]  /*10d10*/  IMAD.WIDE.U32 R4, R9, UR4, R4 ;  /* 0x0000000409047c25 */ /* 0x000fc8000f8e0004 */
[----:B------:R-:W-:Y:S01]  /*10d20*/  IMAD R11, R9, UR5, R6 ;  /* 0x00000005090b7c24 */ /* 0x000fe2000f8e0206 */
[----:B------:R-:W-:Y:S01]  /*10d30*/  LEA.HI R14, R14, R15, RZ, 0x7 ;  /* 0x0000000f0e0e7211 */ /* 0x000fe200078f38ff */
[----:B------:R-:W-:Y:S02]  /*10d40*/  ULDC.64 UR4, c[0x0][0xb50] ;  /* 0x0002d40000047ab9 */ /* 0x000fe40000000a00 */
[----:B------:R-:W-:Y:S01]  /*10d50*/  IMAD.IADD R5, R5, 0x1, R11 ;  /* 0x0000000105057824 */ /* 0x000fe200078e020b */
[----:B------:R-:W-:Y:S02]  /*10d60*/  LEA R6, P0, R4, UR4, 0x2 ;  /* 0x0000000404067c11 */ /* 0x000fe4000f8010ff */
[----:B------:R-:W-:Y:S02]  /*10d70*/  LOP3.LUT R14, R14, 0xffffff80, RZ, 0xc0, !PT ;  /* 0xffffff800e0e7812 */ /* 0x000fe400078ec0ff */
[----:B------:R-:W-:Y:S01]  /*10d80*/  LEA.HI.X R4, R4, UR5, R5, 0x2, P0 ;  /* 0x0000000504047c11 */ /* 0x000fe200080f1405 */
[----:B------:R-:W-:Y:S01]  /*10d90*/  SHFL.IDX PT, R44, R6, RZ, 0x1c1f ;  /* 0x001c1fff062c7589 */ /* 0x000fe200000e0000 */
[C---:B------:R-:W-:Y:S01]  /*10da0*/  IADD3 R7, P2, R20.reuse, 0x1800, RZ ;  /* 0x0000180014077810 */ /* 0x040fe20007f5e0ff */
[----:B------:R-:W-:Y:S01]  /*10db0*/  IMAD.IADD R14, R15, 0x1, -R14 ;  /* 0x000000010f0e7824 */ /* 0x000fe200078e0a0e */
[C---:B------:R-:W-:Y:S01]  /*10dc0*/  IADD3 R13, P3, R20.reuse, 0x3000, RZ ;  /* 0x00003000140d7810 */ /* 0x040fe20007f7e0ff */
[----:B------:R-:W0:Y:S01]  /*10dd0*/  SHFL.IDX PT, R45, R4, RZ, 0x1c1f ;  /* 0x001c1fff042d7589 */ /* 0x000e2200000e0000 */
[----:B------:R-:W-:Y:S01]  /*10de0*/  LOP3.LUT R11, R20, 0x180, RZ, 0xc0, !PT ;  /* 0x00000180140b7812 */ /* 0x000fe200078ec0ff */
[----:B------:R-:W-:Y:S01]  /*10df0*/  ULDC.64 UR4, c[0x0][0xaa0] ;  /* 0x0002a80000047ab9 */ /* 0x000fe20000000a00 */
[----:B------:R-:W-:Y:S01]  /*10e00*/  LOP3.LUT P0, RZ, R14, 0x3, RZ, 0xc0, !PT ;  /* 0x000000030eff7812 */ /* 0x000fe2000780c0ff */
[----:B------:R-:W-:Y:S04]  /*10e10*/  SHFL.IDX PT, R46, R6, 0x1, 0x1c1f ;  /* 0x003c1f00062e7f89 */ /* 0x000fe800000e0000 */
[----:B------:R1:W3:Y:S01]  /*10e20*/  SHFL.IDX PT, R47, R4, 0x1, 0x1c1f ;  /* 0x003c1f00042f7f89 */ /* 0x0002e200000e0000 */
[----:B------:R-:W-:Y:S01]  /*10e30*/  IMAD.X R9, RZ, RZ, R21, P2 ;  /* 0x000000ffff097224 */ /* 0x000fe200010e0615 */
[----:B------:R-:W-:-:S02]  /*10e40*/  LOP3.LUT R12, R13, 0x180, RZ, 0xc0, !PT ;  /* 0x000001800d0c7812 */ /* 0x000fc400078ec0ff */
[----:B------:R-:W-:Y:S02]  /*10e50*/  LOP3.LUT R8, R7, 0x180, RZ, 0xc0, !PT ;  /* 0x0000018007087812 */ /* 0x000fe400078ec0ff */
[----:B------:R-:W-:Y:S02]  /*10e60*/  SHF.R.U64 R12, R12, 0x3, RZ ;  /* 0x000000030c0c7819 */ /* 0x000fe400000012ff */
[----:B------:R-:W-:Y:S02]  /*10e70*/  SHF.R.U64 R8, R8, 0x3, RZ ;  /* 0x0000000308087819 */ /* 0x000fe400000012ff */
[----:B------:R-:W-:Y:S02]  /*10e80*/  LOP3.LUT R12, R12, R13, RZ, 0x3c, !PT ;  /* 0x0000000d0c0c7212 */ /* 0x000fe400078e3cff */
[----:B------:R-:W-:Y:S02]  /*10e90*/  LOP3.LUT R8, R8, R7, RZ, 0x3c, !PT ;  /* 0x0000000708087212 */ /* 0x000fe400078e3cff */
[----:B------:R-:W-:-:S02]  /*10ea0*/  IADD3.X R13, RZ, R21, RZ, P3, !PT ;  /* 0x00000015ff0d7210 */ /* 0x000fc40001ffe4ff */
[C---:B------:R-:W-:Y:S02]  /*10eb0*/  IADD3 R7, P3, R20.reuse, 0x7800, RZ ;  /* 0x0000780014077810 */ /* 0x040fe40007f7e0ff */
[C---:B------:R-:W-:Y:S02]  /*10ec0*/  IADD3 R25, P5, R20.reuse, 0x4800, RZ ;  /* 0x0000480014197810 */ /* 0x040fe40007fbe0ff */
[----:B------:R-:W-:Y:S01]  /*10ed0*/  IADD3 R29, P4, R20, 0x6000, RZ ;  /* 0x00006000141d7810 */ /* 0x000fe20007f9e0ff */
[----:B------:R-:W-:Y:S01]  /*10ee0*/  IMAD R43, R43, UR4, RZ ;  /* 0x000000042b2b7c24 */ /* 0x000fe2000f8e02ff */
[----:B-1----:R-:W-:Y:S02]  /*10ef0*/  LOP3.LUT R4, R7, 0x180, RZ, 0xc0, !PT ;  /* 0x0000018007047812 */ /* 0x002fe400078ec0ff */
[----:B------:R-:W-:Y:S02]  /*10f00*/  SHF.R.U64 R11, R11, 0x3, RZ ;  /* 0x000000030b0b7819 */ /* 0x000fe400000012ff */
[----:B------:R-:W-:-:S02]  /*10f10*/  LOP3.LUT R24, R25, 0x180, RZ, 0xc0, !PT ;  /* 0x0000018019187812 */ /* 0x000fc400078ec0ff */
[----:B------:R-:W-:Y:S02]  /*10f20*/  LOP3.LUT R28, R29, 0x180, RZ, 0xc0, !PT ;  /* 0x000001801d1c7812 */ /* 0x000fe400078ec0ff */
[----:B------:R-:W-:Y:S02]  /*10f30*/  SHF.R.U64 R4, R4, 0x3, RZ ;  /* 0x0000000304047819 */ /* 0x000fe400000012ff */
[----:B------:R-:W-:Y:S02]  /*10f40*/  LOP3.LUT R20, R11, R20, RZ, 0x3c, !PT ;  /* 0x000000140b147212 */ /* 0x000fe400078e3cff */
        /* <DEDUP_REMOVED lines=8> */
[----:B------:R-:W-:Y:S01]  /*10fd0*/  BSSY B1, `(.L_x_526) ;  /* 0x0000050000017945 */ /* 0x000fe20003800000 */
[----:B--2---:R-:W-:-:S05]  /*10fe0*/  IMAD R5, R52, 0xc0, R10 ;  /* 0x000000c034057824 */ /* 0x004fca00078e020a */
[C---:B------:R-:W-:Y:S01]  /*10ff0*/  ISETP.GE.OR P2, PT, R5.reuse, R32, P0 ;  /* 0x000000200500720c */ /* 0x040fe20000746670 */
[----:B------:R-:W-:-:S05]  /*11000*/  VIADD R5, R5, 0x8 ;  /* 0x0000000805057836 */ /* 0x000fca0000000000 */
[----:B------:R-:W-:-:S07]  /*11010*/  ISETP.GE.OR P0, PT, R5, R32, P0 ;  /* 0x000000200500720c */ /* 0x000fce0000706670 */
[----:B0-----:R0:W-:Y:S06]  /*11020*/  @!P2 ST.E desc[UR42][R44.64], R40 ;  /* 0x000000282c00a985 */ /* 0x0011ec000c10192a */
[----:B---3--:R1:W-:Y:S04]  /*11030*/  @!P0 ST.E desc[UR42][R46.64], R41 ;  /* 0x000000292e008985 */ /* 0x0083e8000c10192a */
[----:B------:R2:W5:Y:S01]  /*11040*/  LD.E.128 R4, desc[UR42][R20.64] ;  /* 0x0000002a14047980 */ /* 0x000562000c101d00 */
[C---:B0-----:R-:W-:Y:S01]  /*11050*/  IMAD R45, R42.reuse, UR5, R43 ;  /* 0x000000052a2d7c24 */ /* 0x041fe2000f8e022b */
[----:B-1----:R-:W0:Y:S01]  /*11060*/  @P1 LDC R47, c[0x0][0xbf0] ;  /* 0x0002fc00ff2f1b82 */ /* 0x002e220000000800 */
[----:B------:R-:W-:Y:S01]  /*11070*/  IMAD.WIDE.U32 R42, R42, UR4, RZ ;  /* 0x000000042a2a7c25 */ /* 0x000fe2000f8e00ff */
[----:B------:R-:W-:Y:S01]  /*11080*/  ULDC.64 UR4, c[0x0][0xae8] ;  /* 0x0002ba0000047ab9 */ /* 0x000fe20000000a00 */
[----:B------:R-:W5:Y:S02]  /*11090*/  LD.E.128 R8, desc[UR42][R8.64] ;  /* 0x0000002a08087980 */ /* 0x000f64000c101d00 */
[----:B------:R-:W-:Y:S01]  /*110a0*/  IMAD R40, R54, 0x60, R53 ;  /* 0x0000006036287824 */ /* 0x000fe200078e0235 */
[----:B--2---:R-:W-:Y:S01]  /*110b0*/  MOV R20, R42 ;  /* 0x0000002a00147202 */ /* 0x004fe20000000f00 */
[----:B------:R-:W-:Y:S01]  /*110c0*/  IMAD.IADD R21, R43, 0x1, R45 ;  /* 0x000000012b157824 */ /* 0x000fe200078e022d */
[----:B------:R-:W5:Y:S01]  /*110d0*/  LD.E.128 R12, desc[UR42][R12.64] ;  /* 0x0000002a0c0c7980 */ /* 0x000f62000c101d00 */
[----:B------:R-:W-:-:S02]  /*110e0*/  IMAD R49, R49, UR4, RZ ;  /* 0x0000000431317c24 */ /* 0x000fc4000f8e02ff */
[----:B------:R-:W-:Y:S01]  /*110f0*/  IMAD R42, R52, 0xc0, R40 ;  /* 0x000000c0342a7824 */ /* 0x000fe200078e0228 */
[----:B------:R-:W5:Y:S01]  /*11100*/  LD.E.128 R24, desc[UR42][R24.64] ;  /* 0x0000002a18187980 */ /* 0x000f62000c101d00 */
[C---:B------:R-:W-:Y:S02]  /*11110*/  IMAD R49, R78.reuse, UR5, R49 ;  /* 0x000000054e317c24 */ /* 0x040fe4000f8e0231 */
[----:B------:R-:W-:Y:S01]  /*11120*/  IMAD.WIDE.U32 R20, R78, UR4, R20 ;  /* 0x000000044e147c25 */ /* 0x000fe2000f8e0014 */
[----:B------:R-:W-:Y:S01]  /*11130*/  ULDC.64 UR4, c[0x0][0xaf0] ;  /* 0x0002bc0000047ab9 */ /* 0x000fe20000000a00 */
[----:B------:R-:W5:Y:S02]  /*11140*/  LD.E.128 R28, desc[UR42][R28.64] ;  /* 0x0000002a1c1c7980 */ /* 0x000f64000c101d00 */
[----:B------:R-:W-:Y:S02]  /*11150*/  @P1 IMAD.HI.U32 R40, R42, R51, RZ ;  /* 0x000000332a281227 */ /* 0x000fe400078e00ff */
[----:B------:R-:W5:Y:S02]  /*11160*/  LD.E.128 R36, desc[UR42][R36.64] ;  /* 0x0000002a24247980 */ /* 0x000f64000c101d00 */
[----:B------:R-:W-:-:S02]  /*11170*/  IMAD R43, R48, UR4, RZ ;  /* 0x00000004302b7c24 */ /* 0x000fc4000f8e02ff */
[----:B------:R-:W-:Y:S01]  /*11180*/  IMAD.IADD R21, R21, 0x1, R49 ;  /* 0x0000000115157824 */ /* 0x000fe200078e0231 */
[----:B------:R-:W-:Y:S01]  /*11190*/  @!PT LDS RZ, [RZ] ;  /* 0x00000000fffff984 */ /* 0x000fe20000000800 */
[----:B------:R-:W-:Y:S01]  /*111a0*/  @!PT LDS RZ, [RZ] ;  /* 0x00000000fffff984 */ /* 0x000fe20000000800 */
[----:B------:R-:W-:Y:S01]  /*111b0*/  @!PT LDS RZ, [RZ] ;  /* 0x00000000fffff984 */ /* 0x000fe20000000800 */
[----:B------:R-:W-:Y:S01]  /*111c0*/  @!PT LDS RZ, [RZ] ;  /* 0x00000000fffff984 */ /* 0x000fe20000000800 */
[----:B------:R1:W-:Y:S06]  /*111d0*/  MEMBAR.ALL.CTA ;  /* 0x0000000000007992 */ /* 0x0003ec0000008000 */
[----:B-1----:R-:W1:Y:S01]  /*111e0*/  FENCE.VIEW.ASYNC.S ;  /* 0x00000000000073c6 */ /* 0x002e620000000000 */
[----:B------:R-:W-:Y:S01]  /*111f0*/  IMAD.MOV.U32 R41, RZ, RZ, R42 ;  /* 0x000000ffff297224 */ /* 0x000fe200078e002a */
[----:B0-----:R-:W-:Y:S01]  /*11200*/  @P1 SHF.R.U32.HI R41, RZ, R47, R40 ;  /* 0x0000002fff291219 */ /* 0x001fe20000011628 */
[----:B------:R-:W-:-:S02]  /*11210*/  IMAD R43, R50, UR5, R43 ;  /* 0x00000005322b7c24 */ /* 0x000fc4000f8e022b */
[----:B------:R-:W-:Y:S01]  /*11220*/  IMAD.WIDE.U32 R50, R50, UR4, R20 ;  /* 0x0000000432327c25 */ /* 0x000fe2000f8e0014 */
[--C-:B------:R-:W-:Y:S01]  /*11230*/  SHF.R.S32.HI R20, RZ, 0x1f, R41.reuse ;  /* 0x0000001fff147819 */ /* 0x100fe20000011429 */
[----:B------:R-:W-:Y:S02]  /*11240*/  ULDC.64 UR4, c[0x0][0xae0] ;  /* 0x0002b80000047ab9 */ /* 0x000fe40000000a00 */
[----:B------:R-:W-:Y:S02]  /*11250*/  IMAD.MOV R40, RZ, RZ, -R41 ;  /* 0x000000ffff287224 */ /* 0x000fe400078e0a29 */
[----:B------:R-:W-:Y:S02]  /*11260*/  IMAD R20, R20, UR4, RZ ;  /* 0x0000000414147c24 */ /* 0x000fe4000f8e02ff */
[----:B------:R-:W-:Y:S02]  /*11270*/  IMAD.IADD R51, R51, 0x1, R43 ;  /* 0x0000000133337824 */ /* 0x000fe400078e022b */
[----:B------:R-:W-:-:S02]  /*11280*/  IMAD R3, R3, R40, R42 ;  /* 0x0000002803037224 */ /* 0x000fc400078e022a */
[C---:B------:R-:W-:Y:S02]  /*11290*/  IMAD R43, R41.reuse, UR5, R20 ;  /* 0x00000005292b7c24 */ /* 0x040fe4000f8e0214 */
[----:B------:R-:W-:Y:S01]  /*112a0*/  IMAD.WIDE.U32 R20, R41, UR4, R50 ;  /* 0x0000000429147c25 */ /* 0x000fe2000f8e0032 */
[----:B------:R-:W-:Y:S01]  /*112b0*/  SHF.R.S32.HI R40, RZ, 0x1f, R3 ;  /* 0x0000001fff287819 */ /* 0x000fe20000011403 */
[----:B------:R-:W-:-:S03]  /*112c0*/  ULDC.64 UR4, c[0x0][0xad8] ;  /* 0x0002b60000047ab9 */ /* 0x000fc60000000a00 */
[----:B------:R-:W-:Y:S01]  /*112d0*/  IADD3 R21, R21, R43, RZ ;  /* 0x0000002b15157210 */ /* 0x000fe20007ffe0ff */
[----:B------:R-:W-:-:S04]  /*112e0*/  IMAD R40, R40, UR4, RZ ;  /* 0x0000000428287c24 */ /* 0x000fc8000f8e02ff */
[C---:B------:R-:W-:Y:S02]  /*112f0*/  IMAD R41, R3.reuse, UR5, R40 ;  /* 0x0000000503297c24 */ /* 0x040fe4000f8e0228 */
[----:B------:R-:W-:Y:S01]  /*11300*/  IMAD.WIDE.U32 R20, R3, UR4, R20 ;  /* 0x0000000403147c25 */ /* 0x000fe2000f8e0014 */
[----:B------:R-:W-:-:S03]  /*11310*/  ULDC.64 UR4, c[0x0][0xa80] ;  /* 0x0002a00000047ab9 */ /* 0x000fc60000000a00 */
[----:B------:R-:W-:Y:S01]  /*11320*/  IMAD.IADD R21, R21, 0x1, R41 ;  /* 0x0000000115157824 */ /* 0x000fe200078e0229 */
[----:B------:R-:W-:Y:S01]  /*11330*/  LEA R46, P0, R20, UR4, 0x1 ;  /* 0x00000004142e7c11 */ /* 0x000fe2000f8008ff */
[----:B------:R-:W-:-:S03]  /*11340*/  IMAD R49, R52, 0xc0, R53 ;  /* 0x000000c034317824 */ /* 0x000fc600078e0235 */
[----:B------:R-:W-:Y:S02]  /*11350*/  LEA.HI.X R47, R20, UR5, R21, 0x1, P0 ;  /* 0x00000005142f7c11 */ /* 0x000fe400080f0c15 */
[----:B------:R-:W-:Y:S01]  /*11360*/  ISETP.GE.AND P0, PT, R49, R32, PT ;  /* 0x000000203100720c */ /* 0x000fe20003f06270 */
[----:B------:R-:W-:Y:S02]  /*11370*/  VIADD R3, R2, 0x2d820 ;  /* 0x0002d82002037836 */ /* 0x000fe40000000000 */
[----:B------:R-:W-:-:S03]  /*11380*/  VIADD R53, R0, 0x40 ;  /* 0x0000004000357836 */ /* 0x000fc60000000000 */
[----:B------:R-:W-:Y:S01]  /*11390*/  PRMT R3, RZ, 0x654, R3 ;  /* 0x00000654ff037816 */ /* 0x000fe20000000003 */
[----:B------:R-:W-:Y:S01]  /*113a0*/  VIADD R51, R0, 0x20 ;  /* 0x0000002000337836 */ /* 0x000fe20000000000 */
[----:B-1----:R0:W1:Y:S02]  /*113b0*/  SHFL.IDX PT, R40, R46, RZ, 0x1c1f ;  /* 0x001c1fff2e287589 */ /* 0x00206400000e0000 */
[----:B------:R0:W-:Y:S02]  /*113c0*/  SYNCS.ARRIVE.TRANS64.RED.A1T0 RZ, [R3+URZ], RZ ;  /* 0x000000ff03ff79a7 */ /* 0x0001e4000810043f */
[----:B------:R0:W2:Y:S01]  /*113d0*/  SHFL.IDX PT, R41, R47, RZ, 0x1c1f ;  /* 0x001c1fff2f297589 */ /* 0x0000a200000e0000 */
[----:B------:R-:W-:Y:S02]  /*113e0*/  SHF.R.S32.HI R48, RZ, 0x1f, R53 ;  /* 0x0000001fff307819 */ /* 0x000fe40000011435 */
[----:B------:R-:W-:Y:S01]  /*113f0*/  SHF.R.S32.HI R50, RZ, 0x1f, R51 ;  /* 0x0000001fff327819 */ /* 0x000fe20000011433 */
[----:B------:R-:W-:Y:S06]  /*11400*/  @P0 BRA `(.L_x_527) ;  /* 0x0000000000300947 */ /* 0x000fec0003800000 */
[----:B------:R-:W-:Y:S02]  /*11410*/  ULDC UR4, c[0x0][0xac8] ;  /* 0x0002b20000047ab9 */ /* 0x000fe40000000800 */
[----:B------:R-:W-:Y:S02]  /*11420*/  ISETP.GE.AND P1, PT, R51, UR4, PT ;  /* 0x0000000433007c0c */ /* 0x000fe4000bf26270 */
[----:B------:R-:W-:Y:S02]  /*11430*/  ISETP.GE.AND P2, PT, R53, UR4, PT ;  /* 0x0000000435007c0c */ /* 0x000fe4000bf46270 */
[----:B------:R-:W-:-:S09]  /*11440*/  ISETP.GE.AND P0, PT, R0, UR4, PT ;  /* 0x0000000400007c0c */ /* 0x000fd2000bf06270 */
[-C--:B-1----:R-:W-:Y:S02]  /*11450*/  @!P1 LEA R42, P3, R51, R40.reuse, 0x1 ;  /* 0x00000028332a9211 */ /* 0x082fe400078608ff */
[----:B------:R-:W-:Y:S02]  /*11460*/  @!P2 LEA R44, P4, R53, R40, 0x1 ;  /* 0x00000028352ca211 */ /* 0x000fe400078808ff */
[----:B--2---:R-:W-:Y:S01]  /*11470*/  @!P0 IMAD.WIDE R20, R0, 0x2, R40 ;  /* 0x0000000200148825 */ /* 0x004fe200078e0228 */
[-C--:B------:R-:W-:Y:S02]  /*11480*/  @!P1 LEA.HI.X R43, R51, R41.reuse, R50, 0x1, P3 ;  /* 0x00000029332b9211 */ /* 0x080fe400018f0c32 */
[----:B------:R-:W-:Y:S02]  /*11490*/  @!P2 LEA.HI.X R45, R53, R41, R48, 0x1, P4 ;  /* 0x00000029352da211 */ /* 0x000fe400020f0c30 */
[----:B-----5:R3:W-:Y:S04]  /*114a0*/  @!P0 ST.E.128 desc[UR42][R20.64], R4 ;  /* 0x0000000414008985 */ /* 0x0207e8000c101d2a */
[----:B------:R3:W-:Y:S04]  /*114b0*/  @!P1 ST.E.128 desc[UR42][R42.64], R12 ;  /* 0x0000000c2a009985 */ /* 0x0007e8000c101d2a */
[----:B------:R3:W-:Y:S02]  /*114c0*/  @!P2 ST.E.128 desc[UR42][R44.64], R28 ;  /* 0x0000001c2c00a985 */ /* 0x0007e4000c101d2a */
.L_x_527:
[----:B------:R-:W-:Y:S05]  /*114d0*/  BSYNC B1 ;  /* 0x0000000000017941 */ /* 0x000fea0003800000 */
.L_x_526:
[----:B0-----:R-:W-:Y:S01]  /*114e0*/  IADD3 R3, R49, 0x60, RZ ;  /* 0x0000006031037810 */ /* 0x001fe20007ffe0ff */
[----:B---3-5:R0:W3:Y:S03]  /*114f0*/  SHFL.IDX PT, R7, R47, 0x1, 0x1c1f ;  /* 0x003c1f002f077f89 */ /* 0x0280e600000e0000 */
[----:B------:R-:W-:Y:S01]  /*11500*/  ISETP.GE.AND P0, PT, R3, R32, PT ;  /* 0x000000200300720c */ /* 0x000fe20003f06270 */
[----:B------:R0:W4:-:S12]  /*11510*/  SHFL.IDX PT, R6, R46, 0x1, 0x1c1f ;  /* 0x003c1f002e067f89 */ /* 0x00011800000e0000 */
[----:B0-----:R-:W-:Y:S05]  /*11520*/  @P0 BRA `(.L_x_528) ;  /* 0x0000000800e40947 */ /* 0x001fea0003800000 */
[----:B------:R-:W-:Y:S02]  /*11530*/  ULDC UR4, c[0x0][0xac8] ;  /* 0x0002b20000047ab9 */ /* 0x000fe40000000800 */
[----:B------:R-:W-:Y:S02]  /*11540*/  ISETP.GE.AND P2, PT, R51, UR4, PT ;  /* 0x0000000433007c0c */ /* 0x000fe4000bf46270 */
[----:B------:R-:W-:-:S11]  /*11550*/  ISETP.GE.AND P1, PT, R0, UR4, PT ;  /* 0x0000000400007c0c */ /* 0x000fd6000bf26270 */
[C---:B----4-:R-:W-:Y:S02]  /*11560*/  @!P2 LEA R12, P0, R51.reuse, R6, 0x1 ;  /* 0x00000006330ca211 */ /* 0x050fe400078008ff */
[----:B---3--:R-:W-:Y:S02]  /*11570*/  @!P1 IMAD.WIDE R4, R0, 0x2, R6 ;  /* 0x0000000200049825 */ /* 0x008fe400078e0206 */
[----:B------:R-:W-:Y:S02]  /*11580*/  @!P2 LEA.HI.X R13, R51, R7, R50, 0x1, P0 ;  /* 0x00000007330da211 */ /* 0x000fe400000f0c32 */
[----:B------:R-:W-:Y:S01]  /*11590*/  ISETP.GE.AND P0, PT, R53, UR4, PT ;  /* 0x0000000435007c0c */ /* 0x000fe2000bf06270 */
[----:B------:R0:W-:Y:S04]  /*115a0*/  @!P1 ST.E.128 desc[UR42][R4.64], R8 ;  /* 0x0000000804009985 */ /* 0x0001e8000c101d2a */
[----:B------:R0:W-:Y:S08]  /*115b0*/  @!P2 ST.E.128 desc[UR42][R12.64], R24 ;  /* 0x000000180c00a985 */ /* 0x0001f0000c101d2a */
[----:B------:R-:W-:Y:S05]  /*115c0*/  @P0 BRA `(.L_x_528) ;  /* 0x0000000800bc0947 */ /* 0x000fea0003800000 */
[----:B0-----:R-:W-:-:S04]  /*115d0*/  LEA R4, P0, R53, R6, 0x1 ;  /* 0x0000000635047211 */ /* 0x001fc800078008ff */
[----:B------:R-:W-:-:S05]  /*115e0*/  LEA.HI.X R5, R53, R7, R48, 0x1, P0 ;  /* 0x0000000735057211 */ /* 0x000fca00000f0c30 */
[----:B------:R0:W-:Y:S01]  /*115f0*/  ST.E.128 desc[UR42][R4.64], R36 ;  /* 0x0000002404007985 */ /* 0x0001e2000c101d2a */
[----:B------:R-:W-:Y:S05]  /*11600*/  BRA `(.L_x_528) ;  /* 0x0000000800ac7947 */ /* 0x000fea0003800000 */
.L_x_524:
[----:B------:R-:W2:Y:S01]  /*11610*/  LDL.LU R6, [R1+0x58] ;  /* 0x0000580001067983 */ /* 0x000ea20000300800 */
[----:B------:R-:W-:Y:S01]  /*11620*/  ULDC.64 UR4, c[0x0][0xc00] ;  /* 0x0003000000047ab9 */ /* 0x000fe20000000a00 */
[----:B------:R-:W-:Y:S01]  /*11630*/  IMAD.MOV.U32 R0, RZ, RZ, RZ ;  /* 0x000000ffff007224 */ /* 0x000fe200078e00ff */
[----:B------:R-:W3:Y:S01]  /*11640*/  LDC R21, c[0x0][0xbe8] ;  /* 0x0002fa00ff157b82 */ /* 0x000ee20000000800 */
[----:B------:R-:W4:Y:S01]  /*11650*/  LDL.LU R3, [R1+0x5c] ;  /* 0x00005c0001037983 */ /* 0x000f220000300800 */
[----:B------:R-:W-:-:S04]  /*11660*/  ISETP.NE.U32.AND P0, PT, RZ, UR4, PT ;  /* 0x00000004ff007c0c */ /* 0x000fc8000bf05070 */
[----:B------:R-:W-:Y:S02]  /*11670*/  ISETP.NE.AND.EX P0, PT, RZ, UR5, PT, P0 ;  /* 0x00000005ff007c0c */ /* 0x000fe4000bf05300 */
[----:B--2---:R-:W-:-:S04]  /*11680*/  IADD3 R4, P1, R6, UR4, RZ ;  /* 0x0000000406047c10 */ /* 0x004fc8000ff3e0ff */
[----:B----4-:R-:W-:Y:S01]  /*11690*/  IADD3.X R5, R3, UR5, RZ, P1, !PT ;  /* 0x0000000503057c10 */ /* 0x010fe20008ffe4ff */
[----:B------:R-:W-:Y:S02]  /*116a0*/  ULDC.64 UR4, c[0x0][0xc08] ;  /* 0x0003020000047ab9 */ /* 0x000fe40000000a00 */
[----:B------:R-:W-:-:S04]  /*116b0*/  ISETP.NE.U32.AND P1, PT, RZ, UR4, PT ;  /* 0x00000004ff007c0c */ /* 0x000fc8000bf25070 */
[----:B------:R2:W5:Y:S01]  /*116c0*/  @P0 LDG.E R0, desc[UR42][R4.64] ;  /* 0x0000002a04000981 */ /* 0x000562000c1e1900 */
[----:B------:R-:W-:Y:S01]  /*116d0*/  ISETP.NE.AND.EX P1, PT, RZ, UR5, PT, P1 ;  /* 0x00000005ff007c0c */ /* 0x000fe2000bf25310 */
[----:B------:R-:W4:-:S12]  /*116e0*/  S2R R9, SR_TID.X ;  /* 0x0000000000097919 */ /* 0x000f180000002100 */
[----:B------:R-:W-:Y:S01]  /*116f0*/  @P1 IADD3 R6, P2, R6, UR4, RZ ;  /* 0x0000000406061c10 */ /* 0x000fe2000ff5e0ff */
[----:B------:R-:W-:Y:S02]  /*11700*/  ULDC UR4, c[0x0][0xa88] ;  /* 0x0002a20000047ab9 */ /* 0x000fe40000000800 */
[----:B------:R-:W-:Y:S01]  /*11710*/  IMAD.U32 R8, RZ, RZ, UR4 ;  /* 0x00000004ff087e24 */ /* 0x000fe2000f8e00ff */
[----:B------:R-:W-:-:S05]  /*11720*/  @P1 IADD3.X R7, R3, UR5, RZ, P2, !PT ;  /* 0x0000000503071c10 */ /* 0x000fca00097fe4ff */
[----:B------:R2:W5:Y:S01]  /*11730*/  @P1 LDG.E R8, desc[UR42][R6.64] ;  /* 0x0000002a06081981 */ /* 0x000562000c1e1900 */
[----:B---3--:R-:W-:Y:S01]  /*11740*/  ISETP.NE.AND P2, PT, R21, 0x1, PT ;  /* 0x000000011500780c */ /* 0x008fe20003f45270 */
[----:B----4-:R-:W-:-:S12]  /*11750*/  VIADD R28, R9, 0xffffff80 ;  /* 0xffffff80091c7836 */ /* 0x010fd80000000000 */
[----:B------:R-:W3:Y:S01]  /*11760*/  @P2 LDC R20, c[0x0][0xbec] ;  /* 0x0002fb00ff142b82 */ /* 0x000ee20000000800 */
[----:B------:R-:W-:-:S07]  /*11770*/  ISETP.GE.AND P3, PT, R28, 0xc0, PT ;  /* 0x000000c01c00780c */ /* 0x000fce0003f66270 */
[----:B------:R-:W4:Y:S01]  /*11780*/  @P2 LDC R25, c[0x0][0xbf0] ;  /* 0x0002fc00ff192b82 */ /* 0x000f220000000800 */
[----:B--2---:R-:W-:Y:S05]  /*11790*/  @P1 BRA `(.L_x_529) ;  /* 0x0000000000101947 */ /* 0x004fea0003800000 */
[----:B------:R-:W-:Y:S05]  /*117a0*/  @!P0 BRA `(.L_x_529) ;  /* 0x00000000000c8947 */ /* 0x000fea0003800000 */
[----:B------:R-:W2:Y:S04]  /*117b0*/  LDG.E R3, desc[UR42][R4.64] ;  /* 0x0000002a04037981 */ /* 0x000ea8000c1e1900 */
[----:B-----5:R-:W2:Y:S02]  /*117c0*/  LDG.E R8, desc[UR42][R4.64+0x4] ;  /* 0x0000042a04087981 */ /* 0x020ea4000c1e1900 */
[----:B--2---:R-:W-:-:S07]  /*117d0*/  IMAD.IADD R8, R8, 0x1, -R3 ;  /* 0x0000000108087824 */ /* 0x004fce00078e0a03 */
.L_x_529:
[----:B------:R-:W2:Y:S04]  /*117e0*/  LDL.LU R4, [R1+0x60] ;  /* 0x0000600001047983 */ /* 0x000ea80000300800 */
[----:B------:R-:W3:Y:S04]  /*117f0*/  LDL.LU R3, [R1+0x6c] ;  /* 0x00006c0001037983 */ /* 0x000ee80000300800 */
[----:B------:R-:W4:Y:S04]  /*11800*/  LDL R24, [R1+0x54] ;  /* 0x0000540001187983 */ /* 0x000f280000100800 */
[----:B------:R0:W5:Y:S01]  /*11810*/  LDL R26, [R1+0x64] ;  /* 0x00006400011a7983 */ /* 0x0001620000100800 */
[----:B------:R-:W-:Y:S01]  /*11820*/  BSSY B1, `(.L_x_530) ;  /* 0x000002d000017945 */ /* 0x000fe20003800000 */
[----:B-----5:R-:W-:-:S02]  /*11830*/  SHF.R.S32.HI R11, RZ, 0x1f, R0 ;  /* 0x0000001fff0b7819 */ /* 0x020fc40000011400 */
[----:B--2---:R-:W-:Y:S02]  /*11840*/  SEL R13, R4, RZ, !P0 ;  /* 0x000000ff040d7207 */ /* 0x004fe40004000000 */
[----:B---3--:R-:W-:Y:S02]  /*11850*/  SEL R12, R3, RZ, !P0 ;  /* 0x000000ff030c7207 */ /* 0x008fe40004000000 */
[----:B----4-:R-:W-:Y:S01]  /*11860*/  SHF.R.S32.HI R10, RZ, 0x1f, R24 ;  /* 0x0000001fff0a7819 */ /* 0x010fe20000011418 */
[----:B0-----:R-:W-:Y:S06]  /*11870*/  @P3 BRA `(.L_x_531) ;  /* 0x00000000009c3947 */ /* 0x001fec0003800000 */
[----:B------:R-:W0:Y:S01]  /*11880*/  LDC R14, c[0x0][0xbe8] ;  /* 0x0002fa00ff0e7b82 */ /* 0x000e220000000800 */
[----:B------:R-:W-:-:S05]  /*11890*/  IMAD R3, R26, 0xc0, R9 ;  /* 0x000000c01a037824 */ /* 0x000fca00078e0209 */
[----:B------:R-:W-:Y:S01]  /*118a0*/  IADD3 R9, R3, -0x80, RZ ;  /* 0xffffff8003097810 */ /* 0x000fe20007ffe0ff */
[----:B0-----:R-:W-:-:S05]  /*118b0*/  IMAD R4, R8, R14, RZ ;  /* 0x0000000e08047224 */ /* 0x001fca00078e02ff */
        /* <DEDUP_REMOVED lines=9> */
[----:B------:R-:W0:Y:S01]  /*11950*/  @P0 LDC R6, c[0x0][0xbec] ;  /* 0x0002fb00ff060b82 */ /* 0x000e220000000800 */
[----:B------:R-:W-:Y:S01]  /*11960*/  IMAD R7, R24, UR5, R7 ;  /* 0x0000000518077c24 */ /* 0x000fe2000f8e0207 */
[----:B------:R-:W-:-:S03]  /*11970*/  ULDC.64 UR4, c[0x0][0xb98] ;  /* 0x0002e60000047ab9 */ /* 0x000fc60000000a00 */
[----:B------:R-:W-:-:S03]  /*11980*/  IMAD.IADD R5, R5, 0x1, R7 ;  /* 0x0000000105057824 */ /* 0x000fc600078e0207 */
[----:B------:R-:W2:Y:S01]  /*11990*/  @P0 LDC R15, c[0x0][0xbf0] ;  /* 0x0002fc00ff0f0b82 */ /* 0x000ea20000000800 */
[----:B------:R-:W-:-:S04]  /*119a0*/  IMAD.WIDE.U32 R4, R13, UR4, R4 ;  /* 0x000000040d047c25 */ /* 0x000fc8000f8e0004 */
[----:B0-----:R-:W-:-:S05]  /*119b0*/  @P0 IMAD.HI.U32 R6, R9, R6, RZ ;  /* 0x0000000609060227 */ /* 0x001fca00078e00ff */
[----:B--2---:R-:W-:Y:S01]  /*119c0*/  @P0 SHF.R.U32.HI R3, RZ, R15, R6 ;  /* 0x0000000fff030219 */ /* 0x004fe20000011606 */
[----:B------:R-:W-:-:S03]  /*119d0*/  IMAD R6, R12, UR4, RZ ;  /* 0x000000040c067c24 */ /* 0x000fc6000f8e02ff */
[----:B------:R-:W-:Y:S01]  /*119e0*/  IADD3 R7, -R3, RZ, RZ ;  /* 0x000000ff03077210 */ /* 0x000fe20007ffe1ff */
[----:B------:R-:W-:Y:S01]  /*119f0*/  IMAD R6, R13, UR5, R6 ;  /* 0x000000050d067c24 */ /* 0x000fe2000f8e0206 */
[----:B------:R-:W-:Y:S01]  /*11a00*/  IADD3 R4, P0, R3, R4, RZ ;  /* 0x0000000403047210 */ /* 0x000fe20007f1e0ff */
[----:B------:R-:W-:Y:S02]  /*11a10*/  ULDC.64 UR4, c[0x0][0xb88] ;  /* 0x0002e20000047ab9 */ /* 0x000fe40000000a00 */
[----:B------:R-:W-:Y:S01]  /*11a20*/  IMAD R7, R14, R7, R9 ;  /* 0x000000070e077224 */ /* 0x000fe200078e0209 */
[----:B------:R-:W-:-:S04]  /*11a30*/  SHF.R.S32.HI R9, RZ, 0x1f, R3 ;  /* 0x0000001fff097819 */ /* 0x000fc80000011403 */
        /* <DEDUP_REMOVED lines=11> */
.L_x_531:
[----:B------:R-:W-:Y:S05]  /*11af0*/  BSYNC B1 ;  /* 0x0000000000017941 */ /* 0x000fea0003800000 */
.L_x_530:
[--C-:B------:R-:W-:Y:S01]  /*11b00*/  SHF.R.S32.HI R14, RZ, 0x1f, R28.reuse ;  /* 0x0000001fff0e7819 */ /* 0x100fe2000001141c */
[----:B------:R-:W-:Y:S01]  /*11b10*/  ULDC.64 UR4, c[0x0][0xaa0] ;  /* 0x0002a80000047ab9 */ /* 0x000fe20000000a00 */
[----:B------:R-:W-:Y:S01]  /*11b20*/  SHF.R.S32.HI R27, RZ, 0x1f, R28 ;  /* 0x0000001fff1b7819 */ /* 0x000fe2000001141c */
[----:B0-----:R-:W-:Y:S01]  /*11b30*/  IMAD R3, R11, UR4, RZ ;  /* 0x000000040b037c24 */ /* 0x001fe2000f8e02ff */
[-C--:B------:R-:W-:Y:S01]  /*11b40*/  LEA.HI R14, R14, R28.reuse, RZ, 0x2 ;  /* 0x0000001c0e0e7211 */ /* 0x080fe200078f10ff */
[----:B------:R-:W-:Y:S01]  /*11b50*/  IMAD.WIDE.U32 R4, R0, UR4, RZ ;  /* 0x0000000400047c25 */ /* 0x000fe2000f8e00ff */
[----:B------:R-:W-:Y:S02]  /*11b60*/  LEA.HI R27, R27, R28, RZ, 0x2 ;  /* 0x0000001c1b1b7211 */ /* 0x000fe400078f10ff */
[----:B------:R-:W-:Y:S01]  /*11b70*/  LOP3.LUT R14, R14, 0xfffffffc, RZ, 0xc0, !PT ;  /* 0xfffffffc0e0e7812 */ /* 0x000fe200078ec0ff */
[----:B------:R-:W-:Y:S01]  /*11b80*/  IMAD R3, R0, UR5, R3 ;  /* 0x0000000500037c24 */ /* 0x000fe2000f8e0203 */
[----:B------:R-:W-:Y:S01]  /*11b90*/  SHF.R.S32.HI R27, RZ, 0x2, R27 ;  /* 0x00000002ff1b7819 */ /* 0x000fe2000001141b */
[----:B------:R-:W-:-:S02]  /*11ba0*/  ULDC.64 UR4, c[0x0][0xae8] ;  /* 0x0002ba0000047ab9 */ /* 0x000fc40000000a00 */
[----:B------:R-:W-:Y:S02]  /*11bb0*/  IMAD.IADD R14, R28, 0x1, -R14 ;  /* 0x000000011c0e7824 */ /* 0x000fe400078e0a0e */
[----:B------:R-:W-:Y:S02]  /*11bc0*/  IMAD.IADD R5, R5, 0x1, R3 ;  /* 0x0000000105057824 */ /* 0x000fe400078e0203 */
[----:B------:R-:W-:Y:S02]  /*11bd0*/  IMAD R0, R14, 0x60, R27 ;  /* 0x000000600e007824 */ /* 0x000fe400078e021b */
[----:B------:R-:W-:Y:S02]  /*11be0*/  IMAD R6, R10, UR4, RZ ;  /* 0x000000040a067c24 */ /* 0x000fe4000f8e02ff */
[----:B------:R-:W-:Y:S02]  /*11bf0*/  IMAD R9, R26, 0xc0, R0 ;  /* 0x000000c01a097824 */ /* 0x000fe400078e0200 */
[----:B------:R-:W-:-:S02]  /*11c00*/  IMAD R7, R24, UR5, R6 ;  /* 0x0000000518077c24 */ /* 0x000fc4000f8e0206 */
[----:B------:R-:W-:Y:S01]  /*11c10*/  @P2 IMAD.HI.U32 R0, R9, R20, RZ ;  /* 0x0000001409002227 */ /* 0x000fe200078e00ff */
[----:B------:R-:W-:-:S03]  /*11c20*/  MOV R3, R9 ;  /* 0x0000000900037202 */ /* 0x000fc60000000f00 */
[----:B------:R-:W-:Y:S01]  /*11c30*/  IMAD.WIDE.U32 R4, R24, UR4, R4 ;  /* 0x0000000418047c25 */ /* 0x000fe2000f8e0004 */
[----:B------:R-:W-:Y:S01]  /*11c40*/  ULDC.64 UR4, c[0x0][0xaf0] ;  /* 0x0002bc0000047ab9 */ /* 0x000fe20000000a00 */
[----:B------:R-:W-:Y:S02]  /*11c50*/  @P2 SHF.R.U32.HI R3, RZ, R25, R0 ;  /* 0x00000019ff032219 */ /* 0x000fe40000011600 */
[----:B------:R-:W-:Y:S02]  /*11c60*/  IMAD R6, R12, UR4, RZ ;  /* 0x000000040c067c24 */ /* 0x000fe4000f8e02ff */
[----:B------:R-:W-:Y:S01]  /*11c70*/  IMAD.IADD R5, R5, 0x1, R7 ;  /* 0x0000000105057824 */ /* 0x000fe200078e0207 */
[----:B------:R-:W-:Y:S01]  /*11c80*/  SHF.R.S32.HI R0, RZ, 0x1f, R3 ;  /* 0x0000001fff007819 */ /* 0x000fe20000011403 */
[C---:B------:R-:W-:Y:S02]  /*11c90*/  IMAD R7, R13.reuse, UR5, R6 ;  /* 0x000000050d077c24 */ /* 0x040fe4000f8e0206 */
[----:B------:R-:W-:Y:S01]  /*11ca0*/  IMAD.WIDE.U32 R4, R13, UR4, R4 ;  /* 0x000000040d047c25 */ /* 0x000fe2000f8e0004 */
[----:B------:R-:W-:-:S03]  /*11cb0*/  ULDC.64 UR4, c[0x0][0xae0] ;  /* 0x0002b80000047ab9 */ /* 0x000fc60000000a00 */
[----:B------:R-:W-:Y:S02]  /*11cc0*/  IMAD.MOV R6, RZ, RZ, -R3 ;  /* 0x000000ffff067224 */ /* 0x000fe400078e0a03 */
[----:B------:R-:W-:Y:S02]  /*11cd0*/  IMAD.IADD R5, R5, 0x1, R7 ;  /* 0x0000000105057824 */ /* 0x000fe400078e0207 */
[----:B------:R-:W-:Y:S02]  /*11ce0*/  IMAD R0, R0, UR4, RZ ;  /* 0x0000000400007c24 */ /* 0x000fe4000f8e02ff */
[----:B------:R-:W-:Y:S02]  /*11cf0*/  IMAD R7, R21, R6, R9 ;  /* 0x0000000615077224 */ /* 0x000fe400078e0209 */
[C---:B------:R-:W-:Y:S02]  /*11d00*/  IMAD R9, R3.reuse, UR5, R0 ;  /* 0x0000000503097c24 */ /* 0x040fe4000f8e0200 */
[----:B------:R-:W-:Y:S01]  /*11d10*/  IMAD.WIDE.U32 R4, R3, UR4, R4 ;  /* 0x0000000403047c25 */ /* 0x000fe2000f8e0004 */
[----:B------:R-:W-:Y:S01]  /*11d20*/  SHF.R.S32.HI R0, RZ, 0x1f, R7 ;  /* 0x0000001fff007819 */ /* 0x000fe20000011407 */
[----:B------:R-:W-:-:S02]  /*11d30*/  ULDC.64 UR4, c[0x0][0xad8] ;  /* 0x0002b60000047ab9 */ /* 0x000fc40000000a00 */
[----:B------:R-:W-:Y:S01]  /*11d40*/  IMAD.IADD R5, R5, 0x1, R9 ;  /* 0x0000000105057824 */ /* 0x000fe200078e0209 */
[----:B------:R-:W-:Y:S01]  /*11d50*/  SHF.L.U32 R9, R14, 0x3, RZ ;  /* 0x000000030e097819 */ /* 0x000fe200000006ff */
[----:B------:R-:W-:Y:S02]  /*11d60*/  IMAD R0, R0, UR4, RZ ;  /* 0x0000000400007c24 */ /* 0x000fe4000f8e02ff */
[----:B------:R-:W-:-:S04]  /*11d70*/  IMAD.WIDE.U32 R4, R7, UR4, R4 ;  /* 0x0000000407047c25 */ /* 0x000fc8000f8e0004 */
[----:B------:R-:W-:Y:S01]  /*11d80*/  IMAD R3, R7, UR5, R0 ;  /* 0x0000000507037c24 */ /* 0x000fe2000f8e0200 */
[----:B------:R-:W-:Y:S01]  /*11d90*/  ULDC.64 UR4, c[0x0][0xa80] ;  /* 0x0002a00000047ab9 */ /* 0x000fe20000000a00 */
[----:B------:R-:W-:Y:S01]  /*11da0*/  VIADD R10, R9, 0x20 ;  /* 0x00000020090a7836 */ /* 0x000fe20000000000 */
[C---:B------:R-:W-:Y:S01]  /*11db0*/  LEA R0, P0, R4.reuse, UR4, 0x1 ;  /* 0x0000000404007c11 */ /* 0x040fe2000f8008ff */
[----:B------:R-:W-:Y:S01]  /*11dc0*/  IMAD.IADD R3, R5, 0x1, R3 ;  /* 0x0000000105037824 */ /* 0x000fe200078e0203 */
[----:B------:R-:W-:Y:S01]  /*11dd0*/  UMOV UR4, 0xffffffff ;  /* 0xffffffff00047882 */ /* 0x000fe20000000000 */
[----:B------:R-:W-:Y:S01]  /*11de0*/  VIADD R7, R9, 0x40 ;  /* 0x0000004009077836 */ /* 0x000fe20000000000 */
[----:B------:R-:W-:Y:S02]  /*11df0*/  SHF.R.S32.HI R20, RZ, 0x1f, R10 ;  /* 0x0000001fff147819 */ /* 0x000fe4000001140a */
[----:B------:R-:W-:Y:S02]  /*11e00*/  LEA.HI.X R4, R4, UR5, R3, 0x1, P0 ;  /* 0x0000000504047c11 */ /* 0x000fe400080f0c03 */
[----:B------:R-:W-:Y:S01]  /*11e10*/  SHF.R.S32.HI R24, RZ, 0x1f, R7 ;  /* 0x0000001fff187819 */ /* 0x000fe20000011407 */
[----:B------:R-:W-:Y:S06]  /*11e20*/  BRA.DIV UR4, `(.L_x_532) ;  /* 0x0000007604d87947 */ /* 0x000fec000b800000 */
[----:B------:R0:W2:Y:S04]  /*11e30*/  SHFL.IDX PT, R3, R4, RZ, 0x1c1f ;  /* 0x001c1fff04037589 */ /* 0x0000a800000e0000 */
[----:B------:R0:W3:Y:S02]  /*11e40*/  SHFL.IDX PT, R14, R0, RZ, 0x1c1f ;  /* 0x001c1fff000e7589 */ /* 0x0000e400000e0000 */
.L_x_694:
[----:B------:R-:W-:Y:S01]  /*11e50*/  IMAD R21, R8, R21, RZ ;  /* 0x0000001508157224 */ /* 0x000fe200078e02ff */
[----:B------:R-:W-:Y:S01]  /*11e60*/  BSSY B1, `(.L_x_533) ;  /* 0x0000011000017945 */ /* 0x000fe20003800000 */
[----:B------:R-:W-:-:S05]  /*11e70*/  IMAD R6, R26, 0xc0, R27 ;  /* 0x000000c01a067824 */ /* 0x000fca00078e021b */
[----:B------:R-:W-:-:S13]  /*11e80*/  ISETP.GE.AND P0, PT, R6, R21, PT ;  /* 0x000000150600720c */ /* 0x000fda0003f06270 */
[----:B------:R-:W-:Y:S05]  /*11e90*/  @P0 BRA `(.L_x_534) ;  /* 0x0000000000340947 */ /* 0x000fea0003800000 */
[----:B------:R-:W-:Y:S02]  /*11ea0*/  ULDC UR4, c[0x0][0xac8] ;  /* 0x0002b20000047ab9 */ /* 0x000fe40000000800 */
[----:B------:R-:W-:Y:S02]  /*11eb0*/  ISETP.GE.AND P2, PT, R9, UR4, PT ;  /* 0x0000000409007c0c */ /* 0x000fe4000bf46270 */
[----:B------:R-:W-:Y:S02]  /*11ec0*/  ISETP.GE.AND P3, PT, R10, UR4, PT ;  /* 0x000000040a007c0c */ /* 0x000fe4000bf66270 */
[----:B------:R-:W-:-:S09]  /*11ed0*/  ISETP.GE.AND P4, PT, R7, UR4, PT ;  /* 0x0000000407007c0c */ /* 0x000fd2000bf86270 */
[----:B--2---:R-:W-:Y:S02]  /*11ee0*/  @!P2 IMAD.MOV.U32 R15, RZ, RZ, R3 ;  /* 0x000000ffff0fa224 */ /* 0x004fe400078e0003 */
[CC--:B---3--:R-:W-:Y:S02]  /*11ef0*/  @!P3 LEA R26, P0, R10.reuse, R14.reuse, 0x1 ;  /* 0x0000000e0a1ab211 */ /* 0x0c8fe400078008ff */
[----:B------:R-:W-:Y:S01]  /*11f00*/  @!P4 LEA R28, P1, R7, R14, 0x1 ;  /* 0x0000000e071cc211 */ /* 0x000fe200078208ff */
[----:B------:R-:W-:Y:S01]  /*11f10*/  @!P2 IMAD.WIDE R12, R9, 0x2, R14 ;  /* 0x00000002090ca825 */ /* 0x000fe200078e020e */
[-C--:B------:R-:W-:Y:S02]  /*11f20*/  @!P3 LEA.HI.X R27, R10, R3.reuse, R20, 0x1, P0 ;  /* 0x000000030a1bb211 */ /* 0x080fe400000f0c14 */
[----:B------:R-:W-:Y:S02]  /*11f30*/  @!P4 LEA.HI.X R29, R7, R3, R24, 0x1, P1 ;  /* 0x00000003071dc211 */ /* 0x000fe400008f0c18 */
[----:B------:R4:W-:Y:S04]  /*11f40*/  @!P2 ST.E.128 desc[UR42][R12.64], RZ ;  /* 0x000000ff0c00a985 */ /* 0x0009e8000c101d2a */
[----:B------:R4:W-:Y:S04]  /*11f50*/  @!P3 ST.E.128 desc[UR42][R26.64], RZ ;  /* 0x000000ff1a00b985 */ /* 0x0009e8000c101d2a */
[----:B------:R4:W-:Y:S02]  /*11f60*/  @!P4 ST.E.128 desc[UR42][R28.64], RZ ;  /* 0x000000ff1c00c985 */ /* 0x0009e4000c101d2a */
.L_x_534:
[----:B------:R-:W-:Y:S05]  /*11f70*/  BSYNC B1 ;  /* 0x0000000000017941 */ /* 0x000fea0003800000 */
.L_x_533:
[----:B------:R-:W-:-:S03]  /*11f80*/  UMOV UR4, 0xffffffff ;  /* 0xffffffff00047882 */ /* 0x000fc60000000000 */
[----:B------:R-:W-:Y:S05]  /*11f90*/  BRA.DIV UR4, `(.L_x_535) ;  /* 0x0000007604b07947 */ /* 0x000fea000b800000 */
[----:B--2---:R2:W0:Y:S04]  /*11fa0*/  SHFL.IDX PT, R3, R4, 0x1, 0x1c1f ;  /* 0x003c1f0004037f89 */ /* 0x00442800000e0000 */
[----:B---3--:R2:W3:Y:S02]  /*11fb0*/  SHFL.IDX PT, R14, R0, 0x1, 0x1c1f ;  /* 0x003c1f00000e7f89 */ /* 0x0084e400000e0000 */
.L_x_698:
[----:B0-2---:R-:W-:-:S04]  /*11fc0*/  IADD3 R0, R6, 0x60, RZ ;  /* 0x0000006006007810 */ /* 0x005fc80007ffe0ff */
[----:B------:R-:W-:-:S13]  /*11fd0*/  ISETP.GE.AND P0, PT, R0, R21, PT ;  /* 0x000000150000720c */ /* 0x000fda0003f06270 */
[----:B------:R-:W-:Y:S05]  /*11fe0*/  @P0 BRA `(.L_x_528) ;  /* 0x0000000000340947 */ /* 0x000fea0003800000 */
[----:B------:R-:W-:Y:S02]  /*11ff0*/  ULDC UR4, c[0x0][0xac8] ;  /* 0x0002b20000047ab9 */ /* 0x000fe40000000800 */
[----:B------:R-:W-:Y:S02]  /*12000*/  ISETP.GE.AND P2, PT, R9, UR4, PT ;  /* 0x0000000409007c0c */ /* 0x000fe4000bf46270 */
[----:B------:R-:W-:Y:S02]  /*12010*/  ISETP.GE.AND P3, PT, R10, UR4, PT ;  /* 0x000000040a007c0c */ /* 0x000fe4000bf66270 */
[----:B------:R-:W-:-:S09]  /*12020*/  ISETP.GE.AND P4, PT, R7, UR4, PT ;  /* 0x0000000407007c0c */ /* 0x000fd2000bf86270 */
[----:B------:R-:W-:Y:S02]  /*12030*/  @!P2 IMAD.MOV.U32 R15, RZ, RZ, R3 ;  /* 0x000000ffff0fa224 */ /* 0x000fe400078e0003 */
        /* <DEDUP_REMOVED lines=8> */
.L_x_528:
[----:B------:R-:W-:Y:S05]  /*120c0*/  BSYNC B0 ;  /* 0x0000000000007941 */ /* 0x000fea0003800000 */
.L_x_523:
[----:B------:R-:W-:Y:S02]  /*120d0*/  ULDC UR4, c[0x0][0xc3c] ;  /* 0x00030f0000047ab9 */ /* 0x000fe40000000800 */
[----:B-1----:R-:W-:-:S13]  /*120e0*/  ISETP.GE.AND P0, PT, R35, UR4, PT ;  /* 0x0000000423007c0c */ /* 0x002fda000bf06270 */
[----:B------:R-:W-:Y:S05]  /*120f0*/  @!P0 BRA `(.L_x_536) ;  /* 0xfffffef000f48947 */ /* 0x000fea000383ffff */
[----:B------:R-:W-:Y:S05]  /*12100*/  BRA `(.L_x_394) ;  /* 0x0000006800487947 */ /* 0x000fea0003800000 */
.L_x_392:
        /* <DEDUP_REMOVED lines=16> */
.L_x_537:
        /* <DEDUP_REMOVED lines=37> */
[----:B------:R-:W0:Y:S01]  /*12460*/  LDC R6, c[0x0][0xc3c] ;  /* 0x00030f00ff067b82 */ /* 0x000e220000000800 */
[----:B------:R-:W-:Y:S01]  /*12470*/  MOV R4, R3 ;  /* 0x0000000300047202 */ /* 0x000fe20000000f00 */
[----:B------:R-:W-:Y:S01]  /*12480*/  UMOV UR4, URZ ;  /* 0x0000003f00047c82 */ /* 0x000fe20008000000 */
[----:B------:R-:W-:Y:S01]  /*12490*/  ULDC UR7, c[0x0][0xc3c] ;  /* 0x00030f0000077ab9 */ /* 0x000fe20000000800 */
[----:B------:R-:W-:-:S05]  /*124a0*/  ULDC UR5, c[0x0][0xc38] ;  /* 0x00030e0000057ab9 */ /* 0x000fca0000000800 */
.L_x_543:
[----:B------:R-:W-:Y:S01]  /*124b0*/  UIADD3 UR4, UR4, 0x1f, URZ ;  /* 0x0000001f04047890 */ /* 0x000fe2000fffe03f */
[----:B------:R-:W-:-:S05]  /*124c0*/  IMAD.U32 R19, RZ, RZ, UR7 ;  /* 0x00000007ff137e24 */ /* 0x000fca000f8e00ff */
        /* <DEDUP_REMOVED lines=10> */
.L_x_542:
[----:B------:R-:W-:Y:S05]  /*12570*/  BSYNC B0 ;  /* 0x0000000000007941 */ /* 0x000fea0003800000 */
.L_x_541:
        /* <DEDUP_REMOVED lines=20> */
[----:B------:R-:W-:-:S07]  /*126c0*/  MOV R7, R9 ;  /* 0x0000000900077202 */ /* 0x000fce0000000f00 */
.L_x_539:
        /* <DEDUP_REMOVED lines=15> */
.L_x_544:
        /* <DEDUP_REMOVED lines=15> */
[----:B------:R-:W-:Y:S01]  /*128b0*/  @!P1 IMAD.IADD R3, R3, 0x1, -R4 ;  /* 0x0000000103039824 */ /* 0x000fe200078e0a04 */
[----:B------:R-:W-:Y:S02]  /*128c0*/  @!P1 IADD3 R2, R2, 0x1, RZ ;  /* 0x0000000102029810 */ /* 0x000fe40007ffe0ff */
        /* <DEDUP_REMOVED lines=11> */
.L_x_540:
[----:B------:R-:W-:Y:S02]  /*12980*/  IMAD.MOV.U32 R17, RZ, RZ, RZ ;  /* 0x000000ffff117224 */ /* 0x000fe400078e00ff */
[----:B------:R-:W-:Y:S02]  /*12990*/  IMAD.U32 R16, RZ, RZ, UR6 ;  /* 0x00000006ff107e24 */ /* 0x000fe4000f8e00ff */
[----:B------:R-:W-:-:S07]  /*129a0*/  IMAD.MOV.U32 R18, RZ, RZ, RZ ;  /* 0x000000ffff127224 */ /* 0x000fce00078e00ff */
.L_x_545:
[----:B------:R-:W-:-:S13]  /*129b0*/  ISETP.NE.AND P0, PT, R5, RZ, PT ;  /* 0x000000ff0500720c */ /* 0x000fda0003f05270 */
[----:B------:R-:W0:Y:S01]  /*129c0*/  @!P0 S2R R3, SR_CgaCtaId ;  /* 0x0000000000038919 */ /* 0x000e220000008800 */
[----:B------:R-:W-:-:S04]  /*129d0*/  @!P0 MOV R0, 0x400 ;  /* 0x0000040000008802 */ /* 0x000fc80000000f00 */
[----:B0-----:R-:W-:-:S05]  /*129e0*/  @!P0 LEA R0, R3, R0, 0x18 ;  /* 0x0000000003008211 */ /* 0x001fca00078ec0ff */
[----:B------:R0:W-:Y:S01]  /*129f0*/  @!P0 STS.128 [R0+0x2d8d0], R16 ;  /* 0x02d8d01000008388 */ /* 0x0001e20000000c00 */
[----:B------:R-:W-:Y:S06]  /*12a00*/  BAR.ARV 0x5, 0x200 ;  /* 0x0148000000007b1d */ /* 0x000fec0000002000 */
.L_x_538:
[----:B0-----:R-:W-:Y:S01]  /*12a10*/  IMAD.MOV.U32 R0, RZ, RZ, 0x1 ;  /* 0x00000001ff007424 */ /* 0x001fe200078e00ff */
[----:B------:R0:W-:Y:S01]  /*12a20*/  STL [R1+0x48], RZ ;  /* 0x000048ff01007387 */ /* 0x0001e20000100800 */
[----:B------:R-:W-:Y:S01]  /*12a30*/  ULDC UR4, c[0x0][0xc3c] ;  /* 0x00030f0000047ab9 */ /* 0x000fe20000000800 */
[----:B------:R-:W-:Y:S02]  /*12a40*/  MOV R26, RZ ;  /* 0x000000ff001a7202 */ /* 0x000fe40000000f00 */
[----:B------:R0:W-:Y:S01]  /*12a50*/  STL [R1], R0 ;  /* 0x0000000001007387 */ /* 0x0001e20000100800 */
[----:B-1----:R-:W-:-:S13]  /*12a60*/  ISETP.GE.AND P0, PT, R19, UR4, PT ;  /* 0x0000000413007c0c */ /* 0x002fda000bf06270 */
[----:B0-----:R-:W-:Y:S05]  /*12a70*/  @P0 BRA `(.L_x_546) ;  /* 0x0000005c00080947 */ /* 0x001fea0003800000 */
[----:B------:R-:W0:Y:S01]  /*12a80*/  S2R R7, SR_TID.X ;  /* 0x0000000000077919 */ /* 0x000e220000002100 */
[----:B------:R-:W1:Y:S01]  /*12a90*/  S2UR UR5, SR_CgaCtaId ;  /* 0x00000000000579c3 */ /* 0x000e620000008800 */
[----:B------:R-:W-:Y:S01]  /*12aa0*/  UMOV UR4, 0x400 ;  /* 0x0000040000047882 */ /* 0x000fe20000000000 */
[----:B------:R-:W-:Y:S01]  /*12ab0*/  BSSY B8, `(.L_x_546) ;  /* 0x00005be000087945 */ /* 0x000fe20003800000 */
[----:B------:R-:W-:Y:S01]  /*12ac0*/  MOV R26, RZ ;  /* 0x000000ff001a7202 */ /* 0x000fe20000000f00 */
[----:B------:R-:W-:Y:S01]  /*12ad0*/  IMAD.MOV.U32 R28, RZ, RZ, RZ ;  /* 0x000000ffff1c7224 */ /* 0x000fe200078e00ff */
[----:B------:R-:W-:Y:S01]  /*12ae0*/  ULDC.64 UR40, c[0x0][0x198] ;  /* 0x0000660000287ab9 */ /* 0x000fe20000000a00 */
[----:B------:R-:W-:Y:S01]  /*12af0*/  ULOP3.LUT UR38, UR36, 0x2, URZ, 0xfc, !UPT ;  /* 0x0000000224267892 */ /* 0x000fe2000f8efc3f */
[----:B------:R-:W-:Y:S01]  /*12b00*/  ULDC UR37, c[0x0][0xc] ;  /* 0x0000030000257ab9 */ /* 0x000fe20000000800 */
[----:B-1----:R-:W-:-:S06]  /*12b10*/  ULEA UR4, UR5, UR4, 0x18 ;  /* 0x0000000405047291 */ /* 0x002fcc000f8ec03f */
[----:B------:R-:W-:Y:S01]  /*12b20*/  IMAD.U32 R22, RZ, RZ, UR4 ;  /* 0x00000004ff167e24 */ /* 0x000fe2000f8e00ff */
[C---:B0-----:R-:W-:Y:S01]  /*12b30*/  LOP3.LUT R6, R7.reuse, 0x7f, RZ, 0xc0, !PT ;  /* 0x0000007f07067812 */ /* 0x041fe200078ec0ff */
[----:B------:R-:W-:-:S04]  /*12b40*/  IMAD.SHL.U32 R0, R7, 0x8, RZ ;  /* 0x0000000807007824 */ /* 0x000fc800078e00ff */
[----:B------:R-:W-:Y:S01]  /*12b50*/  IMAD.SHL.U32 R4, R6, 0x8, RZ ;  /* 0x0000000806047824 */ /* 0x000fe200078e00ff */
[C---:B------:R-:W-:Y:S02]  /*12b60*/  LOP3.LUT R3, R0.reuse, 0x20, RZ, 0xc0, !PT ;  /* 0x0000002000037812 */ /* 0x040fe400078ec0ff */
[----:B------:R-:W-:Y:S02]  /*12b70*/  LOP3.LUT R2, R0, 0xd8, RZ, 0xc0, !PT ;  /* 0x000000d800027812 */ /* 0x000fe400078ec0ff */
[----:B------:R-:W-:Y:S01]  /*12b80*/  LOP3.LUT R3, R3, 0x300, R4, 0xf8, !PT ;  /* 0x0000030003037812 */ /* 0x000fe200078ef804 */
[----:B------:R-:W-:Y:S01]  /*12b90*/  IMAD.MOV.U32 R4, RZ, RZ, 0x1 ;  /* 0x00000001ff047424 */ /* 0x000fe200078e00ff */
[----:B------:R-:W-:Y:S02]  /*12ba0*/  LOP3.LUT R2, R2, 0x18, R7, 0x78, !PT ;  /* 0x0000001802027812 */ /* 0x000fe400078e7807 */
[----:B------:R-:W-:Y:S02]  /*12bb0*/  LOP3.LUT R0, R0, 0x18, RZ, 0xc0, !PT ;  /* 0x0000001800007812 */ /* 0x000fe400078ec0ff */
[----:B------:R-:W-:Y:S01]  /*12bc0*/  LOP3.LUT R5, R3, R2, RZ, 0xfc, !PT ;  /* 0x0000000203057212 */ /* 0x000fe200078efcff */
[----:B------:R-:W-:Y:S01]  /*12bd0*/  IMAD.SHL.U32 R2, R7, 0x20, RZ ;  /* 0x0000002007027824 */ /* 0x000fe200078e00ff */
[----:B------:R-:W-:-:S03]  /*12be0*/  SHF.R.U32.HI R3, RZ, 0x2, R6 ;  /* 0x00000002ff037819 */ /* 0x000fc60000011606 */
[----:B------:R-:W-:Y:S01]  /*12bf0*/  STL [R1+0x14], R5 ;  /* 0x0000140501007387 */ /* 0x000fe20000100800 */
[----:B------:R-:W-:-:S03]  /*12c00*/  LOP3.LUT R2, R2, 0x60, RZ, 0xc0, !PT ;  /* 0x0000006002027812 */ /* 0x000fc600078ec0ff */
[----:B------:R-:W-:Y:S04]  /*12c10*/  STL [R1], R4 ;  /* 0x0000000401007387 */ /* 0x000fe80000100800 */
[----:B------:R0:W-:Y:S04]  /*12c20*/  STL [R1+0x4], R4 ;  /* 0x0000040401007387 */ /* 0x0001e80000100800 */
[----:B------:R1:W-:Y:S01]  /*12c30*/  STL [R1+0x48], RZ ;  /* 0x000048ff01007387 */ /* 0x0003e20000100800 */
[----:B0-----:R-:W-:Y:S02]  /*12c40*/  LOP3.LUT R4, R3, R2, RZ, 0xfc, !PT ;  /* 0x0000000203047212 */ /* 0x001fe400078efcff */
[----:B------:R-:W-:-:S02]  /*12c50*/  LOP3.LUT R3, R0, 0x20, RZ, 0xfc, !PT ;  /* 0x0000002000037812 */ /* 0x000fc400078efcff */
[----:B------:R-:W-:Y:S01]  /*12c60*/  LOP3.LUT R2, R0, 0x40, RZ, 0xfc, !PT ;  /* 0x0000004000027812 */ /* 0x000fe200078efcff */
[----:B------:R-:W-:-:S05]  /*12c70*/  IMAD R0, R5, 0x2, R22 ;  /* 0x0000000205007824 */ /* 0x000fca00078e0216 */
[----:B------:R1:W-:Y:S02]  /*12c80*/  STL [R1+0x30], R0 ;  /* 0x0000300001007387 */ /* 0x0003e40000100800 */
.L_x_647:
[----:B0-----:R-:W0:Y:S02]  /*12c90*/  LDC.64 R2, c[0x0][0xc88] ;  /* 0x00032200ff027b82 */ /* 0x001e240000000a00 */
[----:B0-----:R-:W-:-:S05]  /*12ca0*/  IMAD.WIDE R2, R19, 0x4, R2 ;  /* 0x0000000413027825 */ /* 0x001fca00078e0202 */
[----:B-1----:R-:W1:Y:S01]  /*12cb0*/  LDG.E R29, desc[UR42][R2.64] ;  /* 0x0000002a021d7981 */ /* 0x002e62000c1e1900 */
[----:B------:R-:W-:Y:S05]  /*12cc0*/  YIELD ;  /* 0x0000000000007946 */ /* 0x000fea0003800000 */
[----:B------:R-:W-:Y:S01]  /*12cd0*/  ULDC.64 UR4, c[0x0][0xa28] ;  /* 0x00028a0000047ab9 */ /* 0x000fe20000000a00 */
[----:B------:R-:W-:Y:S01]  /*12ce0*/  IMAD.MOV.U32 R9, RZ, RZ, RZ ;  /* 0x000000ffff097224 */ /* 0x000fe200078e00ff */
[----:B------:R-:W-:Y:S01]  /*12cf0*/  ISETP.NE.U32.AND P0, PT, RZ, UR4, PT ;  /* 0x00000004ff007c0c */ /* 0x000fe2000bf05070 */
[----:B------:R-:W-:Y:S01]  /*12d00*/  IMAD.MOV.U32 R6, RZ, RZ, RZ ;  /* 0x000000ffff067224 */ /* 0x000fe200078e00ff */
[----:B------:R-:W-:Y:S01]  /*12d10*/  ULDC.64 UR8, c[0x0][0xa18] ;  /* 0x0002860000087ab9 */ /* 0x000fe20000000a00 */
[----:B------:R-:W-:Y:S01]  /*12d20*/  ULDC.64 UR6, c[0x0][0xa10] ;  /* 0x0002840000067ab9 */ /* 0x000fe20000000a00 */
[----:B------:R-:W-:-:S02]  /*12d30*/  ISETP.NE.AND.EX P0, PT, RZ, UR5, PT, P0 ;  /* 0x00000005ff007c0c */ /* 0x000fc4000bf05300 */
[----:B-1----:R-:W-:-:S11]  /*12d40*/  SHF.R.S32.HI R0, RZ, 0x1f, R29 ;  /* 0x0000001fff007819 */ /* 0x002fd6000001141d */
[C---:B------:R-:W-:Y:S02]  /*12d50*/  @P0 LEA R2, P1, R29.reuse, UR4, 0x2 ;  /* 0x000000041d020c11 */ /* 0x040fe4000f8210ff */
[C---:B------:R-:W-:Y:S01]  /*12d60*/  SHF.L.U32 R24, R29.reuse, 0x2, RZ ;  /* 0x000000021d187819 */ /* 0x040fe200000006ff */
[----:B------:R0:W-:Y:S01]  /*12d70*/  STL [R1+0x34], R0 ;  /* 0x0000340001007387 */ /* 0x0001e20000100800 */
[----:B------:R-:W-:Y:S01]  /*12d80*/  @P0 LEA.HI.X R3, R29, UR5, R0, 0x2, P1 ;  /* 0x000000051d030c11 */ /* 0x000fe200088f1400 */
[----:B------:R-:W-:-:S04]  /*12d90*/  ULDC.64 UR4, c[0x0][0xa00] ;  /* 0x0002800000047ab9 */ /* 0x000fc80000000a00 */
[----:B--2---:R1:W2:Y:S01]  /*12da0*/  @P0 LDG.E R9, desc[UR42][R2.64] ;  /* 0x0000002a02090981 */ /* 0x0042a2000c1e1900 */
[----:B------:R-:W-:Y:S02]  /*12db0*/  ISETP.NE.U32.AND P0, PT, RZ, UR4, PT ;  /* 0x00000004ff007c0c */ /* 0x000fe4000bf05070 */
[----:B------:R-:W-:Y:S01]  /*12dc0*/  SHF.L.U64.HI R25, R29, 0x2, R0 ;  /* 0x000000021d197819 */ /* 0x000fe20000010200 */
[----:B0-----:R-:W-:Y:S01]  /*12dd0*/  IMAD.MOV.U32 R0, RZ, RZ, RZ ;  /* 0x000000ffff007224 */ /* 0x001fe200078e00ff */
[----:B------:R-:W-:Y:S02]  /*12de0*/  ISETP.NE.AND.EX P0, PT, RZ, UR5, PT, P0 ;  /* 0x00000005ff007c0c */ /* 0x000fe4000bf05300 */
[----:B------:R-:W-:Y:S02]  /*12df0*/  ISETP.NE.U32.AND P2, PT, RZ, UR8, PT ;  /* 0x00000008ff007c0c */ /* 0x000fe4000bf45070 */
[----:B------:R-:W-:Y:S02]  /*12e00*/  ISETP.NE.U32.AND P1, PT, RZ, UR6, PT ;  /* 0x00000006ff007c0c */ /* 0x000fe4000bf25070 */
[----:B-1----:R-:W-:-:S02]  /*12e10*/  IADD3 R2, P3, R24, UR4, RZ ;  /* 0x0000000418027c10 */ /* 0x002fc4000ff7e0ff */
[----:B------:R-:W-:Y:S02]  /*12e20*/  ISETP.NE.AND.EX P2, PT, RZ, UR9, PT, P2 ;  /* 0x00000009ff007c0c */ /* 0x000fe4000bf45320 */
[C---:B------:R-:W-:Y:S02]  /*12e30*/  IADD3.X R3, R25.reuse, UR5, RZ, P3, !PT ;  /* 0x0000000519037c10 */ /* 0x040fe40009ffe4ff */
[----:B------:R-:W-:Y:S02]  /*12e40*/  ISETP.NE.AND.EX P1, PT, RZ, UR7, PT, P1 ;  /* 0x00000007ff007c0c */ /* 0x000fe4000bf25310 */
[----:B------:R-:W-:Y:S01]  /*12e50*/  IADD3 R4, P4, R24, UR6, RZ ;  /* 0x0000000618047c10 */ /* 0x000fe2000ff9e0ff */
[----:B------:R-:W3:Y:S01]  /*12e60*/  @P0 LDG.E R6, desc[UR42][R2.64] ;  /* 0x0000002a02060981 */ /* 0x000ee2000c1e1900 */
[----:B------:R-:W-:Y:S02]  /*12e70*/  ULDC UR4, c[0x0][0x288] ;  /* 0x0000a20000047ab9 */ /* 0x000fe40000000800 */
[----:B------:R-:W-:Y:S01]  /*12e80*/  IMAD.U32 R8, RZ, RZ, UR4 ;  /* 0x00000004ff087e24 */ /* 0x000fe2000f8e00ff */
[----:B------:R-:W-:Y:S01]  /*12e90*/  IADD3.X R5, R25, UR7, RZ, P4, !PT ;  /* 0x0000000719057c10 */ /* 0x000fe2000a7fe4ff */
[----:B------:R-:W-:-:S05]  /*12ea0*/  ULDC.64 UR4, c[0x0][0x418] ;  /* 0x0001060000047ab9 */ /* 0x000fca0000000a00 */
[----:B------:R-:W5:Y:S04]  /*12eb0*/  @P1 LDG.E R0, desc[UR42][R4.64] ;  /* 0x0000002a04001981 */ /* 0x000f68000c1e1900 */
[----:B---3--:R0:W-:Y:S02]  /*12ec0*/  STL [R1+0x8], R6 ;  /* 0x0000080601007387 */ /* 0x0081e40000100800 */
[----:B0-----:R-:W-:-:S04]  /*12ed0*/  @P2 IADD3 R6, P3, R24, UR8, RZ ;  /* 0x0000000818062c10 */ /* 0x001fc8000ff7e0ff */
[----:B------:R-:W-:-:S05]  /*12ee0*/  @P2 IADD3.X R7, R25, UR9, RZ, P3, !PT ;  /* 0x0000000919072c10 */ /* 0x000fca0009ffe4ff */
[----:B------:R0:W3:Y:S01]  /*12ef0*/  @P2 LDG.E R8, desc[UR42][R6.64] ;  /* 0x0000002a06082981 */ /* 0x0000e2000c1e1900 */
[----:B------:R-:W-:-:S03]  /*12f00*/  UISETP.NE.U32.AND UP0, UPT, UR4, URZ, UPT ;  /* 0x0000003f0400728c */ /* 0x000fc6000bf05070 */
[----:B--2---:R1:W-:Y:S01]  /*12f10*/  STL [R1+0x28], R9 ;  /* 0x0000280901007387 */ /* 0x0043e20000100800 */
[----:B------:R-:W-:Y:S01]  /*12f20*/  UISETP.NE.AND.EX UP0, UPT, UR5, URZ, UPT, UP0 ;  /* 0x0000003f0500728c */ /* 0x000fe2000bf05300 */
[----:B------:R-:W-:Y:S02]  /*12f30*/  ULDC UR4, c[0x0][0x424] ;  /* 0x0001090000047ab9 */ /* 0x000fe40000000800 */
[----:B------:R-:W-:Y:S01]  /*12f40*/  ULDC UR5, c[0x0][0x2f0] ;  /* 0x0000bc0000057ab9 */ /* 0x000fe20000000800 */
[----:B------:R-:W-:-:S04]  /*12f50*/  USEL UR4, UR4, 0x1, UP0 ;  /* 0x0000000104047887 */ /* 0x000fc80008000000 */
[----:B------:R-:W-:-:S03]  /*12f60*/  UIMAD UR4, UR4, UR5, URZ ;  /* 0x00000005040472a4 */ /* 0x000fc6000f8e023f */
[----:B------:R-:W-:Y:S02]  /*12f70*/  ULDC UR5, c[0x0][0x348] ;  /* 0x0000d20000057ab9 */ /* 0x000fe40000000800 */
[----:B0-----:R-:W-:Y:S01]  /*12f80*/  IMAD.U32 R6, RZ, RZ, UR5 ;  /* 0x00000005ff067e24 */ /* 0x001fe2000f8e00ff */
[----:B------:R-:W-:Y:S01]  /*12f90*/  MOV R7, UR4 ;  /* 0x0000000400077c02 */ /* 0x000fe20008000f00 */
[----:B---3--:R1:W-:Y:S01]  /*12fa0*/  STL [R1+0x40], R8 ;  /* 0x0000400801007387 */ /* 0x0083e20000100800 */
[----:B----4-:R-:W-:Y:S05]  /*12fb0*/  @P2 BRA `(.L_x_547) ;  /* 0x0000000000142947 */ /* 0x010fea0003800000 */
[----:B------:R-:W-:Y:S05]  /*12fc0*/  @!P0 BRA `(.L_x_547) ;  /* 0x0000000000108947 */ /* 0x000fea0003800000 */
[----:B-1----:R-:W2:Y:S04]  /*12fd0*/  LDG.E R8, desc[UR42][R2.64] ;  /* 0x0000002a02087981 */ /* 0x002ea8000c1e1900 */
[----:B------:R-:W2:Y:S02]  /*12fe0*/  LDG.E R2, desc[UR42][R2.64+0x4] ;  /* 0x0000042a02027981 */ /* 0x000ea4000c1e1900 */
[----:B--2---:R-:W-:-:S05]  /*12ff0*/  IMAD.IADD R2, R2, 0x1, -R8 ;  /* 0x0000000102027824 */ /* 0x004fca00078e0a08 */
[----:B------:R0:W-:Y:S02]  /*13000*/  STL [R1+0x40], R2 ;  /* 0x0000400201007387 */ /* 0x0001e40000100800 */
.L_x_547:
[----:B-1----:R-:W-:Y:S01]  /*13010*/  IMAD.MOV.U32 R8, RZ, RZ, R29 ;  /* 0x000000ffff087224 */ /* 0x002fe200078e001d */
[----:B------:R-:W-:Y:S02]  /*13020*/  ULDC.64 UR4, c[0x0][0xa20] ;  /* 0x0002880000047ab9 */ /* 0x000fe40000000a00 */
[----:B------:R-:W-:Y:S02]  /*13030*/  ISETP.NE.U32.AND P0, PT, RZ, UR4, PT ;  /* 0x00000004ff007c0c */ /* 0x000fe4000bf05070 */
[----:B------:R1:W-:Y:S02]  /*13040*/  STL [R1+0x10], R8 ;  /* 0x0000100801007387 */ /* 0x0003e40000100800 */
[----:B------:R-:W-:-:S13]  /*13050*/  ISETP.NE.AND.EX P0, PT, RZ, UR5, PT, P0 ;  /* 0x00000005ff007c0c */ /* 0x000fda000bf05300 */
[----:B-1----:R-:W-:Y:S05]  /*13060*/  @!P0 BRA `(.L_x_548) ;  /* 0x0000000000108947 */ /* 0x002fea0003800000 */
[----:B0-----:R-:W-:-:S04]  /*13070*/  IADD3 R2, P0, R24, UR4, RZ ;  /* 0x0000000418027c10 */ /* 0x001fc8000ff1e0ff */
[----:B------:R-:W-:-:S05]  /*13080*/  IADD3.X R3, R25, UR5, RZ, P0, !PT ;  /* 0x0000000519037c10 */ /* 0x000fca00087fe4ff */
[----:B------:R0:W5:Y:S01]  /*13090*/  LDG.E R7, desc[UR42][R2.64] ;  /* 0x0000002a02077981 */ /* 0x000162000c1e1900 */
[----:B------:R-:W-:Y:S05]  /*130a0*/  BRA `(.L_x_549) ;  /* 0x0000000000247947 */ /* 0x000fea0003800000 */
.L_x_548:
[----:B------:R-:W-:Y:S02]  /*130b0*/  ULDC.64 UR4, c[0x0][0xa08] ;  /* 0x0002820000047ab9 */ /* 0x000fe40000000a00 */
[----:B------:R-:W-:-:S04]  /*130c0*/  ISETP.NE.U32.AND P0, PT, RZ, UR4, PT ;  /* 0x00000004ff007c0c */ /* 0x000fc8000bf05070 */
[----:B------:R-:W-:-:S13]  /*130d0*/  ISETP.NE.AND.EX P0, PT, RZ, UR5, PT, P0 ;  /* 0x00000005ff007c0c */ /* 0x000fda000bf05300 */
[----:B------:R-:W-:Y:S05]  /*130e0*/  @!P0 BRA `(.L_x_549) ;  /* 0x0000000000148947 */ /* 0x000fea0003800000 */
[----:B0-----:R-:W0:Y:S02]  /*130f0*/  LDC.64 R2, c[0x0][0xa08] ;  /* 0x00028200ff027b82 */ /* 0x001e240000000a00 */
[----:B0-----:R-:W-:-:S05]  /*13100*/  IMAD.WIDE R2, R8, 0x4, R2 ;  /* 0x0000000408027825 */ /* 0x001fca00078e0202 */
[----:B------:R-:W2:Y:S04]  /*13110*/  LDG.E R7, desc[UR42][R2.64] ;  /* 0x0000002a02077981 */ /* 0x000ea8000c1e1900 */
[----:B------:R-:W2:Y:S02]  /*13120*/  LDG.E R2, desc[UR42][R2.64+0x4] ;  /* 0x0000042a02027981 */ /* 0x000ea4000c1e1900 */
[----:B--2---:R-:W-:-:S07]  /*13130*/  IMAD.IADD R7, R2, 0x1, -R7 ;  /* 0x0000000102077824 */ /* 0x004fce00078e0a07 */
.L_x_549:
[----:B0-----:R-:W2:Y:S04]  /*13140*/  @P1 LDG.E R2, desc[UR42][R4.64] ;  /* 0x0000002a04021981 */ /* 0x001ea8000c1e1900 */
[----:B------:R-:W2:Y:S01]  /*13150*/  @P1 LDG.E R4, desc[UR42][R4.64+0x4] ;  /* 0x0000042a04041981 */ /* 0x000ea2000c1e1900 */
[----:B-----5:R-:W-:Y:S01]  /*13160*/  IADD3 R7, -R9, R7, RZ ;  /* 0x0000000709077210 */ /* 0x020fe20007ffe1ff */
[----:B------:R-:W-:Y:S01]  /*13170*/  BSSY B0, `(.L_x_550) ;  /* 0x000015c000007945 */ /* 0x000fe20003800000 */
[----:B--2---:R-:W-:-:S04]  /*13180*/  @P1 IMAD.IADD R6, R4, 0x1, -R2 ;  /* 0x0000000104061824 */ /* 0x004fc800078e0a02 */
[----:B------:R-:W-:-:S05]  /*13190*/  IMAD.IADD R2, R7, 0x1, R6 ;  /* 0x0000000107027824 */ /* 0x000fca00078e0206 */
[----:B------:R0:W-:Y:S02]  /*131a0*/  STL [R1+0x24], R2 ;  /* 0x0000240201007387 */ /* 0x0001e40000100800 */
[----:B0-----:R-:W-:-:S05]  /*131b0*/  VIADD R2, R2, 0x7f ;  /* 0x0000007f02027836 */ /* 0x001fca0000000000 */
[----:B------:R-:W-:-:S04]  /*131c0*/  SHF.R.S32.HI R3, RZ, 0x1f, R2 ;  /* 0x0000001fff037819 */ /* 0x000fc80000011402 */
[----:B------:R-:W-:Y:S01]  /*131d0*/  LEA.HI R4, R3, R2, RZ, 0x7 ;  /* 0x0000000203047211 */ /* 0x000fe200078f38ff */
[----:B------:R-:W-:-:S03]  /*131e0*/  IMAD.MOV R3, RZ, RZ, -R7 ;  /* 0x000000ffff037224 */ /* 0x000fc600078e0a07 */
[----:B------:R-:W-:Y:S01]  /*131f0*/  LOP3.LUT R2, R4, 0xffffff80, RZ, 0xc0, !PT ;  /* 0xffffff8004027812 */ /* 0x000fe200078ec0ff */
[----:B------:R0:W-:Y:S01]  /*13200*/  STL [R1+0x44], R4 ;  /* 0x0000440401007387 */ /* 0x0001e20000100800 */
[----:B------:R-:W-:Y:S02]  /*13210*/  VIMNMX R3, RZ, R3, !PT ;  /* 0x00000003ff037248 */ /* 0x000fe40007fe0100 */
[----:B------:R-:W-:-:S04]  /*13220*/  VIADDMNMX R2, R2, -R7, R6, PT ;  /* 0x8000000702027246 */ /* 0x000fc80003800106 */
[----:B------:R-:W-:Y:S02]  /*13230*/  ISETP.GT.AND P0, PT, R2, R3, PT ;  /* 0x000000030200720c */ /* 0x000fe40003f04270 */
[----:B------:R-:W-:-:S11]  /*13240*/  SHF.R.U32.HI R3, RZ, 0x7, R3 ;  /* 0x00000007ff037819 */ /* 0x000fd60000011603 */
[----:B------:R-:W-:-:S05]  /*13250*/  @P0 VIADD R2, R2, 0x7f ;  /* 0x0000007f02020836 */ /* 0x000fca0000000000 */
[----:B0-----:R-:W-:-:S04]  /*13260*/  @P0 SHF.R.S32.HI R4, RZ, 0x1f, R2 ;  /* 0x0000001fff040819 */ /* 0x001fc80000011402 */
[----:B------:R-:W-:Y:S02]  /*13270*/  @P0 LEA.HI R2, R4, R2, RZ, 0x7 ;  /* 0x0000000204020211 */ /* 0x000fe400078f38ff */
[-C--:B------:R-:W-:Y:S02]  /*13280*/  MOV R4, R3.reuse ;  /* 0x0000000300047202 */ /* 0x080fe40000000f00 */
[----:B------:R-:W-:Y:S02]  /*13290*/  @P0 SHF.R.S32.HI R4, RZ, 0x7, R2 ;  /* 0x00000007ff040819 */ /* 0x000fe40000011402 */
[----:B------:R-:W-:Y:S02]  /*132a0*/  PLOP3.LUT P0, PT, PT, PT, PT, 0x80, 0x0 ;  /* 0x000000000000781c */ /* 0x000fe40003f0f070 */
[----:B------:R-:W-:-:S13]  /*132b0*/  ISETP.GT.AND P2, PT, R4, R3, PT ;  /* 0x000000030400720c */ /* 0x000fda0003f44270 */
[----:B------:R-:W-:Y:S05]  /*132c0*/  @!P2 BRA `(.L_x_551) ;  /* 0x000000140018a947 */ /* 0x000fea0003800000 */
[----:B------:R-:W-:Y:S01]  /*132d0*/  UMOV UR4, 0xffffffff ;  /* 0xffffffff00047882 */ /* 0x000fe20000000000 */
[----:B------:R-:W-:Y:S02]  /*132e0*/  SEL R2, R8, RZ, !P1 ;  /* 0x000000ff08027207 */ /* 0x000fe40004800000 */
[----:B------:R-:W-:Y:S05]  /*132f0*/  BRA.DIV UR4, `(.L_x_552) ;  /* 0x0000006604207947 */ /* 0x000fea000b800000 */
[----:B------:R-:W0:Y:S02]  /*13300*/  S2R R5, SR_TID.X ;  /* 0x0000000000057919 */ /* 0x000e240000002100 */
[----:B0-----:R-:W-:-:S04]  /*13310*/  SHF.R.U32.HI R5, RZ, 0x5, R5 ;  /* 0x00000005ff057819 */ /* 0x001fc80000011605 */
[----:B------:R-:W-:-:S05]  /*13320*/  LOP3.LUT R5, R5, 0x3, RZ, 0xc0, !PT ;  /* 0x0000000305057812 */ /* 0x000fca00078ec0ff */
[----:B------:R0:W1:Y:S02]  /*13330*/  SHFL.IDX PT, R14, R5, RZ, 0x1f ;  /* 0x00001fff050e7589 */ /* 0x00006400000e0000 */
.L_x_701:
[----:B-1----:R-:W-:Y:S02]  /*13340*/  ISETP.NE.AND P0, PT, R14, RZ, PT ;  /* 0x000000ff0e00720c */ /* 0x002fe40003f05270 */
[----:B------:R-:W-:-:S11]  /*13350*/  PLOP3.LUT P6, PT, PT, PT, PT, 0x8, 0x0 ;  /* 0x000000000000781c */ /* 0x000fd60003fce170 */
[----:B------:R-:W-:Y:S05]  /*13360*/  @P0 BRA `(.L_x_553) ;  /* 0x00000000000c0947 */ /* 0x000fea0003800000 */
[----:B------:R-:W-:-:S03]  /*13370*/  UMOV UR4, 0xffffffff ;  /* 0xffffffff00047882 */ /* 0x000fc60000000000 */
[----:B------:R-:W-:Y:S05]  /*13380*/  BRA.DIV UR4, `(.L_x_554) ;  /* 0x0000006604307947 */ /* 0x000fea000b800000 */
[----:B------:R-:W-:-:S13]  /*13390*/  ELECT P6, URZ, PT ;  /* 0x00000000003f782f */ /* 0x000fda00038c0000 */
.L_x_553:
[----:B0-----:R-:W2:Y:S01]  /*133a0*/  LDL R5, [R1+0x48] ;  /* 0x0000480001057983 */ /* 0x001ea20000100800 */
[----:B------:R-:W-:Y:S01]  /*133b0*/  BSSY B1, `(.L_x_555) ;  /* 0x0000008000017945 */ /* 0x000fe20003800000 */
[----:B--2---:R-:W-:-:S05]  /*133c0*/  VIADD R5, R5, 0x1 ;  /* 0x0000000105057836 */ /* 0x004fca0000000000 */
[----:B------:R-:W-:-:S04]  /*133d0*/  LEA.HI R6, R5, R5, RZ, 0x1 ;  /* 0x0000000505067211 */ /* 0x000fc800078f08ff */
[----:B------:R-:W-:-:S05]  /*133e0*/  LOP3.LUT R6, R6, 0xfffffffe, RZ, 0xc0, !PT ;  /* 0xfffffffe06067812 */ /* 0x000fca00078ec0ff */
[----:B------:R-:W-:-:S05]  /*133f0*/  IMAD.IADD R5, R5, 0x1, -R6 ;  /* 0x0000000105057824 */ /* 0x000fca00078e0a06 */
[----:B------:R-:W-:-:S04]  /*13400*/  SHF.L.U32 R5, R5, 0x1f, RZ ;  /* 0x0000001f05057819 */ /* 0x000fc800000006ff */
[----:B------:R-:W0:Y:S02]  /*13410*/  SYNCS.PHASECHK.TRANS64.TRYWAIT P0, [R22+URZ+0x2d820], R5 ;  /* 0x02d82005160075a7 */ /* 0x000e24000800017f */
[----:B0-----:R-:W-:Y:S05]  /*13420*/  @!P0 BRA `(.L_x_556) ;  /* 0x0000006400288947 */ /* 0x001fea0003800000 */
.L_x_704:
[----:B------:R-:W-:Y:S05]  /*13430*/  BSYNC B1 ;  /* 0x0000000000017941 */ /* 0x000fea0003800000 */
.L_x_555:
[----:B------:R-:W-:Y:S04]  /*13440*/  BSSY B1, `(.L_x_557) ;  /* 0x000008c000017945 */ /* 0x000fe80003800000 */
[----:B------:R-:W-:Y:S05]  /*13450*/  @!P6 BRA `(.L_x_558) ;  /* 0x000000080028e947 */ /* 0x000fea0003800000 */
[----:B------:R-:W2:Y:S01]  /*13460*/  LDL R7, [R1+0x4] ;  /* 0x0000040001077983 */ /* 0x000ea20000100800 */
[----:B------:R-:W-:Y:S01]  /*13470*/  IMAD R8, R28, 0x8, R22 ;  /* 0x000000081c087824 */ /* 0x000fe200078e0216 */
[----:B------:R-:W1:Y:S01]  /*13480*/  S2R R6, SR_TID.X ;  /* 0x0000000000067919 */ /* 0x000e620000002100 */
[----:B------:R-:W-:Y:S01]  /*13490*/  BSSY B2, `(.L_x_559) ;  /* 0x0000006000027945 */ /* 0x000fe20003800000 */
[----:B-1----:R-:W-:-:S04]  /*134a0*/  LOP3.LUT R6, R6, 0x7f, RZ, 0xc0, !PT ;  /* 0x0000007f06067812 */ /* 0x002fc800078ec0ff */
[----:B------:R-:W-:Y:S02]  /*134b0*/  ISETP.NE.AND P1, PT, R6, RZ, PT ;  /* 0x000000ff0600720c */ /* 0x000fe40003f25270 */
[----:B--2---:R-:W-:-:S04]  /*134c0*/  SHF.L.U32 R10, R7, 0x1f, RZ ;  /* 0x0000001f070a7819 */ /* 0x004fc800000006ff */
[----:B------:R-:W1:Y:S02]  /*134d0*/  SYNCS.PHASECHK.TRANS64.TRYWAIT P0, [R8+URZ+0x2d8a0], R10 ;  /* 0x02d8a00a080075a7 */ /* 0x000e64000800017f */
[----:B-1----:R-:W-:Y:S05]  /*134e0*/  @!P0 BRA `(.L_x_560) ;  /* 0x00000064000c8947 */ /* 0x002fea0003800000 */
.L_x_705:
[----:B------:R-:W-:Y:S05]  /*134f0*/  BSYNC B2 ;  /* 0x0000000000027941 */ /* 0x000fea0003800000 */
.L_x_559:
[----:B------:R-:W-:Y:S04]  /*13500*/  BSSY B2, `(.L_x_561) ;  /* 0x0000009000027945 */ /* 0x000fe80003800000 */
[----:B------:R-:W-:Y:S05]  /*13510*/  @P1 BRA `(.L_x_562) ;  /* 0x00000000001c1947 */ /* 0x000fea0003800000 */
[----:B0-----:R-:W0:Y:S02]  /*13520*/  S2R R5, SR_TID.X ;  /* 0x0000000000057919 */ /* 0x001e240000002100 */
[----:B0-----:R-:W-:Y:S01]  /*13530*/  LOP3.LUT R6, R5, 0x1f, RZ, 0xc0, !PT ;  /* 0x0000001f05067812 */ /* 0x001fe200078ec0ff */
[----:B------:R-:W-:-:S03]  /*13540*/  IMAD.MOV.U32 R5, RZ, RZ, 0x6000 ;  /* 0x00006000ff057424 */ /* 0x000fc600078e00ff */
[----:B------:R-:W-:Y:S01]  /*13550*/  ISETP.NE.AND P0, PT, R6, RZ, PT ;  /* 0x000000ff0600720c */ /* 0x000fe20003f05270 */
[----:B------:R2:W-:-:S12]  /*13560*/  SYNCS.ARRIVE.TRANS64 RZ, [R8+URZ+0x2d890], R5 ;  /* 0x02d8900508ff79a7 */ /* 0x0005d8000800003f */
[----:B--2---:R-:W-:Y:S05]  /*13570*/  @!P0 BRA `(.L_x_562) ;  /* 0x0000000000048947 */ /* 0x004fea0003800000 */
[----:B------:R-:W-:Y:S01]  /*13580*/  BPT.TRAP 0x1 ;  /* 0x000000040000795c */ /* 0x000fe20000300000 */
.L_x_562:
[----:B------:R-:W-:Y:S05]  /*13590*/  BSYNC B2 ;  /* 0x0000000000027941 */ /* 0x000fea0003800000 */
.L_x_561:
[----:B------:R-:W-:Y:S01]  /*135a0*/  MOV R14, RZ ;  /* 0x000000ff000e7202 */ /* 0x000fe20000000f00 */
[----:B------:R-:W-:Y:S01]  /*135b0*/  IMAD R6, R4, 0x80, R0 ;  /* 0x0000008004067824 */ /* 0x000fe200078e0200 */
[----:B------:R-:W-:Y:S01]  /*135c0*/  UIADD3 UR4, UP0, UR40, 0x570, URZ ;  /* 0x0000057028047890 */ /* 0x000fe2000ff1e03f */
[----:B------:R-:W-:Y:S01]  /*135d0*/  IMAD R7, R28, 0x6000, R22 ;  /* 0x000060001c077824 */ /* 0x000fe200078e0216 */
[----:B------:R-:W-:Y:S01]  /*135e0*/  R2UR UR10, R14 ;  /* 0x000000000e0a72ca */ /* 0x000fe200000e0000 */
[----:B------:R-:W-:Y:S01]  /*135f0*/  VIADD R6, R6, 0xffffff80 ;  /* 0xffffff8006067836 */ /* 0x000fe20000000000 */
[----:B------:R-:W-:Y:S01]  /*13600*/  PLOP3.LUT P0, PT, PT, PT, PT, 0x80, 0x0 ;  /* 0x000000000000781c */ /* 0x000fe20003f0f070 */
[----:B0-----:R-:W-:Y:S01]  /*13610*/  VIADD R5, R8, 0x2d890 ;  /* 0x0002d89008057836 */ /* 0x001fe20000000000 */
[----:B------:R-:W-:Y:S01]  /*13620*/  UIADD3.X UR5, URZ, UR41, URZ, UP0, !UPT ;  /* 0x000000293f057290 */ /* 0x000fe200087fe43f */
[----:B------:R-:W-:Y:S01]  /*13630*/  VIADD R9, R7, 0x15400 ;  /* 0x0001540007097836 */ /* 0x000fe20000000000 */
[----:B------:R-:W-:Y:S01]  /*13640*/  UMOV UR6, 0x0 ;  /* 0x0000000000067882 */ /* 0x000fe20000000000 */
[----:B------:R-:W-:-:S09]  /*13650*/  UMOV UR7, 0x12f00000 ;  /* 0x12f0000000077882 */ /* 0x000fd20000000000 */
.L_x_563:
[----:B------:R-:W-:-:S13]  /*13660*/  @P0 ELECT P2, URZ, PT ;  /* 0x00000000003f082f */ /* 0x000fda0003840000 */
[----:B------:R-:W-:Y:S02]  /*13670*/  @P2 R2UR UR13, R2 ;  /* 0x00000000020d22ca */ /* 0x000fe400000e0000 */
[----:B------:R-:W-:Y:S02]  /*13680*/  @P2 R2UR UR12, R18 ;  /* 0x00000000120c22ca */ /* 0x000fe400000e0000 */
[----:B------:R-:W-:Y:S02]  /*13690*/  @P2 R2UR UR11, R6 ;  /* 0x00000000060b22ca */ /* 0x000fe400000e0000 */
[----:B------:R-:W-:Y:S02]  /*136a0*/  @P2 R2UR UR9, R5 ;  /* 0x00000000050922ca */ /* 0x000fe400000e0000 */
[----:B------:R-:W-:Y:S02]  /*136b0*/  @P2 R2UR UR8, R9 ;  /* 0x00000000090822ca */ /* 0x000fe400000e0000 */
[----:B------:R-:W-:-:S02]  /*136c0*/  @P2 PLOP3.LUT P0, PT, P2, PT, PT, 0x8, 0x0 ;  /* 0x000000000000281c */ /* 0x000fc4000170e170 */
[----:B------:R-:W-:-:S09]  /*136d0*/  PLOP3.LUT P2, PT, PT, PT, PT, 0x8, 0x0 ;  /* 0x000000000000781c */ /* 0x000fd20003f4e170 */
[----:B------:R0:W-:Y:S02]  /*136e0*/  UTMALDG.4D [UR8], [UR4], desc[UR6] ;  /* 0x00000608040075b4 */ /* 0x0001e40008019000 */
[----:B0-----:R-:W-:Y:S05]  /*136f0*/  @P0 BRA.U.ANY `(.L_x_563) ;  /* 0xfffffffd00d80947 */ /* 0x001fea000393ffff */
[----:B------:R-:W-:Y:S01]  /*13700*/  MOV R13, 0x20 ;  /* 0x00000020000d7802 */ /* 0x000fe20000000f00 */
[----:B------:R-:W-:Y:S01]  /*13710*/  VIADD R9, R7, 0x17400 ;  /* 0x0001740007097836 */ /* 0x000fe20000000000 */
[----:B------:R-:W-:Y:S01]  /*13720*/  PLOP3.LUT P0, PT, PT, PT, PT, 0x80, 0x0 ;  /* 0x000000000000781c */ /* 0x000fe20003f0f070 */
[----:B------:R-:W-:Y:S01]  /*13730*/  UMOV UR6, 0x0 ;  /* 0x0000000000067882 */ /* 0x000fe20000000000 */
[----:B------:R-:W-:Y:S01]  /*13740*/  R2UR UR10, R13 ;  /* 0x000000000d0a72ca */ /* 0x000fe200000e0000 */
[----:B------:R-:W-:-:S14]  /*13750*/  UMOV UR7, 0x12f00000 ;  /* 0x12f0000000077882 */ /* 0x000fdc0000000000 */
.L_x_564:
        /* <DEDUP_REMOVED lines=10> */
[----:B------:R-:W-:Y:S01]  /*13800*/  IMAD.MOV.U32 R12, RZ, RZ, 0x40 ;  /* 0x00000040ff0c7424 */ /* 0x000fe200078e00ff */
[----:B------:R-:W-:Y:S01]  /*13810*/  PLOP3.LUT P0, PT, PT, PT, PT, 0x80, 0x0 ;  /* 0x000000000000781c */ /* 0x000fe20003f0f070 */
[----:B------:R-:W-:Y:S01]  /*13820*/  VIADD R9, R7, 0x19400 ;  /* 0x0001940007097836 */ /* 0x000fe20000000000 */
[----:B------:R-:W-:Y:S01]  /*13830*/  UMOV UR6, 0x0 ;  /* 0x0000000000067882 */ /* 0x000fe20000000000 */
[----:B------:R-:W-:Y:S01]  /*13840*/  UMOV UR7, 0x12f00000 ;  /* 0x12f0000000077882 */ /* 0x000fe20000000000 */
[----:B------:R-:W-:-:S15]  /*13850*/  R2UR UR10, R12 ;  /* 0x000000000c0a72ca */ /* 0x000fde00000e0000 */
.L_x_565:
        /* <DEDUP_REMOVED lines=10> */
[----:B------:R-:W0:Y:S01]  /*13900*/  SYNCS.PHASECHK.TRANS64.TRYWAIT P0, [R8+URZ+0x2d8c0], R10 ;  /* 0x02d8c00a080075a7 */ /* 0x000e22000800017f */
[----:B------:R-:W-:Y:S04]  /*13910*/  BSSY B2, `(.L_x_566) ;  /* 0x0000002000027945 */ /* 0x000fe80003800000 */
[----:B0-----:R-:W-:Y:S05]  /*13920*/  @!P0 BRA `(.L_x_567) ;  /* 0x0000006000108947 */ /* 0x001fea0003800000 */
.L_x_706:
[----:B------:R-:W-:Y:S05]  /*13930*/  BSYNC B2 ;  /* 0x0000000000027941 */ /* 0x000fea0003800000 */
.L_x_566:
[----:B------:R-:W-:Y:S01]  /*13940*/  BSSY B2, `(.L_x_568) ;  /* 0x000000b000027945 */ /* 0x000fe20003800000 */
[----:B01----:R-:W-:Y:S01]  /*13950*/  IMAD.MOV.U32 R10, RZ, RZ, 0x0 ;  /* 0x00000000ff0a7424 */ /* 0x003fe200078e00ff */
[----:B------:R-:W-:Y:S02]  /*13960*/  MOV R11, 0x12f00000 ;  /* 0x12f00000000b7802 */ /* 0x000fe40000000f00 */
[----:B------:R-:W-:Y:S05]  /*13970*/  @P1 BRA `(.L_x_569) ;  /* 0x00000000001c1947 */ /* 0x000fea0003800000 */
[----:B------:R-:W0:Y:S02]  /*13980*/  S2R R5, SR_TID.X ;  /* 0x0000000000057919 */ /* 0x000e240000002100 */
[----:B0-----:R-:W-:Y:S01]  /*13990*/  LOP3.LUT R9, R5, 0x1f, RZ, 0xc0, !PT ;  /* 0x0000001f05097812 */ /* 0x001fe200078ec0ff */
[----:B------:R-:W-:-:S03]  /*139a0*/  IMAD.MOV.U32 R5, RZ, RZ, 0x6000 ;  /* 0x00006000ff057424 */ /* 0x000fc600078e00ff */
[----:B------:R-:W-:Y:S01]  /*139b0*/  ISETP.NE.AND P0, PT, R9, RZ, PT ;  /* 0x000000ff0900720c */ /* 0x000fe20003f05270 */
[----:B------:R0:W-:-:S12]  /*139c0*/  SYNCS.ARRIVE.TRANS64 RZ, [R8+URZ+0x2d8b0], R5 ;  /* 0x02d8b00508ff79a7 */ /* 0x0001d8000800003f */
[----:B0-----:R-:W-:Y:S05]  /*139d0*/  @!P0 BRA `(.L_x_569) ;  /* 0x0000000000048947 */ /* 0x001fea0003800000 */
[----:B------:R-:W-:Y:S01]  /*139e0*/  BPT.TRAP 0x1 ;  /* 0x000000040000795c */ /* 0x000fe20000300000 */
.L_x_569:
[----:B------:R-:W-:Y:S05]  /*139f0*/  BSYNC B2 ;  /* 0x0000000000027941 */ /* 0x000fea0003800000 */
.L_x_568:
[----:B------:R-:W-:Y:S01]  /*13a00*/  R2UR UR10, R14 ;  /* 0x000000000e0a72ca */ /* 0x000fe200000e0000 */
[----:B------:R-:W-:Y:S01]  /*13a10*/  UIADD3 UR4, UP0, UR40, 0x670, URZ ;  /* 0x0000067028047890 */ /* 0x000fe2000ff1e03f */
[----:B------:R-:W-:Y:S01]  /*13a20*/  R2UR UR6, R10 ;  /* 0x000000000a0672ca */ /* 0x000fe200000e0000 */
[----:B------:R-:W-:Y:S01]  /*13a30*/  VIADD R8, R8, 0x2d8b0 ;  /* 0x0002d8b008087836 */ /* 0x000fe20000000000 */
[----:B------:R-:W-:Y:S01]  /*13a40*/  R2UR UR7, R11 ;  /* 0x000000000b0772ca */ /* 0x000fe200000e0000 */
[----:B------:R-:W-:Y:S01]  /*13a50*/  VIADD R5, R7, 0x400 ;  /* 0x0000040007057836 */ /* 0x000fe20000000000 */
[----:B------:R-:W-:Y:S01]  /*13a60*/  PLOP3.LUT P0, PT, PT, PT, PT, 0x80, 0x0 ;  /* 0x000000000000781c */ /* 0x000fe20003f0f070 */
[----:B------:R-:W-:-:S12]  /*13a70*/  UIADD3.X UR5, URZ, UR41, URZ, UP0, !UPT ;  /* 0x000000293f057290 */ /* 0x000fd800087fe43f */
.L_x_570:
        /* <DEDUP_REMOVED lines=10> */
[----:B------:R-:W-:Y:S01]  /*13b20*/  R2UR UR10, R13 ;  /* 0x000000000d0a72ca */ /* 0x000fe200000e0000 */
[----:B------:R-:W-:Y:S01]  /*13b30*/  VIADD R5, R7, 0x2400 ;  /* 0x0000240007057836 */ /* 0x000fe20000000000 */
[----:B------:R-:W-:Y:S02]  /*13b40*/  R2UR UR6, R10 ;  /* 0x000000000a0672ca */ /* 0x000fe400000e0000 */
[----:B------:R-:W-:Y:S02]  /*13b50*/  R2UR UR7, R11 ;  /* 0x000000000b0772ca */ /* 0x000fe400000e0000 */
[----:B------:R-:W-:-:S13]  /*13b60*/  PLOP3.LUT P0, PT, PT, PT, PT, 0x80, 0x0 ;  /* 0x000000000000781c */ /* 0x000fda0003f0f070 */
.L_x_571:
        /* <DEDUP_REMOVED lines=10> */
[----:B------:R-:W-:Y:S02]  /*13c10*/  R2UR UR10, R12 ;  /* 0x000000000c0a72ca */ /* 0x000fe400000e0000 */
[----:B------:R-:W-:Y:S02]  /*13c20*/  R2UR UR6, R10 ;  /* 0x000000000a0672ca */ /* 0x000fe400000e0000 */
[----:B------:R-:W-:Y:S02]  /*13c30*/  R2UR UR7, R11 ;  /* 0x000000000b0772ca */ /* 0x000fe400000e0000 */
[----:B------:R-:W-:Y:S02]  /*13c40*/  PLOP3.LUT P0, PT, PT, PT, PT, 0x80, 0x0 ;  /* 0x000000000000781c */ /* 0x000fe40003f0f070 */
[----:B------:R-:W-:-:S11]  /*13c50*/  IADD3 R7, R7, 0x4400, RZ ;  /* 0x0000440007077810 */ /* 0x000fd60007ffe0ff */
.L_x_572:
        /* <DEDUP_REMOVED lines=9> */
[----:B-1----:R-:W-:Y:S05]  /*13cf0*/  @P0 BRA.U.ANY `(.L_x_572) ;  /* 0xfffffffd00d80947 */ /* 0x002fea000393ffff */
.L_x_558:
[----:B------:R-:W-:Y:S05]  /*13d00*/  BSYNC B1 ;  /* 0x0000000000017941 */ /* 0x000fea0003800000 */
.L_x_557:
[----:B0-----:R-:W2:Y:S01]  /*13d10*/  LDL.LU R5, [R1+0x4] ;  /* 0x0000040001057983 */ /* 0x001ea20000300800 */
[----:B------:R-:W-:Y:S01]  /*13d20*/  VIADD R28, R28, 0x1 ;  /* 0x000000011c1c7836 */ /* 0x000fe20000000000 */
[----:B------:R-:W-:Y:S01]  /*13d30*/  PLOP3.LUT P0, PT, PT, PT, PT, 0x8, 0x0 ;  /* 0x000000000000781c */ /* 0x000fe20003f0e170 */
[----:B------:R-:W-:-:S03]  /*13d40*/  VIADD R9, R4, 0xfffffffe ;  /* 0xfffffffe04097836 */ /* 0x000fc60000000000 */
[C---:B------:R-:W-:Y:S02]  /*13d50*/  ISETP.NE.AND P1, PT, R28.reuse, 0x2, PT ;  /* 0x000000021c00780c */ /* 0x040fe40003f25270 */
[----:B------:R-:W-:Y:S02]  /*13d60*/  ISETP.GE.AND P2, PT, R9, R3, PT ;  /* 0x000000030900720c */ /* 0x000fe40003f46270 */
[----:B------:R-:W-:Y:S02]  /*13d70*/  SEL R4, RZ, 0x1, P1 ;  /* 0x00000001ff047807 */ /* 0x000fe40000800000 */
[----:B------:R-:W-:Y:S02]  /*13d80*/  SEL R28, R28, RZ, P1 ;  /* 0x000000ff1c1c7207 */ /* 0x000fe40000800000 */
[----:B--2---:R-:W-:-:S05]  /*13d90*/  LOP3.LUT R5, R5, R4, RZ, 0x3c, !PT ;  /* 0x0000000405057212 */ /* 0x004fca00078e3cff */
[----:B------:R0:W-:Y:S02]  /*13da0*/  STL [R1+0x4], R5 ;  /* 0x0000040501007387 */ /* 0x0001e40000100800 */
[----:B------:R-:W-:Y:S05]  /*13db0*/  @!P2 BRA `(.L_x_551) ;  /* 0x00000008005ca947 */ /* 0x000fea0003800000 */
.L_x_589:
[----:B------:R-:W-:Y:S05]  /*13dc0*/  YIELD ;  /* 0x0000000000007946 */ /* 0x000fea0003800000 */
[----:B------:R-:W-:Y:S04]  /*13dd0*/  BSSY B1, `(.L_x_573) ;  /* 0x000008b000017945 */ /* 0x000fe80003800000 */
[----:B-1----:R-:W-:Y:S05]  /*13de0*/  @!P6 BRA `(.L_x_574) ;  /* 0x000000080024e947 */ /* 0x002fea0003800000 */
[----:B0-----:R-:W2:Y:S01]  /*13df0*/  LDL R5, [R1+0x4] ;  /* 0x0000040001057983 */ /* 0x001ea20000100800 */
[----:B------:R-:W-:Y:S01]  /*13e00*/  IMAD R8, R28, 0x8, R22 ;  /* 0x000000081c087824 */ /* 0x000fe200078e0216 */
[----:B------:R-:W0:Y:S01]  /*13e10*/  S2R R4, SR_TID.X ;  /* 0x0000000000047919 */ /* 0x000e220000002100 */
[----:B------:R-:W-:Y:S01]  /*13e20*/  BSSY B2, `(.L_x_575) ;  /* 0x0000006000027945 */ /* 0x000fe20003800000 */
[----:B0-----:R-:W-:-:S04]  /*13e30*/  LOP3.LUT R4, R4, 0x7f, RZ, 0xc0, !PT ;  /* 0x0000007f04047812 */ /* 0x001fc800078ec0ff */
[----:B------:R-:W-:Y:S02]  /*13e40*/  ISETP.NE.AND P2, PT, R4, RZ, PT ;  /* 0x000000ff0400720c */ /* 0x000fe40003f45270 */
[----:B--2---:R-:W-:-:S04]  /*13e50*/  SHF.L.U32 R7, R5, 0x1f, RZ ;  /* 0x0000001f05077819 */ /* 0x004fc800000006ff */
[----:B------:R-:W0:Y:S02]  /*13e60*/  SYNCS.PHASECHK.TRANS64.TRYWAIT P1, [R8+URZ+0x2d8a0], R7 ;  /* 0x02d8a007080075a7 */ /* 0x000e24000802017f */
[----:B0-----:R-:W-:Y:S05]  /*13e70*/  @!P1 BRA `(.L_x_576) ;  /* 0x0000005800d09947 */ /* 0x001fea0003800000 */
.L_x_707:
[----:B------:R-:W-:Y:S05]  /*13e80*/  BSYNC B2 ;  /* 0x0000000000027941 */ /* 0x000fea0003800000 */
.L_x_575:
[----:B------:R-:W-:Y:S04]  /*13e90*/  BSSY B2, `(.L_x_577) ;  /* 0x0000009000027945 */ /* 0x000fe80003800000 */
[----:B------:R-:W-:Y:S05]  /*13ea0*/  @P2 BRA `(.L_x_578) ;  /* 0x00000000001c2947 */ /* 0x000fea0003800000 */
[----:B------:R-:W1:Y:S02]  /*13eb0*/  S2R R4, SR_TID.X ;  /* 0x0000000000047919 */ /* 0x000e640000002100 */
[----:B-1----:R-:W-:Y:S01]  /*13ec0*/  LOP3.LUT R5, R4, 0x1f, RZ, 0xc0, !PT ;  /* 0x0000001f04057812 */ /* 0x002fe200078ec0ff */
[----:B------:R-:W-:-:S03]  /*13ed0*/  IMAD.MOV.U32 R4, RZ, RZ, 0x6000 ;  /* 0x00006000ff047424 */ /* 0x000fc600078e00ff */
[----:B------:R-:W-:Y:S01]  /*13ee0*/  ISETP.NE.AND P1, PT, R5, RZ, PT ;  /* 0x000000ff0500720c */ /* 0x000fe20003f25270 */
[----:B------:R1:W-:-:S12]  /*13ef0*/  SYNCS.ARRIVE.TRANS64 RZ, [R8+URZ+0x2d890], R4 ;  /* 0x02d8900408ff79a7 */ /* 0x0003d8000800003f */
[----:B-1----:R-:W-:Y:S05]  /*13f00*/  @!P1 BRA `(.L_x_578) ;  /* 0x0000000000049947 */ /* 0x002fea0003800000 */
[----:B------:R-:W-:Y:S01]  /*13f10*/  BPT.TRAP 0x1 ;  /* 0x000000040000795c */ /* 0x000fe20000300000 */
.L_x_578:
[----:B------:R-:W-:Y:S05]  /*13f20*/  BSYNC B2 ;  /* 0x0000000000027941 */ /* 0x000fea0003800000 */
.L_x_577:
[----:B------:R-:W-:Y:S01]  /*13f30*/  MOV R12, RZ ;  /* 0x000000ff000c7202 */ /* 0x000fe20000000f00 */
[----:B------:R-:W-:Y:S01]  /*13f40*/  IMAD R6, R28, 0x6000, R22 ;  /* 0x000060001c067824 */ /* 0x000fe200078e0216 */
[----:B------:R-:W-:Y:S01]  /*13f50*/  UIADD3 UR4, UP0, UR40, 0x570, URZ ;  /* 0x0000057028047890 */ /* 0x000fe2000ff1e03f */
[----:B------:R-:W-:Y:S01]  /*13f60*/  PLOP3.LUT P1, PT, PT, PT, PT, 0x80, 0x0 ;  /* 0x000000000000781c */ /* 0x000fe20003f2f070 */
[----:B------:R-:W-:Y:S01]  /*13f70*/  IMAD R5, R9, 0x80, R0 ;  /* 0x0000008009057824 */ /* 0x000fe200078e0200 */
[----:B------:R-:W-:Y:S01]  /*13f80*/  R2UR UR10, R12 ;  /* 0x000000000c0a72ca */ /* 0x000fe200000e0000 */
[----:B------:R-:W-:Y:S01]  /*13f90*/  VIADD R4, R8, 0x2d890 ;  /* 0x0002d89008047836 */ /* 0x000fe20000000000 */
[----:B------:R-:W-:Y:S01]  /*13fa0*/  UIADD3.X UR5, URZ, UR41, URZ, UP0, !UPT ;  /* 0x000000293f057290 */ /* 0x000fe200087fe43f */
[----:B------:R-:W-:Y:S01]  /*13fb0*/  VIADD R10, R6, 0x15400 ;  /* 0x00015400060a7836 */ /* 0x000fe20000000000 */
[----:B------:R-:W-:Y:S01]  /*13fc0*/  UMOV UR6, 0x0 ;  /* 0x0000000000067882 */ /* 0x000fe20000000000 */
[----:B------:R-:W-:-:S10]  /*13fd0*/  UMOV UR7, 0x12f00000 ;  /* 0x12f0000000077882 */ /* 0x000fd40000000000 */
.L_x_579:
        /* <DEDUP_REMOVED lines=10> */
[----:B------:R-:W-:Y:S01]  /*14080*/  IMAD.MOV.U32 R14, RZ, RZ, 0x20 ;  /* 0x00000020ff0e7424 */ /* 0x000fe200078e00ff */
[----:B------:R-:W-:Y:S01]  /*14090*/  PLOP3.LUT P1, PT, PT, PT, PT, 0x80, 0x0 ;  /* 0x000000000000781c */ /* 0x000fe20003f2f070 */
[----:B------:R-:W-:Y:S01]  /*140a0*/  UMOV UR6, 0x0 ;  /* 0x0000000000067882 */ /* 0x000fe20000000000 */
[----:B------:R-:W-:Y:S01]  /*140b0*/  IADD3 R10, R6, 0x17400, RZ ;  /* 0x00017400060a7810 */ /* 0x000fe20007ffe0ff */
[----:B------:R-:W-:Y:S01]  /*140c0*/  UMOV UR7, 0x12f00000 ;  /* 0x12f0000000077882 */ /* 0x000fe20000000000 */
[----:B------:R-:W-:-:S15]  /*140d0*/  R2UR UR10, R14 ;  /* 0x000000000e0a72ca */ /* 0x000fde00000e0000 */
.L_x_580:
        /* <DEDUP_REMOVED lines=12> */
[----:B------:R-:W-:Y:S01]  /*141a0*/  VIADD R10, R6, 0x19400 ;  /* 0x00019400060a7836 */ /* 0x000fe20000000000 */
[----:B------:R-:W-:Y:S01]  /*141b0*/  UMOV UR6, 0x0 ;  /* 0x0000000000067882 */ /* 0x000fe20000000000 */
[----:B------:R-:W-:Y:S01]  /*141c0*/  UMOV UR7, 0x12f00000 ;  /* 0x12f0000000077882 */ /* 0x000fe20000000000 */
[----:B------:R-:W-:-:S15]  /*141d0*/  R2UR UR10, R13 ;  /* 0x000000000d0a72ca */ /* 0x000fde00000e0000 */
.L_x_581:
        /* <DEDUP_REMOVED lines=10> */
[----:B------:R-:W1:Y:S01]  /*14280*/  SYNCS.PHASECHK.TRANS64.TRYWAIT P1, [R8+URZ+0x2d8c0], R7 ;  /* 0x02d8c007080075a7 */ /* 0x000e62000802017f */
[----:B------:R-:W-:Y:S04]  /*14290*/  BSSY B2, `(.L_x_582) ;  /* 0x0000002000027945 */ /* 0x000fe80003800000 */
[----:B-1----:R-:W-:Y:S05]  /*142a0*/  @!P1 BRA `(.L_x_583) ;  /* 0x0000005400d89947 */ /* 0x002fea0003800000 */
.L_x_708:
[----:B------:R-:W-:Y:S05]  /*142b0*/  BSYNC B2 ;  /* 0x0000000000027941 */ /* 0x000fea0003800000 */
.L_x_582:
[----:B------:R-:W-:Y:S01]  /*142c0*/  BSSY B2, `(.L_x_584) ;  /* 0x000000b000027945 */ /* 0x000fe20003800000 */
[----:B------:R-:W-:Y:S02]  /*142d0*/  IMAD.MOV.U32 R10, RZ, RZ, 0x0 ;  /* 0x00000000ff0a7424 */ /* 0x000fe400078e00ff */
[----:B------:R-:W-:Y:S01]  /*142e0*/  IMAD.MOV.U32 R11, RZ, RZ, 0x12f00000 ;  /* 0x12f00000ff0b7424 */ /* 0x000fe200078e00ff */
[----:B------:R-:W-:Y:S06]  /*142f0*/  @P2 BRA `(.L_x_585) ;  /* 0x00000000001c2947 */ /* 0x000fec0003800000 */
[----:B------:R-:W2:Y:S02]  /*14300*/  S2R R4, SR_TID.X ;  /* 0x0000000000047919 */ /* 0x000ea40000002100 */
[----:B--2---:R-:W-:Y:S02]  /*14310*/  LOP3.LUT R15, R4, 0x1f, RZ, 0xc0, !PT ;  /* 0x0000001f040f7812 */ /* 0x004fe400078ec0ff */
[----:B------:R-:W-:Y:S02]  /*14320*/  MOV R4, 0x6000 ;  /* 0x0000600000047802 */ /* 0x000fe40000000f00 */
[----:B------:R-:W-:Y:S02]  /*14330*/  ISETP.NE.AND P1, PT, R15, RZ, PT ;  /* 0x000000ff0f00720c */ /* 0x000fe40003f25270 */
[----:B------:R2:W-:Y:S11]  /*14340*/  SYNCS.ARRIVE.TRANS64 RZ, [R8+URZ+0x2d8b0], R4 ;  /* 0x02d8b00408ff79a7 */ /* 0x0005f6000800003f */
[----:B--2---:R-:W-:Y:S05]  /*14350*/  @!P1 BRA `(.L_x_585) ;  /* 0x0000000000049947 */ /* 0x004fea0003800000 */
[----:B------:R-:W-:Y:S01]  /*14360*/  BPT.TRAP 0x1 ;  /* 0x000000040000795c */ /* 0x000fe20000300000 */
.L_x_585:
[----:B------:R-:W-:Y:S05]  /*14370*/  BSYNC B2 ;  /* 0x0000000000027941 */ /* 0x000fea0003800000 */
.L_x_584:
[----:B------:R-:W-:Y:S01]  /*14380*/  R2UR UR10, R12 ;  /* 0x000000000c0a72ca */ /* 0x000fe200000e0000 */
[----:B------:R-:W-:Y:S01]  /*14390*/  UIADD3 UR4, UP0, UR40, 0x670, URZ ;  /* 0x0000067028047890 */ /* 0x000fe2000ff1e03f */
[----:B------:R-:W-:Y:S01]  /*143a0*/  R2UR UR6, R10 ;  /* 0x000000000a0672ca */ /* 0x000fe200000e0000 */
[----:B01----:R-:W-:Y:S01]  /*143b0*/  VIADD R8, R8, 0x2d8b0 ;  /* 0x0002d8b008087836 */ /* 0x003fe20000000000 */
[----:B------:R-:W-:Y:S01]  /*143c0*/  R2UR UR7, R11 ;  /* 0x000000000b0772ca */ /* 0x000fe200000e0000 */
[----:B------:R-:W-:Y:S01]  /*143d0*/  VIADD R4, R6, 0x400 ;  /* 0x0000040006047836 */ /* 0x000fe20000000000 */
[----:B------:R-:W-:Y:S01]  /*143e0*/  PLOP3.LUT P1, PT, PT, PT, PT, 0x80, 0x0 ;  /* 0x000000000000781c */ /* 0x000fe20003f2f070 */
[----:B------:R-:W-:-:S12]  /*143f0*/  UIADD3.X UR5, URZ, UR41, URZ, UP0, !UPT ;  /* 0x000000293f057290 */ /* 0x000fd800087fe43f */
.L_x_586:
        /* <DEDUP_REMOVED lines=15> */
.L_x_587:
        /* <DEDUP_REMOVED lines=15> */
.L_x_588:
        /* <DEDUP_REMOVED lines=10> */
.L_x_574:
[----:B------:R-:W-:Y:S05]  /*14680*/  BSYNC B1 ;  /* 0x0000000000017941 */ /* 0x000fea0003800000 */
.L_x_573:
[----:B------:R-:W2:Y:S01]  /*14690*/  LDL.LU R7, [R1+0x4] ;  /* 0x0000040001077983 */ /* 0x000ea20000300800 */
[----:B------:R-:W-:Y:S02]  /*146a0*/  IADD3 R28, R28, 0x1, RZ ;  /* 0x000000011c1c7810 */ /* 0x000fe40007ffe0ff */
[C---:B------:R-:W-:Y:S01]  /*146b0*/  ISETP.GT.AND P2, PT, R9.reuse, R3, PT ;  /* 0x000000030900720c */ /* 0x040fe20003f44270 */
[----:B------:R-:W-:Y:S01]  /*146c0*/  VIADD R9, R9, 0xffffffff ;  /* 0xffffffff09097836 */ /* 0x000fe20000000000 */
[----:B------:R-:W-:-:S04]  /*146d0*/  ISETP.NE.AND P1, PT, R28, 0x2, PT ;  /* 0x000000021c00780c */ /* 0x000fc80003f25270 */
[----:B------:R-:W-:Y:S02]  /*146e0*/  SEL R4, RZ, 0x1, P1 ;  /* 0x00000001ff047807 */ /* 0x000fe40000800000 */
[----:B------:R-:W-:Y:S02]  /*146f0*/  SEL R28, R28, RZ, P1 ;  /* 0x000000ff1c1c7207 */ /* 0x000fe40000800000 */
[----:B--2---:R-:W-:-:S05]  /*14700*/  LOP3.LUT R7, R7, R4, RZ, 0x3c, !PT ;  /* 0x0000000407077212 */ /* 0x004fca00078e3cff */
[----:B------:R1:W-:Y:S01]  /*14710*/  STL [R1+0x4], R7 ;  /* 0x0000040701007387 */ /* 0x0003e20000100800 */
[----:B------:R-:W-:Y:S05]  /*14720*/  @P2 BRA `(.L_x_589) ;  /* 0xfffffff400a42947 */ /* 0x000fea000383ffff */
.L_x_551:
[----:B------:R-:W-:Y:S05]  /*14730*/  BSYNC B0 ;  /* 0x0000000000007941 */ /* 0x000fea0003800000 */
.L_x_550:
[----:B------:R-:W2:Y:S01]  /*14740*/  LDL R4, [R1+0x24] ;  /* 0x0000240001047983 */ /* 0x000ea20000100800 */
[----:B------:R-:W-:Y:S05]  /*14750*/  @!P0 WARPSYNC.ALL ;  /* 0x0000000000008948 */ /* 0x000fea0003800000 */
[----:B------:R-:W-:Y:S06]  /*14760*/  @!P0 BAR.SYNC.DEFER_BLOCKING 0xc, 0x200 ;  /* 0x0308000000008b1d */ /* 0x000fec0000010000 */
[----:B------:R-:W-:Y:S01]  /*14770*/  BSSY B7, `(.L_x_590) ;  /* 0x0000353000077945 */ /* 0x000fe20003800000 */
[----:B--2---:R-:W-:-:S13]  /*14780*/  ISETP.GT.AND P0, PT, R4, RZ, PT ;  /* 0x000000ff0400720c */ /* 0x004fda0003f04270 */
[----:B------:R-:W-:Y:S05]  /*14790*/  @P0 BRA `(.L_x_591) ;  /* 0x0000000000440947 */ /* 0x000fea0003800000 */
[----:B------:R-:W2:Y:S02]  /*147a0*/  S2R R4, SR_TID.X ;  /* 0x0000000000047919 */ /* 0x000ea40000002100 */
[----:B--2---:R-:W-:-:S04]  /*147b0*/  LOP3.LUT R4, R4, 0x7f, RZ, 0xc0, !PT ;  /* 0x0000007f04047812 */ /* 0x004fc800078ec0ff */
[----:B------:R-:W-:-:S13]  /*147c0*/  ISETP.NE.AND P0, PT, R4, RZ, PT ;  /* 0x000000ff0400720c */ /* 0x000fda0003f05270 */
[----:B------:R-:W-:Y:S05]  /*147d0*/  @P0 BRA `(.L_x_592) ;  /* 0x0000003400300947 */ /* 0x000fea0003800000 */
[----:B0-----:R-:W0:Y:S01]  /*147e0*/  S2R R5, SR_LANEID ;  /* 0x0000000000057919 */ /* 0x001e220000000000 */
[----:B------:R-:W-:Y:S01]  /*147f0*/  VOTEU.ANY UR4, UPT, PT ;  /* 0x0000000000047886 */ /* 0x000fe200038e0100 */
[----:B------:R-:W2:Y:S01]  /*14800*/  LDC.64 R2, c[0x0][0xc60] ;  /* 0x00031800ff027b82 */ /* 0x000ea20000000a00 */
[----:B------:R-:W0:Y:S02]  /*14810*/  FLO.U32 R0, UR4 ;  /* 0x0000000400007d00 */ /* 0x000e2400080e0000 */
[----:B0-----:R-:W-:-:S06]  /*14820*/  ISETP.EQ.U32.AND P0, PT, R0, R5, PT ;  /* 0x000000050000720c */ /* 0x001fcc0003f02070 */
[----:B------:R-:W2:Y:S07]  /*14830*/  POPC R5, UR4 ;  /* 0x0000000400057d09 */ /* 0x000eae0008000000 */
[----:B--2---:R-:W2:Y:S01]  /*14840*/  @P0 ATOMG.E.ADD.STRONG.GPU PT, R3, desc[UR42][R2.64], R5 ;  /* 0x00000005020309a8 */ /* 0x004ea200081ee1ea */
[----:B------:R-:W0:Y:S02]  /*14850*/  S2R R4, SR_LTMASK ;  /* 0x0000000000047919 */ /* 0x000e240000003900 */
[----:B0-----:R-:W-:-:S04]  /*14860*/  LOP3.LUT R4, R4, UR4, RZ, 0xc0, !PT ;  /* 0x0000000404047c12 */ /* 0x001fc8000f8ec0ff */
[----:B-1----:R-:W0:Y:S01]  /*14870*/  POPC R7, R4 ;  /* 0x0000000400077309 */ /* 0x002e220000000000 */
[----:B--2---:R-:W0:Y:S02]  /*14880*/  SHFL.IDX PT, R0, R3, R0, 0x1f ;  /* 0x00001f0003007589 */ /* 0x004e2400000e0000 */
[----:B0-----:R-:W-:Y:S01]  /*14890*/  IADD3 R16, R0, UR37, R7 ;  /* 0x0000002500107c10 */ /* 0x001fe2000fffe007 */
[----:B------:R-:W-:Y:S06]  /*148a0*/  BRA `(.L_x_592) ;  /* 0x0000003000fc7947 */ /* 0x000fec0003800000 */
.L_x_591:
        /* <DEDUP_REMOVED lines=9> */
[----:B------:R-:W-:Y:S01]  /*14940*/  MOV R6, UR8 ;  /* 0x0000000800067c02 */ /* 0x000fe20008000f00 */
[----:B------:R-:W2:Y:S01]  /*14950*/  LDC.64 R2, c[0x4][R2] ;  /* 0x0100000002027b82 */ /* 0x000ea20000000a00 */
[----:B0-----:R-:W-:Y:S01]  /*14960*/  IMAD.U32 R5, RZ, RZ, UR7 ;  /* 0x00000007ff057e24 */ /* 0x001fe2000f8e00ff */
[----:B------:R-:W-:Y:S01]  /*14970*/  MOV R12, 0x1 ;  /* 0x00000001000c7802 */ /* 0x000fe20000000f00 */
[----:B-1----:R-:W-:Y:S02]  /*14980*/  IMAD.U32 R7, RZ, RZ, UR9 ;  /* 0x00000009ff077e24 */ /* 0x002fe4000f8e00ff */
[----:B------:R-:W-:-:S02]  /*14990*/  IMAD.U32 R10, RZ, RZ, UR4 ;  /* 0x00000004ff0a7e24 */ /* 0x000fc4000f8e00ff */
[----:B------:R-:W-:Y:S02]  /*149a0*/  IMAD.U32 R11, RZ, RZ, UR5 ;  /* 0x00000005ff0b7e24 */ /* 0x000fe4000f8e00ff */
[----:B------:R-:W-:Y:S02]  /*149b0*/  IMAD.MOV.U32 R8, RZ, RZ, 0x70 ;  /* 0x00000070ff087424 */ /* 0x000fe400078e00ff */
[----:B------:R-:W-:-:S07]  /*149c0*/  IMAD.MOV.U32 R13, RZ, RZ, RZ ;  /* 0x000000ffff0d7224 */ /* 0x000fce00078e00ff */
[----:B------:R-:W-:-:S07]  /*149d0*/  LEPC R20, `(.L_x_594) ;  /* 0x000000001014794e */ /* 0x000fce0000000000 */
[----:B--2---:R-:W-:Y:S05]  /*149e0*/  CALL.ABS.NOINC R2 ;  /* 0x0000000002007343 */ /* 0x004fea0003c00000 */
.L_x_594:
[----:B------:R-:W-:Y:S05]  /*149f0*/  BSYNC B6 ;  /* 0x0000000000067941 */ /* 0x000fea0003800000 */
.L_x_593:
        /* <DEDUP_REMOVED lines=8> */
[----:B------:R2:W3:Y:S01]  /*14a80*/  LDC.64 R2, c[0x4][R27] ;  /* 0x010000001b027b82 */ /* 0x0004e20000000a00 */
[----:B------:R-:W-:Y:S01]  /*14a90*/  IMAD.U32 R4, RZ, RZ, UR6 ;  /* 0x00000006ff047e24 */ /* 0x000fe2000f8e00ff */
[----:B------:R-:W-:Y:S01]  /*14aa0*/  MOV R6, UR8 ;  /* 0x0000000800067c02 */ /* 0x000fe20008000f00 */
[----:B0-----:R-:W-:Y:S01]  /*14ab0*/  IMAD.U32 R5, RZ, RZ, UR7 ;  /* 0x00000007ff057e24 */ /* 0x001fe2000f8e00ff */
[----:B------:R-:W-:Y:S01]  /*14ac0*/  MOV R12, 0x1 ;  /* 0x00000001000c7802 */ /* 0x000fe20000000f00 */
[----:B-1----:R-:W-:Y:S02]  /*14ad0*/  IMAD.U32 R7, RZ, RZ, UR9 ;  /* 0x00000009ff077e24 */ /* 0x002fe4000f8e00ff */
[----:B------:R-:W-:-:S02]  /*14ae0*/  IMAD.U32 R10, RZ, RZ, UR4 ;  /* 0x00000004ff0a7e24 */ /* 0x000fc4000f8e00ff */
[----:B------:R-:W-:Y:S02]  /*14af0*/  IMAD.U32 R11, RZ, RZ, UR5 ;  /* 0x00000005ff0b7e24 */ /* 0x000fe4000f8e00ff */
[----:B------:R-:W-:Y:S02]  /*14b00*/  IMAD.MOV.U32 R8, RZ, RZ, 0x70 ;  /* 0x00000070ff087424 */ /* 0x000fe400078e00ff */
[----:B--2---:R-:W-:-:S07]  /*14b10*/  IMAD.MOV.U32 R13, RZ, RZ, RZ ;  /* 0x000000ffff0d7224 */ /* 0x004fce00078e00ff */
[----:B------:R-:W-:-:S07]  /*14b20*/  LEPC R20, `(.L_x_597) ;  /* 0x000000001014794e */ /* 0x000fce0000000000 */
[----:B---3--:R-:W-:Y:S05]  /*14b30*/  CALL.ABS.NOINC R2 ;  /* 0x0000000002007343 */ /* 0x008fea0003c00000 */
.L_x_597:
[----:B------:R0:W1:Y:S01]  /*14b40*/  LDC.64 R2, c[0x4][R27] ;  /* 0x010000001b027b82 */ /* 0x0000620000000a00 */
[----:B------:R-:W-:Y:S01]  /*14b50*/  ULDC.64 UR4, c[0x4][0x88] ;  /* 0x0100220000047ab9 */ /* 0x000fe20000000a00 */
[----:B------:R-:W-:Y:S01]  /*14b60*/  ULDC.64 UR6, c[0x4][0x90] ;  /* 0x0100240000067ab9 */ /* 0x000fe20000000a00 */
[----:B------:R-:W-:Y:S01]  /*14b70*/  ULDC.64 UR8, c[0x4][0x18] ;  /* 0x0100060000087ab9 */ /* 0x000fe20000000a00 */
[----:B------:R-:W-:Y:S01]  /*14b80*/  IMAD.U32 R4, RZ, RZ, UR4 ;  /* 0x00000004ff047e24 */ /* 0x000fe2000f8e00ff */
[----:B------:R-:W-:Y:S01]  /*14b90*/  MOV R7, UR7 ;  /* 0x0000000700077c02 */ /* 0x000fe20008000f00 */
[----:B------:R-:W-:Y:S01]  /*14ba0*/  IMAD.U32 R5, RZ, RZ, UR5 ;  /* 0x00000005ff057e24 */ /* 0x000fe2000f8e00ff */
[----:B------:R-:W-:Y:S01]  /*14bb0*/  MOV R13, RZ ;  /* 0x000000ff000d7202 */ /* 0x000fe20000000f00 */
[----:B------:R-:W-:Y:S02]  /*14bc0*/  IMAD.U32 R6, RZ, RZ, UR6 ;  /* 0x00000006ff067e24 */ /* 0x000fe4000f8e00ff */
[----:B------:R-:W-:-:S02]  /*14bd0*/  IMAD.U32 R10, RZ, RZ, UR8 ;  /* 0x00000008ff0a7e24 */ /* 0x000fc4000f8e00ff */
[----:B------:R-:W-:Y:S02]  /*14be0*/  IMAD.U32 R11, RZ, RZ, UR9 ;  /* 0x00000009ff0b7e24 */ /* 0x000fe4000f8e00ff */
[----:B------:R-:W-:Y:S02]  /*14bf0*/  IMAD.MOV.U32 R8, RZ, RZ, 0x70 ;  /* 0x00000070ff087424 */ /* 0x000fe400078e00ff */
[----:B0-----:R-:W-:-:S07]  /*14c00*/  IMAD.MOV.U32 R12, RZ, RZ, 0x1 ;  /* 0x00000001ff0c7424 */ /* 0x001fce00078e00ff */
[----:B------:R-:W-:-:S07]  /*14c10*/  LEPC R20, `(.L_x_596) ;  /* 0x000000001014794e */ /* 0x000fce0000000000 */
[----:B-1----:R-:W-:Y:S05]  /*14c20*/  CALL.ABS.NOINC R2 ;  /* 0x0000000002007343 */ /* 0x002fea0003c00000 */
.L_x_596:
[----:B------:R-:W-:Y:S05]  /*14c30*/  BSYNC B6 ;  /* 0x0000000000067941 */ /* 0x000fea0003800000 */
.L_x_595:
[----:B------:R2:W3:Y:S01]  /*14c40*/  LDL R20, [R1+0x10] ;  /* 0x0000100001147983 */ /* 0x0004e20000100800 */
[----:B------:R-:W-:Y:S01]  /*14c50*/  ULDC.64 UR4, c[0x0][0x9f8] ;  /* 0x00027e0000047ab9 */ /* 0x000fe20000000a00 */
[----:B-1----:R-:W1:Y:S01]  /*14c60*/  LDC R7, c[0x0][0x430] ;  /* 0x00010c00ff077b82 */ /* 0x002e620000000800 */
[----:B------:R-:W-:Y:S01]  /*14c70*/  ISETP.NE.U32.AND P0, PT, RZ, UR4, PT ;  /* 0x00000004ff007c0c */ /* 0x000fe2000bf05070 */
[----:B------:R-:W4:Y:S03]  /*14c80*/  LDL R27, [R1+0x44] ;  /* 0x00004400011b7983 */ /* 0x000f260000100800 */
[----:B------:R-:W-:Y:S01]  /*14c90*/  ISETP.NE.AND.EX P0, PT, RZ, UR5, PT, P0 ;  /* 0x00000005ff007c0c */ /* 0x000fe2000bf05300 */
[----:B------:R-:W2:Y:S04]  /*14ca0*/  LDL R21, [R1+0x24] ;  /* 0x0000240001157983 */ /* 0x000ea80000100800 */
[----:B------:R-:W2:Y:S08]  /*14cb0*/  LDL R2, [R1+0x28] ;  /* 0x0000280001027983 */ /* 0x000eb00000100800 */
[----:B------:R-:W-:Y:S01]  /*14cc0*/  @P0 IADD3 R24, P1, R24, UR4, RZ ;  /* 0x0000000418180c10 */ /* 0x000fe2000ff3e0ff */
[----:B------:R-:W0:Y:S01]  /*14cd0*/  S2R R3, SR_TID.X ;  /* 0x0000000000037919 */ /* 0x000e220000002100 */
[----:B------:R-:W-:-:S02]  /*14ce0*/  ULDC UR4, c[0x0][0x2f4] ;  /* 0x0000bd0000047ab9 */ /* 0x000fc40000000800 */
[----:B------:R-:W-:Y:S01]  /*14cf0*/  @P0 IADD3.X R25, R25, UR5, RZ, P1, !PT ;  /* 0x0000000519190c10 */ /* 0x000fe20008ffe4ff */
[----:B------:R-:W4:Y:S04]  /*14d00*/  S2R R0, SR_TID.X ;  /* 0x0000000000007919 */ /* 0x000f280000002100 */
[----:B---3--:R-:W3:Y:S01]  /*14d10*/  @P0 LDG.E R20, desc[UR42][R24.64] ;  /* 0x0000002a18140981 */ /* 0x008ee2000c1e1900 */
[----:B-1----:R-:W-:Y:S01]  /*14d20*/  ISETP.NE.AND P1, PT, R7, 0x1, PT ;  /* 0x000000010700780c */ /* 0x002fe20003f25270 */
[----:B0-----:R-:W-:Y:S01]  /*14d30*/  IMAD.SHL.U32 R3, R3, 0x20, RZ ;  /* 0x0000002003037824 */ /* 0x001fe200078e00ff */
[----:B----4-:R-:W-:Y:S02]  /*14d40*/  LEA.HI.SX32 R27, R27, 0xffffffff, 0x19 ;  /* 0xffffffff1b1b7811 */ /* 0x010fe400078fcaff */
[----:B------:R-:W-:-:S02]  /*14d50*/  LOP3.LUT R0, R0, 0x7f, RZ, 0xc0, !PT ;  /* 0x0000007f00007812 */ /* 0x000fc400078ec0ff */
[----:B------:R-:W-:Y:S01]  /*14d60*/  LOP3.LUT R3, R3, 0x60, RZ, 0xc0, !PT ;  /* 0x0000006003037812 */ /* 0x000fe200078ec0ff */
[----:B------:R-:W-:Y:S01]  /*14d70*/  IMAD.SHL.U32 R10, R27, 0x80, RZ ;  /* 0x000000801b0a7824 */ /* 0x000fe200078e00ff */
[----:B------:R-:W-:-:S04]  /*14d80*/  SHF.R.U32.HI R0, RZ, 0x2, R0 ;  /* 0x00000002ff007819 */ /* 0x000fc80000011600 */
[----:B------:R-:W-:Y:S01]  /*14d90*/  LOP3.LUT R0, R10, R0, R3, 0xfe, !PT ;  /* 0x000000000a007212 */ /* 0x000fe200078efe03 */
[----:B------:R-:W0:Y:S08]  /*14da0*/  @P1 LDC R4, c[0x0][0x434] ;  /* 0x00010d00ff041b82 */ /* 0x000e300000000800 */
[----:B------:R-:W1:Y:S01]  /*14db0*/  @P1 LDC R5, c[0x0][0x438] ;  /* 0x00010e00ff051b82 */ /* 0x000e620000000800 */
[----:B------:R-:W4:Y:S01]  /*14dc0*/  S2R R11, SR_TID.X ;  /* 0x00000000000b7919 */ /* 0x000f220000002100 */
[----:B------:R-:W-:Y:S01]  /*14dd0*/  LOP3.LUT R23, R23, 0xfffffff7, RZ, 0xc0, !PT ;  /* 0xfffffff717177812 */ /* 0x000fe200078ec0ff */
[----:B----4-:R-:W-:-:S05]  /*14de0*/  IMAD.SHL.U32 R11, R11, 0x8, RZ ;  /* 0x000000080b0b7824 */ /* 0x010fca00078e00ff */
[----:B------:R-:W-:-:S04]  /*14df0*/  LOP3.LUT R11, R11, 0x18, RZ, 0xc0, !PT ;  /* 0x000000180b0b7812 */ /* 0x000fc800078ec0ff */
[----:B------:R-:W-:Y:S01]  /*14e00*/  LOP3.LUT R12, R11, 0x20, RZ, 0xfc, !PT ;  /* 0x000000200b0c7812 */ /* 0x000fe200078efcff */
[----:B------:R-:W-:Y:S01]  /*14e10*/  UMOV UR5, 0xffffffff ;  /* 0xffffffff00057882 */ /* 0x000fe20000000000 */
[----:B---3--:R-:W-:Y:S01]  /*14e20*/  @P0 STL [R1+0x10], R20 ;  /* 0x0000101401000387 */ /* 0x008fe20000100800 */
[C---:B--2---:R-:W-:Y:S01]  /*14e30*/  ISETP.GE.AND P0, PT, R0.reuse, R21, PT ;  /* 0x000000150000720c */ /* 0x044fe20003f06270 */
[----:B------:R-:W-:-:S04]  /*14e40*/  IMAD.IADD R0, R0, 0x1, R2 ;  /* 0x0000000100007824 */ /* 0x000fc800078e0202 */
[----:B0-----:R-:W-:-:S08]  /*14e50*/  @P1 IMAD.HI.U32 R4, R0, R4, RZ ;  /* 0x0000000400041227 */ /* 0x001fd000078e00ff */
[----:B------:R-:W0:Y:S01]  /*14e60*/  @!P0 LDC.64 R2, c[0x0][0x428] ;  /* 0x00010a00ff028b82 */ /* 0x000e220000000a00 */
[----:B------:R-:W-:Y:S01]  /*14e70*/  IMAD.MOV.U32 R6, RZ, RZ, R0 ;  /* 0x000000ffff067224 */ /* 0x000fe200078e0000 */
[----:B-1----:R-:W-:Y:S02]  /*14e80*/  @P1 SHF.R.U32.HI R6, RZ, R5, R4 ;  /* 0x00000005ff061219 */ /* 0x002fe40000011604 */
[----:B------:R-:W-:Y:S02]  /*14e90*/  SHF.R.S32.HI R8, RZ, 0x1f, R20 ;  /* 0x0000001fff087819 */ /* 0x000fe40000011414 */
[----:B------:R-:W-:-:S05]  /*14ea0*/  IADD3 R4, -R6, RZ, RZ ;  /* 0x000000ff06047210 */ /* 0x000fca0007ffe1ff */
[----:B------:R-:W-:Y:S01]  /*14eb0*/  IMAD R4, R7, R4, R0 ;  /* 0x0000000407047224 */ /* 0x000fe200078e0200 */
[--C-:B------:R-:W-:Y:S01]  /*14ec0*/  @!P0 SHF.R.S32.HI R7, RZ, 0x1f, R6.reuse ;  /* 0x0000001fff078819 */ /* 0x100fe20000011406 */
[-C--:B0-----:R-:W-:Y:S02]  /*14ed0*/  @!P0 IMAD R0, R8, R2.reuse, RZ ;  /* 0x0000000208008224 */ /* 0x081fe400078e02ff */
[----:B------:R-:W-:-:S04]  /*14ee0*/  @!P0 IMAD.WIDE.U32 R6, R20, R2, R6 ;  /* 0x0000000214068225 */ /* 0x000fc800078e0006 */
[----:B------:R-:W-:Y:S02]  /*14ef0*/  @!P0 IMAD R0, R20, R3, R0 ;  /* 0x0000000314008224 */ /* 0x000fe400078e0200 */
[----:B------:R-:W0:Y:S01]  /*14f00*/  @!P0 LDC.64 R2, c[0x0][0x418] ;  /* 0x00010600ff028b82 */ /* 0x000e220000000a00 */
[----:B------:R-:W-:Y:S01]  /*14f10*/  IMAD.U32 R5, RZ, RZ, UR38 ;  /* 0x00000026ff057e24 */ /* 0x000fe2000f8e00ff */
[----:B------:R0:W-:Y:S01]  /*14f20*/  STL [R1+0x2c], R8 ;  /* 0x00002c0801007387 */ /* 0x0001e20000100800 */
[----:B------:R-:W-:-:S03]  /*14f30*/  @!P0 IMAD.IADD R0, R7, 0x1, R0 ;  /* 0x0000000107008824 */ /* 0x000fc600078e0200 */
[----:B------:R-:W-:Y:S02]  /*14f40*/  ISETP.NE.AND P2, PT, R5, 0x3, PT ;  /* 0x000000030500780c */ /* 0x000fe40003f45270 */
[----:B0-----:R-:W-:Y:S01]  /*14f50*/  @!P0 LEA R8, P1, R6, R2, 0x2 ;  /* 0x0000000206088211 */ /* 0x001fe200078210ff */
[----:B------:R-:W-:-:S03]  /*14f60*/  IMAD.MOV.U32 R2, RZ, RZ, RZ ;  /* 0x000000ffff027224 */ /* 0x000fc600078e00ff */
[----:B------:R-:W-:-:S05]  /*14f70*/  @!P0 LEA.HI.X R9, R6, R3, R0, 0x2, P1 ;  /* 0x0000000306098211 */ /* 0x000fca00008f1400 */
[----:B------:R0:W5:Y:S01]  /*14f80*/  @!P0 LDG.E R2, desc[UR42][R8.64] ;  /* 0x0000002a08028981 */ /* 0x000162000c1e1900 */
[----:B------:R-:W-:Y:S02]  /*14f90*/  ISETP.GE.AND P0, PT, R11, UR4, PT ;  /* 0x000000040b007c0c */ /* 0x000fe4000bf06270 */
[----:B------:R-:W-:-:S04]  /*14fa0*/  @P2 LOP3.LUT R23, R23, 0x8, RZ, 0xfc, !PT ;  /* 0x0000000817172812 */ /* 0x000fc800078efcff */
        /* <DEDUP_REMOVED lines=9> */
[----:B0-----:R-:W-:Y:S06]  /*15040*/  BRA.DIV UR5, `(.L_x_598) ;  /* 0x0000004a05847947 */ /* 0x001fec000b800000 */
.L_x_711:
[----:B------:R-:W-:-:S05]  /*15050*/  SHF.R.S32.HI R9, RZ, 0x1f, R18 ;  /* 0x0000001fff097819 */ /* 0x000fca0000011412 */
[----:B------:R0:W-:Y:S01]  /*15060*/  STL [R1+0xc], R9 ;  /* 0x00000c0901007387 */ /* 0x0001e20000100800 */
[----:B------:R-:W-:Y:S05]  /*15070*/  @!P2 BRA `(.L_x_599) ;  /* 0x000000000004a947 */ /* 0x000fea0003800000 */
[----:B------:R-:W-:Y:S01]  /*15080*/  BPT.TRAP 0x1 ;  /* 0x000000040000795c */ /* 0x000fe20000300000 */
.L_x_599:
[----:B------:R-:W2:Y:S01]  /*15090*/  LDL R5, [R1] ;  /* 0x0000000001057983 */ /* 0x000ea20000100800 */
[----:B------:R-:W-:Y:S01]  /*150a0*/  SHF.R.S32.HI R3, RZ, 0x1f, R4 ;  /* 0x0000001fff037819 */ /* 0x000fe20000011404 */
[----:B------:R-:W-:Y:S01]  /*150b0*/  ULDC.64 UR4, c[0x0][0x328] ;  /* 0x0000ca0000047ab9 */ /* 0x000fe20000000a00 */
[----:B-----5:R-:W-:Y:S01]  /*150c0*/  SHF.R.S32.HI R8, RZ, 0x1f, R2 ;  /* 0x0000001fff087819 */ /* 0x020fe20000011402 */
[----:B------:R-:W-:Y:S01]  /*150d0*/  IMAD.WIDE.U32 R6, R4, UR4, RZ ;  /* 0x0000000404067c25 */ /* 0x000fe2000f8e00ff */
[----:B------:R-:W-:Y:S03]  /*150e0*/  BSSY B0, `(.L_x_600) ;  /* 0x0000015000007945 */ /* 0x000fe60003800000 */
[----:B------:R-:W-:-:S04]  /*150f0*/  IMAD R0, R3, UR4, RZ ;  /* 0x0000000403007c24 */ /* 0x000fc8000f8e02ff */
[----:B------:R-:W-:Y:S01]  /*15100*/  IMAD R0, R4, UR5, R0 ;  /* 0x0000000504007c24 */ /* 0x000fe2000f8e0200 */
[----:B------:R-:W-:-:S04]  /*15110*/  ULDC.64 UR4, c[0x0][0x338] ;  /* 0x0000ce0000047ab9 */ /* 0x000fc80000000a00 */
[----:B------:R-:W-:Y:S01]  /*15120*/  IADD3 R7, R7, R0, RZ ;  /* 0x0000000007077210 */ /* 0x000fe20007ffe0ff */
[----:B------:R-:W-:-:S04]  /*15130*/  IMAD R0, R8, UR4, RZ ;  /* 0x0000000408007c24 */ /* 0x000fc8000f8e02ff */
[C---:B------:R-:W-:Y:S02]  /*15140*/  IMAD R0, R2.reuse, UR5, R0 ;  /* 0x0000000502007c24 */ /* 0x040fe4000f8e0200 */
[----:B------:R-:W-:Y:S01]  /*15150*/  IMAD.WIDE.U32 R6, R2, UR4, R6 ;  /* 0x0000000402067c25 */ /* 0x000fe2000f8e0006 */
[----:B------:R-:W-:-:S03]  /*15160*/  ULDC.64 UR4, c[0x0][0x330] ;  /* 0x0000cc0000047ab9 */ /* 0x000fc60000000a00 */
[----:B------:R-:W-:Y:S02]  /*15170*/  IMAD.IADD R7, R7, 0x1, R0 ;  /* 0x0000000107077824 */ /* 0x000fe400078e0200 */
[----:B------:R-:W-:Y:S02]  /*15180*/  IMAD R0, R9, UR4, RZ ;  /* 0x0000000409007c24 */ /* 0x000fe4000f8e02ff */
[----:B------:R-:W-:-:S04]  /*15190*/  IMAD.WIDE.U32 R6, R18, UR4, R6 ;  /* 0x0000000412067c25 */ /* 0x000fc8000f8e0006 */
[----:B------:R-:W-:Y:S01]  /*151a0*/  IMAD R0, R18, UR5, R0 ;  /* 0x0000000512007c24 */ /* 0x000fe2000f8e0200 */
[----:B------:R-:W-:Y:S02]  /*151b0*/  ULDC.64 UR4, c[0x0][0x318] ;  /* 0x0000c60000047ab9 */ /* 0x000fe40000000a00 */
[----:B------:R-:W-:Y:S01]  /*151c0*/  LEA R24, P0, R6, UR4, 0x1 ;  /* 0x0000000406187c11 */ /* 0x000fe2000f8008ff */
[----:B------:R-:W-:Y:S02]  /*151d0*/  IMAD.IADD R25, R7, 0x1, R0 ;  /* 0x0000000107197824 */ /* 0x000fe400078e0200 */
[----:B------:R-:W-:-:S03]  /*151e0*/  IMAD R0, R26, 0x8, R22 ;  /* 0x000000081a007824 */ /* 0x000fc600078e0216 */
[----:B------:R-:W-:Y:S02]  /*151f0*/  LEA.HI.X R25, R6, UR5, R25, 0x1, P0 ;  /* 0x0000000506197c11 */ /* 0x000fe400080f0c19 */
[----:B--2---:R-:W-:-:S04]  /*15200*/  SHF.L.U32 R5, R5, 0x1f, RZ ;  /* 0x0000001f05057819 */ /* 0x004fc800000006ff */
[----:B------:R-:W1:Y:S02]  /*15210*/  SYNCS.PHASECHK.TRANS64.TRYWAIT P0, [R0+URZ+0x2d840], R5 ;  /* 0x02d84005000075a7 */ /* 0x000e64000800017f */
[----:B-1----:R-:W-:Y:S05]  /*15220*/  @!P0 BRA `(.L_x_601) ;  /* 0x0000004800408947 */ /* 0x002fea0003800000 */
.L_x_712:
[----:B------:R-:W-:Y:S05]  /*15230*/  BSYNC B0 ;  /* 0x0000000000007941 */ /* 0x000fea0003800000 */
.L_x_600:
[----:B------:R-:W2:Y:S01]  /*15240*/  LDL R7, [R1+0xc] ;  /* 0x00000c0001077983 */ /* 0x000ea20000100800 */
[----:B------:R-:W-:-:S03]  /*15250*/  ULDC.64 UR4, c[0x0][0x300] ;  /* 0x0000c00000047ab9 */ /* 0x000fc60000000a00 */
[----:B0-----:R-:W3:Y:S04]  /*15260*/  LDL R9, [R1+0x14] ;  /* 0x0000140001097983 */ /* 0x001ee80000100800 */
[----:B------:R-:W4:Y:S01]  /*15270*/  LDL R12, [R1+0x24] ;  /* 0x00002400010c7983 */ /* 0x000f220000100800 */
[----:B------:R-:W0:Y:S01]  /*15280*/  S2R R6, SR_TID.X ;  /* 0x0000000000067919 */ /* 0x000e220000002100 */
[----:B------:R-:W-:-:S04]  /*15290*/  IMAD R3, R3, UR4, RZ ;  /* 0x0000000403037c24 */ /* 0x000fc8000f8e02ff */
[C---:B------:R-:W-:Y:S02]  /*152a0*/  IMAD R3, R4.reuse, UR5, R3 ;  /* 0x0000000504037c24 */ /* 0x040fe4000f8e0203 */
[----:B-1----:R-:W-:Y:S01]  /*152b0*/  IMAD.WIDE.U32 R4, R4, UR4, RZ ;  /* 0x0000000404047c25 */ /* 0x002fe2000f8e00ff */
[----:B------:R-:W-:-:S03]  /*152c0*/  ULDC.64 UR4, c[0x0][0x310] ;  /* 0x0000c40000047ab9 */ /* 0x000fc60000000a00 */
[----:B------:R-:W-:Y:S02]  /*152d0*/  IMAD.IADD R5, R5, 0x1, R3 ;  /* 0x0000000105057824 */ /* 0x000fe400078e0203 */
[----:B------:R-:W-:Y:S01]  /*152e0*/  IMAD R8, R8, UR4, RZ ;  /* 0x0000000408087c24 */ /* 0x000fe2000f8e02ff */
[----:B0-----:R-:W-:-:S04]  /*152f0*/  LOP3.LUT R6, R6, 0x7f, RZ, 0xc0, !PT ;  /* 0x0000007f06067812 */ /* 0x001fc800078ec0ff */
[----:B------:R-:W-:Y:S02]  /*15300*/  SHF.R.U32.HI R11, RZ, 0x2, R6 ;  /* 0x00000002ff0b7819 */ /* 0x000fe40000011606 */
[----:B------:R-:W0:Y:S01]  /*15310*/  S2R R6, SR_TID.X ;  /* 0x0000000000067919 */ /* 0x000e220000002100 */
[----:B------:R-:W-:-:S04]  /*15320*/  IMAD.WIDE.U32 R4, R2, UR4, R4 ;  /* 0x0000000402047c25 */ /* 0x000fc8000f8e0004 */
[----:B------:R-:W-:Y:S01]  /*15330*/  IMAD R2, R2, UR5, R8 ;  /* 0x0000000502027c24 */ /* 0x000fe2000f8e0208 */
[----:B------:R-:W-:-:S04]  /*15340*/  ULDC.64 UR4, c[0x0][0x308] ;  /* 0x0000c20000047ab9 */ /* 0x000fc80000000a00 */
[----:B------:R-:W-:Y:S01]  /*15350*/  IADD3 R3, R5, R2, RZ ;  /* 0x0000000205037210 */ /* 0x000fe20007ffe0ff */
[----:B------:R-:W-:Y:S01]  /*15360*/  IMAD.MOV.U32 R2, RZ, RZ, R4 ;  /* 0x000000ffff027224 */ /* 0x000fe200078e0004 */
[C---:B------:R-:W-:Y:S02]  /*15370*/  LOP3.LUT P4, RZ, R23.reuse, 0x4, RZ, 0xc0, !PT ;  /* 0x0000000417ff7812 */ /* 0x040fe4000788c0ff */
[C---:B------:R-:W-:Y:S02]  /*15380*/  LOP3.LUT P3, RZ, R23.reuse, 0x2, RZ, 0xc0, !PT ;  /* 0x0000000217ff7812 */ /* 0x040fe4000786c0ff */
[----:B------:R-:W-:Y:S01]  /*15390*/  LOP3.LUT P2, RZ, R23, 0x1, RZ, 0xc0, !PT ;  /* 0x0000000117ff7812 */ /* 0x000fe2000784c0ff */
[----:B--2---:R-:W-:-:S04]  /*153a0*/  IMAD R4, R7, UR4, RZ ;  /* 0x0000000407047c24 */ /* 0x004fc8000f8e02ff */
[C---:B------:R-:W-:Y:S02]  /*153b0*/  IMAD R7, R18.reuse, UR5, R4 ;  /* 0x0000000512077c24 */ /* 0x040fe4000f8e0204 */
[----:B------:R-:W-:Y:S01]  /*153c0*/  IMAD.WIDE.U32 R4, R18, UR4, R2 ;  /* 0x0000000412047c25 */ /* 0x000fe2000f8e0002 */
[----:B------:R-:W-:-:S03]  /*153d0*/  ULDC.64 UR4, c[0x0][0x2e8] ;  /* 0x0000ba0000047ab9 */ /* 0x000fc60000000a00 */
[----:B------:R-:W-:Y:S01]  /*153e0*/  IMAD.IADD R7, R5, 0x1, R7 ;  /* 0x0000000105077824 */ /* 0x000fe200078e0207 */
[----:B------:R-:W-:Y:S01]  /*153f0*/  LEA R2, P0, R4, UR4, 0x1 ;  /* 0x0000000404027c11 */ /* 0x000fe2000f8008ff */
[----:B---3--:R-:W-:Y:S01]  /*15400*/  IMAD R8, R26, 0x3000, R9 ;  /* 0x000030001a087824 */ /* 0x008fe200078e0209 */
[----:B------:R-:W-:Y:S01]  /*15410*/  UMOV UR4, 0xffffffff ;  /* 0xffffffff00047882 */ /* 0x000fe20000000000 */
[----:B0-----:R-:W-:Y:S01]  /*15420*/  IMAD.SHL.U32 R9, R6, 0x8, RZ ;  /* 0x0000000806097824 */ /* 0x001fe200078e00ff */
[----:B----4-:R-:W-:Y:S02]  /*15430*/  IADD3 R3, -R11, R12, -R10 ;  /* 0x0000000c0b037210 */ /* 0x010fe40007ffe90a */
[----:B------:R-:W-:Y:S02]  /*15440*/  LEA.HI.X R7, R4, UR5, R7, 0x1, P0 ;  /* 0x0000000504077c11 */ /* 0x000fe400080f0c07 */
[----:B------:R-:W-:Y:S02]  /*15450*/  ISETP.GE.AND P0, PT, R3, 0x1, PT ;  /* 0x000000010300780c */ /* 0x000fe40003f06270 */
[----:B------:R-:W-:Y:S01]  /*15460*/  LOP3.LUT R9, R9, 0x18, RZ, 0xc0, !PT ;  /* 0x0000001809097812 */ /* 0x000fe200078ec0ff */
[----:B------:R-:W-:Y:S10]  /*15470*/  BRA.DIV UR4, `(.L_x_602) ;  /* 0x0000004604c07947 */ /* 0x000ff4000b800000 */
[----:B------:R-:W0:Y:S04]  /*15480*/  SHFL.IDX PT, R4, R2, RZ, 0x1c1f ;  /* 0x001c1fff02047589 */ /* 0x000e2800000e0000 */
[----:B------:R-:W1:Y:S01]  /*15490*/  SHFL.IDX PT, R6, R7, RZ, 0x1c1f ;  /* 0x001c1fff07067589 */ /* 0x000e6200000e0000 */
[----:B0-----:R-:W-:-:S05]  /*154a0*/  @P0 LEA R5, P1, R9, R4, 0x1 ;  /* 0x0000000409050211 */ /* 0x001fca00078208ff */
[----:B-1----:R-:W-:Y:S01]  /*154b0*/  @P0 IMAD.X R4, RZ, RZ, R6, P1 ;  /* 0x000000ffff040224 */ /* 0x002fe200008e0606 */
[----:B------:R-:W-:Y:S02]  /*154c0*/  @P0 LEA R6, R8, R22, 0x1 ;  /* 0x0000001608060211 */ /* 0x000fe400078e08ff */
        /* <DEDUP_REMOVED lines=8> */
[----:B0-----:R-:W0:Y:S04]  /*15550*/  SHFL.IDX PT, R4, R2, 0x1, 0x1c1f ;  /* 0x003c1f0002047f89 */ /* 0x001e2800000e0000 */
[----:B------:R-:W1:Y:S01]  /*15560*/  SHFL.IDX PT, R6, R7, 0x1, 0x1c1f ;  /* 0x003c1f0007067f89 */ /* 0x000e6200000e0000 */
[----:B0-----:R-:W-:-:S05]  /*15570*/  @P1 LEA R5, P0, R9, R4, 0x1 ;  /* 0x0000000409051211 */ /* 0x001fca00078008ff */
[----:B-1----:R-:W-:Y:S02]  /*15580*/  @P1 IMAD.X R4, RZ, RZ, R6, P0 ;  /* 0x000000ffff041224 */ /* 0x002fe400000e0606 */
[----:B------:R-:W-:-:S03]  /*15590*/  @P1 IMAD R6, R8, 0x2, R22 ;  /* 0x0000000208061824 */ /* 0x000fc600078e0216 */
[----:B------:R-:W-:-:S04]  /*155a0*/  @P1 LOP3.LUT R5, R5, R4, RZ, 0x3c, !PT ;  /* 0x0000000405051212 */ /* 0x000fc800078e3cff */
[----:B------:R-:W-:-:S04]  /*155b0*/  @P1 LOP3.LUT R4, R5, R4, RZ, 0x3c, !PT ;  /* 0x0000000405041212 */ /* 0x000fc800078e3cff */
[----:B------:R-:W-:-:S05]  /*155c0*/  @P1 LOP3.LUT R5, R5, R4, RZ, 0x3c, !PT ;  /* 0x0000000405051212 */ /* 0x000fca00078e3cff */
[----:B------:R-:W-:Y:S04]  /*155d0*/  @P1 LDGSTS.E.BYPASS.LTC128B.128 [R6+0x15c00], desc[UR42][R4.64], !P4 ;  /* 0x15c0000004061fae */ /* 0x000fe8000e101d6a */
[----:B------:R-:W-:Y:S04]  /*155e0*/  @P1 LDGSTS.E.BYPASS.LTC128B.128 [R6+0x17c00], desc[UR42][R4.64+0x40], !P3 ;  /* 0x17c0004004061fae */ /* 0x000fe8000d901d6a */
[----:B------:R0:W-:Y:S01]  /*155f0*/  @P1 LDGSTS.E.BYPASS.LTC128B.128 [R6+0x19c00], desc[UR42][R4.64+0x80], !P2 ;  /* 0x19c0008004061fae */ /* 0x0001e2000d101d6a */
[----:B------:R-:W-:-:S03]  /*15600*/  ISETP.GE.AND P1, PT, R3, 0x41, PT ;  /* 0x000000410300780c */ /* 0x000fc60003f26270 */
[----:B0-----:R-:W0:Y:S04]  /*15610*/  SHFL.IDX PT, R4, R2, 0x2, 0x1c1f ;  /* 0x005c1f0002047f89 */ /* 0x001e2800000e0000 */
[----:B------:R-:W1:Y:S04]  /*15620*/  SHFL.IDX PT, R6, R7, 0x2, 0x1c1f ;  /* 0x005c1f0007067f89 */ /* 0x000e6800000e0000 */
[----:B------:R-:W2:Y:S04]  /*15630*/  SHFL.IDX PT, R7, R7, 0x3, 0x1c1f ;  /* 0x007c1f0007077f89 */ /* 0x000ea800000e0000 */
[----:B------:R-:W3:Y:S01]  /*15640*/  SHFL.IDX PT, R2, R2, 0x3, 0x1c1f ;  /* 0x007c1f0002027f89 */ /* 0x000ee200000e0000 */
[----:B0-----:R-:W-:-:S05]  /*15650*/  @P1 LEA R5, P0, R9, R4, 0x1 ;  /* 0x0000000409051211 */ /* 0x001fca00078008ff */
[----:B-1----:R-:W-:Y:S02]  /*15660*/  @P1 IMAD.X R4, RZ, RZ, R6, P0 ;  /* 0x000000ffff041224 */ /* 0x002fe400000e0606 */
[----:B------:R-:W-:-:S03]  /*15670*/  @P1 IMAD R6, R8, 0x2, R22 ;  /* 0x0000000208061824 */ /* 0x000fc600078e0216 */
[----:B------:R-:W-:-:S04]  /*15680*/  @P1 LOP3.LUT R5, R5, R4, RZ, 0x3c, !PT ;  /* 0x0000000405051212 */ /* 0x000fc800078e3cff */
[----:B------:R-:W-:-:S04]  /*15690*/  @P1 LOP3.LUT R4, R5, R4, RZ, 0x3c, !PT ;  /* 0x0000000405041212 */ /* 0x000fc800078e3cff */
[----:B------:R-:W-:-:S05]  /*156a0*/  @P1 LOP3.LUT R5, R5, R4, RZ, 0x3c, !PT ;  /* 0x0000000405051212 */ /* 0x000fca00078e3cff */
[----:B------:R0:W-:Y:S04]  /*156b0*/  @P1 LDGSTS.E.BYPASS.LTC128B.128 [R6+0x16400], desc[UR42][R4.64], !P4 ;  /* 0x1640000004061fae */ /* 0x0001e8000e101d6a */
[----:B------:R0:W-:Y:S04]  /*156c0*/  @P1 LDGSTS.E.BYPASS.LTC128B.128 [R6+0x18400], desc[UR42][R4.64+0x40], !P3 ;  /* 0x1840004004061fae */ /* 0x0001e8000d901d6a */
[----:B--23--:R0:W-:Y:S02]  /*156d0*/  @P1 LDGSTS.E.BYPASS.LTC128B.128 [R6+0x1a400], desc[UR42][R4.64+0x80], !P2 ;  /* 0x1a40008004061fae */ /* 0x00c1e4000d101d6a */
.L_x_722:
[----:B------:R-:W-:-:S13]  /*156e0*/  ISETP.GE.AND P0, PT, R3, 0x61, PT ;  /* 0x000000610300780c */ /* 0x000fda0003f06270 */
[----:B------:R-:W-:Y:S01]  /*156f0*/  @P0 LEA R2, P1, R9, R2, 0x1 ;  /* 0x0000000209020211 */ /* 0x000fe200078208ff */
[----:B------:R-:W-:-:S03]  /*15700*/  @P0 IMAD R8, R8, 0x2, R22 ;  /* 0x0000000208080824 */ /* 0x000fc600078e0216 */
        /* <DEDUP_REMOVED lines=9> */
.L_x_603:
[----:B------:R-:W-:Y:S02]  /*157a0*/  PLOP3.LUT P1, PT, P1, P0, PT, 0xa2, 0x0 ;  /* 0x000000000000781c */ /* 0x000fe40000f21472 */
[----:B------:R-:W-:-:S08]  /*157b0*/  @P0 R2UR P1, UR4, R0 ;  /* 0x00000000000402ca */ /* 0x000fd00000020000 */
[----:B------:R-:W-:-:S05]  /*157c0*/  @P0 PLOP3.LUT P0, PT, P1, PT, PT, 0x80, 0x0 ;  /* 0x000000000000081c */ /* 0x000fca0000f0f070 */
[----:B------:R-:W-:Y:S01]  /*157d0*/  @!P1 SYNCS.ARRIVE.TRANS64.RED.A0T1 RZ, [UR4+0x2d830], RZ ;  /* 0x02d830ffffff99a7 */ /* 0x000fe20008200404 */
[----:B------:R-:W-:Y:S07]  /*157e0*/  @!P1 ARRIVES.LDGSTSBAR.64.TRANSCNT [UR4+0x2d830] ;  /* 0x02d83000ff0099b0 */ /* 0x000fee0008000a84 */
[----:B------:R-:W-:Y:S05]  /*157f0*/  @P0 BRA.U.ANY `(.L_x_603) ;  /* 0xfffffffd00e80947 */ /* 0x000fea000393ffff */
[----:B------:R-:W-:Y:S01]  /*15800*/  NOP ;  /* 0x0000000000007918 */ /* 0x000fe20000000000 */
[----:B--2---:R-:W-:-:S05]  /*15810*/  IMAD.U32 R2, RZ, RZ, UR38 ;  /* 0x00000026ff027e24 */ /* 0x004fca000f8e00ff */
[----:B------:R-:W-:-:S13]  /*15820*/  ISETP.NE.AND P2, PT, R2, 0x3, PT ;  /* 0x000000030200780c */ /* 0x000fda0003f45270 */
[----:B------:R-:W-:Y:S05]  /*15830*/  @!P2 BRA `(.L_x_604) ;  /* 0x000000000004a947 */ /* 0x000fea0003800000 */
[----:B------:R-:W-:Y:S01]  /*15840*/  BPT.TRAP 0x1 ;  /* 0x000000040000795c */ /* 0x000fe20000300000 */
.L_x_604:
[----:B01----:R0:W5:Y:S01]  /*15850*/  LDL.LU R4, [R1+0x8] ;  /* 0x0000080001047983 */ /* 0x0031620000300800 */
[----:B------:R0:W-:Y:S03]  /*15860*/  SYNCS.ARRIVE.TRANS64.A1T0 RZ, [R0+URZ+0x2d830], RZ ;  /* 0x02d830ff00ff79a7 */ /* 0x0001e6000810003f */
[----:B------:R0:W5:Y:S02]  /*15870*/  LDL.LU R3, [R1+0x34] ;  /* 0x0000340001037983 */ /* 0x0001640000300800 */
[----:B------:R-:W-:Y:S05]  /*15880*/  WARPSYNC.ALL ;  /* 0x0000000000007948 */ /* 0x000fea0003800000 */
[----:B------:R-:W-:Y:S01]  /*15890*/  ULDC.64 UR4, c[0x0][0x298] ;  /* 0x0000a60000047ab9 */ /* 0x000fe20000000a00 */
[----:B------:R-:W-:Y:S01]  /*158a0*/  ULDC.64 UR6, c[0x0][0xa00] ;  /* 0x0002800000067ab9 */ /* 0x000fe20000000a00 */
[----:B0-----:R-:W-:Y:S01]  /*158b0*/  VIADD R0, R22, 0xc400 ;  /* 0x0000c40016007836 */ /* 0x001fe20000000000 */
[----:B------:R-:W-:Y:S01]  /*158c0*/  BAR.SYNC.DEFER_BLOCKING 0x8, 0x200 ;  /* 0x0208000000007b1d */ /* 0x000fe20000010000 */
[----:B------:R-:W-:-:S03]  /*158d0*/  ISETP.NE.U32.AND P0, PT, RZ, UR6, PT ;  /* 0x00000006ff007c0c */ /* 0x000fc6000bf05070 */
[----:B------:R-:W-:Y:S02]  /*158e0*/  LOP3.LUT P1, RZ, R0, 0x1bf, RZ, 0xc0, !PT ;  /* 0x000001bf00ff7812 */ /* 0x000fe4000782c0ff */
[----:B------:R-:W-:Y:S01]  /*158f0*/  ISETP.NE.AND.EX P0, PT, RZ, UR7, PT, P0 ;  /* 0x00000007ff007c0c */ /* 0x000fe2000bf05300 */
[----:B------:R-:W-:Y:S03]  /*15900*/  BSSY B6, `(.L_x_605) ;  /* 0x000001c000067945 */ /* 0x000fe60003800000 */
[----:B------:R-:W-:Y:S02]  /*15910*/  SEL R29, R29, RZ, !P0 ;  /* 0x000000ff1d1d7207 */ /* 0x000fe40004000000 */
[----:B-----5:R-:W-:-:S05]  /*15920*/  SHF.R.S32.HI R2, RZ, 0x1f, R4 ;  /* 0x0000001fff027819 */ /* 0x020fca0000011404 */
[----:B------:R-:W-:-:S04]  /*15930*/  IMAD R2, R2, UR4, RZ ;  /* 0x0000000402027c24 */ /* 0x000fc8000f8e02ff */
[C---:B------:R-:W-:Y:S01]  /*15940*/  IMAD R0, R4.reuse, UR5, R2 ;  /* 0x0000000504007c24 */ /* 0x040fe2000f8e0202 */
[----:B------:R-:W-:Y:S01]  /*15950*/  SEL R2, R3, RZ, !P0 ;  /* 0x000000ff03027207 */ /* 0x000fe20004000000 */
[----:B------:R-:W-:-:S04]  /*15960*/  IMAD.WIDE.U32 R4, R4, UR4, RZ ;  /* 0x0000000404047c25 */ /* 0x000fc8000f8e00ff */
[----:B------:R-:W-:Y:S01]  /*15970*/  IMAD.IADD R0, R5, 0x1, R0 ;  /* 0x0000000105007824 */ /* 0x000fe200078e0200 */
[----:B------:R0:W-:Y:S04]  /*15980*/  STL.64 [R1+0x38], R4 ;  /* 0x0000380401007387 */ /* 0x0001e80000100a00 */
[----:B------:R0:W-:Y:S04]  /*15990*/  STL [R1+0x34], R2 ;  /* 0x0000340201007387 */ /* 0x0001e80000100800 */
[----:B------:R0:W-:Y:S01]  /*159a0*/  STL [R1+0x8], R0 ;  /* 0x0000080001007387 */ /* 0x0001e20000100800 */
        /* <DEDUP_REMOVED lines=8> */
[----:B------:R-:W-:Y:S01]  /*15a30*/  IMAD.U32 R6, RZ, RZ, UR6 ;  /* 0x00000006ff067e24 */ /* 0x000fe2000f8e00ff */
[----:B------:R-:W-:Y:S01]  /*15a40*/  MOV R11, UR9 ;  /* 0x00000009000b7c02 */ /* 0x000fe20008000f00 */
[----:B------:R-:W-:Y:S02]  /*15a50*/  IMAD.U32 R7, RZ, RZ, UR7 ;  /* 0x00000007ff077e24 */ /* 0x000fe4000f8e00ff */
[----:B------:R-:W-:-:S02]  /*15a60*/  IMAD.U32 R10, RZ, RZ, UR8 ;  /* 0x00000008ff0a7e24 */ /* 0x000fc4000f8e00ff */
[----:B------:R-:W-:Y:S02]  /*15a70*/  IMAD.MOV.U32 R8, RZ, RZ, 0x70 ;  /* 0x00000070ff087424 */ /* 0x000fe400078e00ff */
[----:B------:R-:W-:Y:S02]  /*15a80*/  IMAD.MOV.U32 R12, RZ, RZ, 0x1 ;  /* 0x00000001ff0c7424 */ /* 0x000fe400078e00ff */
[----:B------:R-:W-:-:S07]  /*15a90*/  IMAD.MOV.U32 R13, RZ, RZ, RZ ;  /* 0x000000ffff0d7224 */ /* 0x000fce00078e00ff */
[----:B------:R-:W-:-:S07]  /*15aa0*/  LEPC R20, `(.L_x_606) ;  /* 0x000000001014794e */ /* 0x000fce0000000000 */
[----:B0-----:R-:W-:Y:S05]  /*15ab0*/  CALL.ABS.NOINC R2 ;  /* 0x0000000002007343 */ /* 0x001fea0003c00000 */
.L_x_606:
[----:B------:R-:W-:Y:S05]  /*15ac0*/  BSYNC B6 ;  /* 0x0000000000067941 */ /* 0x000fea0003800000 */
.L_x_605:
[----:B0-----:R-:W2:Y:S01]  /*15ad0*/  LDL.LU R0, [R1+0x34] ;  /* 0x0000340001007983 */ /* 0x001ea20000300800 */
[----:B------:R-:W-:Y:S01]  /*15ae0*/  ULDC.64 UR4, c[0x0][0x2d8] ;  /* 0x0000b60000047ab9 */ /* 0x000fe20000000a00 */
[----:B------:R-:W0:Y:S01]  /*15af0*/  LDC R9, c[0x0][0x448] ;  /* 0x00011200ff097b82 */ /* 0x000e220000000800 */
[----:B------:R-:W-:Y:S01]  /*15b00*/  ULDC.64 UR6, c[0x0][0x2c8] ;  /* 0x0000b20000067ab9 */ /* 0x000fe20000000a00 */
[----:B------:R-:W3:Y:S01]  /*15b10*/  LDL.LU R21, [R1+0x8] ;  /* 0x0000080001157983 */ /* 0x000ee20000300800 */
[----:B------:R-:W-:-:S03]  /*15b20*/  ULDC.64 UR8, c[0x0][0x280] ;  /* 0x0000a00000087ab9 */ /* 0x000fc60000000a00 */
[----:B------:R-:W3:Y:S04]  /*15b30*/  LDL.LU.64 R2, [R1+0x38] ;  /* 0x0000380001027983 */ /* 0x000ee80000300a00 */
[----:B------:R-:W4:Y:S01]  /*15b40*/  LDL R20, [R1+0xc] ;  /* 0x00000c0001147983 */ /* 0x000f220000100800 */
[----:B0-----:R-:W-:-:S13]  /*15b50*/  ISETP.NE.AND P0, PT, R9, 0x1, PT ;  /* 0x000000010900780c */ /* 0x001fda0003f05270 */
[----:B------:R-:W0:Y:S08]  /*15b60*/  @P0 LDC R5, c[0x0][0x44c] ;  /* 0x00011300ff050b82 */ /* 0x000e300000000800 */
[----:B------:R-:W1:Y:S08]  /*15b70*/  @P0 LDC R6, c[0x0][0x450] ;  /* 0x00011400ff060b82 */ /* 0x000e700000000800 */
[----:B------:R-:W1:Y:S01]  /*15b80*/  @P0 LDC R8, c[0x0][0x450] ;  /* 0x00011400ff080b82 */ /* 0x000e620000000800 */
[----:B--2---:R-:W-:Y:S01]  /*15b90*/  IMAD.MOV.U32 R4, RZ, RZ, R0 ;  /* 0x000000ffff047224 */ /* 0x004fe200078e0000 */
[----:B---3--:R-:W-:-:S02]  /*15ba0*/  MOV R3, R21 ;  /* 0x0000001500037202 */ /* 0x008fc40000000f00 */
[----:B------:R-:W2:Y:S01]  /*15bb0*/  S2R R21, SR_TID.X ;  /* 0x0000000000157919 */ /* 0x000ea20000002100 */
[----:B----4-:R-:W-:Y:S02]  /*15bc0*/  IMAD R0, R20, UR4, RZ ;  /* 0x0000000414007c24 */ /* 0x010fe4000f8e02ff */
[----:B------:R-:W3:Y:S01]  /*15bd0*/  S2R R20, SR_TID.X ;  /* 0x0000000000147919 */ /* 0x000ee20000002100 */
[----:B------:R-:W-:-:S04]  /*15be0*/  IMAD.WIDE.U32 R2, R18, UR4, R2 ;  /* 0x0000000412027c25 */ /* 0x000fc8000f8e0002 */
        /* <DEDUP_REMOVED lines=8> */
[----:B--2---:R-:W-:Y:S01]  /*15c70*/  IMAD.SHL.U32 R21, R21, 0x20, RZ ;  /* 0x0000002015157824 */ /* 0x004fe200078e00ff */
[----:B---3--:R-:W-:-:S04]  /*15c80*/  LOP3.LUT R20, R20, 0x7f, RZ, 0xc0, !PT ;  /* 0x0000007f14147812 */ /* 0x008fc800078ec0ff */
[----:B------:R-:W-:Y:S02]  /*15c90*/  LOP3.LUT R21, R21, 0x60, RZ, 0xc0, !PT ;  /* 0x0000006015157812 */ /* 0x000fe400078ec0ff */
[----:B------:R-:W-:-:S04]  /*15ca0*/  SHF.R.U32.HI R20, RZ, 0x2, R20 ;  /* 0x00000002ff147819 */ /* 0x000fc80000011614 */
[----:B------:R-:W-:Y:S02]  /*15cb0*/  LOP3.LUT R20, R20, R21, RZ, 0xfc, !PT ;  /* 0x0000001514147212 */ /* 0x000fe400078efcff */
[----:B------:R2:W5:Y:S03]  /*15cc0*/  LDL R21, [R1+0x40] ;  /* 0x0000400001157983 */ /* 0x0005660000100800 */
[----:B------:R-:W-:-:S04]  /*15cd0*/  IMAD R0, R17, 0xc0, R20 ;  /* 0x000000c011007824 */ /* 0x000fc800078e0214 */
[----:B0-----:R-:W-:-:S04]  /*15ce0*/  @P0 IMAD.HI.U32 R5, R0, R5, RZ ;  /* 0x0000000500050227 */ /* 0x001fc800078e00ff */
[----:B------:R-:W-:Y:S01]  /*15cf0*/  IMAD.MOV.U32 R4, RZ, RZ, R0 ;  /* 0x000000ffff047224 */ /* 0x000fe200078e0000 */
[----:B-1----:R-:W-:-:S04]  /*15d00*/  @P0 SHF.R.U32.HI R4, RZ, R6, R5 ;  /* 0x00000006ff040219 */ /* 0x002fc80000011605 */
[----:B------:R-:W-:-:S05]  /*15d10*/  SHF.R.S32.HI R5, RZ, 0x1f, R4 ;  /* 0x0000001fff057819 */ /* 0x000fca0000011404 */
[----:B------:R-:W-:Y:S01]  /*15d20*/  IMAD R5, R5, UR4, RZ ;  /* 0x0000000405057c24 */ /* 0x000fe2000f8e02ff */
[----:B------:R-:W-:-:S03]  /*15d30*/  IADD3 R7, -R4, RZ, RZ ;  /* 0x000000ff04077210 */ /* 0x000fc60007ffe1ff */
[C---:B------:R-:W-:Y:S02]  /*15d40*/  IMAD R6, R4.reuse, UR5, R5 ;  /* 0x0000000504067c24 */ /* 0x040fe4000f8e0205 */
[----:B------:R-:W-:-:S04]  /*15d50*/  IMAD.WIDE.U32 R4, R4, UR4, R2 ;  /* 0x0000000404047c25 */ /* 0x000fc8000f8e0002 */
[----:B------:R-:W-:Y:S02]  /*15d60*/  IMAD.IADD R5, R5, 0x1, R6 ;  /* 0x0000000105057824 */ /* 0x000fe400078e0206 */
[----:B------:R-:W-:-:S05]  /*15d70*/  IMAD R6, R9, R7, R0 ;  /* 0x0000000709067224 */ /* 0x000fca00078e0200 */
[----:B------:R-:W-:Y:S01]  /*15d80*/  SHF.R.S32.HI R7, RZ, 0x1f, R6 ;  /* 0x0000001fff077819 */ /* 0x000fe20000011406 */
[----:B------:R-:W-:-:S04]  /*15d90*/  IMAD.WIDE.U32 R4, R6, UR6, R4 ;  /* 0x0000000606047c25 */ /* 0x000fc8000f8e0004 */
[----:B------:R-:W-:-:S04]  /*15da0*/  IMAD R7, R7, UR6, RZ ;  /* 0x0000000607077c24 */ /* 0x000fc8000f8e02ff */
[----:B------:R-:W-:Y:S02]  /*15db0*/  IMAD R6, R6, UR7, R7 ;  /* 0x0000000706067c24 */ /* 0x000fe4000f8e0207 */
[----:B------:R-:W0:Y:S01]  /*15dc0*/  @P0 LDC R7, c[0x0][0x44c] ;  /* 0x00011300ff070b82 */ /* 0x000e220000000800 */
[----:B------:R-:W-:Y:S01]  /*15dd0*/  VIADD R0, R0, 0x80 ;  /* 0x0000008000007836 */ /* 0x000fe20000000000 */
[----:B------:R-:W1:Y:S01]  /*15de0*/  S2R R13, SR_TID.X ;  /* 0x00000000000d7919 */ /* 0x000e620000002100 */
[----:B------:R-:W-:Y:S01]  /*15df0*/  IMAD.IADD R6, R5, 0x1, R6 ;  /* 0x0000000105067824 */ /* 0x000fe200078e0206 */
[----:B------:R-:W-:-:S04]  /*15e00*/  LEA R5, P1, R4, UR8, 0x1 ;  /* 0x0000000804057c11 */ /* 0x000fc8000f8208ff */
[----:B------:R-:W-:Y:S01]  /*15e10*/  LEA.HI.X R4, R4, UR9, R6, 0x1, P1 ;  /* 0x0000000904047c11 */ /* 0x000fe200088f0c06 */
[----:B------:R-:W-:Y:S02]  /*15e20*/  IMAD.MOV.U32 R6, RZ, RZ, R0 ;  /* 0x000000ffff067224 */ /* 0x000fe400078e0000 */
[----:B0-----:R-:W-:-:S05]  /*15e30*/  @P0 IMAD.HI.U32 R7, R0, R7, RZ ;  /* 0x0000000700070227 */ /* 0x001fca00078e00ff */
[----:B------:R-:W-:-:S04]  /*15e40*/  @P0 SHF.R.U32.HI R6, RZ, R8, R7 ;  /* 0x00000008ff060219 */ /* 0x000fc80000011607 */
[----:B------:R-:W-:-:S05]  /*15e50*/  IADD3 R7, -R6, RZ, RZ ;  /* 0x000000ff06077210 */ /* 0x000fca0007ffe1ff */
[----:B------:R-:W-:Y:S01]  /*15e60*/  IMAD R0, R9, R7, R0 ;  /* 0x0000000709007224 */ /* 0x000fe200078e0200 */
[----:B------:R-:W-:Y:S01]  /*15e70*/  SHF.R.S32.HI R7, RZ, 0x1f, R6 ;  /* 0x0000001fff077819 */ /* 0x000fe20000011406 */
[----:B------:R-:W-:-:S04]  /*15e80*/  IMAD.WIDE.U32 R2, R6, UR4, R2 ;  /* 0x0000000406027c25 */ /* 0x000fc8000f8e0002 */
[----:B------:R-:W-:Y:S01]  /*15e90*/  IMAD R7, R7, UR4, RZ ;  /* 0x0000000407077c24 */ /* 0x000fe2000f8e02ff */
[----:B------:R-:W-:-:S03]  /*15ea0*/  ULDC UR4, c[0x0][0x2b8] ;  /* 0x0000ae0000047ab9 */ /* 0x000fc60000000800 */
[----:B------:R-:W-:Y:S01]  /*15eb0*/  IMAD R7, R6, UR5, R7 ;  /* 0x0000000506077c24 */ /* 0x000fe2000f8e0207 */
[----:B------:R-:W-:Y:S01]  /*15ec0*/  SHF.R.S32.HI R6, RZ, 0x1f, R0 ;  /* 0x0000001fff067819 */ /* 0x000fe20000011400 */
[----:B-1----:R-:W-:Y:S02]  /*15ed0*/  IMAD.SHL.U32 R11, R13, 0x8, RZ ;  /* 0x000000080d0b7824 */ /* 0x002fe400078e00ff */
[----:B------:R-:W-:Y:S02]  /*15ee0*/  IMAD.IADD R3, R3, 0x1, R7 ;  /* 0x0000000103037824 */ /* 0x000fe400078e0207 */
[----:B------:R-:W-:Y:S01]  /*15ef0*/  IMAD R6, R6, UR6, RZ ;  /* 0x0000000606067c24 */ /* 0x000fe2000f8e02ff */
[----:B------:R-:W-:Y:S01]  /*15f00*/  LOP3.LUT R11, R11, 0x18, RZ, 0xc0, !PT ;  /* 0x000000180b0b7812 */ /* 0x000fe200078ec0ff */
[----:B------:R-:W-:-:S04]  /*15f10*/  IMAD.WIDE.U32 R2, R0, UR6, R2 ;  /* 0x0000000600027c25 */ /* 0x000fc8000f8e0002 */
[----:B------:R-:W-:Y:S02]  /*15f20*/  IMAD R6, R0, UR7, R6 ;  /* 0x0000000700067c24 */ /* 0x000fe4000f8e0206 */
[----:B------:R-:W-:Y:S01]  /*15f30*/  IMAD.SHL.U32 R10, R13, 0x8, RZ ;  /* 0x000000080d0a7824 */ /* 0x000fe200078e00ff */
[----:B------:R-:W-:Y:S01]  /*15f40*/  LEA R7, P0, R2, UR8, 0x1 ;  /* 0x0000000802077c11 */ /* 0x000fe2000f8008ff */
[----:B------:R-:W-:Y:S01]  /*15f50*/  IMAD.IADD R6, R3, 0x1, R6 ;  /* 0x0000000103067824 */ /* 0x000fe200078e0206 */
[C---:B------:R-:W-:Y:S02]  /*15f60*/  LOP3.LUT R12, R11.reuse, 0x20, RZ, 0xfc, !PT ;  /* 0x000000200b0c7812 */ /* 0x040fe400078efcff */
[----:B------:R-:W-:Y:S02]  /*15f70*/  LOP3.LUT R10, R10, 0x18, RZ, 0xc0, !PT ;  /* 0x000000180a0a7812 */ /* 0x000fe400078ec0ff */
[----:B------:R-:W-:Y:S01]  /*15f80*/  LOP3.LUT R11, R11, 0x40, RZ, 0xfc, !PT ;  /* 0x000000400b0b7812 */ /* 0x000fe200078efcff */
[----:B------:R-:W-:Y:S01]  /*15f90*/  UMOV UR5, 0xffffffff ;  /* 0xffffffff00057882 */ /* 0x000fe20000000000 */
[----:B------:R-:W-:-:S02]  /*15fa0*/  LEA.HI.X R6, R2, UR9, R6, 0x1, P0 ;  /* 0x0000000902067c11 */ /* 0x000fc400080f0c06 */
[----:B------:R-:W-:Y:S02]  /*15fb0*/  LOP3.LUT R20, R13, 0x7f, RZ, 0xc0, !PT ;  /* 0x0000007f0d147812 */ /* 0x000fe400078ec0ff */
[----:B------:R-:W-:Y:S02]  /*15fc0*/  ISETP.GE.AND P0, PT, R10, UR4, PT ;  /* 0x000000040a007c0c */ /* 0x000fe4000bf06270 */
[----:B------:R-:W-:Y:S02]  /*15fd0*/  ISETP.GE.AND P1, PT, R12, UR4, PT ;  /* 0x000000040c007c0c */ /* 0x000fe4000bf26270 */
[----:B------:R-:W-:Y:S02]  /*15fe0*/  ISETP.GE.AND P2, PT, R11, UR4, PT ;  /* 0x000000040b007c0c */ /* 0x000fe4000bf46270 */
[----:B------:R-:W-:Y:S01]  /*15ff0*/  SHF.R.U32.HI R20, RZ, 0x2, R20 ;  /* 0x00000002ff147819 */ /* 0x000fe20000011614 */
[----:B--2---:R-:W-:Y:S10]  /*16000*/  BRA.DIV UR5, `(.L_x_607) ;  /* 0x0000004205447947 */ /* 0x004ff4000b800000 */
[----:B------:R-:W2:Y:S01]  /*16010*/  LDL R8, [R1+0x30] ;  /* 0x0000300001087983 */ /* 0x000ea20000100800 */
[----:B-----5:R-:W-:Y:S02]  /*16020*/  IMAD R0, R21, R9, RZ ;  /* 0x0000000915007224 */ /* 0x020fe400078e02ff */
[----:B------:R-:W-:Y:S01]  /*16030*/  IMAD R17, R17, 0xc0, R20 ;  /* 0x000000c011117824 */ /* 0x000fe200078e0214 */
[----:B------:R-:W0:Y:S04]  /*16040*/  SHFL.IDX PT, R3, R5, RZ, 0x1c1f ;  /* 0x001c1fff05037589 */ /* 0x000e2800000e0000 */
[----:B------:R-:W1:Y:S01]  /*16050*/  SHFL.IDX PT, R2, R4, RZ, 0x1c1f ;  /* 0x001c1fff04027589 */ /* 0x000e6200000e0000 */
[----:B------:R-:W-:-:S13]  /*16060*/  ISETP.GE.AND P3, PT, R17, R0, PT ;  /* 0x000000001100720c */ /* 0x000fda0003f66270 */
[----:B0-----:R-:W-:-:S04]  /*16070*/  @!P3 LEA R3, P4, R10, R3, 0x1 ;  /* 0x000000030a03b211 */ /* 0x001fc800078808ff */
[----:B-1----:R-:W-:-:S04]  /*16080*/  @!P3 IADD3.X R2, RZ, R2, RZ, P4, !PT ;  /* 0x00000002ff02b210 */ /* 0x002fc800027fe4ff */
[----:B------:R-:W-:-:S04]  /*16090*/  @!P3 LOP3.LUT R3, R3, R2, RZ, 0x3c, !PT ;  /* 0x000000020303b212 */ /* 0x000fc800078e3cff */
[----:B------:R-:W-:-:S04]  /*160a0*/  @!P3 LOP3.LUT R2, R3, R2, RZ, 0x3c, !PT ;  /* 0x000000020302b212 */ /* 0x000fc800078e3cff */
[----:B------:R-:W-:-:S05]  /*160b0*/  @!P3 LOP3.LUT R3, R3, R2, RZ, 0x3c, !PT ;  /* 0x000000020303b212 */ /* 0x000fca00078e3cff */
[----:B------:R-:W-:Y:S01]  /*160c0*/  @!PT LDS RZ, [RZ] ;  /* 0x00000000fffff984 */ /* 0x000fe20000000800 */
[----:B--2---:R-:W-:Y:S04]  /*160d0*/  @!P3 LDGSTS.E.BYPASS.LTC128B.128 [R8+0xc400], desc[UR42][R2.64], !P0 ;  /* 0x0c4000000208bfae */ /* 0x004fe8000c101d6a */
[----:B------:R-:W-:Y:S04]  /*160e0*/  @!P3 LDGSTS.E.BYPASS.LTC128B.128 [R8+0xf400], desc[UR42][R2.64+0x40], !P1 ;  /* 0x0f4000400208bfae */ /* 0x000fe8000c901d6a */
[----:B------:R0:W-:Y:S02]  /*160f0*/  @!P3 LDGSTS.E.BYPASS.LTC128B.128 [R8+0x12400], desc[UR42][R2.64+0x80], !P2 ;  /* 0x124000800208bfae */ /* 0x0001e4000d101d6a */
[----:B0-----:R-:W-:-:S02]  /*16100*/  VIADD R2, R17, 0x20 ;  /* 0x0000002011027836 */ /* 0x001fc40000000000 */
[----:B------:R-:W0:Y:S03]  /*16110*/  SHFL.IDX PT, R3, R5, 0x1, 0x1c1f ;  /* 0x003c1f0005037f89 */ /* 0x000e2600000e0000 */
[----:B------:R-:W-:Y:S02]  /*16120*/  ISETP.GE.AND P3, PT, R2, R0, PT ;  /* 0x000000000200720c */ /* 0x000fe40003f66270 */
[----:B------:R-:W1:Y:S11]  /*16130*/  SHFL.IDX PT, R2, R4, 0x1, 0x1c1f ;  /* 0x003c1f0004027f89 */ /* 0x000e7600000e0000 */
[----:B0-----:R-:W-:-:S05]  /*16140*/  @!P3 LEA R3, P4, R10, R3, 0x1 ;  /* 0x000000030a03b211 */ /* 0x001fca00078808ff */
[----:B-1----:R-:W-:-:S05]  /*16150*/  @!P3 IMAD.X R2, RZ, RZ, R2, P4 ;  /* 0x000000ffff02b224 */ /* 0x002fca00020e0602 */
[----:B------:R-:W-:-:S04]  /*16160*/  @!P3 LOP3.LUT R3, R3, R2, RZ, 0x3c, !PT ;  /* 0x000000020303b212 */ /* 0x000fc800078e3cff */
[----:B------:R-:W-:-:S04]  /*16170*/  @!P3 LOP3.LUT R2, R3, R2, RZ, 0x3c, !PT ;  /* 0x000000020302b212 */ /* 0x000fc800078e3cff */
[----:B------:R-:W-:-:S05]  /*16180*/  @!P3 LOP3.LUT R3, R3, R2, RZ, 0x3c, !PT ;  /* 0x000000020303b212 */ /* 0x000fca00078e3cff */
[----:B------:R-:W-:Y:S04]  /*16190*/  @!P3 LDGSTS.E.BYPASS.LTC128B.128 [R8+0xcc00], desc[UR42][R2.64], !P0 ;  /* 0x0cc000000208bfae */ /* 0x000fe8000c101d6a */
[----:B------:R-:W-:Y:S04]  /*161a0*/  @!P3 LDGSTS.E.BYPASS.LTC128B.128 [R8+0xfc00], desc[UR42][R2.64+0x40], !P1 ;  /* 0x0fc000400208bfae */ /* 0x000fe8000c901d6a */
[----:B------:R0:W-:Y:S02]  /*161b0*/  @!P3 LDGSTS.E.BYPASS.LTC128B.128 [R8+0x12c00], desc[UR42][R2.64+0x80], !P2 ;  /* 0x12c000800208bfae */ /* 0x0001e4000d101d6a */
[----:B0-----:R-:W-:-:S02]  /*161c0*/  VIADD R2, R17, 0x40 ;  /* 0x0000004011027836 */ /* 0x001fc40000000000 */
[----:B------:R-:W0:Y:S03]  /*161d0*/  SHFL.IDX PT, R3, R5, 0x2, 0x1c1f ;  /* 0x005c1f0005037f89 */ /* 0x000e2600000e0000 */
[----:B------:R-:W-:Y:S01]  /*161e0*/  ISETP.GE.AND P3, PT, R2, R0, PT ;  /* 0x000000000200720c */ /* 0x000fe20003f66270 */
[----:B------:R-:W-:Y:S04]  /*161f0*/  SHFL.IDX PT, R5, R5, 0x3, 0x1c1f ;  /* 0x007c1f0005057f89 */ /* 0x000fe800000e0000 */
[----:B------:R-:W1:Y:S04]  /*16200*/  SHFL.IDX PT, R2, R4, 0x2, 0x1c1f ;  /* 0x005c1f0004027f89 */ /* 0x000e6800000e0000 */
[----:B------:R-:W2:Y:S04]  /*16210*/  SHFL.IDX PT, R4, R4, 0x3, 0x1c1f ;  /* 0x007c1f0004047f89 */ /* 0x000ea800000e0000 */
        /* <DEDUP_REMOVED lines=8> */
[----:B0-----:R-:W-:-:S04]  /*162a0*/  IADD3 R2, R17, 0x60, RZ ;  /* 0x0000006011027810 */ /* 0x001fc80007ffe0ff */
[----:B------:R-:W-:-:S13]  /*162b0*/  ISETP.GE.AND P3, PT, R2, R0, PT ;  /* 0x000000000200720c */ /* 0x000fda0003f66270 */
[----:B------:R-:W-:-:S05]  /*162c0*/  @!P3 LEA R2, P4, R10, R5, 0x1 ;  /* 0x000000050a02b211 */ /* 0x000fca00078808ff */
[----:B--2---:R-:W-:Y:S02]  /*162d0*/  @!P3 IMAD.X R3, RZ, RZ, R4, P4 ;  /* 0x000000ffff03b224 */ /* 0x004fe400020e0604 */
[----:B------:R-:W-:-:S03]  /*162e0*/  VIADD R4, R17, 0x80 ;  /* 0x0000008011047836 */ /* 0x000fc60000000000 */
[----:B------:R-:W-:Y:S04]  /*162f0*/  @!P3 LDGSTS.E.BYPASS.LTC128B.128 [R8+0xdc00], desc[UR42][R2.64], !P0 ;  /* 0x0dc000000208bfae */ /* 0x000fe8000c101d6a */
[----:B------:R-:W-:Y:S04]  /*16300*/  @!P3 LDGSTS.E.BYPASS.LTC128B.128 [R8+0x10c00], desc[UR42][R2.64+0x40], !P1 ;  /* 0x10c000400208bfae */ /* 0x000fe8000c901d6a */
[----:B------:R0:W-:Y:S01]  /*16310*/  @!P3 LDGSTS.E.BYPASS.LTC128B.128 [R8+0x13c00], desc[UR42][R2.64+0x80], !P2 ;  /* 0x13c000800208bfae */ /* 0x0001e2000d101d6a */
[----:B------:R-:W-:-:S03]  /*16320*/  ISETP.GE.AND P3, PT, R4, R0, PT ;  /* 0x000000000400720c */ /* 0x000fc60003f66270 */
[----:B0-----:R-:W0:Y:S04]  /*16330*/  SHFL.IDX PT, R3, R7, RZ, 0x1c1f ;  /* 0x001c1fff07037589 */ /* 0x001e2800000e0000 */
[----:B------:R-:W1:Y:S04]  /*16340*/  SHFL.IDX PT, R2, R6, RZ, 0x1c1f ;  /* 0x001c1fff06027589 */ /* 0x000e6800000e0000 */
[----:B------:R-:W2:Y:S02]  /*16350*/  SHFL.IDX PT, R6, R6, 0x1, 0x1c1f ;  /* 0x003c1f0006067f89 */ /* 0x000ea400000e0000 */
[----:B0-----:R-:W-:-:S05]  /*16360*/  @!P3 LEA R3, P4, R10, R3, 0x1 ;  /* 0x000000030a03b211 */ /* 0x001fca00078808ff */
[----:B-1----:R-:W-:-:S05]  /*16370*/  @!P3 IMAD.X R2, RZ, RZ, R2, P4 ;  /* 0x000000ffff02b224 */ /* 0x002fca00020e0602 */
[----:B------:R-:W-:-:S04]  /*16380*/  @!P3 LOP3.LUT R3, R3, R2, RZ, 0x3c, !PT ;  /* 0x000000020303b212 */ /* 0x000fc800078e3cff */
[----:B------:R-:W-:-:S04]  /*16390*/  @!P3 LOP3.LUT R2, R3, R2, RZ, 0x3c, !PT ;  /* 0x000000020302b212 */ /* 0x000fc800078e3cff */
[----:B------:R-:W-:-:S05]  /*163a0*/  @!P3 LOP3.LUT R3, R3, R2, RZ, 0x3c, !PT ;  /* 0x000000020303b212 */ /* 0x000fca00078e3cff */
[----:B------:R-:W-:Y:S04]  /*163b0*/  @!P3 LDGSTS.E.BYPASS.LTC128B.128 [R8+0xe400], desc[UR42][R2.64], !P0 ;  /* 0x0e4000000208bfae */ /* 0x000fe8000c101d6a */
[----:B------:R-:W-:Y:S04]  /*163c0*/  @!P3 LDGSTS.E.BYPASS.LTC128B.128 [R8+0x11400], desc[UR42][R2.64+0x40], !P1 ;  /* 0x114000400208bfae */ /* 0x000fe8000c901d6a */
[----:B------:R0:W-:Y:S04]  /*163d0*/  @!P3 LDGSTS.E.BYPASS.LTC128B.128 [R8+0x14400], desc[UR42][R2.64+0x80], !P2 ;  /* 0x144000800208bfae */ /* 0x0001e8000d101d6a */
[----:B0-2---:R0:W1:Y:S02]  /*163e0*/  SHFL.IDX PT, R2, R7, 0x1, 0x1c1f ;  /* 0x003c1f0007027f89 */ /* 0x00506400000e0000 */
.L_x_735:
[----:B------:R-:W2:Y:S01]  /*163f0*/  LDL R4, [R1+0x30] ;  /* 0x0000300001047983 */ /* 0x000ea20000100800 */
[----:B------:R-:W-:-:S05]  /*16400*/  VIADD R17, R17, 0xa0 ;  /* 0x000000a011117836 */ /* 0x000fca0000000000 */
[----:B------:R-:W-:-:S13]  /*16410*/  ISETP.GE.AND P3, PT, R17, R0, PT ;  /* 0x000000001100720c */ /* 0x000fda0003f66270 */
[----:B-1----:R-:W-:-:S04]  /*16420*/  @!P3 LEA R2, P4, R10, R2, 0x1 ;  /* 0x000000020a02b211 */ /* 0x002fc800078808ff */
[----:B------:R-:W-:-:S05]  /*16430*/  @!P3 IADD3.X R3, RZ, R6, RZ, P4, !PT ;  /* 0x00000006ff03b210 */ /* 0x000fca00027fe4ff */
[----:B------:R-:W-:Y:S01]  /*16440*/  @!PT LDS RZ, [RZ] ;  /* 0x00000000fffff984 */ /* 0x000fe20000000800 */
[----:B------:R-:W-:Y:S01]  /*16450*/  @!PT LDS RZ, [RZ] ;  /* 0x00000000fffff984 */ /* 0x000fe20000000800 */
[----:B------:R-:W-:Y:S01]  /*16460*/  @!PT LDS RZ, [RZ] ;  /* 0x00000000fffff984 */ /* 0x000fe20000000800 */
[----:B--2---:R1:W-:Y:S01]  /*16470*/  @!P3 LDGSTS.E.BYPASS.LTC128B.128 [R4+0xec00], desc[UR42][R2.64], !P0 ;  /* 0x0ec000000204bfae */ /* 0x0043e2000c101d6a */
[----:B------:R-:W-:-:S03]  /*16480*/  PLOP3.LUT P0, PT, PT, PT, PT, 0x80, 0x0 ;  /* 0x000000000000781c */ /* 0x000fc60003f0f070 */
[----:B------:R1:W-:Y:S04]  /*16490*/  @!P3 LDGSTS.E.BYPASS.LTC128B.128 [R4+0x11c00], desc[UR42][R2.64+0x40], !P1 ;  /* 0x11c000400204bfae */ /* 0x0003e8000c901d6a */
[----:B------:R1:W-:Y:S01]  /*164a0*/  @!P3 LDGSTS.E.BYPASS.LTC128B.128 [R4+0x14c00], desc[UR42][R2.64+0x80], !P2 ;  /* 0x14c000800204bfae */ /* 0x0003e2000d101d6a */
[----:B------:R-:W-:-:S05]  /*164b0*/  NOP ;  /* 0x0000000000007918 */ /* 0x000fca0000000000 */
.L_x_608:
        /* <DEDUP_REMOVED lines=18> */
.L_x_736:
[----:B------:R-:W-:Y:S05]  /*165e0*/  BSYNC B0 ;  /* 0x0000000000007941 */ /* 0x000fea0003800000 */
.L_x_609:
[----:B------:R-:W2:Y:S01]  /*165f0*/  LDL R2, [R1+0x24] ;  /* 0x0000240001027983 */ /* 0x000ea20000100800 */
[----:B------:R-:W-:Y:S01]  /*16600*/  BSSY B0, `(.L_x_611) ;  /* 0x00000f7000007945 */ /* 0x000fe20003800000 */
[----:B--2---:R-:W-:-:S13]  /*16610*/  ISETP.GE.AND P0, PT, R2, 0x81, PT ;  /* 0x000000810200780c */ /* 0x004fda0003f06270 */
[----:B------:R-:W-:Y:S05]  /*16620*/  @!P0 BRA `(.L_x_612) ;  /* 0x0000000c00d08947 */ /* 0x000fea0003800000 */
[----:B------:R-:W1:Y:S01]  /*16630*/  LDL.LU R3, [R1+0x44] ;  /* 0x0000440001037983 */ /* 0x000e620000300800 */
[----:B------:R-:W-:Y:S01]  /*16640*/  ULDC UR4, c[0x0][0x2f4] ;  /* 0x0000bd0000047ab9 */ /* 0x000fe20000000800 */
[----:B------:R-:W2:Y:S02]  /*16650*/  S2R R2, SR_TID.X ;  /* 0x0000000000027919 */ /* 0x000ea40000002100 */
[----:B------:R3:W5:Y:S04]  /*16660*/  LDL.LU R17, [R1] ;  /* 0x0000000001117983 */ /* 0x0007680000300800 */
[----:B------:R3:W-:Y:S01]  /*16670*/  STL [R1+0x8], R27 ;  /* 0x0000081b01007387 */ /* 0x0007e20000100800 */
[----:B------:R-:W-:Y:S02]  /*16680*/  IMAD.MOV.U32 R10, RZ, RZ, R26 ;  /* 0x000000ffff0a7224 */ /* 0x000fe400078e001a */
[----:B--2---:R-:W-:-:S05]  /*16690*/  IMAD.SHL.U32 R4, R2, 0x8, RZ ;  /* 0x0000000802047824 */ /* 0x004fca00078e00ff */
[----:B------:R-:W-:-:S04]  /*166a0*/  LOP3.LUT R4, R4, 0x18, RZ, 0xc0, !PT ;  /* 0x0000001804047812 */ /* 0x000fc800078ec0ff */
[C---:B------:R-:W-:Y:S02]  /*166b0*/  LOP3.LUT R2, R4.reuse, 0x40, RZ, 0xfc, !PT ;  /* 0x0000004004027812 */ /* 0x040fe400078efcff */
[----:B------:R-:W-:Y:S02]  /*166c0*/  ISETP.GE.AND P3, PT, R4, UR4, PT ;  /* 0x0000000404007c0c */ /* 0x000fe4000bf66270 */
[----:B------:R-:W-:Y:S02]  /*166d0*/  ISETP.GE.AND P1, PT, R2, UR4, PT ;  /* 0x0000000402007c0c */ /* 0x000fe4000bf26270 */
[----:B-1----:R-:W-:Y:S02]  /*166e0*/  LEA.HI.SX32 R0, R3, 0xfffffffe, 0x19 ;  /* 0xfffffffe03007811 */ /* 0x002fe400078fcaff */
[----:B------:R-:W-:-:S04]  /*166f0*/  LOP3.LUT R3, R4, 0x20, RZ, 0xfc, !PT ;  /* 0x0000002004037812 */ /* 0x000fc800078efcff */
[----:B---3--:R-:W-:-:S13]  /*16700*/  ISETP.GE.AND P2, PT, R3, UR4, PT ;  /* 0x0000000403007c0c */ /* 0x008fda000bf46270 */
.L_x_625:
[----:B------:R-:W2:Y:S01]  /*16710*/  LDL R8, [R1+0x28] ;  /* 0x0000280001087983 */ /* 0x000ea20000100800 */
[----:B------:R-:W1:Y:S03]  /*16720*/  LDC R9, c[0x0][0x430] ;  /* 0x00010c00ff097b82 */ /* 0x000e660000000800 */
[----:B0-----:R-:W3:Y:S04]  /*16730*/  LDL R7, [R1+0x2c] ;  /* 0x00002c0001077983 */ /* 0x001ee80000100800 */
[----:B------:R-:W4:Y:S01]  /*16740*/  LDL R6, [R1+0x10] ;  /* 0x0000100001067983 */ /* 0x000f220000100800 */
[----:B------:R-:W0:Y:S01]  /*16750*/  S2R R2, SR_TID.X ;  /* 0x0000000000027919 */ /* 0x000e220000002100 */
[----:B-1----:R-:W-:-:S13]  /*16760*/  ISETP.NE.AND P0, PT, R9, 0x1, PT ;  /* 0x000000010900780c */ /* 0x002fda0003f05270 */
[----:B------:R-:W1:Y:S01]  /*16770*/  @P0 LDC R5, c[0x0][0x434] ;  /* 0x00010d00ff050b82 */ /* 0x000e620000000800 */
[----:B0-----:R-:W-:-:S04]  /*16780*/  LOP3.LUT R3, R2, 0x7f, RZ, 0xc0, !PT ;  /* 0x0000007f02037812 */ /* 0x001fc800078ec0ff */
[----:B------:R-:W-:-:S03]  /*16790*/  SHF.R.U32.HI R4, RZ, 0x2, R3 ;  /* 0x00000002ff047819 */ /* 0x000fc60000011603 */
[----:B------:R-:W0:Y:S01]  /*167a0*/  @P0 LDC R3, c[0x0][0x438] ;  /* 0x00010e00ff030b82 */ /* 0x000e220000000800 */
[----:B------:R-:W-:Y:S01]  /*167b0*/  SHF.L.U32 R2, R2, 0x5, RZ ;  /* 0x0000000502027819 */ /* 0x000fe200000006ff */
[----:B------:R-:W-:-:S03]  /*167c0*/  IMAD R4, R0, 0x80, R4 ;  /* 0x0000008000047824 */ /* 0x000fc600078e0204 */
[----:B------:R-:W-:Y:S01]  /*167d0*/  LOP3.LUT R2, R2, 0x60, RZ, 0xc0, !PT ;  /* 0x0000006002027812 */ /* 0x000fe200078ec0ff */
[----:B------:R-:W-:Y:S05]  /*167e0*/  YIELD ;  /* 0x0000000000007946 */ /* 0x000fea0003800000 */
[----:B------:R-:W-:Y:S01]  /*167f0*/  ULDC.64 UR4, c[0x0][0x428] ;  /* 0x00010a0000047ab9 */ /* 0x000fe20000000a00 */
[----:B--2---:R-:W-:-:S05]  /*16800*/  IADD3 R4, R2, R4, R8 ;  /* 0x0000000402047210 */ /* 0x004fca0007ffe008 */
[----:B-1----:R-:W-:-:S04]  /*16810*/  @P0 IMAD.HI.U32 R5, R4, R5, RZ ;  /* 0x0000000504050227 */ /* 0x002fc800078e00ff */
[----:B------:R-:W-:Y:S01]  /*16820*/  IMAD.MOV.U32 R2, RZ, RZ, R4 ;  /* 0x000000ffff027224 */ /* 0x000fe200078e0004 */
[----:B0-----:R-:W-:-:S05]  /*16830*/  @P0 SHF.R.U32.HI R2, RZ, R3, R5 ;  /* 0x00000003ff020219 */ /* 0x001fca0000011605 */
[----:B------:R-:W-:-:S04]  /*16840*/  IMAD.MOV R3, RZ, RZ, -R2 ;  /* 0x000000ffff037224 */ /* 0x000fc800078e0a02 */
[----:B------:R-:W-:Y:S01]  /*16850*/  IMAD R9, R9, R3, R4 ;  /* 0x0000000309097224 */ /* 0x000fe200078e0204 */
[----:B------:R-:W-:Y:S01]  /*16860*/  SHF.R.S32.HI R3, RZ, 0x1f, R2 ;  /* 0x0000001fff037819 */ /* 0x000fe20000011402 */
[----:B---3--:R-:W-:-:S04]  /*16870*/  IMAD R4, R7, UR4, RZ ;  /* 0x0000000407047c24 */ /* 0x008fc8000f8e02ff */
[C---:B----4-:R-:W-:Y:S02]  /*16880*/  IMAD R4, R6.reuse, UR5, R4 ;  /* 0x0000000506047c24 */ /* 0x050fe4000f8e0204 */
[----:B------:R-:W-:Y:S01]  /*16890*/  IMAD.WIDE.U32 R2, R6, UR4, R2 ;  /* 0x0000000406027c25 */ /* 0x000fe2000f8e0002 */
[----:B------:R-:W-:-:S03]  /*168a0*/  ULDC.64 UR4, c[0x0][0x418] ;  /* 0x0001060000047ab9 */ /* 0x000fc60000000a00 */
[----:B------:R-:W-:Y:S01]  /*168b0*/  IMAD.IADD R3, R4, 0x1, R3 ;  /* 0x0000000104037824 */ /* 0x000fe200078e0203 */
[----:B------:R-:W-:-:S04]  /*168c0*/  LEA R4, P0, R2, UR4, 0x2 ;  /* 0x0000000402047c11 */ /* 0x000fc8000f8010ff */
[----:B------:R-:W-:-:S05]  /*168d0*/  LEA.HI.X R5, R2, UR5, R3, 0x2, P0 ;  /* 0x0000000502057c11 */ /* 0x000fca00080f1403 */
[----:B------:R-:W2:Y:S01]  /*168e0*/  LDG.E R8, desc[UR42][R4.64] ;  /* 0x0000002a04087981 */ /* 0x000ea2000c1e1900 */
[----:B------:R-:W-:-:S04]  /*168f0*/  IADD3 R26, R10, 0x1, RZ ;  /* 0x000000010a1a7810 */ /* 0x000fc80007ffe0ff */
[----:B------:R-:W-:-:S04]  /*16900*/  ISETP.NE.AND P0, PT, R26, 0x2, PT ;  /* 0x000000021a00780c */ /* 0x000fc80003f05270 */
[----:B------:R-:W-:-:S04]  /*16910*/  SEL R2, RZ, 0x1, P0 ;  /* 0x00000001ff027807 */ /* 0x000fc80000000000 */
[----:B-----5:R-:W-:Y:S01]  /*16920*/  LOP3.LUT R2, R17, R2, RZ, 0x3c, !PT ;  /* 0x0000000211027212 */ /* 0x020fe200078e3cff */
[----:B------:R-:W-:-:S04]  /*16930*/  IMAD.U32 R6, RZ, RZ, UR38 ;  /* 0x00000026ff067e24 */ /* 0x000fc8000f8e00ff */
[----:B------:R0:W-:Y:S01]  /*16940*/  STL [R1], R2 ;  /* 0x0000000201007387 */ /* 0x0001e20000100800 */
[----:B------:R-:W-:Y:S01]  /*16950*/  ISETP.NE.AND P4, PT, R6, 0x3, PT ;  /* 0x000000030600780c */ /* 0x000fe20003f85270 */
[----:B------:R-:W-:Y:S01]  /*16960*/  IMAD.MOV.U32 R27, RZ, RZ, R0 ;  /* 0x000000ffff1b7224 */ /* 0x000fe200078e0000 */
[----:B------:R-:W-:Y:S02]  /*16970*/  SEL R26, R26, RZ, P0 ;  /* 0x000000ff1a1a7207 */ /* 0x000fe40000000000 */
[----:B--2---:R-:W-:-:S09]  /*16980*/  SHF.R.S32.HI R29, RZ, 0x1f, R8 ;  /* 0x0000001fff1d7819 */ /* 0x004fd20000011408 */
[----:B0-----:R-:W-:Y:S05]  /*16990*/  @!P4 BRA `(.L_x_613) ;  /* 0x000000000004c947 */ /* 0x001fea0003800000 */
[----:B------:R-:W-:Y:S01]  /*169a0*/  BPT.TRAP 0x1 ;  /* 0x000000040000795c */ /* 0x000fe20000300000 */
.L_x_613:
[----:B------:R-:W-:Y:S01]  /*169b0*/  IMAD R5, R26, 0x8, R22 ;  /* 0x000000081a057824 */ /* 0x000fe200078e0216 */
[----:B------:R-:W-:Y:S01]  /*169c0*/  SHF.L.U32 R0, R2, 0x1f, RZ ;  /* 0x0000001f02007819 */ /* 0x000fe200000006ff */
[----:B------:R-:W-:Y:S03]  /*169d0*/  BSSY B1, `(.L_x_614) ;  /* 0x0000003000017945 */ /* 0x000fe60003800000 */
[----:B------:R-:W0:Y:S02]  /*169e0*/  SYNCS.PHASECHK.TRANS64.TRYWAIT P0, [R5+URZ+0x2d840], R0 ;  /* 0x02d84000050075a7 */ /* 0x000e24000800017f */
[----:B0-----:R-:W-:Y:S05]  /*169f0*/  @!P0 BRA `(.L_x_615) ;  /* 0x0000003c00fc8947 */ /* 0x001fea0003800000 */
.L_x_737:
[----:B------:R-:W-:Y:S05]  /*16a00*/  BSYNC B1 ;  /* 0x0000000000017941 */ /* 0x000fea0003800000 */
.L_x_614:
[----:B------:R-:W2:Y:S04]  /*16a10*/  LDL R6, [R1+0xc] ;  /* 0x00000c0001067983 */ /* 0x000ea80000100800 */
[----:B------:R-:W3:Y:S01]  /*16a20*/  LDL R4, [R1+0x14] ;  /* 0x0000140001047983 */ /* 0x000ee20000100800 */
[----:B------:R-:W-:Y:S01]  /*16a30*/  SHF.R.S32.HI R21, RZ, 0x1f, R9 ;  /* 0x0000001fff157819 */ /* 0x000fe20000011409 */
[----:B------:R-:W-:Y:S01]  /*16a40*/  ULDC.64 UR4, c[0x0][0x300] ;  /* 0x0000c00000047ab9 */ /* 0x000fe20000000a00 */
[----:B------:R-:W-:Y:S01]  /*16a50*/  LOP3.LUT P5, RZ, R23, 0x2, RZ, 0xc0, !PT ;  /* 0x0000000217ff7812 */ /* 0x000fe200078ac0ff */
        /* <DEDUP_REMOVED lines=9> */
[----:B------:R-:W-:-:S04]  /*16af0*/  ULDC.64 UR4, c[0x0][0x308] ;  /* 0x0000c20000047ab9 */ /* 0x000fc80000000a00 */
[----:B------:R-:W-:-:S03]  /*16b00*/  IADD3 R3, R3, R0, RZ ;  /* 0x0000000003037210 */ /* 0x000fc60007ffe0ff */
[----:B------:R-:W-:-:S04]  /*16b10*/  IMAD.WIDE.U32 R2, R18, UR4, R2 ;  /* 0x0000000412027c25 */ /* 0x000fc8000f8e0002 */
[----:B--2---:R-:W-:-:S04]  /*16b20*/  IMAD R0, R6, UR4, RZ ;  /* 0x0000000406007c24 */ /* 0x004fc8000f8e02ff */
[----:B------:R-:W-:Y:S01]  /*16b30*/  IMAD R0, R18, UR5, R0 ;  /* 0x0000000512007c24 */ /* 0x000fe2000f8e0200 */
[----:B------:R-:W-:Y:S01]  /*16b40*/  ULDC.64 UR4, c[0x0][0x2e8] ;  /* 0x0000ba0000047ab9 */ /* 0x000fe20000000a00 */
[----:B---3--:R-:W-:Y:S01]  /*16b50*/  IMAD R4, R26, 0x3000, R4 ;  /* 0x000030001a047824 */ /* 0x008fe200078e0204 */
[----:B------:R-:W-:Y:S01]  /*16b60*/  LEA R6, P0, R2, UR4, 0x1 ;  /* 0x0000000402067c11 */ /* 0x000fe2000f8008ff */
[----:B------:R-:W-:Y:S01]  /*16b70*/  IMAD.IADD R0, R0, 0x1, R3 ;  /* 0x0000000100007824 */ /* 0x000fe200078e0203 */
[----:B------:R-:W-:-:S04]  /*16b80*/  UMOV UR4, 0xffffffff ;  /* 0xffffffff00047882 */ /* 0x000fc80000000000 */
[----:B------:R-:W-:Y:S01]  /*16b90*/  LEA.HI.X R7, R2, UR5, R0, 0x1, P0 ;  /* 0x0000000502077c11 */ /* 0x000fe200080f0c00 */
[----:B------:R-:W-:Y:S06]  /*16ba0*/  BRA.DIV UR4, `(.L_x_616) ;  /* 0x0000003e04a47947 */ /* 0x000fec000b800000 */
[----:B------:R-:W0:Y:S01]  /*16bb0*/  S2R R3, SR_TID.X ;  /* 0x0000000000037919 */ /* 0x000e220000002100 */
[----:B------:R-:W-:Y:S02]  /*16bc0*/  LOP3.LUT P6, RZ, R23, 0x4, RZ, 0xc0, !PT ;  /* 0x0000000417ff7812 */ /* 0x000fe400078cc0ff */
[----:B------:R-:W-:Y:S01]  /*16bd0*/  LEA R4, R4, R22, 0x1 ;  /* 0x0000001604047211 */ /* 0x000fe200078e08ff */
        /* <DEDUP_REMOVED lines=26> */
.L_x_747:
[----:B------:R-:W-:Y:S02]  /*16d80*/  LOP3.LUT P6, RZ, R23, 0x4, RZ, 0xc0, !PT ;  /* 0x0000000417ff7812 */ /* 0x000fe400078cc0ff */
[----:B--2---:R-:W-:-:S05]  /*16d90*/  IADD3 R2, P0, R2, R0, RZ ;  /* 0x0000000002027210 */ /* 0x004fca0007f1e0ff */
[----:B------:R-:W-:Y:S01]  /*16da0*/  IMAD.X R3, RZ, RZ, R20, P0 ;  /* 0x000000ffff037224 */ /* 0x000fe200000e0614 */
        /* <DEDUP_REMOVED lines=8> */
.L_x_617:
        /* <DEDUP_REMOVED lines=11> */
.L_x_618:
[----:B------:R1:W-:Y:S01]  /*16ee0*/  SYNCS.ARRIVE.TRANS64.A1T0 RZ, [R5+URZ+0x2d830], RZ ;  /* 0x02d830ff05ff79a7 */ /* 0x0003e2000810003f */
[----:B------:R-:W-:Y:S05]  /*16ef0*/  @!P5 BRA `(.L_x_619) ;  /* 0x000000000004d947 */ /* 0x000fea0003800000 */
[----:B------:R-:W-:Y:S01]  /*16f00*/  BPT.TRAP 0x1 ;  /* 0x000000040000795c */ /* 0x000fe20000300000 */
.L_x_619:
[----:B------:R-:W-:Y:S01]  /*16f10*/  SHF.L.U32 R2, R17, 0x1f, RZ ;  /* 0x0000001f11027819 */ /* 0x000fe200000006ff */
[----:B------:R-:W-:Y:S01]  /*16f20*/  BSSY B1, `(.L_x_620) ;  /* 0x0000004000017945 */ /* 0x000fe20003800000 */
[----:B-1----:R-:W-:-:S04]  /*16f30*/  LEA R5, R10, R22, 0x3 ;  /* 0x000000160a057211 */ /* 0x002fc800078e18ff */
[----:B------:R-:W1:Y:S02]  /*16f40*/  SYNCS.PHASECHK.TRANS64.TRYWAIT P0, [R5+URZ+0x2d860], R2 ;  /* 0x02d86002050075a7 */ /* 0x000e64000800017f */
[----:B-1----:R-:W-:Y:S05]  /*16f50*/  @!P0 BRA `(.L_x_621) ;  /* 0x00000040000c8947 */ /* 0x002fea0003800000 */
.L_x_748:
[----:B------:R-:W-:Y:S05]  /*16f60*/  BSYNC B1 ;  /* 0x0000000000017941 */ /* 0x000fea0003800000 */
.L_x_620:
[----:B0-----:R-:W2:Y:S04]  /*16f70*/  LDL R7, [R1+0x24] ;  /* 0x0000240001077983 */ /* 0x001ea80000100800 */
[----:B------:R-:W2:Y:S04]  /*16f80*/  LDL.LU R6, [R1+0x8] ;  /* 0x0000080001067983 */ /* 0x000ea80000300800 */
[----:B------:R-:W3:Y:S01]  /*16f90*/  LDL R4, [R1+0x14] ;  /* 0x0000140001047983 */ /* 0x000ee20000100800 */
[----:B------:R-:W0:Y:S01]  /*16fa0*/  S2R R3, SR_TID.X ;  /* 0x0000000000037919 */ /* 0x000e220000002100 */
[----:B------:R-:W-:Y:S01]  /*16fb0*/  UMOV UR4, 0xffffffff ;  /* 0xffffffff00047882 */ /* 0x000fe20000000000 */
[----:B0-----:R-:W-:-:S04]  /*16fc0*/  LOP3.LUT R3, R3, 0x7f, RZ, 0xc0, !PT ;  /* 0x0000007f03037812 */ /* 0x001fc800078ec0ff */
[----:B------:R-:W-:Y:S01]  /*16fd0*/  SHF.R.U32.HI R3, RZ, 0x2, R3 ;  /* 0x00000002ff037819 */ /* 0x000fe20000011603 */
[----:B--2---:R-:W-:Y:S02]  /*16fe0*/  IMAD R6, R6, -0x80, R7 ;  /* 0xffffff8006067824 */ /* 0x004fe400078e0207 */
[----:B---3--:R-:W-:Y:S02]  /*16ff0*/  IMAD R4, R10, 0x3000, R4 ;  /* 0x000030000a047824 */ /* 0x008fe400078e0204 */
        /* <DEDUP_REMOVED lines=36> */
.L_x_758:
[----:B------:R-:W2:Y:S01]  /*17240*/  LDL R7, [R1+0xc] ;  /* 0x00000c0001077983 */ /* 0x000ea20000100800 */
        /* <DEDUP_REMOVED lines=31> */
.L_x_623:
[----:B------:R-:W-:Y:S02]  /*17440*/  PLOP3.LUT P4, PT, P4, P0, PT, 0xa2, 0x0 ;  /* 0x000000000000781c */ /* 0x000fe40002781472 */
[----:B------:R-:W-:-:S08]  /*17450*/  @P0 R2UR P4, UR4, R5 ;  /* 0x00000000050402ca */ /* 0x000fd00000080000 */
[----:B------:R-:W-:-:S05]  /*17460*/  @P0 PLOP3.LUT P0, PT, P4, PT, PT, 0x80, 0x0 ;  /* 0x000000000000081c */ /* 0x000fca000270f070 */
[----:B------:R-:W-:Y:S01]  /*17470*/  @!P4 SYNCS.ARRIVE.TRANS64.RED.A0T1 RZ, [UR4+0x2d850], RZ ;  /* 0x02d850ffffffc9a7 */ /* 0x000fe20008200404 */
[----:B------:R-:W-:Y:S07]  /*17480*/  @!P4 ARRIVES.LDGSTSBAR.64.TRANSCNT [UR4+0x2d850] ;  /* 0x02d85000ff00c9b0 */ /* 0x000fee0008000a84 */
[----:B------:R-:W-:Y:S05]  /*17490*/  @P0 BRA.U.ANY `(.L_x_623) ;  /* 0xfffffffd00e80947 */ /* 0x000fea000393ffff */
[----:B------:R-:W-:Y:S01]  /*174a0*/  NOP ;  /* 0x0000000000007918 */ /* 0x000fe20000000000 */
[----:B------:R-:W-:Y:S01]  /*174b0*/  MOV R2, UR38 ;  /* 0x0000002600027c02 */ /* 0x000fe20008000f00 */
[----:B------:R-:W-:-:S03]  /*174c0*/  IMAD.MOV.U32 R25, RZ, RZ, R0 ;  /* 0x000000ffff197224 */ /* 0x000fc600078e0000 */
[----:B------:R-:W-:-:S13]  /*174d0*/  ISETP.NE.AND P5, PT, R2, 0x3, PT ;  /* 0x000000030200780c */ /* 0x000fda0003fa5270 */
[----:B------:R-:W-:Y:S05]  /*174e0*/  @!P5 BRA `(.L_x_624) ;  /* 0x000000000004d947 */ /* 0x000fea0003800000 */
[----:B------:R-:W-:Y:S01]  /*174f0*/  BPT.TRAP 0x1 ;  /* 0x000000040000795c */ /* 0x000fe20000300000 */
.L_x_624:
[----:B------:R2:W5:Y:S01]  /*17500*/  LDL R17, [R1] ;  /* 0x0000000001117983 */ /* 0x0005620000100800 */
[----:B------:R2:W-:Y:S01]  /*17510*/  SYNCS.ARRIVE.TRANS64.A1T0 RZ, [R5+URZ+0x2d850], RZ ;  /* 0x02d850ff05ff79a7 */ /* 0x0005e2000810003f */
[C---:B------:R-:W-:Y:S02]  /*17520*/  VIADD R0, R27.reuse, 0xffffffff ;  /* 0xffffffff1b007836 */ /* 0x040fe40000000000 */
[----:B------:R2:W-:Y:S01]  /*17530*/  STL [R1+0x8], R27 ;  /* 0x0000081b01007387 */ /* 0x0005e20000100800 */
[----:B------:R-:W-:Y:S01]  /*17540*/  ISETP.GT.AND P0, PT, R27, RZ, PT ;  /* 0x000000ff1b00720c */ /* 0x000fe20003f04270 */
[----:B------:R-:W-:-:S12]  /*17550*/  IMAD.MOV.U32 R10, RZ, RZ, R26 ;  /* 0x000000ffff0a7224 */ /* 0x000fd800078e001a */
[----:B--2---:R-:W-:Y:S05]  /*17560*/  @P0 BRA `(.L_x_625) ;  /* 0xfffffff000680947 */ /* 0x004fea000383ffff */
.L_x_612:
[----:B------:R-:W-:Y:S05]  /*17570*/  BSYNC B0 ;  /* 0x0000000000007941 */ /* 0x000fea0003800000 */
.L_x_611:
[----:B------:R-:W2:Y:S01]  /*17580*/  S2R R2, SR_TID.X ;  /* 0x0000000000027919 */ /* 0x000ea20000002100 */
[----:B------:R-:W-:Y:S01]  /*17590*/  BSSY B0, `(.L_x_626) ;  /* 0x0000010000007945 */ /* 0x000fe20003800000 */
[----:B--2---:R-:W-:-:S04]  /*175a0*/  LOP3.LUT R2, R2, 0x7f, RZ, 0xc0, !PT ;  /* 0x0000007f02027812 */ /* 0x004fc800078ec0ff */
[----:B------:R-:W-:-:S13]  /*175b0*/  ISETP.NE.AND P0, PT, R2, RZ, PT ;  /* 0x000000ff0200720c */ /* 0x000fda0003f05270 */
[----:B------:R-:W-:Y:S05]  /*175c0*/  @P0 BRA `(.L_x_627) ;  /* 0x0000000000300947 */ /* 0x000fea0003800000 */
[----:B------:R-:W2:Y:S01]  /*175d0*/  S2R R5, SR_LANEID ;  /* 0x0000000000057919 */ /* 0x000ea20000000000 */
[----:B------:R-:W-:Y:S01]  /*175e0*/  VOTEU.ANY UR4, UPT, PT ;  /* 0x0000000000047886 */ /* 0x000fe200038e0100 */
[----:B------:R-:W3:Y:S01]  /*175f0*/  LDC.64 R2, c[0x0][0xc60] ;  /* 0x00031800ff027b82 */ /* 0x000ee20000000a00 */
[----:B-1----:R-:W2:Y:S02]  /*17600*/  FLO.U32 R0, UR4 ;  /* 0x0000000400007d00 */ /* 0x002ea400080e0000 */
[----:B--2---:R-:W-:-:S06]  /*17610*/  ISETP.EQ.U32.AND P0, PT, R0, R5, PT ;  /* 0x000000050000720c */ /* 0x004fcc0003f02070 */
[----:B------:R-:W3:Y:S07]  /*17620*/  POPC R5, UR4 ;  /* 0x0000000400057d09 */ /* 0x000eee0008000000 */
[----:B---3--:R-:W2:Y:S01]  /*17630*/  @P0 ATOMG.E.ADD.STRONG.GPU PT, R3, desc[UR42][R2.64], R5 ;  /* 0x00000005020309a8 */ /* 0x008ea200081ee1ea */
[----:B------:R-:W1:Y:S02]  /*17640*/  S2R R4, SR_LTMASK ;  /* 0x0000000000047919 */ /* 0x000e640000003900 */
[----:B-1----:R-:W-:-:S04]  /*17650*/  LOP3.LUT R4, R4, UR4, RZ, 0xc0, !PT ;  /* 0x0000000404047c12 */ /* 0x002fc8000f8ec0ff */
[----:B0-----:R-:W0:Y:S01]  /*17660*/  POPC R7, R4 ;  /* 0x0000000400077309 */ /* 0x001e220000000000 */
[----:B--2---:R-:W0:Y:S02]  /*17670*/  SHFL.IDX PT, R0, R3, R0, 0x1f ;  /* 0x00001f0003007589 */ /* 0x004e2400000e0000 */
[----:B0-----:R-:W-:-:S07]  /*17680*/  IADD3 R16, R0, UR37, R7 ;  /* 0x0000002500107c10 */ /* 0x001fce000fffe007 */
.L_x_627:
[----:B------:R-:W-:Y:S05]  /*17690*/  BSYNC B0 ;  /* 0x0000000000007941 */ /* 0x000fea0003800000 */
.L_x_626:
[----:B-1----:R-:W-:-:S05]  /*176a0*/  IMAD.U32 R0, RZ, RZ, UR38 ;  /* 0x00000026ff007e24 */ /* 0x002fca000f8e00ff */
[----:B------:R-:W-:-:S13]  /*176b0*/  ISETP.NE.AND P0, PT, R0, 0x3, PT ;  /* 0x000000030000780c */ /* 0x000fda0003f05270 */
[----:B------:R-:W-:Y:S05]  /*176c0*/  @!P0 BRA `(.L_x_628) ;  /* 0x0000000000048947 */ /* 0x000fea0003800000 */
[----:B------:R-:W-:Y:S01]  /*176d0*/  BPT.TRAP 0x1 ;  /* 0x000000040000795c */ /* 0x000fe20000300000 */
.L_x_628:
[----:B------:R-:W2:Y:S04]  /*176e0*/  LDL R3, [R1] ;  /* 0x0000000001037983 */ /* 0x000ea80000100800 */
[----:B------:R-:W3:Y:S01]  /*176f0*/  LDL.LU R2, [R1+0x24] ;  /* 0x0000240001027983 */ /* 0x000ee20000300800 */
[----:B------:R-:W-:Y:S01]  /*17700*/  LEA R0, R26, R22, 0x3 ;  /* 0x000000161a007211 */ /* 0x000fe200078e18ff */
[----:B------:R-:W-:Y:S01]  /*17710*/  BSSY B0, `(.L_x_629) ;  /* 0x0000005000007945 */ /* 0x000fe20003800000 */
[----:B--2---:R-:W-:-:S04]  /*17720*/  SHF.L.U32 R3, R3, 0x1f, RZ ;  /* 0x0000001f03037819 */ /* 0x004fc800000006ff */
[----:B------:R-:W1:Y:S01]  /*17730*/  SYNCS.PHASECHK.TRANS64.TRYWAIT P0, [R0+URZ+0x2d860], R3 ;  /* 0x02d86003000075a7 */ /* 0x000e62000800017f */
[----:B---3--:R-:W-:Y:S01]  /*17740*/  IMAD R6, R27, -0x80, R2 ;  /* 0xffffff801b067824 */ /* 0x008fe200078e0202 */
[----:B-1----:R-:W-:Y:S06]  /*17750*/  @!P0 BRA `(.L_x_630) ;  /* 0x0000003c00848947 */ /* 0x002fec0003800000 */
.L_x_759:
[----:B------:R-:W-:Y:S05]  /*17760*/  BSYNC B0 ;  /* 0x0000000000007941 */ /* 0x000fea0003800000 */
.L_x_629:
[----:B------:R-:W2:Y:S02]  /*17770*/  S2R R2, SR_TID.X ;  /* 0x0000000000027919 */ /* 0x000ea40000002100 */
[----:B--2---:R-:W-:-:S04]  /*17780*/  LOP3.LUT R2, R2, 0x7f, RZ, 0xc0, !PT ;  /* 0x0000007f02027812 */ /* 0x004fc800078ec0ff */
[----:B------:R-:W-:Y:S02]  /*17790*/  SHF.R.U32.HI R4, RZ, 0x2, R2 ;  /* 0x00000002ff047819 */ /* 0x000fe40000011602 */
[----:B------:R-:W2:Y:S01]  /*177a0*/  LDL R2, [R1+0x14] ;  /* 0x0000140001027983 */ /* 0x000ea20000100800 */
[----:B------:R-:W-:Y:S02]  /*177b0*/  UMOV UR4, 0xffffffff ;  /* 0xffffffff00047882 */ /* 0x000fe40000000000 */
[----:B------:R-:W-:Y:S02]  /*177c0*/  IMAD.IADD R6, R6, 0x1, -R4 ;  /* 0x0000000106067824 */ /* 0x000fe400078e0a04 */
[----:B--2---:R-:W-:Y:S01]  /*177d0*/  IMAD R4, R26, 0x3000, R2 ;  /* 0x000030001a047824 */ /* 0x004fe200078e0202 */
[----:B------:R-:W-:Y:S06]  /*177e0*/  BRA.DIV UR4, `(.L_x_631) ;  /* 0x0000003e04747947 */ /* 0x000fec000b800000 */
[----:B------:R-:W0:Y:S01]  /*177f0*/  S2R R2, SR_TID.X ;  /* 0x0000000000027919 */ /* 0x000e220000002100 */
[----:B------:R-:W-:Y:S01]  /*17800*/  ULDC UR4, c[0x0][0x2f4] ;  /* 0x0000bd0000047ab9 */ /* 0x000fe20000000800 */
[----:B------:R-:W-:Y:S01]  /*17810*/  LEA R4, R4, R22, 0x1 ;  /* 0x0000001604047211 */ /* 0x000fe200078e08ff */
        /* <DEDUP_REMOVED lines=40> */
.L_x_769:
[C---:B------:R-:W-:Y:S02]  /*17aa0*/  ISETP.LT.OR P2, PT, R6.reuse, 0x61, P2 ;  /* 0x000000610600780c */ /* 0x040fe40001741670 */
[C---:B------:R-:W-:Y:S02]  /*17ab0*/  ISETP.LT.OR P1, PT, R6.reuse, 0x61, P1 ;  /* 0x000000610600780c */ /* 0x040fe40000f21670 */
[----:B------:R-:W-:Y:S02]  /*17ac0*/  ISETP.LT.OR P0, PT, R6, 0x61, P0 ;  /* 0x000000610600780c */ /* 0x000fe40000701670 */
[----:B--2---:R-:W-:-:S05]  /*17ad0*/  IADD3 R2, P3, R14, R5, RZ ;  /* 0x000000050e027210 */ /* 0x004fca0007f7e0ff */
[----:B------:R-:W-:-:S05]  /*17ae0*/  IMAD.X R3, RZ, RZ, R25, P3 ;  /* 0x000000ffff037224 */ /* 0x000fca00018e0619 */
        /* <DEDUP_REMOVED lines=8> */
.L_x_632:
        /* <DEDUP_REMOVED lines=11> */
.L_x_633:
[----:B------:R-:W2:Y:S01]  /*17c20*/  LDL.LU R2, [R1] ;  /* 0x0000000001027983 */ /* 0x000ea20000300800 */
[----:B------:R-:W-:Y:S01]  /*17c30*/  IADD3 R26, R26, 0x1, RZ ;  /* 0x000000011a1a7810 */ /* 0x000fe20007ffe0ff */
[----:B------:R0:W-:Y:S03]  /*17c40*/  SYNCS.ARRIVE.TRANS64.A1T0 RZ, [R0+URZ+0x2d850], RZ ;  /* 0x02d850ff00ff79a7 */ /* 0x0001e6000810003f */
[----:B------:R-:W-:-:S04]  /*17c50*/  ISETP.NE.AND P0, PT, R26, 0x2, PT ;  /* 0x000000021a00780c */ /* 0x000fc80003f05270 */
[----:B------:R-:W-:Y:S02]  /*17c60*/  SEL R26, R26, RZ, P0 ;  /* 0x000000ff1a1a7207 */ /* 0x000fe40000000000 */
[----:B0-----:R-:W-:-:S04]  /*17c70*/  SEL R0, RZ, 0x1, P0 ;  /* 0x00000001ff007807 */ /* 0x001fc80000000000 */
[----:B--2---:R-:W-:-:S05]  /*17c80*/  LOP3.LUT R2, R2, R0, RZ, 0x3c, !PT ;  /* 0x0000000002027212 */ /* 0x004fca00078e3cff */
[----:B------:R0:W-:Y:S02]  /*17c90*/  STL [R1], R2 ;  /* 0x0000000201007387 */ /* 0x0001e40000100800 */
.L_x_592:
[----:B------:R-:W-:Y:S05]  /*17ca0*/  BSYNC B7 ;  /* 0x0000000000077941 */ /* 0x000fea0003800000 */
.L_x_590:
[----:B------:R-:W-:-:S13]  /*17cb0*/  LOP3.LUT P0, RZ, R23, 0x10, RZ, 0xc0, !PT ;  /* 0x0000001017ff7812 */ /* 0x000fda000780c0ff */
[----:B------:R-:W-:Y:S05]  /*17cc0*/  @!P0 BRA `(.L_x_634) ;  /* 0x0000000000248947 */ /* 0x000fea0003800000 */
[----:B------:R-:W-:Y:S05]  /*17cd0*/  WARPSYNC.ALL ;  /* 0x0000000000007948 */ /* 0x000fea0003800000 */
[----:B------:R-:W2:Y:S08]  /*17ce0*/  S2UR UR5, SR_CgaCtaId ;  /* 0x00000000000579c3 */ /* 0x000eb00000008800 */
[----:B------:R-:W-:Y:S06]  /*17cf0*/  BAR.SYNC.DEFER_BLOCKING 0x5, 0x200 ;  /* 0x0148000000007b1d */ /* 0x000fec0000010000 */
[----:B------:R-:W-:-:S02]  /*17d00*/  UMOV UR4, 0x400 ;  /* 0x0000040000047882 */ /* 0x000fc40000000000 */
[----:B--2---:R-:W-:-:S06]  /*17d10*/  ULEA UR4, UR5, UR4, 0x18 ;  /* 0x0000000405047291 */ /* 0x004fcc000f8ec03f */
[----:B------:R-:W-:-:S05]  /*17d20*/  IMAD.U32 R22, RZ, RZ, UR4 ;  /* 0x00000004ff167e24 */ /* 0x000fca000f8e00ff */
[----:B-----5:R2:W3:Y:S01]  /*17d30*/  LDS.128 R16, [R22+0x2d8d0] ;  /* 0x02d8d00016107984 */ /* 0x0204e20000000c00 */
[----:B------:R-:W-:Y:S06]  /*17d40*/  BAR.ARV 0x4, 0x200 ;  /* 0x0108000000007b1d */ /* 0x000fec0000002000 */
[----:B------:R-:W-:Y:S05]  /*17d50*/  BRA `(.L_x_635) ;  /* 0x0000000800407947 */ /* 0x000fea0003800000 */
.L_x_634:
[----:B------:R-:W2:Y:S01]  /*17d60*/  S2R R0, SR_TID.X ;  /* 0x0000000000007919 */ /* 0x000ea20000002100 */
[----:B------:R-:W-:Y:S01]  /*17d70*/  UMOV UR4, 0xffffffff ;  /* 0xffffffff00047882 */ /* 0x000fe20000000000 */
[----:B--2---:R-:W-:-:S04]  /*17d80*/  LOP3.LUT R8, R0, 0x1f, RZ, 0xc0, !PT ;  /* 0x0000001f00087812 */ /* 0x004fc800078ec0ff */
[----:B------:R-:W-:Y:S01]  /*17d90*/  ISETP.NE.AND P0, PT, R8, 0x1f, PT ;  /* 0x0000001f0800780c */ /* 0x000fe20003f05270 */
[----:B------:R-:W-:-:S12]  /*17da0*/  BRA.DIV UR4, `(.L_x_636) ;  /* 0x0000003e04747947 */ /* 0x000fd8000b800000 */
[----:B0-----:R-:W-:Y:S01]  /*17db0*/  IMAD.IADD R5, R19, 0x1, R8 ;  /* 0x0000000113057824 */ /* 0x001fe200078e0208 */
        /* <DEDUP_REMOVED lines=15> */
[----:B0-----:R-:W-:-:S04]  /*17eb0*/  SEL R5, R14, RZ, P1 ;  /* 0x000000ff0e057207 */ /* 0x001fc80000800000 */
[----:B------:R-:W-:-:S05]  /*17ec0*/  IADD3 R5, R2, R5, RZ ;  /* 0x0000000502057210 */ /* 0x000fca0007ffe0ff */
[----:B------:R-:W0:Y:S02]  /*17ed0*/  SHFL.UP PT, R14, R5, 0x2, RZ ;  /* 0x04400000050e7989 */ /* 0x000e2400000e00ff */
[----:B0-----:R-:W-:-:S05]  /*17ee0*/  SEL R6, R14, RZ, P2 ;  /* 0x000000ff0e067207 */ /* 0x001fca0001000000 */
[----:B------:R-:W-:-:S05]  /*17ef0*/  IMAD.IADD R6, R5, 0x1, R6 ;  /* 0x0000000105067824 */ /* 0x000fca00078e0206 */
[----:B------:R-:W1:Y:S02]  /*17f00*/  SHFL.UP PT, R14, R6, 0x4, RZ ;  /* 0x04800000060e7989 */ /* 0x000e6400000e00ff */
[----:B-1----:R-:W-:-:S05]  /*17f10*/  SEL R7, R14, RZ, P3 ;  /* 0x000000ff0e077207 */ /* 0x002fca0001800000 */
[----:B------:R-:W-:-:S05]  /*17f20*/  IMAD.IADD R7, R6, 0x1, R7 ;  /* 0x0000000106077824 */ /* 0x000fca00078e0207 */
[----:B------:R-:W0:Y:S02]  /*17f30*/  SHFL.UP PT, R14, R7, 0x8, RZ ;  /* 0x05000000070e7989 */ /* 0x000e2400000e00ff */
[----:B0-----:R-:W-:-:S05]  /*17f40*/  SEL R14, R14, RZ, P4 ;  /* 0x000000ff0e0e7207 */ /* 0x001fca0002000000 */
[----:B------:R-:W-:-:S05]  /*17f50*/  IMAD.IADD R5, R7, 0x1, R14 ;  /* 0x0000000107057824 */ /* 0x000fca00078e020e */
[----:B------:R-:W0:Y:S02]  /*17f60*/  SHFL.UP PT, R14, R5, 0x10, RZ ;  /* 0x06000000050e7989 */ /* 0x000e2400000e00ff */
[----:B0-----:R-:W-:-:S05]  /*17f70*/  SEL R14, R14, RZ, P5 ;  /* 0x000000ff0e0e7207 */ /* 0x001fca0002800000 */
[----:B------:R-:W-:-:S05]  /*17f80*/  IMAD.IADD R3, R5, 0x1, R14 ;  /* 0x0000000105037824 */ /* 0x000fca00078e020e */
[----:B------:R0:W1:Y:S02]  /*17f90*/  SHFL.IDX PT, R14, R3, 0x1f, 0x1f ;  /* 0x03e01f00030e7f89 */ /* 0x00006400000e0000 */
.L_x_779:
[----:B------:R-:W-:Y:S02]  /*17fa0*/  ULDC UR4, c[0x0][0xc38] ;  /* 0x00030e0000047ab9 */ /* 0x000fe40000000800 */
[----:B------:R-:W-:-:S05]  /*17fb0*/  MOV R16, UR4 ;  /* 0x0000000400107c02 */ /* 0x000fca0008000f00 */
[----:B-1----:R-:W-:-:S04]  /*17fc0*/  IMAD R5, R14, R16, RZ ;  /* 0x000000100e057224 */ /* 0x002fc800078e02ff */
[----:B------:R-:W-:-:S05]  /*17fd0*/  IMAD.IADD R4, R4, 0x1, R5 ;  /* 0x0000000104047824 */ /* 0x000fca00078e0205 */
[----:B------:R-:W-:-:S13]  /*17fe0*/  ISETP.GT.AND P6, PT, R4, R0, PT ;  /* 0x000000000400720c */ /* 0x000fda0003fc4270 */
[----:B------:R-:W-:Y:S05]  /*17ff0*/  @P6 BRA `(.L_x_637) ;  /* 0x00000000009c6947 */ /* 0x000fea0003800000 */
.L_x_642:
        /* <DEDUP_REMOVED lines=14> */
.L_x_640:
[----:B------:R-:W-:Y:S05]  /*180e0*/  BSYNC B0 ;  /* 0x0000000000007941 */ /* 0x000fea0003800000 */
.L_x_639:
[----:B------:R-:W-:-:S03]  /*180f0*/  UMOV UR4, 0xffffffff ;  /* 0xffffffff00047882 */ /* 0x000fc60000000000 */
[----:B------:R-:W-:Y:S05]  /*18100*/  BRA.DIV UR4, `(.L_x_641) ;  /* 0x0000003e04c07947 */ /* 0x000fea000b800000 */
[----:B-----5:R-:W2:Y:S02]  /*18110*/  SHFL.UP PT, R14, R2, 0x1, RZ ;  /* 0x04200000020e7989 */ /* 0x020ea400000e00ff */
[----:B--2---:R-:W-:-:S04]  /*18120*/  SEL R13, R14, RZ, P1 ;  /* 0x000000ff0e0d7207 */ /* 0x004fc80000800000 */
[----:B------:R-:W-:-:S05]  /*18130*/  IADD3 R13, R2, R13, RZ ;  /* 0x0000000d020d7210 */ /* 0x000fca0007ffe0ff */
[----:B------:R-:W2:Y:S02]  /*18140*/  SHFL.UP PT, R14, R13, 0x2, RZ ;  /* 0x044000000d0e7989 */ /* 0x000ea400000e00ff */
[----:B--2---:R-:W-:-:S05]  /*18150*/  SEL R14, R14, RZ, P2 ;  /* 0x000000ff0e0e7207 */ /* 0x004fca0001000000 */
[----:B01----:R-:W-:-:S05]  /*18160*/  IMAD.IADD R3, R13, 0x1, R14 ;  /* 0x000000010d037824 */ /* 0x003fca00078e020e */
        /* <DEDUP_REMOVED lines=10> */
.L_x_787:
[----:B------:R-:W-:Y:S02]  /*18210*/  ULDC UR4, c[0x0][0xc38] ;  /* 0x00030e0000047ab9 */ /* 0x000fe40000000800 */
[----:B------:R-:W-:-:S05]  /*18220*/  MOV R16, UR4 ;  /* 0x0000000400107c02 */ /* 0x000fca0008000f00 */
[----:B-1----:R-:W-:-:S04]  /*18230*/  IMAD R5, R14, R16, RZ ;  /* 0x000000100e057224 */ /* 0x002fc800078e02ff */
[----:B------:R-:W-:-:S05]  /*18240*/  IMAD.IADD R4, R5, 0x1, R4 ;  /* 0x0000000105047824 */ /* 0x000fca00078e0204 */
[----:B------:R-:W-:-:S13]  /*18250*/  ISETP.GT.AND P6, PT, R4, R0, PT ;  /* 0x000000000400720c */ /* 0x000fda0003fc4270 */
[----:B------:R-:W-:Y:S05]  /*18260*/  @!P6 BRA `(.L_x_642) ;  /* 0xfffffffc0064e947 */ /* 0x000fea000383ffff */
.L_x_637:
[----:B------:R-:W-:Y:S01]  /*18270*/  IMAD.IADD R5, R4, 0x1, -R5 ;  /* 0x0000000104057824 */ /* 0x000fe200078e0a05 */
[----:B------:R-:W-:-:S03]  /*18280*/  UMOV UR4, 0xffffffff ;  /* 0xffffffff00047882 */ /* 0x000fc60000000000 */
[----:B------:R-:W-:-:S05]  /*18290*/  IMAD R7, R3, R16, R5 ;  /* 0x0000001003077224 */ /* 0x000fca00078e0205 */
[----:B------:R-:W-:Y:S01]  /*182a0*/  ISETP.GT.AND P6, PT, R7, R0, PT ;  /* 0x000000000700720c */ /* 0x000fe20003fc4270 */
[----:B------:R-:W-:-:S12]  /*182b0*/  BRA.DIV UR4, `(.L_x_643) ;  /* 0x0000004204107947 */ /* 0x000fd8000b800000 */
[----:B------:R-:W-:-:S04]  /*182c0*/  VOTE.ANY R6, PT, !P6 ;  /* 0x0000000000067806 */ /* 0x000fc800070e0100 */
[----:B------:R-:W1:Y:S02]  /*182d0*/  POPC R4, R6 ;  /* 0x0000000600047309 */ /* 0x000e640000000000 */
[----:B-1---5:R1:W2:Y:S02]  /*182e0*/  SHFL.IDX PT, R17, R2, R4, 0x1f ;  /* 0x00001f0402117589 */ /* 0x0222a400000e0000 */
.L_x_791:
[----:B------:R-:W-:Y:S01]  /*182f0*/  ISETP.NE.AND P0, PT, R6, RZ, PT ;  /* 0x000000ff0600720c */ /* 0x000fe20003f05270 */
[----:B------:R-:W-:-:S12]  /*18300*/  IMAD.MOV.U32 R14, RZ, RZ, RZ ;  /* 0x000000ffff0e7224 */ /* 0x000fd800078e00ff */
[----:B------:R-:W-:Y:S05]  /*18310*/  @!P0 BRA `(.L_x_644) ;  /* 0x0000000000108947 */ /* 0x000fea0003800000 */
[----:B------:R-:W-:Y:S01]  /*18320*/  UMOV UR4, 0xffffffff ;  /* 0xffffffff00047882 */ /* 0x000fe20000000000 */
[----:B------:R-:W-:Y:S02]  /*18330*/  VIADD R12, R4, 0xffffffff ;  /* 0xffffffff040c7836 */ /* 0x000fe40000000000 */
[----:B------:R-:W-:Y:S05]  /*18340*/  BRA.DIV UR4, `(.L_x_645) ;  /* 0x0000004204347947 */ /* 0x000fea000b800000 */
[----:B------:R3:W4:Y:S02]  /*18350*/  SHFL.IDX PT, R14, R3, R12, 0x1f ;  /* 0x00001f0c030e7589 */ /* 0x00072400000e0000 */
.L_x_644:
[----:B--2---:R-:W-:Y:S01]  /*18360*/  IABS R6, R17 ;  /* 0x0000001100067213 */ /* 0x004fe20000000000 */
[----:B----4-:R-:W-:Y:S01]  /*18370*/  IMAD R16, R14, R16, R5 ;  /* 0x000000100e107224 */ /* 0x010fe200078e0205 */
[----:B------:R-:W-:Y:S01]  /*18380*/  IADD3 R19, R4, R19, RZ ;  /* 0x0000001304137210 */ /* 0x000fe20007ffe0ff */
[----:B-1----:R-:W-:Y:S01]  /*18390*/  IMAD.MOV.U32 R2, RZ, RZ, RZ ;  /* 0x000000ffff027224 */ /* 0x002fe200078e00ff */
[----:B------:R-:W1:Y:S01]  /*183a0*/  I2F.RP R7, R6 ;  /* 0x0000000600077306 */ /* 0x000e620000209400 */
[----:B------:R-:W-:-:S07]  /*183b0*/  IMAD.IADD R0, R0, 0x1, -R16 ;  /* 0x0000000100007824 */ /* 0x000fce00078e0a10 */
[----:B-1----:R-:W0:Y:S02]  /*183c0*/  MUFU.RCP R7, R7 ;  /* 0x0000000700077308 */ /* 0x002e240000001000 */
[----:B0--3--:R-:W-:-:S06]  /*183d0*/  IADD3 R3, R7, 0xffffffe, RZ ;  /* 0x0ffffffe07037810 */ /* 0x009fcc0007ffe0ff */
[----:B------:R-:W0:Y:S02]  /*183e0*/  F2I.FTZ.U32.TRUNC.NTZ R3, R3 ;  /* 0x0000000300037305 */ /* 0x000e24000021f000 */
[----:B0-----:R-:W-:-:S04]  /*183f0*/  IMAD.MOV R5, RZ, RZ, -R3 ;  /* 0x000000ffff057224 */ /* 0x001fc800078e0a03 */
        /* <DEDUP_REMOVED lines=8> */
[-C--:B------:R-:W-:Y:S01]  /*18480*/  @!P1 IADD3 R3, R3, -R6.reuse, RZ ;  /* 0x8000000603039210 */ /* 0x080fe20007ffe0ff */
        /* <DEDUP_REMOVED lines=12> */
.L_x_638:
[----:B------:R-:W-:Y:S01]  /*18550*/  UMOV UR4, URZ ;  /* 0x0000003f00047c82 */ /* 0x000fe20008000000 */
[----:B------:R-:W-:Y:S01]  /*18560*/  UMOV UR5, URZ ;  /* 0x0000003f00057c82 */ /* 0x000fe20008000000 */
[----:B------:R-:W-:Y:S01]  /*18570*/  ULDC UR6, c[0x0][0xc3c] ;  /* 0x00030f0000067ab9 */ /* 0x000fe20000000800 */
[----:B------:R-:W-:Y:S01]  /*18580*/  IMAD.MOV.U32 R16, RZ, RZ, R0 ;  /* 0x000000ffff107224 */ /* 0x000fe200078e0000 */
[----:B------:R-:W-:Y:S01]  /*18590*/  MOV R19, UR6 ;  /* 0x0000000600137c02 */ /* 0x000fe20008000f00 */
[----:B-----5:R-:W-:Y:S02]  /*185a0*/  IMAD.U32 R17, RZ, RZ, UR4 ;  /* 0x00000004ff117e24 */ /* 0x020fe4000f8e00ff */
[----:B------:R-:W-:-:S07]  /*185b0*/  IMAD.U32 R18, RZ, RZ, UR5 ;  /* 0x00000005ff127e24 */ /* 0x000fce000f8e00ff */
.L_x_646:
        /* <DEDUP_REMOVED lines=10> */
.L_x_635:
[----:B------:R-:W-:Y:S02]  /*18660*/  ULDC UR4, c[0x0][0xc3c] ;  /* 0x00030f0000047ab9 */ /* 0x000fe40000000800 */
[----:B---3--:R-:W-:-:S13]  /*18670*/  ISETP.GE.AND P0, PT, R19, UR4, PT ;  /* 0x0000000413007c0c */ /* 0x008fda000bf06270 */
[----:B------:R-:W-:Y:S05]  /*18680*/  @!P0 BRA `(.L_x_647) ;  /* 0xffffffa400808947 */ /* 0x000fea000383ffff */
[----:B------:R-:W-:Y:S05]  /*18690*/  BSYNC B8 ;  /* 0x0000000000087941 */ /* 0x000fea0003800000 */
.L_x_546:
[----:B------:R-:W3:Y:S01]  /*186a0*/  LDL.LU R0, [R1+0x48] ;  /* 0x0000480001007983 */ /* 0x000ee20000300800 */
[----:B------:R-:W-:Y:S01]  /*186b0*/  BSSY B0, `(.L_x_648) ;  /* 0x000000b000007945 */ /* 0x000fe20003800000 */
[----:B0-----:R-:W0:Y:S01]  /*186c0*/  S2R R5, SR_CgaCtaId ;  /* 0x0000000000057919 */ /* 0x001e220000008800 */
[----:B---3--:R-:W-:-:S05]  /*186d0*/  VIADD R0, R0, 0x1 ;  /* 0x0000000100007836 */ /* 0x008fca0000000000 */
        /* <DEDUP_REMOVED lines=8> */
.L_x_794:
[----:B------:R-:W-:Y:S05]  /*18760*/  BSYNC B0 ;  /* 0x0000000000007941 */ /* 0x000fea0003800000 */
.L_x_648:
[----:B------:R-:W-:-:S03]  /*18770*/  UMOV UR4, 0xffffffff ;  /* 0xffffffff00047882 */ /* 0x000fc60000000000 */
[----:B------:R-:W-:Y:S05]  /*18780*/  BRA.DIV UR4, `(.L_x_650) ;  /* 0x0000003e045c7947 */ /* 0x000fea000b800000 */
[----:B0-----:R-:W0:Y:S02]  /*18790*/  S2R R0, SR_TID.X ;  /* 0x0000000000007919 */ /* 0x001e240000002100 */
[----:B0-----:R-:W-:-:S04]  /*187a0*/  SHF.R.U32.HI R0, RZ, 0x5, R0 ;  /* 0x00000005ff007819 */ /* 0x001fc80000011600 */
[----:B------:R-:W-:-:S05]  /*187b0*/  LOP3.LUT R0, R0, 0x3, RZ, 0xc0, !PT ;  /* 0x0000000300007812 */ /* 0x000fca00078ec0ff */
[----:B------:R0:W3:Y:S02]  /*187c0*/  SHFL.IDX PT, R14, R0, RZ, 0x1f ;  /* 0x00001fff000e7589 */ /* 0x0000e400000e0000 */
.L_x_797:
[----:B---3--:R-:W-:-:S13]  /*187d0*/  ISETP.NE.AND P0, PT, R14, RZ, PT ;  /* 0x000000ff0e00720c */ /* 0x008fda0003f05270 */
[----:B------:R-:W-:Y:S05]  /*187e0*/  @P0 BRA `(.L_x_394) ;  /* 0x0000000000900947 */ /* 0x000fea0003800000 */
[----:B------:R-:W-:-:S03]  /*187f0*/  UMOV UR4, 0xffffffff ;  /* 0xffffffff00047882 */ /* 0x000fc60000000000 */
[----:B------:R-:W-:Y:S05]  /*18800*/  BRA.DIV UR4, `(.L_x_651) ;  /* 0x0000003e04707947 */ /* 0x000fea000b800000 */
[----:B------:R-:W-:-:S13]  /*18810*/  ELECT P6, URZ, PT ;  /* 0x00000000003f782f */ /* 0x000fda00038c0000 */
.L_x_800:
[----:B------:R-:W-:Y:S05]  /*18820*/  @!P6 BRA `(.L_x_394) ;  /* 0x000000000080e947 */ /* 0x000fea0003800000 */
[----:B------:R-:W-:-:S06]  /*18830*/  ULOP3.LUT UR4, UR36, 0x2, URZ, 0xfc, !UPT ;  /* 0x0000000224047892 */ /* 0x000fcc000f8efc3f */
[----:B0-----:R-:W-:-:S05]  /*18840*/  IMAD.U32 R0, RZ, RZ, UR4 ;  /* 0x00000004ff007e24 */ /* 0x001fca000f8e00ff */
[----:B------:R-:W-:-:S13]  /*18850*/  ISETP.NE.AND P0, PT, R0, 0x3, PT ;  /* 0x000000030000780c */ /* 0x000fda0003f05270 */
[----:B------:R-:W-:Y:S05]  /*18860*/  @!P0 BRA `(.L_x_652) ;  /* 0x0000000000048947 */ /* 0x000fea0003800000 */
[----:B------:R-:W-:Y:S01]  /*18870*/  BPT.TRAP 0x1 ;  /* 0x000000040000795c */ /* 0x000fe20000300000 */
.L_x_652:
[----:B------:R-:W3:Y:S01]  /*18880*/  LDL R0, [R1] ;  /* 0x0000000001007983 */ /* 0x000ee20000100800 */
[C---:B------:R-:W-:Y:S01]  /*18890*/  IMAD R3, R26.reuse, 0x8, R5 ;  /* 0x000000081a037824 */ /* 0x040fe200078e0205 */
[----:B------:R-:W-:-:S04]  /*188a0*/  IADD3 R26, R26, 0x1, RZ ;  /* 0x000000011a1a7810 */ /* 0x000fc80007ffe0ff */
[----:B------:R-:W-:Y:S02]  /*188b0*/  ISETP.NE.AND P2, PT, R26, 0x2, PT ;  /* 0x000000021a00780c */ /* 0x000fe40003f45270 */
[----:B---3--:R-:W-:Y:S02]  /*188c0*/  SHF.L.U32 R2, R0, 0x1f, RZ ;  /* 0x0000001f00027819 */ /* 0x008fe400000006ff */
[----:B------:R-:W-:Y:S02]  /*188d0*/  SEL R0, RZ, 0x1, P2 ;  /* 0x00000001ff007807 */ /* 0x000fe40001000000 */
[----:B------:R-:W0:Y:S02]  /*188e0*/  SYNCS.PHASECHK.TRANS64.TRYWAIT P1, [R3+URZ+0x2d840], R2 ;  /* 0x02d84002030075a7 */ /* 0x000e24000802017f */
[----:B0-----:R-:W-:Y:S05]  /*188f0*/  @!P1 BRA `(.L_x_653) ;  /* 0x0000003c00549947 */ /* 0x001fea0003800000 */
.L_x_801:
[----:B------:R-:W3:Y:S01]  /*18900*/  LDL.LU R4, [R1] ;  /* 0x0000000001047983 */ /* 0x000ee20000300800 */
[----:B------:R-:W-:Y:S02]  /*18910*/  SEL R26, R26, RZ, P2 ;  /* 0x000000ff1a1a7207 */ /* 0x000fe40001000000 */
[----:B---3--:R-:W-:Y:S01]  /*18920*/  LOP3.LUT R0, R4, R0, RZ, 0x3c, !PT ;  /* 0x0000000004007212 */ /* 0x008fe200078e3cff */
[----:B------:R-:W-:Y:S06]  /*18930*/  @!P0 BRA `(.L_x_654) ;  /* 0x0000000000048947 */ /* 0x000fec0003800000 */
[----:B------:R-:W-:Y:S01]  /*18940*/  BPT.TRAP 0x1 ;  /* 0x000000040000795c */ /* 0x000fe20000300000 */
.L_x_654:
[----:B------:R-:W-:Y:S01]  /*18950*/  IMAD R5, R26, 0x8, R5 ;  /* 0x000000081a057824 */ /* 0x000fe200078e0205 */
[----:B------:R-:W-:-:S04]  /*18960*/  SHF.L.U32 R0, R0, 0x1f, RZ ;  /* 0x0000001f00007819 */ /* 0x000fc800000006ff */
[----:B------:R-:W3:Y:S02]  /*18970*/  SYNCS.PHASECHK.TRANS64.TRYWAIT P1, [R5+URZ+0x2d840], R0 ;  /* 0x02d84000050075a7 */ /* 0x000ee4000802017f */
[----:B---3--:R-:W-:Y:S05]  /*18980*/  @!P1 BRA `(.L_x_655) ;  /* 0x0000003c00449947 */ /* 0x008fea0003800000 */
.L_x_802:
[----:B------:R-:W-:Y:S05]  /*18990*/  @!P0 BRA `(.L_x_656) ;  /* 0x0000000000048947 */ /* 0x000fea0003800000 */
[----:B------:R-:W-:Y:S01]  /*189a0*/  BPT.TRAP 0x1 ;  /* 0x000000040000795c */ /* 0x000fe20000300000 */
.L_x_656:
[----:B------:R-:W5:Y:S02]  /*189b0*/  SYNCS.PHASECHK.TRANS64.TRYWAIT P1, [R3+URZ+0x2d860], R2 ;  /* 0x02d86002030075a7 */ /* 0x000f64000802017f */
[----:B-----5:R-:W-:Y:S05]  /*189c0*/  @!P1 BRA `(.L_x_657) ;  /* 0x0000003c00489947 */ /* 0x020fea0003800000 */
.L_x_803:
[----:B------:R-:W-:Y:S05]  /*189d0*/  @!P0 BRA `(.L_x_658) ;  /* 0x0000000000048947 */ /* 0x000fea0003800000 */
[----:B------:R-:W-:Y:S01]  /*189e0*/  BPT.TRAP 0x1 ;  /* 0x000000040000795c */ /* 0x000fe20000300000 */
.L_x_658:
[----:B------:R0:W0:Y:S02]  /*189f0*/  SYNCS.PHASECHK.TRANS64.TRYWAIT P0, [R5+URZ+0x2d860], R0 ;  /* 0x02d86000050075a7 */ /* 0x000024000800017f */
[----:B0-----:R-:W-:Y:S05]  /*18a00*/  @!P0 NANOSLEEP.SYNCS 0x989680 ;  /* 0x009896800000895d */ /* 0x001fea0003900000 */
[----:B------:R-:W0:Y:S02]  /*18a10*/  @!P0 SYNCS.PHASECHK.TRANS64 P0, [R5+URZ+0x2d860], R0 ;  /* 0x02d86000050085a7 */ /* 0x000e24000800007f */
[----:B0-----:R-:W-:Y:S05]  /*18a20*/  @!P0 BRA `(.L_x_658) ;  /* 0xfffffffc00f08947 */ /* 0x001fea000383ffff */
.L_x_394:
[----:B------:R-:W-:Y:S05]  /*18a30*/  BSYNC B9 ;  /* 0x0000000000097941 */ /* 0x000fea0003800000 */
.L_x_391:
[----:B------:R-:W-:Y:S05]  /*18a40*/  EXIT ;  /* 0x000000000000794d */ /* 0x000fea0003800000 */
.L_x_410:
[----:B0-----:R0:W1:Y:S02]  /*18a50*/  SYNCS.PHASECHK.TRANS64.TRYWAIT P4, [R31+URZ+0x2d890], R80 ;  /* 0x02d890501f0075a7 */ /* 0x001064000808017f */
[----:B-1----:R-:W-:Y:S05]  /*18a60*/  @!P4 NANOSLEEP.SYNCS 0x989680 ;  /* 0x009896800000c95d */ /* 0x002fea0003900000 */
[----:B------:R-:W1:Y:S02]  /*18a70*/  @!P4 SYNCS.PHASECHK.TRANS64 P4, [R31+URZ+0x2d890], R80 ;  /* 0x02d890501f00c5a7 */ /* 0x000e64000808007f */
[----:B-1----:R-:W-:Y:S05]  /*18a80*/  @!P4 BRA `(.L_x_410) ;  /* 0xfffffffc00f0c947 */ /* 0x002fea000383ffff */
[----:B------:R-:W-:Y:S05]  /*18a90*/  BRA `(.L_x_659) ;  /* 0xfffffea400ac7947 */ /* 0x000fea000383ffff */
.L_x_411:
[----:B------:R-:W-:Y:S01]  /*18aa0*/  BSSY B1, `(.L_x_660) ;  /* 0x0000008000017945 */ /* 0x000fe20003800000 */
[----:B------:R-:W-:Y:S01]  /*18ab0*/  IMAD.MOV.U32 R13, RZ, RZ, R61 ;  /* 0x000000ffff0d7224 */ /* 0x000fe200078e003d */
[----:B------:R-:W-:Y:S01]  /*18ac0*/  MOV R15, 0xffffffff ;  /* 0xffffffff000f7802 */ /* 0x000fe20000000f00 */
[----:B------:R-:W-:Y:S02]  /*18ad0*/  IMAD.MOV.U32 R12, RZ, RZ, RZ ;  /* 0x000000ffff0c7224 */ /* 0x000fe400078e00ff */
[----:B------:R-:W-:-:S07]  /*18ae0*/  IMAD.MOV.U32 R11, RZ, RZ, 0x1e1f ;  /* 0x00001e1fff0b7424 */ /* 0x000fce00078e00ff */
[----:B0-----:R-:W-:Y:S05]  /*18af0*/  WARPSYNC.COLLECTIVE R15, `(.L_x_661) ;  /* 0x000000000f087348 */ /* 0x001fea0003c00000 */
[----:B------:R1:W2:Y:S02]  /*18b00*/  SHFL.IDX P6, R14, R13, R12, R11 ;  /* 0x0000000c0d0e7389 */ /* 0x0002a400000c000b */
[----:B012---:R-:W-:Y:S01]  /*18b10*/  ENDCOLLECTIVE ;  /* 0x000000000000791b */ /* 0x007fe20003800000 */
.L_x_661:
[----:B------:R-:W-:Y:S05]  /*18b20*/  BSYNC B1 ;  /* 0x0000000000017941 */ /* 0x000fea0003800000 */
.L_x_660:
[----:B------:R-:W-:Y:S01]  /*18b30*/  IMAD.MOV.U32 R13, RZ, RZ, R60 ;  /* 0x000000ffff0d7224 */ /* 0x000fe200078e003c */
[----:B------:R-:W-:Y:S01]  /*18b40*/  MOV R15, 0xffffffff ;  /* 0xffffffff000f7802 */ /* 0x000fe20000000f00 */
[----:B------:R-:W-:Y:S02]  /*18b50*/  IMAD.MOV.U32 R12, RZ, RZ, RZ ;  /* 0x000000ffff0c7224 */ /* 0x000fe400078e00ff */
[----:B------:R-:W-:Y:S02]  /*18b60*/  IMAD.MOV.U32 R11, RZ, RZ, 0x1e1f ;  /* 0x00001e1fff0b7424 */ /* 0x000fe400078e00ff */
[----:B------:R-:W-:-:S07]  /*18b70*/  IMAD.MOV.U32 R61, RZ, RZ, R14 ;  /* 0x000000ffff3d7224 */ /* 0x000fce00078e000e */
[----:B------:R-:W-:Y:S05]  /*18b80*/  WARPSYNC.COLLECTIVE R15, `(.L_x_662) ;  /* 0x000000000f087348 */ /* 0x000fea0003c00000 */
[----:B------:R0:W1:Y:S02]  /*18b90*/  SHFL.IDX P6, R14, R13, R12, R11 ;  /* 0x0000000c0d0e7389 */ /* 0x00006400000c000b */
[----:B01----:R-:W-:Y:S01]  /*18ba0*/  ENDCOLLECTIVE ;  /* 0x000000000000791b */ /* 0x003fe20003800000 */
.L_x_662:
[----:B------:R-:W-:Y:S01]  /*18bb0*/  IMAD.MOV.U32 R60, RZ, RZ, R14 ;  /* 0x000000ffff3c7224 */ /* 0x000fe200078e000e */
[----:B------:R-:W-:Y:S06]  /*18bc0*/  BRA `(.L_x_663) ;  /* 0xfffffea400747947 */ /* 0x000fec000383ffff */
.L_x_439:
[----:B0-----:R0:W1:Y:S02]  /*18bd0*/  SYNCS.PHASECHK.TRANS64.TRYWAIT P4, [R31+URZ+0x2d890], R80 ;  /* 0x02d890501f0075a7 */ /* 0x001064000808017f */
[----:B-1----:R-:W-:Y:S05]  /*18be0*/  @!P4 NANOSLEEP.SYNCS 0x989680 ;  /* 0x009896800000c95d */ /* 0x002fea0003900000 */
[----:B------:R-:W1:Y:S02]  /*18bf0*/  @!P4 SYNCS.PHASECHK.TRANS64 P4, [R31+URZ+0x2d890], R80 ;  /* 0x02d890501f00c5a7 */ /* 0x000e64000808007f */
[----:B-1----:R-:W-:Y:S05]  /*18c00*/  @!P4 BRA `(.L_x_439) ;  /* 0xfffffffc00f0c947 */ /* 0x002fea000383ffff */
[----:B------:R-:W-:Y:S05]  /*18c10*/  BRA `(.L_x_664) ;  /* 0xfffffec000247947 */ /* 0x000fea000383ffff */
.L_x_440:
        /* <DEDUP_REMOVED lines=8> */
.L_x_666:
[----:B------:R-:W-:Y:S05]  /*18ca0*/  BSYNC B1 ;  /* 0x0000000000017941 */ /* 0x000fea0003800000 */
.L_x_665:
        /* <DEDUP_REMOVED lines=8> */
.L_x_667:
[----:B------:R-:W-:Y:S01]  /*18d30*/  IMAD.MOV.U32 R82, RZ, RZ, R14 ;  /* 0x000000ffff527224 */ /* 0x000fe200078e000e */
[----:B------:R-:W-:Y:S06]  /*18d40*/  BRA `(.L_x_668) ;  /* 0xfffffebc00ec7947 */ /* 0x000fec000383ffff */
.L_x_453:
[----:B0-----:R0:W1:Y:S02]  /*18d50*/  SYNCS.PHASECHK.TRANS64.TRYWAIT P3, [R31+URZ+0x2d890], R80 ;  /* 0x02d890501f0075a7 */ /* 0x001064000806017f */
[----:B-1----:R-:W-:Y:S05]  /*18d60*/  @!P3 NANOSLEEP.SYNCS 0x989680 ;  /* 0x009896800000b95d */ /* 0x002fea0003900000 */
[----:B------:R-:W1:Y:S02]  /*18d70*/  @!P3 SYNCS.PHASECHK.TRANS64 P3, [R31+URZ+0x2d890], R80 ;  /* 0x02d890501f00b5a7 */ /* 0x000e64000806007f */
[----:B-1----:R-:W-:Y:S05]  /*18d80*/  @!P3 BRA `(.L_x_453) ;  /* 0xfffffffc00f0b947 */ /* 0x002fea000383ffff */
[----:B------:R-:W-:Y:S05]  /*18d90*/  BRA `(.L_x_669) ;  /* 0xfffffed400b87947 */ /* 0x000fea000383ffff */
.L_x_454:
[----:B------:R-:W-:Y:S01]  /*18da0*/  BSSY B1, `(.L_x_670) ;  /* 0x0000007000017945 */ /* 0x000fe20003800000 */
[----:B------:R-:W-:Y:S02]  /*18db0*/  IMAD.MOV.U32 R12, RZ, RZ, RZ ;  /* 0x000000ffff0c7224 */ /* 0x000fe400078e00ff */
[----:B------:R-:W-:Y:S02]  /*18dc0*/  IMAD.MOV.U32 R11, RZ, RZ, 0x1e1f ;  /* 0x00001e1fff0b7424 */ /* 0x000fe400078e00ff */
[----:B------:R-:W-:-:S07]  /*18dd0*/  IMAD.MOV.U32 R15, RZ, RZ, -0x1 ;  /* 0xffffffffff0f7424 */ /* 0x000fce00078e00ff */
[----:B0-----:R-:W-:Y:S05]  /*18de0*/  WARPSYNC.COLLECTIVE R15, `(.L_x_671) ;  /* 0x000000000f087348 */ /* 0x001fea0003c00000 */
[----:B------:R1:W2:Y:S02]  /*18df0*/  SHFL.IDX P6, R14, R13, R12, R11 ;  /* 0x0000000c0d0e7389 */ /* 0x0002a400000c000b */
[----:B012---:R-:W-:Y:S01]  /*18e00*/  ENDCOLLECTIVE ;  /* 0x000000000000791b */ /* 0x007fe20003800000 */
.L_x_671:
[----:B------:R-:W-:Y:S05]  /*18e10*/  BSYNC B1 ;  /* 0x0000000000017941 */ /* 0x000fea0003800000 */
.L_x_670:
[----:B------:R-:W-:Y:S01]  /*18e20*/  IMAD.MOV.U32 R13, RZ, RZ, R42 ;  /* 0x000000ffff0d7224 */ /* 0x000fe200078e002a */
[----:B------:R-:W-:Y:S01]  /*18e30*/  MOV R43, R14 ;  /* 0x0000000e002b7202 */ /* 0x000fe20000000f00 */
[----:B------:R-:W-:Y:S02]  /*18e40*/  IMAD.MOV.U32 R12, RZ, RZ, RZ ;  /* 0x000000ffff0c7224 */ /* 0x000fe400078e00ff */
[----:B------:R-:W-:Y:S02]  /*18e50*/  IMAD.MOV.U32 R11, RZ, RZ, 0x1e1f ;  /* 0x00001e1fff0b7424 */ /* 0x000fe400078e00ff */
[----:B------:R-:W-:-:S07]  /*18e60*/  IMAD.MOV.U32 R15, RZ, RZ, -0x1 ;  /* 0xffffffffff0f7424 */ /* 0x000fce00078e00ff */
[----:B------:R-:W-:Y:S05]  /*18e70*/  WARPSYNC.COLLECTIVE R15, `(.L_x_672) ;  /* 0x000000000f087348 */ /* 0x000fea0003c00000 */
[----:B------:R0:W1:Y:S02]  /*18e80*/  SHFL.IDX P6, R14, R13, R12, R11 ;  /* 0x0000000c0d0e7389 */ /* 0x00006400000c000b */
[----:B01----:R-:W-:Y:S01]  /*18e90*/  ENDCOLLECTIVE ;  /* 0x000000000000791b */ /* 0x003fe20003800000 */
.L_x_672:
[----:B------:R-:W-:Y:S01]  /*18ea0*/  MOV R42, R14 ;  /* 0x0000000e002a7202 */ /* 0x000fe20000000f00 */
[----:B------:R-:W-:Y:S06]  /*18eb0*/  BRA `(.L_x_673) ;  /* 0xfffffed400dc7947 */ /* 0x000fec000383ffff */
.L_x_458:
[----:B------:R0:W0:Y:S02]  /*18ec0*/  SYNCS.PHASECHK.TRANS64.TRYWAIT P2, [R31+URZ+0x2d8b0], R80 ;  /* 0x02d8b0501f0075a7 */ /* 0x000024000804017f */
[----:B0-----:R-:W-:Y:S05]  /*18ed0*/  @!P2 NANOSLEEP.SYNCS 0x989680 ;  /* 0x009896800000a95d */ /* 0x001fea0003900000 */
[----:B------:R-:W0:Y:S02]  /*18ee0*/  @!P2 SYNCS.PHASECHK.TRANS64 P2, [R31+URZ+0x2d8b0], R80 ;  /* 0x02d8b0501f00a5a7 */ /* 0x000e24000804007f */
[----:B0-----:R-:W-:Y:S05]  /*18ef0*/  @!P2 BRA `(.L_x_458) ;  /* 0xfffffffc00f0a947 */ /* 0x001fea000383ffff */
[----:B------:R-:W-:Y:S05]  /*18f00*/  BRA `(.L_x_674) ;  /* 0xfffffed800ac7947 */ /* 0x000fea000383ffff */
.L_x_464:
[----:B------:R-:W0:Y:S01]  /*18f10*/  S2R R4, SR_TID.X ;  /* 0x0000000000047919 */ /* 0x000e220000002100 */
[----:B------:R-:W-:Y:S01]  /*18f20*/  BSSY B0, `(.L_x_675) ;  /* 0x000000c000007945 */ /* 0x000fe20003800000 */
[----:B------:R-:W-:Y:S01]  /*18f30*/  IMAD.MOV.U32 R12, RZ, RZ, RZ ;  /* 0x000000ffff0c7224 */ /* 0x000fe200078e00ff */
[----:B------:R-:W-:Y:S01]  /*18f40*/  MOV R15, 0xffffffff ;  /* 0xffffffff000f7802 */ /* 0x000fe20000000f00 */
[----:B------:R-:W-:Y:S02]  /*18f50*/  IMAD.MOV.U32 R11, RZ, RZ, 0x1f ;  /* 0x0000001fff0b7424 */ /* 0x000fe400078e00ff */
[----:B0-----:R-:W-:-:S05]  /*18f60*/  VIADD R5, R4, 0xffffff80 ;  /* 0xffffff8004057836 */ /* 0x001fca0000000000 */
[----:B------:R-:W-:-:S04]  /*18f70*/  SHF.R.S32.HI R4, RZ, 0x1f, R5 ;  /* 0x0000001fff047819 */ /* 0x000fc80000011405 */
[----:B------:R-:W-:-:S04]  /*18f80*/  LEA.HI R4, R4, R5, RZ, 0x7 ;  /* 0x0000000504047211 */ /* 0x000fc800078f38ff */
[----:B------:R-:W-:-:S05]  /*18f90*/  SHF.R.S32.HI R4, RZ, 0x7, R4 ;  /* 0x00000007ff047819 */ /* 0x000fca0000011404 */
[----:B------:R-:W-:-:S07]  /*18fa0*/  IMAD.MOV.U32 R13, RZ, RZ, R4 ;  /* 0x000000ffff0d7224 */ /* 0x000fce00078e0004 */
[----:B-----5:R-:W-:Y:S05]  /*18fb0*/  WARPSYNC.COLLECTIVE R15, `(.L_x_676) ;  /* 0x000000000f087348 */ /* 0x020fea0003c00000 */
[----:B------:R0:W1:Y:S02]  /*18fc0*/  SHFL.IDX P6, R14, R13, R12, R11 ;  /* 0x0000000c0d0e7389 */ /* 0x00006400000c000b */
[----:B01---5:R-:W-:Y:S01]  /*18fd0*/  ENDCOLLECTIVE ;  /* 0x000000000000791b */ /* 0x023fe20003800000 */
.L_x_676:
[----:B------:R-:W-:Y:S05]  /*18fe0*/  BSYNC B0 ;  /* 0x0000000000007941 */ /* 0x000fea0003800000 */
.L_x_675:
[----:B------:R0:W-:Y:S01]  /*18ff0*/  STL [R1+0x38], R14 ;  /* 0x0000380e01007387 */ /* 0x0001e20000100800 */
[----:B------:R-:W-:Y:S05]  /*19000*/  BRA `(.L_x_677) ;  /* 0xfffffee0005c7947 */ /* 0x000fea000383ffff */
.L_x_475:
[----:B------:R-:W-:Y:S01]  /*19010*/  BSSY B1, `(.L_x_678) ;  /* 0x0000008000017945 */ /* 0x000fe20003800000 */
[----:B------:R-:W-:Y:S02]  /*19020*/  IMAD.MOV.U32 R13, RZ, RZ, R25 ;  /* 0x000000ffff0d7224 */ /* 0x000fe400078e0019 */
[----:B------:R-:W-:Y:S02]  /*19030*/  IMAD.MOV.U32 R12, RZ, RZ, RZ ;  /* 0x000000ffff0c7224 */ /* 0x000fe400078e00ff */
[----:B------:R-:W-:Y:S02]  /*19040*/  IMAD.MOV.U32 R11, RZ, RZ, 0x1e1f ;  /* 0x00001e1fff0b7424 */ /* 0x000fe400078e00ff */
[----:B------:R-:W-:-:S07]  /*19050*/  IMAD.MOV.U32 R15, RZ, RZ, -0x1 ;  /* 0xffffffffff0f7424 */ /* 0x000fce00078e00ff */
[----:B0-----:R-:W-:Y:S05]  /*19060*/  WARPSYNC.COLLECTIVE R15, `(.L_x_679) ;  /* 0x000000000f087348 */ /* 0x001fea0003c00000 */
[----:B0-----:R0:W1:Y:S02]  /*19070*/  SHFL.IDX P6, R14, R13, R12, R11 ;  /* 0x0000000c0d0e7389 */ /* 0x00106400000c000b */
[----:B01----:R-:W-:Y:S01]  /*19080*/  ENDCOLLECTIVE ;  /* 0x000000000000791b */ /* 0x003fe20003800000 */
.L_x_679:
[----:B------:R-:W-:Y:S05]  /*19090*/  BSYNC B1 ;  /* 0x0000000000017941 */ /* 0x000fea0003800000 */
.L_x_678:
        /* <DEDUP_REMOVED lines=8> */
.L_x_680:
[----:B------:R-:W-:Y:S01]  /*19120*/  IMAD.MOV.U32 R13, RZ, RZ, R27 ;  /* 0x000000ffff0d7224 */ /* 0x000fe200078e001b */
[----:B------:R-:W-:-:S07]  /*19130*/  MOV R0, R14 ;  /* 0x0000000e00007202 */ /* 0x000fce0000000f00 */
[----:B------:R-:W-:Y:S05]  /*19140*/  WARPSYNC.COLLECTIVE R15, `(.L_x_681) ;  /* 0x000000000f087348 */ /* 0x000fea0003c00000 */
[----:B------:R0:W1:Y:S02]  /*19150*/  SHFL.IDX P6, R14, R13, R12, R11 ;  /* 0x0000000c0d0e7389 */ /* 0x00006400000c000b */
[----:B01----:R-:W-:Y:S01]  /*19160*/  ENDCOLLECTIVE ;  /* 0x000000000000791b */ /* 0x003fe20003800000 */
.L_x_681:
[----:B------:R-:W-:Y:S02]  /*19170*/  IMAD.MOV.U32 R13, RZ, RZ, R26 ;  /* 0x000000ffff0d7224 */ /* 0x000fe400078e001a */
[----:B------:R-:W-:-:S07]  /*19180*/  IMAD.MOV.U32 R5, RZ, RZ, R14 ;  /* 0x000000ffff057224 */ /* 0x000fce00078e000e */
[----:B------:R-:W-:Y:S05]  /*19190*/  WARPSYNC.COLLECTIVE R15, `(.L_x_682) ;  /* 0x000000000f087348 */ /* 0x000fea0003c00000 */
[----:B------:R0:W1:Y:S02]  /*191a0*/  SHFL.IDX P6, R14, R13, R12, R11 ;  /* 0x0000000c0d0e7389 */ /* 0x00006400000c000b */
[----:B01----:R-:W-:Y:S01]  /*191b0*/  ENDCOLLECTIVE ;  /* 0x000000000000791b */ /* 0x003fe20003800000 */
.L_x_682:
[----:B------:R-:W-:Y:S01]  /*191c0*/  IMAD.MOV.U32 R4, RZ, RZ, R14 ;  /* 0x000000ffff047224 */ /* 0x000fe200078e000e */
[----:B------:R-:W-:Y:S06]  /*191d0*/  BRA `(.L_x_683) ;  /* 0xfffffee400647947 */ /* 0x000fec000383ffff */
.L_x_479:
[----:B0-----:R0:W1:Y:S02]  /*191e0*/  SYNCS.PHASECHK.TRANS64.TRYWAIT P0, [R2+URZ+0x2d800], R3 ;  /* 0x02d80003020075a7 */ /* 0x001064000800017f */
[----:B-1----:R-:W-:Y:S05]  /*191f0*/  @!P0 NANOSLEEP.SYNCS 0x989680 ;  /* 0x009896800000895d */ /* 0x002fea0003900000 */
[----:B------:R-:W1:Y:S02]  /*19200*/  @!P0 SYNCS.PHASECHK.TRANS64 P0, [R2+URZ+0x2d800], R3 ;  /* 0x02d80003020085a7 */ /* 0x000e64000800007f */
[----:B-1----:R-:W-:Y:S05]  /*19210*/  @!P0 BRA `(.L_x_479) ;  /* 0xfffffffc00f08947 */ /* 0x002fea000383ffff */
[----:B------:R-:W-:Y:S05]  /*19220*/  BRA `(.L_x_684) ;  /* 0xfffffeec00887947 */ /* 0x000fea000383ffff */
.L_x_491:
[----:B------:R-:W-:Y:S01]  /*19230*/  BSSY B1, `(.L_x_685) ;  /* 0x0000008000017945 */ /* 0x000fe20003800000 */
[----:B------:R-:W-:Y:S01]  /*19240*/  MOV R13, R25 ;  /* 0x00000019000d7202 */ /* 0x000fe20000000f00 */
[----:B------:R-:W-:Y:S02]  /*19250*/  IMAD.MOV.U32 R12, RZ, RZ, RZ ;  /* 0x000000ffff0c7224 */ /* 0x000fe400078e00ff */
[----:B------:R-:W-:Y:S02]  /*19260*/  IMAD.MOV.U32 R11, RZ, RZ, 0x1e1f ;  /* 0x00001e1fff0b7424 */ /* 0x000fe400078e00ff */
[----:B------:R-:W-:-:S07]  /*19270*/  IMAD.MOV.U32 R15, RZ, RZ, -0x1 ;  /* 0xffffffffff0f7424 */ /* 0x000fce00078e00ff */
[----:B0-----:R-:W-:Y:S05]  /*19280*/  WARPSYNC.COLLECTIVE R15, `(.L_x_686) ;  /* 0x000000000f087348 */ /* 0x001fea0003c00000 */
[----:B0-----:R0:W1:Y:S02]  /*19290*/  SHFL.IDX P6, R14, R13, R12, R11 ;  /* 0x0000000c0d0e7389 */ /* 0x00106400000c000b */
[----:B01----:R-:W-:Y:S01]  /*192a0*/  ENDCOLLECTIVE ;  /* 0x000000000000791b */ /* 0x003fe20003800000 */
.L_x_686:
[----:B------:R-:W-:Y:S05]  /*192b0*/  BSYNC B1 ;  /* 0x0000000000017941 */ /* 0x000fea0003800000 */
.L_x_685:
[----:B------:R-:W-:Y:S01]  /*192c0*/  MOV R13, R24 ;  /* 0x00000018000d7202 */ /* 0x000fe20000000f00 */
[----:B------:R-:W-:Y:S02]  /*192d0*/  IMAD.MOV.U32 R12, RZ, RZ, RZ ;  /* 0x000000ffff0c7224 */ /* 0x000fe400078e00ff */
[----:B------:R-:W-:Y:S02]  /*192e0*/  IMAD.MOV.U32 R11, RZ, RZ, 0x1e1f ;  /* 0x00001e1fff0b7424 */ /* 0x000fe400078e00ff */
[----:B------:R-:W-:Y:S02]  /*192f0*/  IMAD.MOV.U32 R15, RZ, RZ, -0x1 ;  /* 0xffffffffff0f7424 */ /* 0x000fe400078e00ff */
[----:B------:R-:W-:-:S07]  /*19300*/  IMAD.MOV.U32 R3, RZ, RZ, R14 ;  /* 0x000000ffff037224 */ /* 0x000fce00078e000e */
[----:B------:R-:W-:Y:S05]  /*19310*/  WARPSYNC.COLLECTIVE R15, `(.L_x_687) ;  /* 0x000000000f087348 */ /* 0x000fea0003c00000 */
[----:B------:R0:W1:Y:S02]  /*19320*/  SHFL.IDX P6, R14, R13, R12, R11 ;  /* 0x0000000c0d0e7389 */ /* 0x00006400000c000b */
[----:B01----:R-:W-:Y:S01]  /*19330*/  ENDCOLLECTIVE ;  /* 0x000000000000791b */ /* 0x003fe20003800000 */
.L_x_687:
[----:B------:R-:W-:Y:S01]  /*19340*/  MOV R13, R27 ;  /* 0x0000001b000d7202 */ /* 0x000fe20000000f00 */
[----:B------:R-:W-:-:S07]  /*19350*/  IMAD.MOV.U32 R0, RZ, RZ, R14 ;  /* 0x000000ffff007224 */ /* 0x000fce00078e000e */
[----:B------:R-:W-:Y:S05]  /*19360*/  WARPSYNC.COLLECTIVE R15, `(.L_x_688) ;  /* 0x000000000f087348 */ /* 0x000fea0003c00000 */
[----:B------:R0:W1:Y:S02]  /*19370*/  SHFL.IDX P6, R14, R13, R12, R11 ;  /* 0x0000000c0d0e7389 */ /* 0x00006400000c000b */
[----:B01----:R-:W-:Y:S01]  /*19380*/  ENDCOLLECTIVE ;  /* 0x000000000000791b */ /* 0x003fe20003800000 */
.L_x_688:
[----:B------:R-:W-:Y:S02]  /*19390*/  IMAD.MOV.U32 R13, RZ, RZ, R26 ;  /* 0x000000ffff0d7224 */ /* 0x000fe400078e001a */
[----:B------:R-:W-:-:S07]  /*193a0*/  IMAD.MOV.U32 R21, RZ, RZ, R14 ;  /* 0x000000ffff157224 */ /* 0x000fce00078e000e */
[----:B------:R-:W-:Y:S05]  /*193b0*/  WARPSYNC.COLLECTIVE R15, `(.L_x_689) ;  /* 0x000000000f087348 */ /* 0x000fea0003c00000 */
[----:B------:R0:W1:Y:S02]  /*193c0*/  SHFL.IDX P6, R14, R13, R12, R11 ;  /* 0x0000000c0d0e7389 */ /* 0x00006400000c000b */
[----:B01----:R-:W-:Y:S01]  /*193d0*/  ENDCOLLECTIVE ;  /* 0x000000000000791b */ /* 0x003fe20003800000 */
.L_x_689:
[----:B------:R-:W-:Y:S01]  /*193e0*/  IMAD.MOV.U32 R20, RZ, RZ, R14 ;  /* 0x000000ffff147224 */ /* 0x000fe200078e000e */
[----:B------:R-:W-:Y:S06]  /*193f0*/  BRA `(.L_x_690) ;  /* 0xfffffefc00b47947 */ /* 0x000fec000383ffff */
.L_x_495:
[----:B0-----:R0:W1:Y:S02]  /*19400*/  SYNCS.PHASECHK.TRANS64.TRYWAIT P0, [R2+URZ+0x2d800], R3 ;  /* 0x02d80003020075a7 */ /* 0x001064000800017f */
[----:B-1----:R-:W-:Y:S05]  /*19410*/  @!P0 NANOSLEEP.SYNCS 0x989680 ;  /* 0x009896800000895d */ /* 0x002fea0003900000 */
[----:B------:R-:W1:Y:S02]  /*19420*/  @!P0 SYNCS.PHASECHK.TRANS64 P0, [R2+URZ+0x2d800], R3 ;  /* 0x02d80003020085a7 */ /* 0x000e64000800007f */
[----:B-1----:R-:W-:Y:S05]  /*19430*/  @!P0 BRA `(.L_x_495) ;  /* 0xfffffffc00f08947 */ /* 0x002fea000383ffff */
[----:B------:R-:W-:Y:S05]  /*19440*/  BRA `(.L_x_691) ;  /* 0xffffff0400447947 */ /* 0x000fea000383ffff */
.L_x_503:
[----:B-1----:R1:W3:Y:S02]  /*19450*/  SYNCS.PHASECHK.TRANS64.TRYWAIT P1, [R8+URZ+0x2d830], R3 ;  /* 0x02d83003080075a7 */ /* 0x0022e4000802017f */
[----:B---3--:R-:W-:Y:S05]  /*19460*/  @!P1 NANOSLEEP.SYNCS 0x989680 ;  /* 0x009896800000995d */ /* 0x008fea0003900000 */
[----:B------:R-:W3:Y:S02]  /*19470*/  @!P1 SYNCS.PHASECHK.TRANS64 P1, [R8+URZ+0x2d830], R3 ;  /* 0x02d83003080095a7 */ /* 0x000ee4000802007f */
[----:B---3--:R-:W-:Y:S05]  /*19480*/  @!P1 BRA `(.L_x_503) ;  /* 0xfffffffc00f09947 */ /* 0x008fea000383ffff */
[----:B------:R-:W-:Y:S05]  /*19490*/  BRA `(.L_x_502) ;  /* 0xffffff1800707947 */ /* 0x000fea000383ffff */
.L_x_510:
[----:B-1----:R1:W2:Y:S02]  /*194a0*/  SYNCS.PHASECHK.TRANS64.TRYWAIT P2, [R3+URZ+0x2d830], R0 ;  /* 0x02d83000030075a7 */ /* 0x0022a4000804017f */
[----:B--2---:R-:W-:Y:S05]  /*194b0*/  @!P2 NANOSLEEP.SYNCS 0x989680 ;  /* 0x009896800000a95d */ /* 0x004fea0003900000 */
[----:B------:R-:W2:Y:S02]  /*194c0*/  @!P2 SYNCS.PHASECHK.TRANS64 P2, [R3+URZ+0x2d830], R0 ;  /* 0x02d830000300a5a7 */ /* 0x000ea4000804007f */
[----:B--2---:R-:W-:Y:S05]  /*194d0*/  @!P2 BRA `(.L_x_510) ;  /* 0xfffffffc00f0a947 */ /* 0x004fea000383ffff */
[----:B------:R-:W-:Y:S05]  /*194e0*/  BRA `(.L_x_509) ;  /* 0xffffff3c00cc7947 */ /* 0x000fea000383ffff */
.L_x_514:
[----:B-1----:R1:W2:Y:S02]  /*194f0*/  SYNCS.PHASECHK.TRANS64.TRYWAIT P1, [R3+URZ+0x2d850], R0 ;  /* 0x02d85000030075a7 */ /* 0x0022a4000802017f */
[----:B--2---:R-:W-:Y:S05]  /*19500*/  @!P1 NANOSLEEP.SYNCS 0x989680 ;  /* 0x009896800000995d */ /* 0x004fea0003900000 */
[----:B------:R-:W2:Y:S02]  /*19510*/  @!P1 SYNCS.PHASECHK.TRANS64 P1, [R3+URZ+0x2d850], R0 ;  /* 0x02d85000030095a7 */ /* 0x000ea4000802007f */
[----:B--2---:R-:W-:Y:S05]  /*19520*/  @!P1 BRA `(.L_x_514) ;  /* 0xfffffffc00f09947 */ /* 0x004fea000383ffff */
[----:B------:R-:W-:Y:S05]  /*19530*/  BRA `(.L_x_511) ;  /* 0xffffff4000e87947 */ /* 0x000fea000383ffff */
.L_x_521:
[----:B--2---:R2:W3:Y:S02]  /*19540*/  SYNCS.PHASECHK.TRANS64.TRYWAIT P1, [R12+URZ+0x2d850], R7 ;  /* 0x02d850070c0075a7 */ /* 0x0044e4000802017f */
[----:B---3--:R-:W-:Y:S05]  /*19550*/  @!P1 NANOSLEEP.SYNCS 0x989680 ;  /* 0x009896800000995d */ /* 0x008fea0003900000 */
[----:B------:R-:W3:Y:S02]  /*19560*/  @!P1 SYNCS.PHASECHK.TRANS64 P1, [R12+URZ+0x2d850], R7 ;  /* 0x02d850070c0095a7 */ /* 0x000ee4000802007f */
[----:B---3--:R-:W-:Y:S05]  /*19570*/  @!P1 BRA `(.L_x_521) ;  /* 0xfffffffc00f09947 */ /* 0x008fea000383ffff */
[----:B------:R-:W-:Y:S05]  /*19580*/  BRA `(.L_x_520) ;  /* 0xffffff6000c07947 */ /* 0x000fea000383ffff */
.L_x_532:
[----:B------:R-:W-:Y:S01]  /*19590*/  IMAD.MOV.U32 R13, RZ, RZ, R4 ;  /* 0x000000ffff0d7224 */ /* 0x000fe200078e0004 */
[----:B------:R-:W-:Y:S01]  /*195a0*/  MOV R12, RZ ;  /* 0x000000ff000c7202 */ /* 0x000fe20000000f00 */
[----:B------:R-:W-:Y:S02]  /*195b0*/  IMAD.MOV.U32 R11, RZ, RZ, 0x1c1f ;  /* 0x00001c1fff0b7424 */ /* 0x000fe400078e00ff */
[----:B------:R-:W-:-:S07]  /*195c0*/  IMAD.MOV.U32 R15, RZ, RZ, -0x1 ;  /* 0xffffffffff0f7424 */ /* 0x000fce00078e00ff */
[----:B-1----:R-:W-:Y:S05]  /*195d0*/  WARPSYNC.COLLECTIVE R15, `(.L_x_692) ;  /* 0x000000000f087348 */ /* 0x002fea0003c00000 */
[----:B------:R0:W2:Y:S02]  /*195e0*/  SHFL.IDX P6, R14, R13, R12, R11 ;  /* 0x0000000c0d0e7389 */ /* 0x0000a400000c000b */
[----:B012---:R-:W-:Y:S01]  /*195f0*/  ENDCOLLECTIVE ;  /* 0x000000000000791b */ /* 0x007fe20003800000 */
.L_x_692:
[----:B------:R-:W-:Y:S02]  /*19600*/  IMAD.MOV.U32 R13, RZ, RZ, R0 ;  /* 0x000000ffff0d7224 */ /* 0x000fe400078e0000 */
[----:B------:R-:W-:-:S07]  /*19610*/  IMAD.MOV.U32 R3, RZ, RZ, R14 ;  /* 0x000000ffff037224 */ /* 0x000fce00078e000e */
[----:B------:R-:W-:Y:S05]  /*19620*/  WARPSYNC.COLLECTIVE R15, `(.L_x_693) ;  /* 0x000000000f087348 */ /* 0x000fea0003c00000 */
[----:B------:R0:W1:Y:S02]  /*19630*/  SHFL.IDX P6, R14, R13, R12, R11 ;  /* 0x0000000c0d0e7389 */ /* 0x00006400000c000b */
[----:B01----:R-:W-:Y:S01]  /*19640*/  ENDCOLLECTIVE ;  /* 0x000000000000791b */ /* 0x003fe20003800000 */
.L_x_693:
[----:B------:R-:W-:Y:S05]  /*19650*/  BRA `(.L_x_694) ;  /* 0xffffff8400fc7947 */ /* 0x000fea000383ffff */
.L_x_535:
[----:B------:R-:W-:Y:S01]  /*19660*/  BSSY B1, `(.L_x_695) ;  /* 0x0000008000017945 */ /* 0x000fe20003800000 */
[----:B----4-:R-:W-:Y:S01]  /*19670*/  MOV R13, R4 ;  /* 0x00000004000d7202 */ /* 0x010fe20000000f00 */
[----:B------:R-:W-:Y:S02]  /*19680*/  IMAD.MOV.U32 R12, RZ, RZ, 0x1 ;  /* 0x00000001ff0c7424 */ /* 0x000fe400078e00ff */
[----:B------:R-:W-:Y:S02]  /*19690*/  IMAD.MOV.U32 R11, RZ, RZ, 0x1c1f ;  /* 0x00001c1fff0b7424 */ /* 0x000fe400078e00ff */
[----:B------:R-:W-:-:S07]  /*196a0*/  IMAD.MOV.U32 R15, RZ, RZ, -0x1 ;  /* 0xffffffffff0f7424 */ /* 0x000fce00078e00ff */
[----:B0123--:R-:W-:Y:S05]  /*196b0*/  WARPSYNC.COLLECTIVE R15, `(.L_x_696) ;  /* 0x000000000f087348 */ /* 0x00ffea0003c00000 */
[----:B---3--:R3:W4:Y:S02]  /*196c0*/  SHFL.IDX P6, R14, R13, R12, R11 ;  /* 0x0000000c0d0e7389 */ /* 0x00872400000c000b */
[----:B01234-:R-:W-:Y:S01]  /*196d0*/  ENDCOLLECTIVE ;  /* 0x000000000000791b */ /* 0x01ffe20003800000 */
.L_x_696:
[----:B------:R-:W-:Y:S05]  /*196e0*/  BSYNC B1 ;  /* 0x0000000000017941 */ /* 0x000fea0003800000 */
.L_x_695:
[----:B------:R-:W-:Y:S01]  /*196f0*/  MOV R13, R0 ;  /* 0x00000000000d7202 */ /* 0x000fe20000000f00 */
[----:B------:R-:W-:Y:S02]  /*19700*/  IMAD.MOV.U32 R12, RZ, RZ, 0x1 ;  /* 0x00000001ff0c7424 */ /* 0x000fe400078e00ff */
[----:B------:R-:W-:Y:S02]  /*19710*/  IMAD.MOV.U32 R11, RZ, RZ, 0x1c1f ;  /* 0x00001c1fff0b7424 */ /* 0x000fe400078e00ff */
[----:B------:R-:W-:Y:S02]  /*19720*/  IMAD.MOV.U32 R15, RZ, RZ, -0x1 ;  /* 0xffffffffff0f7424 */ /* 0x000fe400078e00ff */
[----:B------:R-:W-:-:S07]  /*19730*/  IMAD.MOV.U32 R3, RZ, RZ, R14 ;  /* 0x000000ffff037224 */ /* 0x000fce00078e000e */
[----:B------:R-:W-:Y:S05]  /*19740*/  WARPSYNC.COLLECTIVE R15, `(.L_x_697) ;  /* 0x000000000f087348 */ /* 0x000fea0003c00000 */
[----:B------:R0:W1:Y:S02]  /*19750*/  SHFL.IDX P6, R14, R13, R12, R11 ;  /* 0x0000000c0d0e7389 */ /* 0x00006400000c000b */
[----:B01----:R-:W-:Y:S01]  /*19760*/  ENDCOLLECTIVE ;  /* 0x000000000000791b */ /* 0x003fe20003800000 */
.L_x_697:
[----:B------:R-:W-:Y:S05]  /*19770*/  BRA `(.L_x_698) ;  /* 0xffffff8800107947 */ /* 0x000fea000383ffff */
.L_x_552:
[----:B------:R-:W0:Y:S01]  /*19780*/  S2R R8, SR_TID.X ;  /* 0x0000000000087919 */ /* 0x000e220000002100 */
[----:B------:R-:W-:Y:S01]  /*19790*/  BSSY B1, `(.L_x_699) ;  /* 0x000000a000017945 */ /* 0x000fe20003800000 */
[----:B------:R-:W-:Y:S01]  /*197a0*/  MOV R12, RZ ;  /* 0x000000ff000c7202 */ /* 0x000fe20000000f00 */
[----:B------:R-:W-:Y:S02]  /*197b0*/  IMAD.MOV.U32 R11, RZ, RZ, 0x1f ;  /* 0x0000001fff0b7424 */ /* 0x000fe400078e00ff */
[----:B------:R-:W-:Y:S01]  /*197c0*/  IMAD.MOV.U32 R15, RZ, RZ, -0x1 ;  /* 0xffffffffff0f7424 */ /* 0x000fe200078e00ff */
[----:B0-----:R-:W-:-:S04]  /*197d0*/  SHF.R.U32.HI R8, RZ, 0x5, R8 ;  /* 0x00000005ff087819 */ /* 0x001fc80000011608 */
[----:B------:R-:W-:-:S05]  /*197e0*/  LOP3.LUT R8, R8, 0x3, RZ, 0xc0, !PT ;  /* 0x0000000308087812 */ /* 0x000fca00078ec0ff */
[----:B------:R-:W-:-:S07]  /*197f0*/  IMAD.MOV.U32 R13, RZ, RZ, R8 ;  /* 0x000000ffff0d7224 */ /* 0x000fce00078e0008 */
[----:B------:R-:W-:Y:S05]  /*19800*/  WARPSYNC.COLLECTIVE R15, `(.L_x_700) ;  /* 0x000000000f087348 */ /* 0x000fea0003c00000 */
[----:B------:R0:W1:Y:S02]  /*19810*/  SHFL.IDX P6, R14, R13, R12, R11 ;  /* 0x0000000c0d0e7389 */ /* 0x00006400000c000b */
[----:B01----:R-:W-:Y:S01]  /*19820*/  ENDCOLLECTIVE ;  /* 0x000000000000791b */ /* 0x003fe20003800000 */
.L_x_700:
[----:B------:R-:W-:Y:S05]  /*19830*/  BSYNC B1 ;  /* 0x0000000000017941 */ /* 0x000fea0003800000 */
.L_x_699:
[----:B------:R-:W-:Y:S05]  /*19840*/  BRA `(.L_x_701) ;  /* 0xffffff9800bc7947 */ /* 0x000fea000383ffff */
.L_x_554:
[----:B------:R-:W-:Y:S01]  /*19850*/  BSSY B1, `(.L_x_702) ;  /* 0x0000006000017945 */ /* 0x000fe20003800000 */
[----:B------:R-:W-:-:S07]  /*19860*/  IMAD.MOV.U32 R15, RZ, RZ, -0x1 ;  /* 0xffffffffff0f7424 */ /* 0x000fce00078e00ff */
[----:B0-----:R-:W-:Y:S05]  /*19870*/  WARPSYNC.COLLECTIVE R15, `(.L_x_703) ;  /* 0x000000000f0c7348 */ /* 0x001fea0003c00000 */
[----:B------:R-:W-:Y:S02]  /*19880*/  ELECT P6, UR62, PT ;  /* 0x00000000003e782f */ /* 0x000fe400038c0000 */
[----:B------:R-:W-:Y:S01]  /*19890*/  MOV R14, UR62 ;  /* 0x0000003e000e7c02 */ /* 0x000fe20008000f00 */
[----:B0-----:R-:W-:Y:S10]  /*198a0*/  ENDCOLLECTIVE ;  /* 0x000000000000791b */ /* 0x001ff40003800000 */
.L_x_703:
[----:B------:R-:W-:Y:S05]  /*198b0*/  BSYNC B1 ;  /* 0x0000000000017941 */ /* 0x000fea0003800000 */
.L_x_702:
[----:B------:R-:W-:Y:S05]  /*198c0*/  BRA `(.L_x_553) ;  /* 0xffffff9800b47947 */ /* 0x000fea000383ffff */
.L_x_556:
[----:B0-----:R0:W1:Y:S02]  /*198d0*/  SYNCS.PHASECHK.TRANS64.TRYWAIT P0, [R22+URZ+0x2d820], R5 ;  /* 0x02d82005160075a7 */ /* 0x001064000800017f */
[----:B-1----:R-:W-:Y:S05]  /*198e0*/  @!P0 NANOSLEEP.SYNCS 0x989680 ;  /* 0x009896800000895d */ /* 0x002fea0003900000 */
[----:B------:R-:W1:Y:S02]  /*198f0*/  @!P0 SYNCS.PHASECHK.TRANS64 P0, [R22+URZ+0x2d820], R5 ;  /* 0x02d82005160085a7 */ /* 0x000e64000800007f */
[----:B-1----:R-:W-:Y:S05]  /*19900*/  @!P0 BRA `(.L_x_556) ;  /* 0xfffffffc00f08947 */ /* 0x002fea000383ffff */
[----:B------:R-:W-:Y:S05]  /*19910*/  BRA `(.L_x_704) ;  /* 0xffffff9800c47947 */ /* 0x000fea000383ffff */
.L_x_560:
[----:B-1----:R1:W2:Y:S02]  /*19920*/  SYNCS.PHASECHK.TRANS64.TRYWAIT P0, [R8+URZ+0x2d8a0], R10 ;  /* 0x02d8a00a080075a7 */ /* 0x0022a4000800017f */
[----:B--2---:R-:W-:Y:S05]  /*19930*/  @!P0 NANOSLEEP.SYNCS 0x989680 ;  /* 0x009896800000895d */ /* 0x004fea0003900000 */
[----:B------:R-:W2:Y:S02]  /*19940*/  @!P0 SYNCS.PHASECHK.TRANS64 P0, [R8+URZ+0x2d8a0], R10 ;  /* 0x02d8a00a080085a7 */ /* 0x000ea4000800007f */
[----:B--2---:R-:W-:Y:S05]  /*19950*/  @!P0 BRA `(.L_x_560) ;  /* 0xfffffffc00f08947 */ /* 0x004fea000383ffff */
[----:B------:R-:W-:Y:S05]  /*19960*/  BRA `(.L_x_705) ;  /* 0xffffff9800e07947 */ /* 0x000fea000383ffff */
.L_x_567:
[----:B0-----:R0:W2:Y:S02]  /*19970*/  SYNCS.PHASECHK.TRANS64.TRYWAIT P0, [R8+URZ+0x2d8c0], R10 ;  /* 0x02d8c00a080075a7 */ /* 0x0010a4000800017f */
[----:B--2---:R-:W-:Y:S05]  /*19980*/  @!P0 NANOSLEEP.SYNCS 0x989680 ;  /* 0x009896800000895d */ /* 0x004fea0003900000 */
[----:B------:R-:W2:Y:S02]  /*19990*/  @!P0 SYNCS.PHASECHK.TRANS64 P0, [R8+URZ+0x2d8c0], R10 ;  /* 0x02d8c00a080085a7 */ /* 0x000ea4000800007f */
[----:B--2---:R-:W-:Y:S05]  /*199a0*/  @!P0 BRA `(.L_x_567) ;  /* 0xfffffffc00f08947 */ /* 0x004fea000383ffff */
[----:B------:R-:W-:Y:S05]  /*199b0*/  BRA `(.L_x_706) ;  /* 0xffffff9c00dc7947 */ /* 0x000fea000383ffff */
.L_x_576:
[----:B0-----:R0:W1:Y:S02]  /*199c0*/  SYNCS.PHASECHK.TRANS64.TRYWAIT P1, [R8+URZ+0x2d8a0], R7 ;  /* 0x02d8a007080075a7 */ /* 0x001064000802017f */
[----:B-1----:R-:W-:Y:S05]  /*199d0*/  @!P1 NANOSLEEP.SYNCS 0x989680 ;  /* 0x009896800000995d */ /* 0x002fea0003900000 */
[----:B------:R-:W1:Y:S02]  /*199e0*/  @!P1 SYNCS.PHASECHK.TRANS64 P1, [R8+URZ+0x2d8a0], R7 ;  /* 0x02d8a007080095a7 */ /* 0x000e64000802007f */
[----:B-1----:R-:W-:Y:S05]  /*199f0*/  @!P1 BRA `(.L_x_576) ;  /* 0xfffffffc00f09947 */ /* 0x002fea000383ffff */
[----:B------:R-:W-:Y:S05]  /*19a00*/  BRA `(.L_x_707) ;  /* 0xffffffa4001c7947 */ /* 0x000fea000383ffff */
.L_x_583:
[----:B-1----:R1:W2:Y:S02]  /*19a10*/  SYNCS.PHASECHK.TRANS64.TRYWAIT P1, [R8+URZ+0x2d8c0], R7 ;  /* 0x02d8c007080075a7 */ /* 0x0022a4000802017f */
[----:B--2---:R-:W-:Y:S05]  /*19a20*/  @!P1 NANOSLEEP.SYNCS 0x989680 ;  /* 0x009896800000995d */ /* 0x004fea0003900000 */
[----:B------:R-:W2:Y:S02]  /*19a30*/  @!P1 SYNCS.PHASECHK.TRANS64 P1, [R8+URZ+0x2d8c0], R7 ;  /* 0x02d8c007080095a7 */ /* 0x000ea4000802007f */
[----:B--2---:R-:W-:Y:S05]  /*19a40*/  @!P1 BRA `(.L_x_583) ;  /* 0xfffffffc00f09947 */ /* 0x004fea000383ffff */
[----:B------:R-:W-:Y:S05]  /*19a50*/  BRA `(.L_x_708) ;  /* 0xffffffa800147947 */ /* 0x000fea000383ffff */
.L_x_598:
[----:B------:R-:W0:Y:S01]  /*19a60*/  S2R R20, SR_TID.X ;  /* 0x0000000000147919 */ /* 0x000e220000002100 */
[----:B------:R-:W-:Y:S01]  /*19a70*/  BSSY B0, `(.L_x_709) ;  /* 0x000000a000007945 */ /* 0x000fe20003800000 */
[----:B------:R-:W-:Y:S01]  /*19a80*/  MOV R12, RZ ;  /* 0x000000ff000c7202 */ /* 0x000fe20000000f00 */
[----:B------:R-:W-:Y:S01]  /*19a90*/  IMAD.MOV.U32 R15, RZ, RZ, -0x1 ;  /* 0xffffffffff0f7424 */ /* 0x000fe200078e00ff */
[----:B0-----:R-:W-:-:S04]  /*19aa0*/  SHF.R.U32.HI R11, RZ, 0x5, R20 ;  /* 0x00000005ff0b7819 */ /* 0x001fc80000011614 */
[----:B------:R-:W-:-:S05]  /*19ab0*/  LOP3.LUT R11, R11, 0x3, RZ, 0xc0, !PT ;  /* 0x000000030b0b7812 */ /* 0x000fca00078ec0ff */
[----:B------:R-:W-:Y:S02]  /*19ac0*/  IMAD.MOV.U32 R13, RZ, RZ, R11 ;  /* 0x000000ffff0d7224 */ /* 0x000fe400078e000b */
[----:B------:R-:W-:-:S07]  /*19ad0*/  IMAD.MOV.U32 R11, RZ, RZ, 0x1f ;  /* 0x0000001fff0b7424 */ /* 0x000fce00078e00ff */
[----:B-----5:R-:W-:Y:S05]  /*19ae0*/  WARPSYNC.COLLECTIVE R15, `(.L_x_710) ;  /* 0x000000000f087348 */ /* 0x020fea0003c00000 */
[----:B------:R0:W1:Y:S02]  /*19af0*/  SHFL.IDX P6, R14, R13, R12, R11 ;  /* 0x0000000c0d0e7389 */ /* 0x00006400000c000b */
[----:B01---5:R-:W-:Y:S01]  /*19b00*/  ENDCOLLECTIVE ;  /* 0x000000000000791b */ /* 0x023fe20003800000 */
.L_x_710:
[----:B------:R-:W-:Y:S05]  /*19b10*/  BSYNC B0 ;  /* 0x0000000000007941 */ /* 0x000fea0003800000 */
.L_x_709:
[----:B------:R-:W-:Y:S05]  /*19b20*/  BRA `(.L_x_711) ;  /* 0xffffffb400487947 */ /* 0x000fea000383ffff */
.L_x_601:
[----:B-1----:R1:W2:Y:S02]  /*19b30*/  SYNCS.PHASECHK.TRANS64.TRYWAIT P0, [R0+URZ+0x2d840], R5 ;  /* 0x02d84005000075a7 */ /* 0x0022a4000800017f */
[----:B--2---:R-:W-:Y:S05]  /*19b40*/  @!P0 NANOSLEEP.SYNCS 0x989680 ;  /* 0x009896800000895d */ /* 0x004fea0003900000 */
[----:B------:R-:W2:Y:S02]  /*19b50*/  @!P0 SYNCS.PHASECHK.TRANS64 P0, [R0+URZ+0x2d840], R5 ;  /* 0x02d84005000085a7 */ /* 0x000ea4000800007f */
[----:B--2---:R-:W-:Y:S05]  /*19b60*/  @!P0 BRA `(.L_x_601) ;  /* 0xfffffffc00f08947 */ /* 0x004fea000383ffff */
[----:B------:R-:W-:Y:S05]  /*19b70*/  BRA `(.L_x_712) ;  /* 0xffffffb400ac7947 */ /* 0x000fea000383ffff */
.L_x_602:
        /* <DEDUP_REMOVED lines=8> */
.L_x_714:
[----:B------:R-:W-:Y:S05]  /*19c00*/  BSYNC B0 ;  /* 0x0000000000007941 */ /* 0x000fea0003800000 */
.L_x_713:
[----:B------:R-:W-:Y:S01]  /*19c10*/  IMAD.MOV.U32 R13, RZ, RZ, R2 ;  /* 0x000000ffff0d7224 */ /* 0x000fe200078e0002 */
[----:B------:R-:W-:Y:S01]  /*19c20*/  MOV R11, 0x1c1f ;  /* 0x00001c1f000b7802 */ /* 0x000fe20000000f00 */
[----:B------:R-:W-:Y:S02]  /*19c30*/  IMAD.MOV.U32 R12, RZ, RZ, RZ ;  /* 0x000000ffff0c7224 */ /* 0x000fe400078e00ff */
[----:B------:R-:W-:Y:S02]  /*19c40*/  IMAD.MOV.U32 R15, RZ, RZ, -0x1 ;  /* 0xffffffffff0f7424 */ /* 0x000fe400078e00ff */
[----:B------:R-:W-:-:S07]  /*19c50*/  IMAD.MOV.U32 R6, RZ, RZ, R14 ;  /* 0x000000ffff067224 */ /* 0x000fce00078e000e */
[----:B------:R-:W-:Y:S05]  /*19c60*/  WARPSYNC.COLLECTIVE R15, `(.L_x_715) ;  /* 0x000000000f087348 */ /* 0x000fea0003c00000 */
[----:B------:R0:W1:Y:S02]  /*19c70*/  SHFL.IDX P6, R14, R13, R12, R11 ;  /* 0x0000000c0d0e7389 */ /* 0x00006400000c000b */
[----:B01----:R-:W-:Y:S01]  /*19c80*/  ENDCOLLECTIVE ;  /* 0x000000000000791b */ /* 0x003fe20003800000 */
.L_x_715:
[----:B------:R-:W-:Y:S01]  /*19c90*/  MOV R13, R7 ;  /* 0x00000007000d7202 */ /* 0x000fe20000000f00 */
[----:B------:R-:W-:Y:S02]  /*19ca0*/  IMAD.MOV.U32 R12, RZ, RZ, 0x1 ;  /* 0x00000001ff0c7424 */ /* 0x000fe400078e00ff */
[----:B------:R-:W-:-:S07]  /*19cb0*/  IMAD.MOV.U32 R4, RZ, RZ, R14 ;  /* 0x000000ffff047224 */ /* 0x000fce00078e000e */
[----:B------:R-:W-:Y:S05]  /*19cc0*/  WARPSYNC.COLLECTIVE R15, `(.L_x_716) ;  /* 0x000000000f087348 */ /* 0x000fea0003c00000 */
[----:B------:R0:W1:Y:S02]  /*19cd0*/  SHFL.IDX P6, R14, R13, R12, R11 ;  /* 0x0000000c0d0e7389 */ /* 0x00006400000c000b */
[----:B01----:R-:W-:Y:S01]  /*19ce0*/  ENDCOLLECTIVE ;  /* 0x000000000000791b */ /* 0x003fe20003800000 */
.L_x_716:
[----:B------:R-:W-:-:S05]  /*19cf0*/  @P0 LEA R5, P1, R9, R4, 0x1 ;  /* 0x0000000409050211 */ /* 0x000fca00078208ff */
[----:B------:R-:W-:Y:S01]  /*19d00*/  @P0 IMAD.X R4, RZ, RZ, R6, P1 ;  /* 0x000000ffff040224 */ /* 0x000fe200008e0606 */
[----:B------:R-:W-:Y:S01]  /*19d10*/  ISETP.GE.AND P1, PT, R3, 0x21, PT ;  /* 0x000000210300780c */ /* 0x000fe20003f26270 */
[----:B------:R-:W-:-:S03]  /*19d20*/  @P0 IMAD R6, R8, 0x2, R22 ;  /* 0x0000000208060824 */ /* 0x000fc600078e0216 */
        /* <DEDUP_REMOVED lines=14> */
.L_x_717:
[----:B------:R-:W-:Y:S02]  /*19e10*/  IMAD.MOV.U32 R13, RZ, RZ, R7 ;  /* 0x000000ffff0d7224 */ /* 0x000fe400078e0007 */
[----:B------:R-:W-:Y:S02]  /*19e20*/  IMAD.MOV.U32 R12, RZ, RZ, 0x2 ;  /* 0x00000002ff0c7424 */ /* 0x000fe400078e00ff */
[----:B------:R-:W-:-:S07]  /*19e30*/  IMAD.MOV.U32 R4, RZ, RZ, R14 ;  /* 0x000000ffff047224 */ /* 0x000fce00078e000e */
[----:B------:R-:W-:Y:S05]  /*19e40*/  WARPSYNC.COLLECTIVE R15, `(.L_x_718) ;  /* 0x000000000f087348 */ /* 0x000fea0003c00000 */
[----:B------:R0:W1:Y:S02]  /*19e50*/  SHFL.IDX P6, R14, R13, R12, R11 ;  /* 0x0000000c0d0e7389 */ /* 0x00006400000c000b */
[----:B01----:R-:W-:Y:S01]  /*19e60*/  ENDCOLLECTIVE ;  /* 0x000000000000791b */ /* 0x003fe20003800000 */
.L_x_718:
[----:B------:R-:W-:-:S04]  /*19e70*/  @P1 LEA R5, P0, R9, R4, 0x1 ;  /* 0x0000000409051211 */ /* 0x000fc800078008ff */
[----:B------:R-:W-:Y:S01]  /*19e80*/  @P1 IADD3.X R4, RZ, R6, RZ, P0, !PT ;  /* 0x00000006ff041210 */ /* 0x000fe200007fe4ff */
[----:B------:R-:W-:-:S03]  /*19e90*/  @P1 IMAD R6, R8, 0x2, R22 ;  /* 0x0000000208061824 */ /* 0x000fc600078e0216 */
[----:B------:R-:W-:Y:S02]  /*19ea0*/  @P1 LOP3.LUT R5, R5, R4, RZ, 0x3c, !PT ;  /* 0x0000000405051212 */ /* 0x000fe400078e3cff */
[----:B------:R-:W-:Y:S02]  /*19eb0*/  MOV R13, R2 ;  /* 0x00000002000d7202 */ /* 0x000fe40000000f00 */
        /* <DEDUP_REMOVED lines=13> */
.L_x_719:
[----:B------:R-:W-:Y:S01]  /*19f90*/  IMAD.MOV.U32 R13, RZ, RZ, R7 ;  /* 0x000000ffff0d7224 */ /* 0x000fe200078e0007 */
[----:B------:R-:W-:Y:S01]  /*19fa0*/  MOV R12, 0x3 ;  /* 0x00000003000c7802 */ /* 0x000fe20000000f00 */
[----:B------:R-:W-:-:S07]  /*19fb0*/  IMAD.MOV.U32 R4, RZ, RZ, R14 ;  /* 0x000000ffff047224 */ /* 0x000fce00078e000e */
[----:B------:R-:W-:Y:S05]  /*19fc0*/  WARPSYNC.COLLECTIVE R15, `(.L_x_720) ;  /* 0x000000000f087348 */ /* 0x000fea0003c00000 */
[----:B------:R0:W1:Y:S02]  /*19fd0*/  SHFL.IDX P6, R14, R13, R12, R11 ;  /* 0x0000000c0d0e7389 */ /* 0x00006400000c000b */
[----:B01----:R-:W-:Y:S01]  /*19fe0*/  ENDCOLLECTIVE ;  /* 0x000000000000791b */ /* 0x003fe20003800000 */
.L_x_720:
[----:B------:R-:W-:-:S05]  /*19ff0*/  @P1 LEA R5, P0, R9, R4, 0x1 ;  /* 0x0000000409051211 */ /* 0x000fca00078008ff */
[----:B------:R-:W-:Y:S02]  /*1a000*/  @P1 IMAD.X R4, RZ, RZ, R6, P0 ;  /* 0x000000ffff041224 */ /* 0x000fe400000e0606 */
[----:B------:R-:W-:-:S03]  /*1a010*/  @P1 IMAD R6, R8, 0x2, R22 ;  /* 0x0000000208061824 */ /* 0x000fc600078e0216 */
        /* <DEDUP_REMOVED lines=8> */
.L_x_721:
        /* <DEDUP_REMOVED lines=8> */
.L_x_607:
[----:B------:R0:W5:Y:S01]  /*1a120*/  LDL R8, [R1+0x30] ;  /* 0x0000300001087983 */ /* 0x0001620000100800 */
[----:B------:R-:W-:Y:S01]  /*1a130*/  IMAD.MOV.U32 R13, RZ, RZ, R4 ;  /* 0x000000ffff0d7224 */ /* 0x000fe200078e0004 */
[----:B------:R-:W-:Y:S01]  /*1a140*/  MOV R12, RZ ;  /* 0x000000ff000c7202 */ /* 0x000fe20000000f00 */
[----:B------:R-:W-:Y:S02]  /*1a150*/  IMAD.MOV.U32 R11, RZ, RZ, 0x1c1f ;  /* 0x00001c1fff0b7424 */ /* 0x000fe400078e00ff */
[----:B------:R-:W-:Y:S02]  /*1a160*/  IMAD.MOV.U32 R15, RZ, RZ, -0x1 ;  /* 0xffffffffff0f7424 */ /* 0x000fe400078e00ff */
[----:B-----5:R-:W-:Y:S02]  /*1a170*/  IMAD R0, R21, R9, RZ ;  /* 0x0000000915007224 */ /* 0x020fe400078e02ff */
[----:B0-----:R-:W-:-:S07]  /*1a180*/  IMAD R17, R17, 0xc0, R20 ;  /* 0x000000c011117824 */ /* 0x001fce00078e0214 */
[----:B------:R-:W-:Y:S05]  /*1a190*/  WARPSYNC.COLLECTIVE R15, `(.L_x_723) ;  /* 0x000000000f087348 */ /* 0x000fea0003c00000 */
[----:B------:R0:W1:Y:S02]  /*1a1a0*/  SHFL.IDX P6, R14, R13, R12, R11 ;  /* 0x0000000c0d0e7389 */ /* 0x00006400000c000b */
[----:B01----:R-:W-:Y:S01]  /*1a1b0*/  ENDCOLLECTIVE ;  /* 0x000000000000791b */ /* 0x003fe20003800000 */
.L_x_723:
[C---:B------:R-:W-:Y:S01]  /*1a1c0*/  VIADD R9, R17.reuse, 0x20 ;  /* 0x0000002011097836 */ /* 0x040fe20000000000 */
[----:B------:R-:W-:Y:S01]  /*1a1d0*/  ISETP.GE.AND P3, PT, R17, R0, PT ;  /* 0x000000001100720c */ /* 0x000fe20003f66270 */
[----:B------:R-:W-:Y:S02]  /*1a1e0*/  IMAD.MOV.U32 R13, RZ, RZ, R5 ;  /* 0x000000ffff0d7224 */ /* 0x000fe400078e0005 */
[----:B------:R-:W-:-:S10]  /*1a1f0*/  IMAD.MOV.U32 R2, RZ, RZ, R14 ;  /* 0x000000ffff027224 */ /* 0x000fd400078e000e */
[----:B------:R-:W-:Y:S05]  /*1a200*/  WARPSYNC.COLLECTIVE R15, `(.L_x_724) ;  /* 0x000000000f087348 */ /* 0x000fea0003c00000 */
[----:B------:R0:W1:Y:S02]  /*1a210*/  SHFL.IDX P6, R14, R13, R12, R11 ;  /* 0x0000000c0d0e7389 */ /* 0x00006400000c000b */
[----:B01----:R-:W-:Y:S01]  /*1a220*/  ENDCOLLECTIVE ;  /* 0x000000000000791b */ /* 0x003fe20003800000 */
.L_x_724:
[----:B------:R-:W-:Y:S02]  /*1a230*/  IMAD.MOV.U32 R13, RZ, RZ, R4 ;  /* 0x000000ffff0d7224 */ /* 0x000fe400078e0004 */
[----:B------:R-:W-:Y:S01]  /*1a240*/  IMAD.MOV.U32 R12, RZ, RZ, 0x1 ;  /* 0x00000001ff0c7424 */ /* 0x000fe200078e00ff */
[----:B------:R-:W-:-:S07]  /*1a250*/  MOV R3, R14 ;  /* 0x0000000e00037202 */ /* 0x000fce0000000f00 */
[----:B------:R-:W-:Y:S05]  /*1a260*/  WARPSYNC.COLLECTIVE R15, `(.L_x_725) ;  /* 0x000000000f087348 */ /* 0x000fea0003c00000 */
[----:B------:R0:W1:Y:S02]  /*1a270*/  SHFL.IDX P6, R14, R13, R12, R11 ;  /* 0x0000000c0d0e7389 */ /* 0x00006400000c000b */
[----:B01----:R-:W-:Y:S01]  /*1a280*/  ENDCOLLECTIVE ;  /* 0x000000000000791b */ /* 0x003fe20003800000 */
.L_x_725:
        /* <DEDUP_REMOVED lines=12> */
[----:B------:R-:W-:Y:S02]  /*1a350*/  ISETP.GE.AND P3, PT, R9, R0, PT ;  /* 0x000000000900720c */ /* 0x000fe40003f66270 */
[----:B0-----:R-:W-:-:S11]  /*1a360*/  MOV R2, R14 ;  /* 0x0000000e00027202 */ /* 0x001fd60000000f00 */
[----:B------:R-:W-:Y:S05]  /*1a370*/  WARPSYNC.COLLECTIVE R15, `(.L_x_726) ;  /* 0x000000000f087348 */ /* 0x000fea0003c00000 */
[----:B------:R0:W1:Y:S02]  /*1a380*/  SHFL.IDX P6, R14, R13, R12, R11 ;  /* 0x0000000c0d0e7389 */ /* 0x00006400000c000b */
[----:B01----:R-:W-:Y:S01]  /*1a390*/  ENDCOLLECTIVE ;  /* 0x000000000000791b */ /* 0x003fe20003800000 */
.L_x_726:
[----:B------:R-:W-:Y:S01]  /*1a3a0*/  MOV R13, R4 ;  /* 0x00000004000d7202 */ /* 0x000fe20000000f00 */
[----:B------:R-:W-:Y:S02]  /*1a3b0*/  IMAD.MOV.U32 R12, RZ, RZ, 0x2 ;  /* 0x00000002ff0c7424 */ /* 0x000fe400078e00ff */
[----:B------:R-:W-:-:S07]  /*1a3c0*/  IMAD.MOV.U32 R3, RZ, RZ, R14 ;  /* 0x000000ffff037224 */ /* 0x000fce00078e000e */
[----:B------:R-:W-:Y:S05]  /*1a3d0*/  WARPSYNC.COLLECTIVE R15, `(.L_x_727) ;  /* 0x000000000f087348 */ /* 0x000fea0003c00000 */
[----:B------:R0:W1:Y:S02]  /*1a3e0*/  SHFL.IDX P6, R14, R13, R12, R11 ;  /* 0x0000000c0d0e7389 */ /* 0x00006400000c000b */
[----:B01----:R-:W-:Y:S01]  /*1a3f0*/  ENDCOLLECTIVE ;  /* 0x000000000000791b */ /* 0x003fe20003800000 */
.L_x_727:
        /* <DEDUP_REMOVED lines=11> */
[----:B------:R0:W-:Y:S02]  /*1a4b0*/  @!P3 LDGSTS.E.BYPASS.LTC128B.128 [R8+0x12c00], desc[UR42][R2.64+0x80], !P2 ;  /* 0x12c000800208bfae */ /* 0x0001e4000d101d6a */
[----:B0-----:R-:W-:-:S05]  /*1a4c0*/  VIADD R2, R17, 0x40 ;  /* 0x0000004011027836 */ /* 0x001fca0000000000 */
[----:B------:R-:W-:Y:S01]  /*1a4d0*/  ISETP.GE.AND P3, PT, R2, R0, PT ;  /* 0x000000000200720c */ /* 0x000fe20003f66270 */
[----:B------:R-:W-:-:S12]  /*1a4e0*/  IMAD.MOV.U32 R2, RZ, RZ, R14 ;  /* 0x000000ffff027224 */ /* 0x000fd800078e000e */
[----:B------:R-:W-:Y:S05]  /*1a4f0*/  WARPSYNC.COLLECTIVE R15, `(.L_x_728) ;  /* 0x000000000f087348 */ /* 0x000fea0003c00000 */
[----:B------:R0:W1:Y:S02]  /*1a500*/  SHFL.IDX P6, R14, R13, R12, R11 ;  /* 0x0000000c0d0e7389 */ /* 0x00006400000c000b */
[----:B01----:R-:W-:Y:S01]  /*1a510*/  ENDCOLLECTIVE ;  /* 0x000000000000791b */ /* 0x003fe20003800000 */
.L_x_728:
[----:B------:R-:W-:Y:S02]  /*1a520*/  IMAD.MOV.U32 R13, RZ, RZ, R4 ;  /* 0x000000ffff0d7224 */ /* 0x000fe400078e0004 */
[----:B------:R-:W-:Y:S02]  /*1a530*/  IMAD.MOV.U32 R12, RZ, RZ, 0x3 ;  /* 0x00000003ff0c7424 */ /* 0x000fe400078e00ff */
[----:B------:R-:W-:-:S07]  /*1a540*/  IMAD.MOV.U32 R3, RZ, RZ, R14 ;  /* 0x000000ffff037224 */ /* 0x000fce00078e000e */
[----:B------:R-:W-:Y:S05]  /*1a550*/  WARPSYNC.COLLECTIVE R15, `(.L_x_729) ;  /* 0x000000000f087348 */ /* 0x000fea0003c00000 */
[----:B------:R0:W1:Y:S02]  /*1a560*/  SHFL.IDX P6, R14, R13, R12, R11 ;  /* 0x0000000c0d0e7389 */ /* 0x00006400000c000b */
[----:B01----:R-:W-:Y:S01]  /*1a570*/  ENDCOLLECTIVE ;  /* 0x000000000000791b */ /* 0x003fe20003800000 */
.L_x_729:
[----:B------:R-:W-:-:S04]  /*1a580*/  @!P3 LEA R3, P4, R10, R3, 0x1 ;  /* 0x000000030a03b211 */ /* 0x000fc800078808ff */
[----:B------:R-:W-:-:S04]  /*1a590*/  @!P3 IADD3.X R2, RZ, R2, RZ, P4, !PT ;  /* 0x00000002ff02b210 */ /* 0x000fc800027fe4ff */
[----:B------:R-:W-:Y:S01]  /*1a5a0*/  @!P3 LOP3.LUT R3, R3, R2, RZ, 0x3c, !PT ;  /* 0x000000020303b212 */ /* 0x000fe200078e3cff */
[----:B------:R-:W-:-:S03]  /*1a5b0*/  IMAD.MOV.U32 R13, RZ, RZ, R5 ;  /* 0x000000ffff0d7224 */ /* 0x000fc600078e0005 */
[----:B------:R-:W-:-:S04]  /*1a5c0*/  @!P3 LOP3.LUT R2, R3, R2, RZ, 0x3c, !PT ;  /* 0x000000020302b212 */ /* 0x000fc800078e3cff */
[----:B------:R-:W-:Y:S01]  /*1a5d0*/  @!P3 LOP3.LUT R3, R3, R2, RZ, 0x3c, !PT ;  /* 0x000000020303b212 */ /* 0x000fe200078e3cff */
[----:B------:R-:W-:-:S04]  /*1a5e0*/  IMAD.MOV.U32 R4, RZ, RZ, R14 ;  /* 0x000000ffff047224 */ /* 0x000fc800078e000e */
[----:B------:R-:W-:Y:S01]  /*1a5f0*/  @!PT LDS RZ, [RZ] ;  /* 0x00000000fffff984 */ /* 0x000fe20000000800 */
[----:B------:R-:W-:Y:S01]  /*1a600*/  @!PT LDS RZ, [RZ] ;  /* 0x00000000fffff984 */ /* 0x000fe20000000800 */
[----:B------:R-:W-:Y:S01]  /*1a610*/  @!PT LDS RZ, [RZ] ;  /* 0x00000000fffff984 */ /* 0x000fe20000000800 */
[----:B------:R0:W-:Y:S03]  /*1a620*/  @!P3 LDGSTS.E.BYPASS.LTC128B.128 [R8+0xd400], desc[UR42][R2.64], !P0 ;  /* 0x0d4000000208bfae */ /* 0x0001e6000c101d6a */
[----:B0-----:R-:W-:Y:S05]  /*1a630*/  WARPSYNC.COLLECTIVE R15, `(.L_x_730) ;  /* 0x000000000f087348 */ /* 0x001fea0003c00000 */
[----:B------:R1:W2:Y:S02]  /*1a640*/  SHFL.IDX P6, R14, R13, R12, R11 ;  /* 0x0000000c0d0e7389 */ /* 0x0002a400000c000b */
[----:B012---:R-:W-:Y:S01]  /*1a650*/  ENDCOLLECTIVE ;  /* 0x000000000000791b */ /* 0x007fe20003800000 */
.L_x_730:
[----:B------:R-:W-:Y:S01]  /*1a660*/  @!PT LDS RZ, [RZ] ;  /* 0x00000000fffff984 */ /* 0x000fe20000000800 */
[----:B------:R-:W-:Y:S01]  /*1a670*/  @!PT LDS RZ, [RZ] ;  /* 0x00000000fffff984 */ /* 0x000fe20000000800 */
[----:B------:R-:W-:Y:S01]  /*1a680*/  @!PT LDS RZ, [RZ] ;  /* 0x00000000fffff984 */ /* 0x000fe20000000800 */
[----:B------:R-:W-:Y:S04]  /*1a690*/  @!P3 LDGSTS.E.BYPASS.LTC128B.128 [R8+0x10400], desc[UR42][R2.64+0x40], !P1 ;  /* 0x104000400208bfae */ /* 0x000fe8000c901d6a */
[----:B------:R0:W-:Y:S01]  /*1a6a0*/  @!P3 LDGSTS.E.BYPASS.LTC128B.128 [R8+0x13400], desc[UR42][R2.64+0x80], !P2 ;  /* 0x134000800208bfae */ /* 0x0001e2000d101d6a */
[----:B------:R-:W-:Y:S01]  /*1a6b0*/  IMAD.MOV.U32 R13, RZ, RZ, R6 ;  /* 0x000000ffff0d7224 */ /* 0x000fe200078e0006 */
[----:B------:R-:W-:Y:S01]  /*1a6c0*/  MOV R12, RZ ;  /* 0x000000ff000c7202 */ /* 0x000fe20000000f00 */
[----:B0-----:R-:W-:Y:S01]  /*1a6d0*/  VIADD R2, R17, 0x60 ;  /* 0x0000006011027836 */ /* 0x001fe20000000000 */
[----:B------:R-:W-:-:S04]  /*1a6e0*/  MOV R5, R14 ;  /* 0x0000000e00057202 */ /* 0x000fc80000000f00 */
[----:B------:R-:W-:-:S13]  /*1a6f0*/  ISETP.GE.AND P3, PT, R2, R0, PT ;  /* 0x000000000200720c */ /* 0x000fda0003f66270 */
[----:B------:R-:W-:Y:S05]  /*1a700*/  WARPSYNC.COLLECTIVE R15, `(.L_x_731) ;  /* 0x000000000f087348 */ /* 0x000fea0003c00000 */
[----:B------:R0:W1:Y:S02]  /*1a710*/  SHFL.IDX P6, R14, R13, R12, R11 ;  /* 0x0000000c0d0e7389 */ /* 0x00006400000c000b */
[----:B01----:R-:W-:Y:S01]  /*1a720*/  ENDCOLLECTIVE ;  /* 0x000000000000791b */ /* 0x003fe20003800000 */
.L_x_731:
[----:B------:R-:W-:Y:S01]  /*1a730*/  @!P3 LEA R2, P4, R10, R5, 0x1 ;  /* 0x000000050a02b211 */ /* 0x000fe200078808ff */
[----:B------:R-:W-:-:S04]  /*1a740*/  IMAD.MOV.U32 R13, RZ, RZ, R7 ;  /* 0x000000ffff0d7224 */ /* 0x000fc800078e0007 */
[----:B------:R-:W-:-:S05]  /*1a750*/  @!P3 IMAD.X R3, RZ, RZ, R4, P4 ;  /* 0x000000ffff03b224 */ /* 0x000fca00020e0604 */
        /* <DEDUP_REMOVED lines=12> */
.L_x_732:
[----:B------:R-:W-:Y:S01]  /*1a820*/  MOV R13, R6 ;  /* 0x00000006000d7202 */ /* 0x000fe20000000f00 */
[----:B------:R-:W-:Y:S02]  /*1a830*/  IMAD.MOV.U32 R12, RZ, RZ, 0x1 ;  /* 0x00000001ff0c7424 */ /* 0x000fe400078e00ff */
[----:B------:R-:W-:-:S07]  /*1a840*/  IMAD.MOV.U32 R3, RZ, RZ, R14 ;  /* 0x000000ffff037224 */ /* 0x000fce00078e000e */
[----:B------:R-:W-:Y:S05]  /*1a850*/  WARPSYNC.COLLECTIVE R15, `(.L_x_733) ;  /* 0x000000000f087348 */ /* 0x000fea0003c00000 */
[----:B------:R0:W1:Y:S02]  /*1a860*/  SHFL.IDX P6, R14, R13, R12, R11 ;  /* 0x0000000c0d0e7389 */ /* 0x00006400000c000b */
[----:B01----:R-:W-:Y:S01]  /*1a870*/  ENDCOLLECTIVE ;  /* 0x000000000000791b */ /* 0x003fe20003800000 */
.L_x_733:
[----:B------:R-:W-:-:S05]  /*1a880*/  @!P3 LEA R3, P4, R10, R3, 0x1 ;  /* 0x000000030a03b211 */ /* 0x000fca00078808ff */
[----:B------:R-:W-:-:S05]  /*1a890*/  @!P3 IMAD.X R2, RZ, RZ, R2, P4 ;  /* 0x000000ffff02b224 */ /* 0x000fca00020e0602 */
[----:B------:R-:W-:Y:S01]  /*1a8a0*/  @!P3 LOP3.LUT R3, R3, R2, RZ, 0x3c, !PT ;  /* 0x000000020303b212 */ /* 0x000fe200078e3cff */
[----:B------:R-:W-:-:S03]  /*1a8b0*/  IMAD.MOV.U32 R13, RZ, RZ, R7 ;  /* 0x000000ffff0d7224 */ /* 0x000fc600078e0007 */
[----:B------:R-:W-:-:S04]  /*1a8c0*/  @!P3 LOP3.LUT R2, R3, R2, RZ, 0x3c, !PT ;  /* 0x000000020302b212 */ /* 0x000fc800078e3cff */
[----:B------:R-:W-:Y:S01]  /*1a8d0*/  @!P3 LOP3.LUT R3, R3, R2, RZ, 0x3c, !PT ;  /* 0x000000020303b212 */ /* 0x000fe200078e3cff */
[----:B------:R-:W-:-:S07]  /*1a8e0*/  IMAD.MOV.U32 R6, RZ, RZ, R14 ;  /* 0x000000ffff067224 */ /* 0x000fce00078e000e */
[----:B------:R-:W-:Y:S05]  /*1a8f0*/  WARPSYNC.COLLECTIVE R15, `(.L_x_734) ;  /* 0x000000000f087348 */ /* 0x000fea0003c00000 */
[----:B------:R0:W1:Y:S02]  /*1a900*/  SHFL.IDX P6, R14, R13, R12, R11 ;  /* 0x0000000c0d0e7389 */ /* 0x00006400000c000b */
[----:B01----:R-:W-:Y:S01]  /*1a910*/  ENDCOLLECTIVE ;  /* 0x000000000000791b */ /* 0x003fe20003800000 */
.L_x_734:
[----:B------:R-:W-:Y:S01]  /*1a920*/  @!PT LDS RZ, [RZ] ;  /* 0x00000000fffff984 */ /* 0x000fe20000000800 */
[----:B------:R-:W-:Y:S01]  /*1a930*/  @!PT LDS RZ, [RZ] ;  /* 0x00000000fffff984 */ /* 0x000fe20000000800 */
[----:B------:R-:W-:Y:S01]  /*1a940*/  @!PT LDS RZ, [RZ] ;  /* 0x00000000fffff984 */ /* 0x000fe20000000800 */
[----:B------:R-:W-:Y:S04]  /*1a950*/  @!P3 LDGSTS.E.BYPASS.LTC128B.128 [R8+0xe400], desc[UR42][R2.64], !P0 ;  /* 0x0e4000000208bfae */ /* 0x000fe8000c101d6a */
[----:B------:R-:W-:Y:S04]  /*1a960*/  @!P3 LDGSTS.E.BYPASS.LTC128B.128 [R8+0x11400], desc[UR42][R2.64+0x40], !P1 ;  /* 0x114000400208bfae */ /* 0x000fe8000c901d6a */
[----:B------:R0:W-:Y:S02]  /*1a970*/  @!P3 LDGSTS.E.BYPASS.LTC128B.128 [R8+0x14400], desc[UR42][R2.64+0x80], !P2 ;  /* 0x144000800208bfae */ /* 0x0001e4000d101d6a */
[----:B0-----:R-:W-:Y:S01]  /*1a980*/  IMAD.MOV.U32 R2, RZ, RZ, R14 ;  /* 0x000000ffff027224 */ /* 0x001fe200078e000e */
[----:B------:R-:W-:Y:S06]  /*1a990*/  BRA `(.L_x_735) ;  /* 0xffffffb800947947 */ /* 0x000fec000383ffff */
.L_x_610:
[----:B-1----:R1:W2:Y:S02]  /*1a9a0*/  SYNCS.PHASECHK.TRANS64.TRYWAIT P0, [R22+URZ+0x2d820], R0 ;  /* 0x02d82000160075a7 */ /* 0x0022a4000800017f */
[----:B--2---:R-:W-:Y:S05]  /*1a9b0*/  @!P0 NANOSLEEP.SYNCS 0x989680 ;  /* 0x009896800000895d */ /* 0x004fea0003900000 */
[----:B------:R-:W2:Y:S02]  /*1a9c0*/  @!P0 SYNCS.PHASECHK.TRANS64 P0, [R22+URZ+0x2d820], R0 ;  /* 0x02d82000160085a7 */ /* 0x000ea4000800007f */
[----:B--2---:R-:W-:Y:S05]  /*1a9d0*/  @!P0 BRA `(.L_x_610) ;  /* 0xfffffffc00f08947 */ /* 0x004fea000383ffff */
[----:B------:R-:W-:Y:S05]  /*1a9e0*/  BRA `(.L_x_736) ;  /* 0xffffffb800fc7947 */ /* 0x000fea000383ffff */
.L_x_615:
[----:B0-----:R0:W1:Y:S02]  /*1a9f0*/  SYNCS.PHASECHK.TRANS64.TRYWAIT P0, [R5+URZ+0x2d840], R0 ;  /* 0x02d84000050075a7 */ /* 0x001064000800017f */
[----:B-1----:R-:W-:Y:S05]  /*1aa00*/  @!P0 NANOSLEEP.SYNCS 0x989680 ;  /* 0x009896800000895d */ /* 0x002fea0003900000 */
[----:B------:R-:W1:Y:S02]  /*1aa10*/  @!P0 SYNCS.PHASECHK.TRANS64 P0, [R5+URZ+0x2d840], R0 ;  /* 0x02d84000050085a7 */ /* 0x000e64000800007f */
[----:B-1----:R-:W-:Y:S05]  /*1aa20*/  @!P0 BRA `(.L_x_615) ;  /* 0xfffffffc00f08947 */ /* 0x002fea000383ffff */
[----:B------:R-:W-:Y:S05]  /*1aa30*/  BRA `(.L_x_737) ;  /* 0xffffffbc00f07947 */ /* 0x000fea000383ffff */
.L_x_616:
[----:B------:R-:W-:Y:S01]  /*1aa40*/  BSSY B1, `(.L_x_738) ;  /* 0x0000008000017945 */ /* 0x000fe20003800000 */
[----:B------:R-:W-:Y:S01]  /*1aa50*/  MOV R13, R7 ;  /* 0x00000007000d7202 */ /* 0x000fe20000000f00 */
[----:B------:R-:W-:Y:S02]  /*1aa60*/  IMAD.MOV.U32 R12, RZ, RZ, RZ ;  /* 0x000000ffff0c7224 */ /* 0x000fe400078e00ff */
[----:B------:R-:W-:Y:S02]  /*1aa70*/  IMAD.MOV.U32 R11, RZ, RZ, 0x1c1f ;  /* 0x00001c1fff0b7424 */ /* 0x000fe400078e00ff */
[----:B------:R-:W-:-:S07]  /*1aa80*/  IMAD.MOV.U32 R15, RZ, RZ, -0x1 ;  /* 0xffffffffff0f7424 */ /* 0x000fce00078e00ff */
[----:B------:R-:W-:Y:S05]  /*1aa90*/  WARPSYNC.COLLECTIVE R15, `(.L_x_739) ;  /* 0x000000000f087348 */ /* 0x000fea0003c00000 */
[----:B------:R0:W1:Y:S02]  /*1aaa0*/  SHFL.IDX P6, R14, R13, R12, R11 ;  /* 0x0000000c0d0e7389 */ /* 0x00006400000c000b */
[----:B01----:R-:W-:Y:S01]  /*1aab0*/  ENDCOLLECTIVE ;  /* 0x000000000000791b */ /* 0x003fe20003800000 */
.L_x_739:
[----:B------:R-:W-:Y:S05]  /*1aac0*/  BSYNC B1 ;  /* 0x0000000000017941 */ /* 0x000fea0003800000 */
.L_x_738:
[----:B------:R-:W0:Y:S01]  /*1aad0*/  S2R R20, SR_TID.X ;  /* 0x0000000000147919 */ /* 0x000e220000002100 */
[----:B------:R-:W-:Y:S01]  /*1aae0*/  MOV R13, R6 ;  /* 0x00000006000d7202 */ /* 0x000fe20000000f00 */
[----:B------:R-:W-:Y:S01]  /*1aaf0*/  IMAD.MOV.U32 R12, RZ, RZ, RZ ;  /* 0x000000ffff0c7224 */ /* 0x000fe200078e00ff */
[----:B------:R-:W-:Y:S01]  /*1ab00*/  LOP3.LUT R23, R23, 0xffffffdf, RZ, 0xc0, !PT ;  /* 0xffffffdf17177812 */ /* 0x000fe200078ec0ff */
[----:B------:R-:W-:Y:S02]  /*1ab10*/  IMAD.MOV.U32 R11, RZ, RZ, 0x1c1f ;  /* 0x00001c1fff0b7424 */ /* 0x000fe400078e00ff */
[----:B------:R-:W-:Y:S01]  /*1ab20*/  IMAD.MOV.U32 R15, RZ, RZ, -0x1 ;  /* 0xffffffffff0f7424 */ /* 0x000fe200078e00ff */
[----:B------:R-:W-:Y:S01]  /*1ab30*/  @P1 LOP3.LUT R23, R23, 0x20, RZ, 0xfc, !PT ;  /* 0x0000002017171812 */ /* 0x000fe200078efcff */
[----:B------:R-:W-:Y:S02]  /*1ab40*/  IMAD.MOV.U32 R3, RZ, RZ, R14 ;  /* 0x000000ffff037224 */ /* 0x000fe400078e000e */
[----:B------:R-:W-:-:S07]  /*1ab50*/  IMAD R4, R4, 0x2, R22 ;  /* 0x0000000204047824 */ /* 0x000fce00078e0216 */
[----:B0-----:R-:W-:Y:S05]  /*1ab60*/  WARPSYNC.COLLECTIVE R15, `(.L_x_740) ;  /* 0x000000000f087348 */ /* 0x001fea0003c00000 */
[----:B------:R1:W2:Y:S02]  /*1ab70*/  SHFL.IDX P6, R14, R13, R12, R11 ;  /* 0x0000000c0d0e7389 */ /* 0x0002a400000c000b */
[----:B012---:R-:W-:Y:S01]  /*1ab80*/  ENDCOLLECTIVE ;  /* 0x000000000000791b */ /* 0x007fe20003800000 */
.L_x_740:
[----:B------:R-:W-:Y:S01]  /*1ab90*/  LOP3.LUT P1, RZ, R23, 0x4, RZ, 0xc0, !PT ;  /* 0x0000000417ff7812 */ /* 0x000fe2000782c0ff */
[----:B------:R-:W-:Y:S01]  /*1aba0*/  IMAD.MOV.U32 R13, RZ, RZ, R7 ;  /* 0x000000ffff0d7224 */ /* 0x000fe200078e0007 */
[----:B------:R-:W-:Y:S01]  /*1abb0*/  MOV R12, 0x1 ;  /* 0x00000001000c7802 */ /* 0x000fe20000000f00 */
[----:B------:R-:W-:Y:S01]  /*1abc0*/  IMAD.SHL.U32 R20, R20, 0x8, RZ ;  /* 0x0000000814147824 */ /* 0x000fe200078e00ff */
[----:B------:R-:W-:-:S09]  /*1abd0*/  MOV R2, R14 ;  /* 0x0000000e00027202 */ /* 0x000fd20000000f00 */
[----:B------:R-:W-:Y:S05]  /*1abe0*/  WARPSYNC.COLLECTIVE R15, `(.L_x_741) ;  /* 0x000000000f087348 */ /* 0x000fea0003c00000 */
[----:B------:R0:W1:Y:S02]  /*1abf0*/  SHFL.IDX P6, R14, R13, R12, R11 ;  /* 0x0000000c0d0e7389 */ /* 0x00006400000c000b */
[----:B01----:R-:W-:Y:S01]  /*1ac00*/  ENDCOLLECTIVE ;  /* 0x000000000000791b */ /* 0x003fe20003800000 */
.L_x_741:
[----:B------:R-:W-:-:S05]  /*1ac10*/  LOP3.LUT R20, R20, 0x18, RZ, 0xc0, !PT ;  /* 0x0000001814147812 */ /* 0x000fca00078ec0ff */
[----:B------:R-:W-:-:S05]  /*1ac20*/  IMAD.SHL.U32 R0, R20, 0x2, RZ ;  /* 0x0000000214007824 */ /* 0x000fca00078e00ff */
[----:B------:R-:W-:Y:S01]  /*1ac30*/  IADD3 R2, P0, R2, R0, RZ ;  /* 0x0000000002027210 */ /* 0x000fe20007f1e0ff */
[----:B------:R-:W-:-:S04]  /*1ac40*/  IMAD.MOV.U32 R13, RZ, RZ, R6 ;  /* 0x000000ffff0d7224 */ /* 0x000fc800078e0006 */
[----:B------:R-:W-:-:S05]  /*1ac50*/  IMAD.X R3, RZ, RZ, R3, P0 ;  /* 0x000000ffff037224 */ /* 0x000fca00000e0603 */
        /* <DEDUP_REMOVED lines=10> */
.L_x_742:
[----:B------:R-:W-:Y:S01]  /*1ad00*/  MOV R13, R7 ;  /* 0x00000007000d7202 */ /* 0x000fe20000000f00 */
[----:B------:R-:W-:Y:S02]  /*1ad10*/  IMAD.MOV.U32 R12, RZ, RZ, 0x2 ;  /* 0x00000002ff0c7424 */ /* 0x000fe400078e00ff */
[----:B------:R-:W-:-:S07]  /*1ad20*/  IMAD.MOV.U32 R2, RZ, RZ, R14 ;  /* 0x000000ffff027224 */ /* 0x000fce00078e000e */
[----:B------:R-:W-:Y:S05]  /*1ad30*/  WARPSYNC.COLLECTIVE R15, `(.L_x_743) ;  /* 0x000000000f087348 */ /* 0x000fea0003c00000 */
[----:B------:R0:W1:Y:S02]  /*1ad40*/  SHFL.IDX P6, R14, R13, R12, R11 ;  /* 0x0000000c0d0e7389 */ /* 0x00006400000c000b */
[----:B01----:R-:W-:Y:S01]  /*1ad50*/  ENDCOLLECTIVE ;  /* 0x000000000000791b */ /* 0x003fe20003800000 */
.L_x_743:
        /* <DEDUP_REMOVED lines=13> */
.L_x_744:
[----:B------:R-:W-:Y:S02]  /*1ae30*/  IMAD.MOV.U32 R13, RZ, RZ, R7 ;  /* 0x000000ffff0d7224 */ /* 0x000fe400078e0007 */
[----:B------:R-:W-:Y:S02]  /*1ae40*/  IMAD.MOV.U32 R12, RZ, RZ, 0x3 ;  /* 0x00000003ff0c7424 */ /* 0x000fe400078e00ff */
[----:B------:R-:W-:-:S07]  /*1ae50*/  IMAD.MOV.U32 R2, RZ, RZ, R14 ;  /* 0x000000ffff027224 */ /* 0x000fce00078e000e */
[----:B------:R-:W-:Y:S05]  /*1ae60*/  WARPSYNC.COLLECTIVE R15, `(.L_x_745) ;  /* 0x000000000f087348 */ /* 0x000fea0003c00000 */
[----:B------:R0:W1:Y:S02]  /*1ae70*/  SHFL.IDX P6, R14, R13, R12, R11 ;  /* 0x0000000c0d0e7389 */ /* 0x00006400000c000b */
[----:B01----:R-:W-:Y:S01]  /*1ae80*/  ENDCOLLECTIVE ;  /* 0x000000000000791b */ /* 0x003fe20003800000 */
.L_x_745:
[----:B------:R-:W-:-:S04]  /*1ae90*/  IADD3 R2, P0, R2, R0, RZ ;  /* 0x0000000002027210 */ /* 0x000fc80007f1e0ff */
[----:B------:R-:W-:-:S05]  /*1aea0*/  IADD3.X R3, RZ, R20, RZ, P0, !PT ;  /* 0x00000014ff037210 */ /* 0x000fca00007fe4ff */
[----:B------:R-:W-:Y:S01]  /*1aeb0*/  @!PT LDS RZ, [RZ] ;  /* 0x00000000fffff984 */ /* 0x000fe20000000800 */
[----:B------:R-:W-:Y:S01]  /*1aec0*/  @!PT LDS RZ, [RZ] ;  /* 0x00000000fffff984 */ /* 0x000fe20000000800 */
[----:B------:R-:W-:Y:S01]  /*1aed0*/  @!PT LDS RZ, [RZ] ;  /* 0x00000000fffff984 */ /* 0x000fe20000000800 */
[----:B------:R0:W-:Y:S01]  /*1aee0*/  LDGSTS.E.BYPASS.LTC128B.128 [R4+0x16400], desc[UR42][R2.64], !P1 ;  /* 0x1640000002047fae */ /* 0x0001e2000c901d6a */
[----:B------:R-:W-:Y:S01]  /*1aef0*/  LOP3.LUT P1, RZ, R23, 0x20, RZ, 0xc0, !PT ;  /* 0x0000002017ff7812 */ /* 0x000fe2000782c0ff */
[----:B------:R-:W-:Y:S02]  /*1af00*/  IMAD.MOV.U32 R13, RZ, RZ, R6 ;  /* 0x000000ffff0d7224 */ /* 0x000fe400078e0006 */
[----:B------:R0:W-:Y:S04]  /*1af10*/  LDGSTS.E.BYPASS.LTC128B.128 [R4+0x18400], desc[UR42][R2.64+0x40], !P5 ;  /* 0x1840004002047fae */ /* 0x0001e8000e901d6a */
[----:B------:R0:W-:Y:S01]  /*1af20*/  LDGSTS.E.BYPASS.LTC128B.128 [R4+0x1a400], desc[UR42][R2.64+0x80], !P4 ;  /* 0x1a40008002047fae */ /* 0x0001e2000e101d6a */
[----:B------:R-:W-:-:S07]  /*1af30*/  IMAD.MOV.U32 R20, RZ, RZ, R14 ;  /* 0x000000ffff147224 */ /* 0x000fce00078e000e */
[----:B0-----:R-:W-:Y:S05]  /*1af40*/  WARPSYNC.COLLECTIVE R15, `(.L_x_746) ;  /* 0x000000000f087348 */ /* 0x001fea0003c00000 */
[----:B------:R1:W2:Y:S02]  /*1af50*/  SHFL.IDX P6, R14, R13, R12, R11 ;  /* 0x0000000c0d0e7389 */ /* 0x0002a400000c000b */
[----:B012---:R-:W-:Y:S01]  /*1af60*/  ENDCOLLECTIVE ;  /* 0x000000000000791b */ /* 0x007fe20003800000 */
.L_x_746:
[----:B------:R-:W-:Y:S01]  /*1af70*/  MOV R2, R14 ;  /* 0x0000000e00027202 */ /* 0x000fe20000000f00 */
[----:B------:R-:W-:Y:S06]  /*1af80*/  BRA `(.L_x_747) ;  /* 0xffffffbc007c7947 */ /* 0x000fec000383ffff */
.L_x_621:
[----:B-1----:R1:W2:Y:S02]  /*1af90*/  SYNCS.PHASECHK.TRANS64.TRYWAIT P0, [R5+URZ+0x2d860], R2 ;  /* 0x02d86002050075a7 */ /* 0x0022a4000800017f */
[----:B--2---:R-:W-:Y:S05]  /*1afa0*/  @!P0 NANOSLEEP.SYNCS 0x989680 ;  /* 0x009896800000895d */ /* 0x004fea0003900000 */
[----:B------:R-:W2:Y:S02]  /*1afb0*/  @!P0 SYNCS.PHASECHK.TRANS64 P0, [R5+URZ+0x2d860], R2 ;  /* 0x02d86002050085a7 */ /* 0x000ea4000800007f */
[----:B--2---:R-:W-:Y:S05]  /*1afc0*/  @!P0 BRA `(.L_x_621) ;  /* 0xfffffffc00f08947 */ /* 0x004fea000383ffff */
[----:B------:R-:W-:Y:S05]  /*1afd0*/  BRA `(.L_x_748) ;  /* 0xffffffbc00e07947 */ /* 0x000fea000383ffff */
.L_x_622:
        /* <DEDUP_REMOVED lines=8> */
.L_x_750:
[----:B------:R-:W-:Y:S05]  /*1b060*/  BSYNC B1 ;  /* 0x0000000000017941 */ /* 0x000fea0003800000 */
.L_x_749:
[----:B------:R-:W-:Y:S01]  /*1b070*/  IMAD.MOV.U32 R13, RZ, RZ, R24 ;  /* 0x000000ffff0d7224 */ /* 0x000fe200078e0018 */
[----:B------:R-:W-:Y:S01]  /*1b080*/  MOV R3, R14 ;  /* 0x0000000e00037202 */ /* 0x000fe20000000f00 */
[----:B------:R-:W-:Y:S02]  /*1b090*/  IMAD.MOV.U32 R12, RZ, RZ, RZ ;  /* 0x000000ffff0c7224 */ /* 0x000fe400078e00ff */
[----:B------:R-:W-:Y:S02]  /*1b0a0*/  IMAD.MOV.U32 R11, RZ, RZ, 0x1c1f ;  /* 0x00001c1fff0b7424 */ /* 0x000fe400078e00ff */
[----:B------:R-:W-:Y:S02]  /*1b0b0*/  IMAD.MOV.U32 R15, RZ, RZ, -0x1 ;  /* 0xffffffffff0f7424 */ /* 0x000fe400078e00ff */
[----:B------:R-:W-:-:S07]  /*1b0c0*/  IMAD R4, R4, 0x2, R22 ;  /* 0x0000000204047824 */ /* 0x000fce00078e0216 */
[----:B------:R-:W-:Y:S05]  /*1b0d0*/  WARPSYNC.COLLECTIVE R15, `(.L_x_751) ;  /* 0x000000000f087348 */ /* 0x000fea0003c00000 */
[----:B------:R0:W1:Y:S02]  /*1b0e0*/  SHFL.IDX P6, R14, R13, R12, R11 ;  /* 0x0000000c0d0e7389 */ /* 0x00006400000c000b */
[----:B01----:R-:W-:Y:S01]  /*1b0f0*/  ENDCOLLECTIVE ;  /* 0x000000000000791b */ /* 0x003fe20003800000 */
.L_x_751:
[----:B------:R-:W-:Y:S02]  /*1b100*/  IMAD.MOV.U32 R13, RZ, RZ, R25 ;  /* 0x000000ffff0d7224 */ /* 0x000fe400078e0019 */
[----:B------:R-:W-:Y:S01]  /*1b110*/  IMAD.MOV.U32 R12, RZ, RZ, 0x1 ;  /* 0x00000001ff0c7424 */ /* 0x000fe200078e00ff */
[----:B------:R-:W-:-:S07]  /*1b120*/  MOV R2, R14 ;  /* 0x0000000e00027202 */ /* 0x000fce0000000f00 */
[----:B------:R-:W-:Y:S05]  /*1b130*/  WARPSYNC.COLLECTIVE R15, `(.L_x_752) ;  /* 0x000000000f087348 */ /* 0x000fea0003c00000 */
[----:B------:R0:W1:Y:S02]  /*1b140*/  SHFL.IDX P6, R14, R13, R12, R11 ;  /* 0x0000000c0d0e7389 */ /* 0x00006400000c000b */
[----:B01----:R-:W-:Y:S01]  /*1b150*/  ENDCOLLECTIVE ;  /* 0x000000000000791b */ /* 0x003fe20003800000 */
.L_x_752:
        /* <DEDUP_REMOVED lines=16> */
.L_x_753:
[----:B------:R-:W-:Y:S01]  /*1b260*/  IMAD.MOV.U32 R13, RZ, RZ, R25 ;  /* 0x000000ffff0d7224 */ /* 0x000fe200078e0019 */
[----:B------:R-:W-:Y:S01]  /*1b270*/  MOV R12, 0x2 ;  /* 0x00000002000c7802 */ /* 0x000fe20000000f00 */
[----:B------:R-:W-:-:S07]  /*1b280*/  IMAD.MOV.U32 R2, RZ, RZ, R14 ;  /* 0x000000ffff027224 */ /* 0x000fce00078e000e */
[----:B------:R-:W-:Y:S05]  /*1b290*/  WARPSYNC.COLLECTIVE R15, `(.L_x_754) ;  /* 0x000000000f087348 */ /* 0x000fea0003c00000 */
[----:B------:R0:W1:Y:S02]  /*1b2a0*/  SHFL.IDX P6, R14, R13, R12, R11 ;  /* 0x0000000c0d0e7389 */ /* 0x00006400000c000b */
[----:B01----:R-:W-:Y:S01]  /*1b2b0*/  ENDCOLLECTIVE ;  /* 0x000000000000791b */ /* 0x003fe20003800000 */
.L_x_754:
        /* <DEDUP_REMOVED lines=16> */
.L_x_755:
[----:B------:R-:W-:Y:S01]  /*1b3c0*/  MOV R13, R25 ;  /* 0x00000019000d7202 */ /* 0x000fe20000000f00 */
[----:B------:R-:W-:Y:S02]  /*1b3d0*/  IMAD.MOV.U32 R12, RZ, RZ, 0x3 ;  /* 0x00000003ff0c7424 */ /* 0x000fe400078e00ff */
[----:B------:R-:W-:-:S07]  /*1b3e0*/  IMAD.MOV.U32 R2, RZ, RZ, R14 ;  /* 0x000000ffff027224 */ /* 0x000fce00078e000e */
[----:B------:R-:W-:Y:S05]  /*1b3f0*/  WARPSYNC.COLLECTIVE R15, `(.L_x_756) ;  /* 0x000000000f087348 */ /* 0x000fea0003c00000 */
[----:B------:R0:W1:Y:S02]  /*1b400*/  SHFL.IDX P6, R14, R13, R12, R11 ;  /* 0x0000000c0d0e7389 */ /* 0x00006400000c000b */
[----:B01----:R-:W-:Y:S01]  /*1b410*/  ENDCOLLECTIVE ;  /* 0x000000000000791b */ /* 0x003fe20003800000 */
.L_x_756:
        /* <DEDUP_REMOVED lines=13> */
.L_x_757:
        /* <DEDUP_REMOVED lines=8> */
.L_x_630:
[----:B-1----:R1:W2:Y:S02]  /*1b570*/  SYNCS.PHASECHK.TRANS64.TRYWAIT P0, [R0+URZ+0x2d860], R3 ;  /* 0x02d86003000075a7 */ /* 0x0022a4000800017f */
[----:B--2---:R-:W-:Y:S05]  /*1b580*/  @!P0 NANOSLEEP.SYNCS 0x989680 ;  /* 0x009896800000895d */ /* 0x004fea0003900000 */
[----:B------:R-:W2:Y:S02]  /*1b590*/  @!P0 SYNCS.PHASECHK.TRANS64 P0, [R0+URZ+0x2d860], R3 ;  /* 0x02d86003000085a7 */ /* 0x000ea4000800007f */
[----:B--2---:R-:W-:Y:S05]  /*1b5a0*/  @!P0 BRA `(.L_x_630) ;  /* 0xfffffffc00f08947 */ /* 0x004fea000383ffff */
[----:B------:R-:W-:Y:S05]  /*1b5b0*/  BRA `(.L_x_759) ;  /* 0xffffffc000687947 */ /* 0x000fea000383ffff */
.L_x_631:
[----:B------:R-:W-:Y:S01]  /*1b5c0*/  BSSY B0, `(.L_x_760) ;  /* 0x0000008000007945 */ /* 0x000fe20003800000 */
[----:B------:R-:W-:Y:S01]  /*1b5d0*/  MOV R13, R25 ;  /* 0x00000019000d7202 */ /* 0x000fe20000000f00 */
[----:B------:R-:W-:Y:S02]  /*1b5e0*/  IMAD.MOV.U32 R12, RZ, RZ, RZ ;  /* 0x000000ffff0c7224 */ /* 0x000fe400078e00ff */
[----:B------:R-:W-:Y:S02]  /*1b5f0*/  IMAD.MOV.U32 R11, RZ, RZ, 0x1c1f ;  /* 0x00001c1fff0b7424 */ /* 0x000fe400078e00ff */
[----:B------:R-:W-:-:S07]  /*1b600*/  IMAD.MOV.U32 R15, RZ, RZ, -0x1 ;  /* 0xffffffffff0f7424 */ /* 0x000fce00078e00ff */
[----:B01---5:R-:W-:Y:S05]  /*1b610*/  WARPSYNC.COLLECTIVE R15, `(.L_x_761) ;  /* 0x000000000f087348 */ /* 0x023fea0003c00000 */
[----:B------:R2:W3:Y:S02]  /*1b620*/  SHFL.IDX P6, R14, R13, R12, R11 ;  /* 0x0000000c0d0e7389 */ /* 0x0004e400000c000b */
[----:B0123-5:R-:W-:Y:S01]  /*1b630*/  ENDCOLLECTIVE ;  /* 0x000000000000791b */ /* 0x02ffe20003800000 */
.L_x_761:
[----:B------:R-:W-:Y:S05]  /*1b640*/  BSYNC B0 ;  /* 0x0000000000007941 */ /* 0x000fea0003800000 */
.L_x_760:
        /* <DEDUP_REMOVED lines=10> */
.L_x_762:
[----:B------:R-:W-:Y:S01]  /*1b6f0*/  ULDC UR4, c[0x0][0x2f4] ;  /* 0x0000bd0000047ab9 */ /* 0x000fe20000000800 */
[----:B------:R-:W-:Y:S02]  /*1b700*/  IMAD.MOV.U32 R13, RZ, RZ, R25 ;  /* 0x000000ffff0d7224 */ /* 0x000fe400078e0019 */
[----:B------:R-:W-:Y:S02]  /*1b710*/  IMAD.MOV.U32 R12, RZ, RZ, 0x1 ;  /* 0x00000001ff0c7424 */ /* 0x000fe400078e00ff */
[----:B------:R-:W-:-:S05]  /*1b720*/  IMAD.SHL.U32 R7, R2, 0x8, RZ ;  /* 0x0000000802077824 */ /* 0x000fca00078e00ff */
[----:B------:R-:W-:-:S04]  /*1b730*/  LOP3.LUT R7, R7, 0x18, RZ, 0xc0, !PT ;  /* 0x0000001807077812 */ /* 0x000fc800078ec0ff */
[C---:B------:R-:W-:Y:S02]  /*1b740*/  SHF.L.U32 R5, R7.reuse, 0x1, RZ ;  /* 0x0000000107057819 */ /* 0x040fe400000006ff */
[C---:B------:R-:W-:Y:S02]  /*1b750*/  ISETP.GE.AND P2, PT, R7.reuse, UR4, PT ;  /* 0x0000000407007c0c */ /* 0x040fe4000bf46270 */
[----:B------:R-:W-:Y:S02]  /*1b760*/  IADD3 R2, P0, R14, R5, RZ ;  /* 0x000000050e027210 */ /* 0x000fe40007f1e0ff */
[C---:B------:R-:W-:Y:S02]  /*1b770*/  LOP3.LUT R8, R7.reuse, 0x20, RZ, 0xfc, !PT ;  /* 0x0000002007087812 */ /* 0x040fe400078efcff */
[----:B------:R-:W-:Y:S01]  /*1b780*/  LOP3.LUT R7, R7, 0x40, RZ, 0xfc, !PT ;  /* 0x0000004007077812 */ /* 0x000fe200078efcff */
[----:B------:R-:W-:Y:S01]  /*1b790*/  IMAD.X R3, RZ, RZ, R3, P0 ;  /* 0x000000ffff037224 */ /* 0x000fe200000e0603 */
[----:B------:R-:W-:-:S02]  /*1b7a0*/  ISETP.LT.OR P3, PT, R6, 0x1, P2 ;  /* 0x000000010600780c */ /* 0x000fc40001761670 */
[----:B------:R-:W-:Y:S02]  /*1b7b0*/  ISETP.GE.AND P1, PT, R8, UR4, PT ;  /* 0x0000000408007c0c */ /* 0x000fe4000bf26270 */
[----:B------:R-:W-:-:S13]  /*1b7c0*/  ISETP.GE.AND P0, PT, R7, UR4, PT ;  /* 0x0000000407007c0c */ /* 0x000fda000bf06270 */
[----:B------:R-:W-:Y:S05]  /*1b7d0*/  WARPSYNC.COLLECTIVE R15, `(.L_x_763) ;  /* 0x000000000f087348 */ /* 0x000fea0003c00000 */
[----:B------:R0:W1:Y:S02]  /*1b7e0*/  SHFL.IDX P6, R14, R13, R12, R11 ;  /* 0x0000000c0d0e7389 */ /* 0x00006400000c000b */
[----:B01----:R-:W-:Y:S01]  /*1b7f0*/  ENDCOLLECTIVE ;  /* 0x000000000000791b */ /* 0x003fe20003800000 */
.L_x_763:
        /* <DEDUP_REMOVED lines=9> */
[----:B------:R-:W-:Y:S02]  /*1b890*/  ISETP.LT.OR P3, PT, R6, 0x21, P2 ;  /* 0x000000210600780c */ /* 0x000fe40001761670 */
[----:B0-----:R-:W-:-:S11]  /*1b8a0*/  MOV R3, R14 ;  /* 0x0000000e00037202 */ /* 0x001fd60000000f00 */
[----:B------:R-:W-:Y:S05]  /*1b8b0*/  WARPSYNC.COLLECTIVE R15, `(.L_x_764) ;  /* 0x000000000f087348 */ /* 0x000fea0003c00000 */
[----:B------:R0:W1:Y:S02]  /*1b8c0*/  SHFL.IDX P6, R14, R13, R12, R11 ;  /* 0x0000000c0d0e7389 */ /* 0x00006400000c000b */
[----:B01----:R-:W-:Y:S01]  /*1b8d0*/  ENDCOLLECTIVE ;  /* 0x000000000000791b */ /* 0x003fe20003800000 */
.L_x_764:
[----:B------:R-:W-:Y:S02]  /*1b8e0*/  IMAD.MOV.U32 R13, RZ, RZ, R25 ;  /* 0x000000ffff0d7224 */ /* 0x000fe400078e0019 */
[----:B------:R-:W-:Y:S01]  /*1b8f0*/  IMAD.MOV.U32 R12, RZ, RZ, 0x2 ;  /* 0x00000002ff0c7424 */ /* 0x000fe200078e00ff */
[----:B------:R-:W-:-:S13]  /*1b900*/  IADD3 R2, P4, R14, R5, RZ ;  /* 0x000000050e027210 */ /* 0x000fda0007f9e0ff */
[----:B------:R-:W-:Y:S05]  /*1b910*/  WARPSYNC.COLLECTIVE R15, `(.L_x_765) ;  /* 0x000000000f087348 */ /* 0x000fea0003c00000 */
[----:B------:R0:W1:Y:S02]  /*1b920*/  SHFL.IDX P6, R14, R13, R12, R11 ;  /* 0x0000000c0d0e7389 */ /* 0x00006400000c000b */
[----:B01----:R-:W-:Y:S01]  /*1b930*/  ENDCOLLECTIVE ;  /* 0x000000000000791b */ /* 0x003fe20003800000 */
.L_x_765:
        /* <DEDUP_REMOVED lines=10> */
[----:B------:R-:W-:Y:S02]  /*1b9e0*/  ISETP.LT.OR P3, PT, R6, 0x41, P2 ;  /* 0x000000410600780c */ /* 0x000fe40001761670 */
[----:B0-----:R-:W-:-:S11]  /*1b9f0*/  MOV R3, R14 ;  /* 0x0000000e00037202 */ /* 0x001fd60000000f00 */
[----:B------:R-:W-:Y:S05]  /*1ba00*/  WARPSYNC.COLLECTIVE R15, `(.L_x_766) ;  /* 0x000000000f087348 */ /* 0x000fea0003c00000 */
[----:B------:R0:W1:Y:S02]  /*1ba10*/  SHFL.IDX P6, R14, R13, R12, R11 ;  /* 0x0000000c0d0e7389 */ /* 0x00006400000c000b */
[----:B01----:R-:W-:Y:S01]  /*1ba20*/  ENDCOLLECTIVE ;  /* 0x000000000000791b */ /* 0x003fe20003800000 */
.L_x_766:
[----:B------:R-:W-:Y:S02]  /*1ba30*/  IMAD.MOV.U32 R13, RZ, RZ, R25 ;  /* 0x000000ffff0d7224 */ /* 0x000fe400078e0019 */
[----:B------:R-:W-:Y:S01]  /*1ba40*/  IMAD.MOV.U32 R12, RZ, RZ, 0x3 ;  /* 0x00000003ff0c7424 */ /* 0x000fe200078e00ff */
[----:B------:R-:W-:-:S13]  /*1ba50*/  IADD3 R2, P4, R14, R5, RZ ;  /* 0x000000050e027210 */ /* 0x000fda0007f9e0ff */
[----:B------:R-:W-:Y:S05]  /*1ba60*/  WARPSYNC.COLLECTIVE R15, `(.L_x_767) ;  /* 0x000000000f087348 */ /* 0x000fea0003c00000 */
[----:B------:R0:W1:Y:S02]  /*1ba70*/  SHFL.IDX P6, R14, R13, R12, R11 ;  /* 0x0000000c0d0e7389 */ /* 0x00006400000c000b */
[----:B01----:R-:W-:Y:S01]  /*1ba80*/  ENDCOLLECTIVE ;  /* 0x000000000000791b */ /* 0x003fe20003800000 */
.L_x_767:
        /* <DEDUP_REMOVED lines=10> */
[----:B------:R-:W-:-:S07]  /*1bb30*/  MOV R25, R14 ;  /* 0x0000000e00197202 */ /* 0x000fce0000000f00 */
[----:B0-----:R-:W-:Y:S05]  /*1bb40*/  WARPSYNC.COLLECTIVE R15, `(.L_x_768) ;  /* 0x000000000f087348 */ /* 0x001fea0003c00000 */
[----:B------:R1:W2:Y:S02]  /*1bb50*/  SHFL.IDX P6, R14, R13, R12, R11 ;  /* 0x0000000c0d0e7389 */ /* 0x0002a400000c000b */
[----:B012---:R-:W-:Y:S01]  /*1bb60*/  ENDCOLLECTIVE ;  /* 0x000000000000791b */ /* 0x007fe20003800000 */
.L_x_768:
[----:B------:R-:W-:Y:S05]  /*1bb70*/  BRA `(.L_x_769) ;  /* 0xffffffbc00c87947 */ /* 0x000fea000383ffff */
.L_x_636:
[----:B------:R-:W-:Y:S01]  /*1bb80*/  BSSY B0, `(.L_x_770) ;  /* 0x0000008000007945 */ /* 0x000fe20003800000 */
[----:B------:R-:W-:Y:S01]  /*1bb90*/  IMAD.MOV.U32 R13, RZ, RZ, R16 ;  /* 0x000000ffff0d7224 */ /* 0x000fe200078e0010 */
[----:B------:R-:W-:Y:S01]  /*1bba0*/  MOV R15, 0xffffffff ;  /* 0xffffffff000f7802 */ /* 0x000fe20000000f00 */
[----:B------:R-:W-:Y:S02]  /*1bbb0*/  IMAD.MOV.U32 R12, RZ, RZ, RZ ;  /* 0x000000ffff0c7224 */ /* 0x000fe400078e00ff */
[----:B------:R-:W-:-:S07]  /*1bbc0*/  IMAD.MOV.U32 R11, RZ, RZ, 0x1f ;  /* 0x0000001fff0b7424 */ /* 0x000fce00078e00ff */
[----:B01---5:R-:W-:Y:S05]  /*1bbd0*/  WARPSYNC.COLLECTIVE R15, `(.L_x_771) ;  /* 0x000000000f087348 */ /* 0x023fea0003c00000 */
[----:B------:R2:W3:Y:S02]  /*1bbe0*/  SHFL.IDX P6, R14, R13, R12, R11 ;  /* 0x0000000c0d0e7389 */ /* 0x0004e400000c000b */
[----:B0123-5:R-:W-:Y:S01]  /*1bbf0*/  ENDCOLLECTIVE ;  /* 0x000000000000791b */ /* 0x02ffe20003800000 */
.L_x_771:
[----:B------:R-:W-:Y:S05]  /*1bc00*/  BSYNC B0 ;  /* 0x0000000000007941 */ /* 0x000fea0003800000 */
.L_x_770:
[----:B------:R-:W-:Y:S01]  /*1bc10*/  IMAD.MOV.U32 R13, RZ, RZ, R16 ;  /* 0x000000ffff0d7224 */ /* 0x000fe200078e0010 */
[----:B------:R-:W-:Y:S01]  /*1bc20*/  MOV R15, 0xffffffff ;  /* 0xffffffff000f7802 */ /* 0x000fe20000000f00 */
[----:B------:R-:W-:Y:S02]  /*1bc30*/  IMAD.MOV.U32 R12, RZ, RZ, 0x1 ;  /* 0x00000001ff0c7424 */ /* 0x000fe400078e00ff */
[----:B------:R-:W-:Y:S02]  /*1bc40*/  IMAD.MOV.U32 R11, RZ, RZ, 0x1f ;  /* 0x0000001fff0b7424 */ /* 0x000fe400078e00ff */
[----:B------:R-:W-:Y:S02]  /*1bc50*/  IMAD.IADD R5, R19, 0x1, R8 ;  /* 0x0000000113057824 */ /* 0x000fe400078e0208 */
[----:B------:R-:W-:-:S07]  /*1bc60*/  IMAD.MOV.U32 R0, RZ, RZ, R14 ;  /* 0x000000ffff007224 */ /* 0x000fce00078e000e */
[----:B------:R-:W-:Y:S05]  /*1bc70*/  WARPSYNC.COLLECTIVE R15, `(.L_x_772) ;  /* 0x000000000f087348 */ /* 0x000fea0003c00000 */
[----:B------:R0:W1:Y:S02]  /*1bc80*/  SHFL.IDX P6, R14, R13, R12, R11 ;  /* 0x0000000c0d0e7389 */ /* 0x00006400000c000b */
[----:B01----:R-:W-:Y:S01]  /*1bc90*/  ENDCOLLECTIVE ;  /* 0x000000000000791b */ /* 0x003fe20003800000 */
.L_x_772:
[----:B------:R-:W-:Y:S02]  /*1bca0*/  ULDC UR4, c[0x0][0xc3c] ;  /* 0x00030f0000047ab9 */ /* 0x000fe40000000800 */
[----:B------:R-:W-:-:S13]  /*1bcb0*/  ISETP.GE.OR P1, PT, R5, UR4, !P0 ;  /* 0x0000000405007c0c */ /* 0x000fda000c726670 */
[----:B------:R-:W0:Y:S01]  /*1bcc0*/  @!P1 LDC.64 R2, c[0x0][0xc80] ;  /* 0x00032000ff029b82 */ /* 0x000e220000000a00 */
[----:B------:R-:W-:Y:S02]  /*1bcd0*/  IMAD.MOV.U32 R11, RZ, RZ, RZ ;  /* 0x000000ffff0b7224 */ /* 0x000fe400078e00ff */
        /* <DEDUP_REMOVED lines=9> */
[----:B------:R-:W-:-:S04]  /*1bd70*/  ISETP.NE.AND P1, PT, R8, RZ, PT ;  /* 0x000000ff0800720c */ /* 0x000fc80003f25270 */
[----:B------:R-:W-:-:S09]  /*1bd80*/  MOV R13, R2 ;  /* 0x00000002000d7202 */ /* 0x000fd20000000f00 */
[----:B------:R-:W-:Y:S05]  /*1bd90*/  WARPSYNC.COLLECTIVE R15, `(.L_x_773) ;  /* 0x000000000f087348 */ /* 0x000fea0003c00000 */
[----:B------:R0:W1:Y:S02]  /*1bda0*/  SHFL.UP P6, R14, R13, R12, R11 ;  /* 0x0400000c0d0e7389 */ /* 0x00006400000c000b */
[----:B01----:R-:W-:Y:S01]  /*1bdb0*/  ENDCOLLECTIVE ;  /* 0x000000000000791b */ /* 0x003fe20003800000 */
.L_x_773:
[----:B------:R-:W-:Y:S01]  /*1bdc0*/  IMAD.MOV.U32 R12, RZ, RZ, 0x2 ;  /* 0x00000002ff0c7424 */ /* 0x000fe200078e00ff */
[----:B------:R-:W-:-:S05]  /*1bdd0*/  SEL R5, R14, RZ, P1 ;  /* 0x000000ff0e057207 */ /* 0x000fca0000800000 */
[----:B------:R-:W-:-:S04]  /*1bde0*/  IMAD.IADD R5, R2, 0x1, R5 ;  /* 0x0000000102057824 */ /* 0x000fc800078e0205 */
[----:B------:R-:W-:-:S07]  /*1bdf0*/  IMAD.MOV.U32 R13, RZ, RZ, R5 ;  /* 0x000000ffff0d7224 */ /* 0x000fce00078e0005 */
[----:B------:R-:W-:Y:S05]  /*1be00*/  WARPSYNC.COLLECTIVE R15, `(.L_x_774) ;  /* 0x000000000f087348 */ /* 0x000fea0003c00000 */
[----:B------:R0:W1:Y:S02]  /*1be10*/  SHFL.UP P6, R14, R13, R12, R11 ;  /* 0x0400000c0d0e7389 */ /* 0x00006400000c000b */
[----:B01----:R-:W-:Y:S01]  /*1be20*/  ENDCOLLECTIVE ;  /* 0x000000000000791b */ /* 0x003fe20003800000 */
.L_x_774:
[----:B------:R-:W-:Y:S01]  /*1be30*/  IMAD.MOV.U32 R12, RZ, RZ, 0x4 ;  /* 0x00000004ff0c7424 */ /* 0x000fe200078e00ff */
[----:B------:R-:W-:-:S04]  /*1be40*/  SEL R6, R14, RZ, P2 ;  /* 0x000000ff0e067207 */ /* 0x000fc80001000000 */
[----:B------:R-:W-:-:S05]  /*1be50*/  IADD3 R6, R5, R6, RZ ;  /* 0x0000000605067210 */ /* 0x000fca0007ffe0ff */
[----:B------:R-:W-:-:S07]  /*1be60*/  IMAD.MOV.U32 R13, RZ, RZ, R6 ;  /* 0x000000ffff0d7224 */ /* 0x000fce00078e0006 */
[----:B------:R-:W-:Y:S05]  /*1be70*/  WARPSYNC.COLLECTIVE R15, `(.L_x_775) ;  /* 0x000000000f087348 */ /* 0x000fea0003c00000 */
[----:B------:R0:W1:Y:S02]  /*1be80*/  SHFL.UP P6, R14, R13, R12, R11 ;  /* 0x0400000c0d0e7389 */ /* 0x00006400000c000b */
[----:B01----:R-:W-:Y:S01]  /*1be90*/  ENDCOLLECTIVE ;  /* 0x000000000000791b */ /* 0x003fe20003800000 */
.L_x_775:
[----:B------:R-:W-:Y:S02]  /*1bea0*/  MOV R12, 0x8 ;  /* 0x00000008000c7802 */ /* 0x000fe40000000f00 */
[----:B------:R-:W-:-:S05]  /*1beb0*/  SEL R7, R14, RZ, P3 ;  /* 0x000000ff0e077207 */ /* 0x000fca0001800000 */
[----:B------:R-:W-:-:S04]  /*1bec0*/  IMAD.IADD R7, R6, 0x1, R7 ;  /* 0x0000000106077824 */ /* 0x000fc800078e0207 */
[----:B------:R-:W-:-:S07]  /*1bed0*/  IMAD.MOV.U32 R13, RZ, RZ, R7 ;  /* 0x000000ffff0d7224 */ /* 0x000fce00078e0007 */
[----:B------:R-:W-:Y:S05]  /*1bee0*/  WARPSYNC.COLLECTIVE R15, `(.L_x_776) ;  /* 0x000000000f087348 */ /* 0x000fea0003c00000 */
[----:B------:R0:W1:Y:S02]  /*1bef0*/  SHFL.UP P6, R14, R13, R12, R11 ;  /* 0x0400000c0d0e7389 */ /* 0x00006400000c000b */
[----:B01----:R-:W-:Y:S01]  /*1bf00*/  ENDCOLLECTIVE ;  /* 0x000000000000791b */ /* 0x003fe20003800000 */
.L_x_776:
[----:B------:R-:W-:Y:S01]  /*1bf10*/  IMAD.MOV.U32 R12, RZ, RZ, 0x10 ;  /* 0x00000010ff0c7424 */ /* 0x000fe200078e00ff */
[----:B------:R-:W-:-:S05]  /*1bf20*/  SEL R14, R14, RZ, P4 ;  /* 0x000000ff0e0e7207 */ /* 0x000fca0002000000 */
[----:B------:R-:W-:-:S04]  /*1bf30*/  IMAD.IADD R5, R7, 0x1, R14 ;  /* 0x0000000107057824 */ /* 0x000fc800078e020e */
[----:B------:R-:W-:-:S07]  /*1bf40*/  IMAD.MOV.U32 R13, RZ, RZ, R5 ;  /* 0x000000ffff0d7224 */ /* 0x000fce00078e0005 */
[----:B------:R-:W-:Y:S05]  /*1bf50*/  WARPSYNC.COLLECTIVE R15, `(.L_x_777) ;  /* 0x000000000f087348 */ /* 0x000fea0003c00000 */
[----:B------:R0:W1:Y:S02]  /*1bf60*/  SHFL.UP P6, R14, R13, R12, R11 ;  /* 0x0400000c0d0e7389 */ /* 0x00006400000c000b */
[----:B01----:R-:W-:Y:S01]  /*1bf70*/  ENDCOLLECTIVE ;  /* 0x000000000000791b */ /* 0x003fe20003800000 */
.L_x_777:
[----:B------:R-:W-:Y:S02]  /*1bf80*/  IMAD.MOV.U32 R12, RZ, RZ, 0x1f ;  /* 0x0000001fff0c7424 */ /* 0x000fe400078e00ff */
[----:B------:R-:W-:Y:S01]  /*1bf90*/  IMAD.MOV.U32 R11, RZ, RZ, 0x1f ;  /* 0x0000001fff0b7424 */ /* 0x000fe200078e00ff */
[----:B------:R-:W-:-:S05]  /*1bfa0*/  SEL R14, R14, RZ, P5 ;  /* 0x000000ff0e0e7207 */ /* 0x000fca0002800000 */
[----:B------:R-:W-:-:S05]  /*1bfb0*/  IMAD.IADD R3, R5, 0x1, R14 ;  /* 0x0000000105037824 */ /* 0x000fca00078e020e */
[----:B------:R-:W-:-:S07]  /*1bfc0*/  MOV R13, R3 ;  /* 0x00000003000d7202 */ /* 0x000fce0000000f00 */
[----:B------:R-:W-:Y:S05]  /*1bfd0*/  WARPSYNC.COLLECTIVE R15, `(.L_x_778) ;  /* 0x000000000f087348 */ /* 0x000fea0003c00000 */
[----:B------:R0:W1:Y:S02]  /*1bfe0*/  SHFL.IDX P6, R14, R13, R12, R11 ;  /* 0x0000000c0d0e7389 */ /* 0x00006400000c000b */
[----:B01----:R-:W-:Y:S01]  /*1bff0*/  ENDCOLLECTIVE ;  /* 0x000000000000791b */ /* 0x003fe20003800000 */
.L_x_778:
[----:B------:R-:W-:Y:S05]  /*1c000*/  BRA `(.L_x_779) ;  /* 0xffffffbc00e47947 */ /* 0x000fea000383ffff */
.L_x_641:
[----:B------:R-:W-:Y:S01]  /*1c010*/  BSSY B0, `(.L_x_780) ;  /* 0x0000008000007945 */ /* 0x000fe20003800000 */
[----:B-----5:R-:W-:Y:S01]  /*1c020*/  IMAD.MOV.U32 R13, RZ, RZ, R2 ;  /* 0x000000ffff0d7224 */ /* 0x020fe200078e0002 */
[----:B------:R-:W-:Y:S01]  /*1c030*/  MOV R11, RZ ;  /* 0x000000ff000b7202 */ /* 0x000fe20000000f00 */
[----:B------:R-:W-:Y:S02]  /*1c040*/  IMAD.MOV.U32 R12, RZ, RZ, 0x1 ;  /* 0x00000001ff0c7424 */ /* 0x000fe400078e00ff */
[----:B------:R-:W-:-:S07]  /*1c050*/  IMAD.MOV.U32 R15, RZ, RZ, -0x1 ;  /* 0xffffffffff0f7424 */ /* 0x000fce00078e00ff */
[----:B01----:R-:W-:Y:S05]  /*1c060*/  WARPSYNC.COLLECTIVE R15, `(.L_x_781) ;  /* 0x000000000f087348 */ /* 0x003fea0003c00000 */
[----:B------:R2:W3:Y:S02]  /*1c070*/  SHFL.UP P6, R14, R13, R12, R11 ;  /* 0x0400000c0d0e7389 */ /* 0x0004e400000c000b */
[----:B0123--:R-:W-:Y:S01]  /*1c080*/  ENDCOLLECTIVE ;  /* 0x000000000000791b */ /* 0x00ffe20003800000 */
.L_x_781:
[----:B------:R-:W-:Y:S05]  /*1c090*/  BSYNC B0 ;  /* 0x0000000000007941 */ /* 0x000fea0003800000 */
.L_x_780:
[----:B------:R-:W-:Y:S01]  /*1c0a0*/  SEL R13, R14, RZ, P1 ;  /* 0x000000ff0e0d7207 */ /* 0x000fe20000800000 */
[----:B------:R-:W-:Y:S01]  /*1c0b0*/  IMAD.MOV.U32 R12, RZ, RZ, 0x2 ;  /* 0x00000002ff0c7424 */ /* 0x000fe200078e00ff */
[----:B------:R-:W-:Y:S01]  /*1c0c0*/  MOV R15, 0xffffffff ;  /* 0xffffffff000f7802 */ /* 0x000fe20000000f00 */
[----:B------:R-:W-:Y:S02]  /*1c0d0*/  IMAD.MOV.U32 R11, RZ, RZ, RZ ;  /* 0x000000ffff0b7224 */ /* 0x000fe400078e00ff */
[----:B------:R-:W-:-:S07]  /*1c0e0*/  IMAD.IADD R13, R2, 0x1, R13 ;  /* 0x00000001020d7824 */ /* 0x000fce00078e020d */
[----:B------:R-:W-:Y:S05]  /*1c0f0*/  WARPSYNC.COLLECTIVE R15, `(.L_x_782) ;  /* 0x000000000f087348 */ /* 0x000fea0003c00000 */
[----:B------:R0:W1:Y:S02]  /*1c100*/  SHFL.UP P6, R14, R13, R12, R11 ;  /* 0x0400000c0d0e7389 */ /* 0x00006400000c000b */
[----:B01----:R-:W-:Y:S01]  /*1c110*/  ENDCOLLECTIVE ;  /* 0x000000000000791b */ /* 0x003fe20003800000 */
.L_x_782:
[----:B------:R-:W-:Y:S01]  /*1c120*/  IMAD.MOV.U32 R12, RZ, RZ, 0x4 ;  /* 0x00000004ff0c7424 */ /* 0x000fe200078e00ff */
[----:B------:R-:W-:-:S05]  /*1c130*/  SEL R14, R14, RZ, P2 ;  /* 0x000000ff0e0e7207 */ /* 0x000fca0001000000 */
[----:B------:R-:W-:-:S04]  /*1c140*/  IMAD.IADD R3, R13, 0x1, R14 ;  /* 0x000000010d037824 */ /* 0x000fc800078e020e */
[----:B------:R-:W-:-:S07]  /*1c150*/  IMAD.MOV.U32 R13, RZ, RZ, R3 ;  /* 0x000000ffff0d7224 */ /* 0x000fce00078e0003 */
[----:B------:R-:W-:Y:S05]  /*1c160*/  WARPSYNC.COLLECTIVE R15, `(.L_x_783) ;  /* 0x000000000f087348 */ /* 0x000fea0003c00000 */
[----:B------:R0:W1:Y:S02]  /*1c170*/  SHFL.UP P6, R14, R13, R12, R11 ;  /* 0x0400000c0d0e7389 */ /* 0x00006400000c000b */
[----:B01----:R-:W-:Y:S01]  /*1c180*/  ENDCOLLECTIVE ;  /* 0x000000000000791b */ /* 0x003fe20003800000 */
.L_x_783:
[----:B------:R-:W-:Y:S01]  /*1c190*/  IMAD.MOV.U32 R12, RZ, RZ, 0x8 ;  /* 0x00000008ff0c7424 */ /* 0x000fe200078e00ff */
[----:B------:R-:W-:-:S05]  /*1c1a0*/  SEL R14, R14, RZ, P3 ;  /* 0x000000ff0e0e7207 */ /* 0x000fca0001800000 */
[----:B------:R-:W-:-:S05]  /*1c1b0*/  IMAD.IADD R5, R3, 0x1, R14 ;  /* 0x0000000103057824 */ /* 0x000fca00078e020e */
[----:B------:R-:W-:-:S07]  /*1c1c0*/  MOV R13, R5 ;  /* 0x00000005000d7202 */ /* 0x000fce0000000f00 */
[----:B------:R-:W-:Y:S05]  /*1c1d0*/  WARPSYNC.COLLECTIVE R15, `(.L_x_784) ;  /* 0x000000000f087348 */ /* 0x000fea0003c00000 */
[----:B------:R0:W1:Y:S02]  /*1c1e0*/  SHFL.UP P6, R14, R13, R12, R11 ;  /* 0x0400000c0d0e7389 */ /* 0x00006400000c000b */
[----:B01----:R-:W-:Y:S01]  /*1c1f0*/  ENDCOLLECTIVE ;  /* 0x000000000000791b */ /* 0x003fe20003800000 */
.L_x_784:
[----:B------:R-:W-:Y:S01]  /*1c200*/  IMAD.MOV.U32 R12, RZ, RZ, 0x10 ;  /* 0x00000010ff0c7424 */ /* 0x000fe200078e00ff */
[----:B------:R-:W-:-:S05]  /*1c210*/  SEL R6, R14, RZ, P4 ;  /* 0x000000ff0e067207 */ /* 0x000fca0002000000 */
[----:B------:R-:W-:-:S04]  /*1c220*/  IMAD.IADD R6, R5, 0x1, R6 ;  /* 0x0000000105067824 */ /* 0x000fc800078e0206 */
[----:B------:R-:W-:-:S07]  /*1c230*/  IMAD.MOV.U32 R13, RZ, RZ, R6 ;  /* 0x000000ffff0d7224 */ /* 0x000fce00078e0006 */
[----:B------:R-:W-:Y:S05]  /*1c240*/  WARPSYNC.COLLECTIVE R15, `(.L_x_785) ;  /* 0x000000000f087348 */ /* 0x000fea0003c00000 */
[----:B------:R0:W1:Y:S02]  /*1c250*/  SHFL.UP P6, R14, R13, R12, R11 ;  /* 0x0400000c0d0e7389 */ /* 0x00006400000c000b */
[----:B01----:R-:W-:Y:S01]  /*1c260*/  ENDCOLLECTIVE ;  /* 0x000000000000791b */ /* 0x003fe20003800000 */
.L_x_785:
[----:B------:R-:W-:Y:S02]  /*1c270*/  IMAD.MOV.U32 R12, RZ, RZ, 0x1f ;  /* 0x0000001fff0c7424 */ /* 0x000fe400078e00ff */
[----:B------:R-:W-:Y:S01]  /*1c280*/  IMAD.MOV.U32 R11, RZ, RZ, 0x1f ;  /* 0x0000001fff0b7424 */ /* 0x000fe200078e00ff */
[----:B------:R-:W-:-:S04]  /*1c290*/  SEL R3, R14, RZ, P5 ;  /* 0x000000ff0e037207 */ /* 0x000fc80002800000 */
[----:B------:R-:W-:-:S05]  /*1c2a0*/  IADD3 R3, R6, R3, RZ ;  /* 0x0000000306037210 */ /* 0x000fca0007ffe0ff */
[----:B------:R-:W-:-:S07]  /*1c2b0*/  IMAD.MOV.U32 R13, RZ, RZ, R3 ;  /* 0x000000ffff0d7224 */ /* 0x000fce00078e0003 */
[----:B------:R-:W-:Y:S05]  /*1c2c0*/  WARPSYNC.COLLECTIVE R15, `(.L_x_786) ;  /* 0x000000000f087348 */ /* 0x000fea0003c00000 */
[----:B------:R0:W1:Y:S02]  /*1c2d0*/  SHFL.IDX P6, R14, R13, R12, R11 ;  /* 0x0000000c0d0e7389 */ /* 0x00006400000c000b */
[----:B01----:R-:W-:Y:S01]  /*1c2e0*/  ENDCOLLECTIVE ;  /* 0x000000000000791b */ /* 0x003fe20003800000 */
.L_x_786:
[----:B------:R-:W-:Y:S05]  /*1c2f0*/  BRA `(.L_x_787) ;  /* 0xffffffbc00c47947 */ /* 0x000fea000383ffff */
.L_x_643:
[----:B------:R-:W-:Y:S01]  /*1c300*/  BSSY B0, `(.L_x_788) ;  /* 0x0000006000007945 */ /* 0x000fe20003800000 */
[----:B------:R-:W-:Y:S01]  /*1c310*/  PLOP3.LUT P6, PT, P6, PT, PT, 0x8, 0x0 ;  /* 0x000000000000781c */ /* 0x000fe200037ce170 */
[----:B------:R-:W-:-:S12]  /*1c320*/  IMAD.MOV.U32 R15, RZ, RZ, -0x1 ;  /* 0xffffffffff0f7424 */ /* 0x000fd800078e00ff */
[----:B0----5:R-:W-:Y:S05]  /*1c330*/  WARPSYNC.COLLECTIVE R15, `(.L_x_789) ;  /* 0x000000000f087348 */ /* 0x021fea0003c00000 */
[----:B------:R-:W-:Y:S01]  /*1c340*/  VOTE.ANY R14, PT, P6 ;  /* 0x00000000000e7806 */ /* 0x000fe200030e0100 */
[----:B0----5:R-:W-:Y:S06]  /*1c350*/  ENDCOLLECTIVE ;  /* 0x000000000000791b */ /* 0x021fec0003800000 */
.L_x_789:
[----:B------:R-:W-:Y:S05]  /*1c360*/  BSYNC B0 ;  /* 0x0000000000007941 */ /* 0x000fea0003800000 */
.L_x_788:
[----:B------:R-:W-:Y:S01]  /*1c370*/  MOV R6, R14 ;  /* 0x0000000e00067202 */ /* 0x000fe20000000f00 */
[----:B------:R-:W-:Y:S02]  /*1c380*/  IMAD.MOV.U32 R13, RZ, RZ, R2 ;  /* 0x000000ffff0d7224 */ /* 0x000fe400078e0002 */
[----:B------:R-:W-:Y:S01]  /*1c390*/  IMAD.MOV.U32 R11, RZ, RZ, 0x1f ;  /* 0x0000001fff0b7424 */ /* 0x000fe200078e00ff */
[----:B------:R-:W0:Y:S01]  /*1c3a0*/  POPC R4, R6 ;  /* 0x0000000600047309 */ /* 0x000e220000000000 */
[----:B------:R-:W-:Y:S02]  /*1c3b0*/  IMAD.MOV.U32 R15, RZ, RZ, -0x1 ;  /* 0xffffffffff0f7424 */ /* 0x000fe400078e00ff */
[----:B0-----:R-:W-:-:S07]  /*1c3c0*/  IMAD.MOV.U32 R12, RZ, RZ, R4 ;  /* 0x000000ffff0c7224 */ /* 0x001fce00078e0004 */
[----:B------:R-:W-:Y:S05]  /*1c3d0*/  WARPSYNC.COLLECTIVE R15, `(.L_x_790) ;  /* 0x000000000f087348 */ /* 0x000fea0003c00000 */
[----:B------:R0:W1:Y:S02]  /*1c3e0*/  SHFL.IDX P6, R14, R13, R12, R11 ;  /* 0x0000000c0d0e7389 */ /* 0x00006400000c000b */
[----:B01----:R-:W-:Y:S01]  /*1c3f0*/  ENDCOLLECTIVE ;  /* 0x000000000000791b */ /* 0x003fe20003800000 */
.L_x_790:
[----:B------:R-:W-:Y:S01]  /*1c400*/  MOV R17, R14 ;  /* 0x0000000e00117202 */ /* 0x000fe20000000f00 */
[----:B------:R-:W-:Y:S06]  /*1c410*/  BRA `(.L_x_791) ;  /* 0xffffffbc00b47947 */ /* 0x000fec000383ffff */
.L_x_645:
[----:B------:R-:W-:Y:S01]  /*1c420*/  BSSY B0, `(.L_x_792) ;  /* 0x0000007000007945 */ /* 0x000fe20003800000 */
[----:B------:R-:W-:Y:S02]  /*1c430*/  IMAD.MOV.U32 R13, RZ, RZ, R3 ;  /* 0x000000ffff0d7224 */ /* 0x000fe400078e0003 */
[----:B------:R-:W-:Y:S02]  /*1c440*/  IMAD.MOV.U32 R11, RZ, RZ, 0x1f ;  /* 0x0000001fff0b7424 */ /* 0x000fe400078e00ff */
[----:B------:R-:W-:-:S07]  /*1c450*/  IMAD.MOV.U32 R15, RZ, RZ, -0x1 ;  /* 0xffffffffff0f7424 */ /* 0x000fce00078e00ff */
[----:B012---:R-:W-:Y:S05]  /*1c460*/  WARPSYNC.COLLECTIVE R15, `(.L_x_793) ;  /* 0x000000000f087348 */ /* 0x007fea0003c00000 */
[----:B------:R3:W4:Y:S02]  /*1c470*/  SHFL.IDX P6, R14, R13, R12, R11 ;  /* 0x0000000c0d0e7389 */ /* 0x00072400000c000b */
[----:B01234-:R-:W-:Y:S01]  /*1c480*/  ENDCOLLECTIVE ;  /* 0x000000000000791b */ /* 0x01ffe20003800000 */
.L_x_793:
[----:B------:R-:W-:Y:S05]  /*1c490*/  BSYNC B0 ;  /* 0x0000000000007941 */ /* 0x000fea0003800000 */
.L_x_792:
[----:B------:R-:W-:Y:S05]  /*1c4a0*/  BRA `(.L_x_644) ;  /* 0xffffffbc00ac7947 */ /* 0x000fea000383ffff */
.L_x_649:
[----:B0-----:R0:W3:Y:S02]  /*1c4b0*/  SYNCS.PHASECHK.TRANS64.TRYWAIT P0, [R5+URZ+0x2d820], R0 ;  /* 0x02d82000050075a7 */ /* 0x0010e4000800017f */
[----:B---3--:R-:W-:Y:S05]  /*1c4c0*/  @!P0 NANOSLEEP.SYNCS 0x989680 ;  /* 0x009896800000895d */ /* 0x008fea0003900000 */
[----:B------:R-:W3:Y:S02]  /*1c4d0*/  @!P0 SYNCS.PHASECHK.TRANS64 P0, [R5+URZ+0x2d820], R0 ;  /* 0x02d82000050085a7 */ /* 0x000ee4000800007f */
[----:B---3--:R-:W-:Y:S05]  /*1c4e0*/  @!P0 BRA `(.L_x_649) ;  /* 0xfffffffc00f08947 */ /* 0x008fea000383ffff */
[----:B------:R-:W-:Y:S05]  /*1c4f0*/  BRA `(.L_x_794) ;  /* 0xffffffc000987947 */ /* 0x000fea000383ffff */
.L_x_650:
[----:B------:R-:W3:Y:S01]  /*1c500*/  S2R R2, SR_TID.X ;  /* 0x0000000000027919 */ /* 0x000ee20000002100 */
[----:B------:R-:W-:Y:S01]  /*1c510*/  BSSY B0, `(.L_x_795) ;  /* 0x000000a000007945 */ /* 0x000fe20003800000 */
[----:B------:R-:W-:Y:S01]  /*1c520*/  MOV R12, RZ ;  /* 0x000000ff000c7202 */ /* 0x000fe20000000f00 */
[----:B------:R-:W-:Y:S02]  /*1c530*/  IMAD.MOV.U32 R11, RZ, RZ, 0x1f ;  /* 0x0000001fff0b7424 */ /* 0x000fe400078e00ff */
[----:B------:R-:W-:Y:S01]  /*1c540*/  IMAD.MOV.U32 R15, RZ, RZ, -0x1 ;  /* 0xffffffffff0f7424 */ /* 0x000fe200078e00ff */
[----:B---3--:R-:W-:-:S04]  /*1c550*/  SHF.R.U32.HI R2, RZ, 0x5, R2 ;  /* 0x00000005ff027819 */ /* 0x008fc80000011602 */
[----:B------:R-:W-:-:S05]  /*1c560*/  LOP3.LUT R2, R2, 0x3, RZ, 0xc0, !PT ;  /* 0x0000000302027812 */ /* 0x000fca00078ec0ff */
[----:B------:R-:W-:-:S07]  /*1c570*/  IMAD.MOV.U32 R13, RZ, RZ, R2 ;  /* 0x000000ffff0d7224 */ /* 0x000fce00078e0002 */
[----:B012-4-:R-:W-:Y:S05]  /*1c580*/  WARPSYNC.COLLECTIVE R15, `(.L_x_796) ;  /* 0x000000000f087348 */ /* 0x017fea0003c00000 */
[----:B------:R3:W0:Y:S02]  /*1c590*/  SHFL.IDX P6, R14, R13, R12, R11 ;  /* 0x0000000c0d0e7389 */ /* 0x00062400000c000b */
[----:B01234-:R-:W-:Y:S01]  /*1c5a0*/  ENDCOLLECTIVE ;  /* 0x000000000000791b */ /* 0x01ffe20003800000 */
.L_x_796:
[----:B------:R-:W-:Y:S05]  /*1c5b0*/  BSYNC B0 ;  /* 0x0000000000007941 */ /* 0x000fea0003800000 */
.L_x_795:
[----:B------:R-:W-:Y:S05]  /*1c5c0*/  BRA `(.L_x_797) ;  /* 0xffffffc000807947 */ /* 0x000fea000383ffff */
.L_x_651:
[----:B------:R-:W-:Y:S01]  /*1c5d0*/  BSSY B0, `(.L_x_798) ;  /* 0x0000006000007945 */ /* 0x000fe20003800000 */
[----:B------:R-:W-:-:S07]  /*1c5e0*/  IMAD.MOV.U32 R15, RZ, RZ, -0x1 ;  /* 0xffffffffff0f7424 */ /* 0x000fce00078e00ff */
[----:B012-4-:R-:W-:Y:S05]  /*1c5f0*/  WARPSYNC.COLLECTIVE R15, `(.L_x_799) ;  /* 0x000000000f0c7348 */ /* 0x017fea0003c00000 */
[----:B------:R-:W-:Y:S02]  /*1c600*/  ELECT P6, UR62, PT ;  /* 0x00000000003e782f */ /* 0x000fe400038c0000 */
[----:B------:R-:W-:Y:S01]  /*1c610*/  MOV R14, UR62 ;  /* 0x0000003e000e7c02 */ /* 0x000fe20008000f00 */
[----:B012-4-:R-:W-:Y:S10]  /*1c620*/  ENDCOLLECTIVE ;  /* 0x000000000000791b */ /* 0x017ff40003800000 */
.L_x_799:
[----:B------:R-:W-:Y:S05]  /*1c630*/  BSYNC B0 ;  /* 0x0000000000007941 */ /* 0x000fea0003800000 */
.L_x_798:
[----:B------:R-:W-:Y:S05]  /*1c640*/  BRA `(.L_x_800) ;  /* 0xffffffc000747947 */ /* 0x000fea000383ffff */
.L_x_653:
[----:B0-----:R0:W3:Y:S02]  /*1c650*/  SYNCS.PHASECHK.TRANS64.TRYWAIT P1, [R3+URZ+0x2d840], R2 ;  /* 0x02d84002030075a7 */ /* 0x0010e4000802017f */
[----:B---3--:R-:W-:Y:S05]  /*1c660*/  @!P1 NANOSLEEP.SYNCS 0x989680 ;  /* 0x009896800000995d */ /* 0x008fea0003900000 */
[----:B------:R-:W3:Y:S02]  /*1c670*/  @!P1 SYNCS.PHASECHK.TRANS64 P1, [R3+URZ+0x2d840], R2 ;  /* 0x02d84002030095a7 */ /* 0x000ee4000802007f */
[----:B---3--:R-:W-:Y:S05]  /*1c680*/  @!P1 BRA `(.L_x_653) ;  /* 0xfffffffc00f09947 */ /* 0x008fea000383ffff */
[----:B------:R-:W-:Y:S05]  /*1c690*/  BRA `(.L_x_801) ;  /* 0xffffffc000987947 */ /* 0x000fea000383ffff */
.L_x_655:
[----:B---3--:R3:W0:Y:S02]  /*1c6a0*/  SYNCS.PHASECHK.TRANS64.TRYWAIT P1, [R5+URZ+0x2d840], R0 ;  /* 0x02d84000050075a7 */ /* 0x008624000802017f */
[----:B0-----:R-:W-:Y:S05]  /*1c6b0*/  @!P1 NANOSLEEP.SYNCS 0x989680 ;  /* 0x009896800000995d */ /* 0x001fea0003900000 */
[----:B------:R-:W0:Y:S02]  /*1c6c0*/  @!P1 SYNCS.PHASECHK.TRANS64 P1, [R5+URZ+0x2d840], R0 ;  /* 0x02d84000050095a7 */ /* 0x000e24000802007f */
[----:B0-----:R-:W-:Y:S05]  /*1c6d0*/  @!P1 BRA `(.L_x_655) ;  /* 0xfffffffc00f09947 */ /* 0x001fea000383ffff */
[----:B------:R-:W-:Y:S05]  /*1c6e0*/  BRA `(.L_x_802) ;  /* 0xffffffc000a87947 */ /* 0x000fea000383ffff */
.L_x_657:
[----:B------:R0:W0:Y:S02]  /*1c6f0*/  SYNCS.PHASECHK.TRANS64.TRYWAIT P1, [R3+URZ+0x2d860], R2 ;  /* 0x02d86002030075a7 */ /* 0x000024000802017f */
[----:B0-----:R-:W-:Y:S05]  /*1c700*/  @!P1 NANOSLEEP.SYNCS 0x989680 ;  /* 0x009896800000995d */ /* 0x001fea0003900000 */
[----:B------:R-:W0:Y:S02]  /*1c710*/  @!P1 SYNCS.PHASECHK.TRANS64 P1, [R3+URZ+0x2d860], R2 ;  /* 0x02d86002030095a7 */ /* 0x000e24000802007f */
[----:B0-----:R-:W-:Y:S05]  /*1c720*/  @!P1 BRA `(.L_x_657) ;  /* 0xfffffffc00f09947 */ /* 0x001fea000383ffff */
[----:B------:R-:W-:Y:S05]  /*1c730*/  BRA `(.L_x_803) ;  /* 0xffffffc000a47947 */ /* 0x000fea000383ffff */
.L_x_804:
        /* <DEDUP_REMOVED lines=12> */
.L_x_2730:


//--------------------- .text._ZN7cutlass13device_kernelIN5flash11enable_sm90INS1_16FlashAttnFwdSm90INS1_25CollectiveMainloopFwdSm90ILi2EN4cute5tupleIJNS5_1CILi1EEES8_S8_EEENS6_IJNS7_ILi192EEENS7_ILi128EEENS7_ILi96EEEEEELi96ENS_6half_tEfNS_4arch4Sm90ELb0ELb1ELb0ELb0ELb1ELb0ELb0ELb0ELb1ELb1ELb0ELb0EEENS1_21CollectiveEpilogueFwdINS6_IJSA_SC_SB_EEES9_SE_SG_Li384ELb0ELb1ELb0ELb0EEENS1_30DynamicPersistentTileSchedulerILi384ELi128ELb0ELb1ELb1EEEEEEEEEvNT_6ParamsE --------------------------
	.section	.text._ZN7cutlass13device_kernelIN5flash11enable_sm90INS1_16FlashAttnFwdSm90INS1_25CollectiveMainloopFwdSm90ILi2EN4cute5tupleIJNS5_1CILi1EEES8_S8_EEENS6_IJNS7_ILi192EEENS7_ILi128EEENS7_ILi96EEEEEELi96ENS_6half_tEfNS_4arch4Sm90ELb0ELb1ELb0ELb0ELb1ELb0ELb0ELb0ELb1ELb1ELb0ELb0EEENS1_21CollectiveEpilogueFwdINS6_IJSA_SC_SB_EEES9_SE_SG_Li384ELb0ELb1ELb0ELb0EEENS1_30DynamicPersistentTileSchedulerILi384ELi128ELb0ELb1ELb1EEEEEEEEEvNT_6ParamsE,"ax",@progbits
	.align	128
.text._ZN7cutlass13device_kernelIN5flash11enable_sm90INS1_16FlashAttnFwdSm90INS1_25CollectiveMainloopFwdSm90ILi2EN4cute5tupleIJNS5_1CILi1EEES8_S8_EEENS6_IJNS7_ILi192EEENS7_ILi128EEENS7_ILi96EEEEEELi96ENS_6half_tEfNS_4arch4Sm90ELb0ELb1ELb0ELb0ELb1ELb0ELb0ELb0ELb1ELb1ELb0ELb0EEENS1_21CollectiveEpilogueFwdINS6_IJSA_SC_SB_EEES9_SE_SG_Li384ELb0ELb1ELb0ELb0EEENS1_30DynamicPersistentTileSchedulerILi384ELi128ELb0ELb1ELb1EEEEEEEEEvNT_6ParamsE:
        .type           _ZN7cutlass13device_kernelIN5flash11enable_sm90INS1_16FlashAttnFwdSm90INS1_25CollectiveMainloopFwdSm90ILi2EN4cute5tupleIJNS5_1CILi1EEES8_S8_EEENS6_IJNS7_ILi192EEENS7_ILi128EEENS7_ILi96EEEEEELi96ENS_6half_tEfNS_4arch4Sm90ELb0ELb1ELb0ELb0ELb1ELb0ELb0ELb0ELb1ELb1ELb0ELb0EEENS1_21CollectiveEpilogueFwdINS6_IJSA_SC_SB_EEES9_SE_SG_Li384ELb0ELb1ELb0ELb0EEENS1_30DynamicPersistentTileSchedulerILi384ELi128ELb0ELb1ELb1EEEEEEEEEvNT_6ParamsE,@function
        .size           _ZN7cutlass13device_kernelIN5flash11enable_sm90INS1_16FlashAttnFwdSm90INS1_25CollectiveMainloopFwdSm90ILi2EN4cute5tupleIJNS5_1CILi1EEES8_S8_EEENS6_IJNS7_ILi192EEENS7_ILi128EEENS7_ILi96EEEEEELi96ENS_6half_tEfNS_4arch4Sm90ELb0ELb1ELb0ELb0ELb1ELb0ELb0ELb0ELb1ELb1ELb0ELb0EEENS1_21CollectiveEpilogueFwdINS6_IJSA_SC_SB_EEES9_SE_SG_Li384ELb0ELb1ELb0ELb0EEENS1_30DynamicPersistentTileSchedulerILi384ELi128ELb0ELb1ELb1EEEEEEEEEvNT_6ParamsE,(.L_x_2731 - _ZN7cutlass13device_kernelIN5flash11enable_sm90INS1_16FlashAttnFwdSm90INS1_25CollectiveMainloopFwdSm90ILi2EN4cute5tupleIJNS5_1CILi1EEES8_S8_EEENS6_IJNS7_ILi192EEENS7_ILi128EEENS7_ILi96EEEEEELi96ENS_6half_tEfNS_4arch4Sm90ELb0ELb1ELb0ELb0ELb1ELb0ELb0ELb0ELb1ELb1ELb0ELb0EEENS1_21CollectiveEpilogueFwdINS6_IJSA_SC_SB_EEES9_SE_SG_Li384ELb0ELb1ELb0ELb0EEENS1_30DynamicPersistentTileSchedulerILi384ELi128ELb0ELb1ELb1EEEEEEEEEvNT_6ParamsE)
        .other          _ZN7cutlass13device_kernelIN5flash11enable_sm90INS1_16FlashAttnFwdSm90INS1_25CollectiveMainloopFwdSm90ILi2EN4cute5tupleIJNS5_1CILi1EEES8_S8_EEENS6_IJNS7_ILi192EEENS7_ILi128EEENS7_ILi96EEEEEELi96ENS_6half_tEfNS_4arch4Sm90ELb0ELb1ELb0ELb0ELb1ELb0ELb0ELb0ELb1ELb1ELb0ELb0EEENS1_21CollectiveEpilogueFwdINS6_IJSA_SC_SB_EEES9_SE_SG_Li384ELb0ELb1ELb0ELb0EEENS1_30DynamicPersistentTileSchedulerILi384ELi128ELb0ELb1ELb1EEEEEEEEEvNT_6ParamsE,@"STO_CUDA_ENTRY STV_DEFAULT"
_ZN7cutlass13device_kernelIN5flash11enable_sm90INS1_16FlashAttnFwdSm90INS1_25CollectiveMainloopFwdSm90ILi2EN4cute5tupleIJNS5_1CILi1EEES8_S8_EEENS6_IJNS7_ILi192EEENS7_ILi128EEENS7_ILi96EEEEEELi96ENS_6half_tEfNS_4arch4Sm90ELb0ELb1ELb0ELb0ELb1ELb0ELb0ELb0ELb1ELb1ELb0ELb0EEENS1_21CollectiveEpilogueFwdINS6_IJSA_SC_SB_EEES9_SE_SG_Li384ELb0ELb1ELb0ELb0EEENS1_30DynamicPersistentTileSchedulerILi384ELi128ELb0ELb1ELb1EEEEEEEEEvNT_6ParamsE:
        /* <DEDUP_REMOVED lines=45> */
.L_x_805:
        /* <DEDUP_REMOVED lines=22> */
.L_x_806:
        /* <DEDUP_REMOVED lines=18> */
.L_x_807:
        /* <DEDUP_REMOVED lines=22> */
.L_x_808:
        /* <DEDUP_REMOVED lines=23> */
.L_x_809:
        /* <DEDUP_REMOVED lines=8> */
.L_x_811:
[----:B------:R-:W-:-:S08]  /*08a0*/  NOP ;  /* 0x0000000000007918 */ /* 0x000fd00000000000 */
[----:B------:R-:W0:Y:S02]  /*08b0*/  USETMAXREG.TRY_ALLOC.CTAPOOL UP0, 0xa0 ;  /* 0x000000a0000079c8 */ /* 0x000e240008000600 */
[----:B0-----:R-:W-:-:S13]  /*08c0*/  PLOP3.LUT P0, PT, PT, PT, UP0, 0x80, 0x0 ;  /* 0x000000000000781c */ /* 0x001fda0003f0f008 */
[----:B------:R-:W-:Y:S05]  /*08d0*/  @!P0 BRA `(.L_x_811) ;  /* 0xfffffffc00f08947 */ /* 0x000fea000383ffff */
[----:B------:R-:W0:Y:S01]  /*08e0*/  S2R R2, SR_TID.X ;  /* 0x0000000000027919 */ /* 0x000e220000002100 */
[----:B------:R-:W1:Y:S08]  /*08f0*/  S2UR UR4, SR_CTAID.X ;  /* 0x00000000000479c3 */ /* 0x000e700000002500 */
[----:B------:R-:W-:Y:S08]  /*0900*/  BAR.ARV 0x4, 0x200 ;  /* 0x0108000000007b1d */ /* 0x000ff00000002000 */
        /* <DEDUP_REMOVED lines=18> */
[----:B------:R-:W-:Y:S02]  /*0a30*/  LOP3.LUT R4, R2, 0xfffffff0, RZ, 0xc0, !PT ;  /* 0xfffffff002047812 */ /* 0x000fe400078ec0ff */
[----:B------:R-:W-:Y:S02]  /*0a40*/  SHF.R.S32.HI R5, RZ, 0x4, R2 ;  /* 0x00000004ff057819 */ /* 0x000fe40000011402 */
[----:B------:R-:W-:Y:S01]  /*0a50*/  LOP3.LUT R6, R146, 0xffffff80, RZ, 0xc0, !PT ;  /* 0xffffff8092067812 */ /* 0x000fe200078ec0ff */
[C---:B------:R-:W-:Y:S01]  /*0a60*/  IMAD.IADD R4, R151.reuse, 0x1, -R4 ;  /* 0x0000000197047824 */ /* 0x040fe200078e0a04 */
[----:B------:R-:W-:Y:S02]  /*0a70*/  LEA.HI R2, R2, R5, RZ, 0x1 ;  /* 0x0000000502027211 */ /* 0x000fe400078f08ff */
[----:B------:R-:W-:Y:S01]  /*0a80*/  SHF.R.S32.HI R146, RZ, 0x7, R146 ;  /* 0x00000007ff927819 */ /* 0x000fe20000011492 */
[----:B------:R-:W-:Y:S01]  /*0a90*/  IMAD.IADD R145, R151, 0x1, -R6 ;  /* 0x0000000197917824 */ /* 0x000fe200078e0a06 */
[----:B------:R-:W-:-:S02]  /*0aa0*/  SHF.R.S32.HI R3, RZ, 0x1f, R4 ;  /* 0x0000001fff037819 */ /* 0x000fc40000011404 */
[----:B------:R-:W-:Y:S01]  /*0ab0*/  LOP3.LUT R2, R2, 0x1ffffffe, RZ, 0xc0, !PT ;  /* 0x1ffffffe02027812 */ /* 0x000fe200078ec0ff */
[----:B0-----:R-:W-:Y:S01]  /*0ac0*/  ULEA UR40, UR41, UR40, 0x18 ;  /* 0x0000002829287291 */ /* 0x001fe2000f8ec03f */
[----:B------:R-:W-:Y:S02]  /*0ad0*/  LEA.HI R3, R3, R4, RZ, 0x3 ;  /* 0x0000000403037211 */ /* 0x000fe400078f18ff */
[----:B------:R-:W-:Y:S01]  /*0ae0*/  SHF.R.S32.HI R8, RZ, 0x1f, R145 ;  /* 0x0000001fff087819 */ /* 0x000fe20000011491 */
[----:B------:R-:W-:Y:S01]  /*0af0*/  IMAD.IADD R2, R5, 0x1, -R2 ;  /* 0x0000000105027824 */ /* 0x000fe200078e0a02 */
[C---:B------:R-:W-:Y:S01]  /*0b00*/  LOP3.LUT R5, R3.reuse, 0xfffffff8, RZ, 0xc0, !PT ;  /* 0xfffffff803057812 */ /* 0x040fe200078ec0ff */
[----:B------:R-:W-:Y:S01]  /*0b10*/  IMAD.SHL.U32 R3, R3, 0x40, RZ ;  /* 0x0000004003037824 */ /* 0x000fe200078e00ff */
[----:B------:R-:W-:Y:S01]  /*0b20*/  LEA.HI R6, R0, R151, RZ, 0x5 ;  /* 0x0000009700067211 */ /* 0x000fe200078f28ff */
[----:B------:R-:W-:Y:S01]  /*0b30*/  IMAD.SHL.U32 R2, R2, 0x8, RZ ;  /* 0x0000000802027824 */ /* 0x000fe200078e00ff */
[----:B------:R-:W-:Y:S01]  /*0b40*/  LEA.HI R9, R8, R145, RZ, 0x2 ;  /* 0x0000009108097211 */ /* 0x000fe200078f10ff */
[----:B------:R-:W-:Y:S01]  /*0b50*/  IMAD.IADD R5, R4, 0x1, -R5 ;  /* 0x0000000104057824 */ /* 0x000fe200078e0a05 */
[----:B------:R-:W-:-:S02]  /*0b60*/  SHF.R.S32.HI R6, RZ, 0x5, R6 ;  /* 0x00000005ff067819 */ /* 0x000fc40000011406 */
[--C-:B------:R-:W-:Y:S02]  /*0b70*/  SHF.R.S32.HI R7, RZ, 0x2, R9.reuse ;  /* 0x00000002ff077819 */ /* 0x100fe40000011409 */
[----:B------:R-:W-:Y:S01]  /*0b80*/  SHF.R.S32.HI R10, RZ, 0x1f, R9 ;  /* 0x0000001fff0a7819 */ /* 0x000fe20000011409 */
[----:B------:R-:W-:Y:S01]  /*0b90*/  IMAD R13, R6, 0x10, R4 ;  /* 0x00000010060d7824 */ /* 0x000fe200078e0204 */
[C---:B------:R-:W-:Y:S01]  /*0ba0*/  R2P PR, R5.reuse, 0x6 ;  /* 0x0000000605007804 */ /* 0x040fe20000000000 */
[----:B------:R-:W-:Y:S01]  /*0bb0*/  IMAD.SHL.U32 R5, R5, 0x40, RZ ;  /* 0x0000004005057824 */ /* 0x000fe200078e00ff */
[----:B------:R-:W-:Y:S01]  /*0bc0*/  LEA.HI R10, R10, R7, RZ, 0x3 ;  /* 0x000000070a0a7211 */ /* 0x000fe200078f18ff */
[----:B------:R-:W-:Y:S01]  /*0bd0*/  IMAD.HI R4, R146, 0x55555556, RZ ;  /* 0x5555555692047827 */ /* 0x000fe200078e02ff */
[----:B------:R-:W-:Y:S02]  /*0be0*/  LOP3.LUT R3, R3, 0x7ffffe00, RZ, 0xc0, !PT ;  /* 0x7ffffe0003037812 */ /* 0x000fe400078ec0ff */
[----:B------:R-:W-:Y:S01]  /*0bf0*/  LOP3.LUT R5, R5, 0x1c0, RZ, 0xc0, !PT ;  /* 0x000001c005057812 */ /* 0x000fe200078ec0ff */
[--C-:B------:R-:W-:Y:S01]  /*0c00*/  IMAD.U32 R148, R13, 0x20, R2.reuse ;  /* 0x000000200d947824 */ /* 0x100fe200078e0002 */
[----:B------:R-:W-:Y:S01]  /*0c10*/  LOP3.LUT R10, R10, 0xfffffff8, RZ, 0xc0, !PT ;  /* 0xfffffff80a0a7812 */ /* 0x000fe200078ec0ff */
[----:B------:R-:W-:Y:S01]  /*0c20*/  IMAD R3, R6, 0x400, R3 ;  /* 0x0000040006037824 */ /* 0x000fe200078e0203 */
[----:B------:R-:W-:-:S02]  /*0c30*/  LOP3.LUT R2, R5, 0x8, R2, 0xf8, !PT ;  /* 0x0000000805027812 */ /* 0x000fc400078ef802 */
[----:B------:R-:W-:Y:S01]  /*0c40*/  SHF.R.U32.HI R5, RZ, 0x3, R5 ;  /* 0x00000003ff057819 */ /* 0x000fe20000011605 */
[----:B------:R-:W-:Y:S01]  /*0c50*/  IMAD.IADD R11, R7, 0x1, -R10 ;  /* 0x00000001070b7824 */ /* 0x000fe200078e0a0a */
[----:B------:R-:W-:Y:S02]  /*0c60*/  LEA.HI R0, R0, R151, RZ, 0x2 ;  /* 0x0000009700007211 */ /* 0x000fe400078f10ff */
[----:B------:R-:W-:Y:S02]  /*0c70*/  LEA.HI R7, R4, R4, RZ, 0x1 ;  /* 0x0000000404077211 */ /* 0x000fe400078f08ff */
[----:B------:R-:W-:Y:S02]  /*0c80*/  LOP3.LUT R2, R2, R5, RZ, 0x3c, !PT ;  /* 0x0000000502027212 */ /* 0x000fe400078e3cff */
[----:B------:R-:W-:Y:S01]  /*0c90*/  LOP3.LUT R4, R0, 0xfffffffc, RZ, 0xc0, !PT ;  /* 0xfffffffc00047812 */ /* 0x000fe200078ec0ff */
[----:B------:R-:W-:Y:S01]  /*0ca0*/  IMAD R7, R7, -0x3, R146 ;  /* 0xfffffffd07077824 */ /* 0x000fe200078e0292 */
[----:B------:R-:W-:Y:S01]  /*0cb0*/  LEA.HI R8, R8, R145, RZ, 0x5 ;  /* 0x0000009108087211 */ /* 0x000fe200078f28ff */
[----:B------:R-:W-:Y:S01]  /*0cc0*/  IMAD.IADD R2, R3, 0x1, R2 ;  /* 0x0000000103027824 */ /* 0x000fe200078e0202 */
[----:B------:R-:W-:Y:S01]  /*0cd0*/  SHF.R.S32.HI R144, RZ, 0x2, R0 ;  /* 0x00000002ff907819 */ /* 0x000fe20000011400 */
[----:B------:R-:W-:Y:S01]  /*0ce0*/  IMAD.IADD R143, R151, 0x1, -R4 ;  /* 0x00000001978f7824 */ /* 0x000fe200078e0a04 */
[----:B------:R-:W-:-:S02]  /*0cf0*/  SHF.R.S32.HI R8, RZ, 0x5, R8 ;  /* 0x00000005ff087819 */ /* 0x000fc40000011408 */
[----:B------:R-:W-:Y:S01]  /*0d00*/  LEA R17, R2, UR40, 0x1 ;  /* 0x0000002802117c11 */ /* 0x000fe2000f8e08ff */
[C---:B------:R-:W-:Y:S01]  /*0d10*/  IMAD.SHL.U32 R140, R143.reuse, 0x8, RZ ;  /* 0x000000088f8c7824 */ /* 0x040fe200078e00ff */
[----:B------:R-:W-:Y:S01]  /*0d20*/  LEA.HI R3, R143, R143, RZ, 0x1 ;  /* 0x0000008f8f037211 */ /* 0x000fe200078f08ff */
[----:B------:R-:W-:Y:S01]  /*0d30*/  IMAD R8, R8, 0x10, R11 ;  /* 0x0000001008087824 */ /* 0x000fe200078e020b */
[----:B------:R-:W-:Y:S01]  /*0d40*/  SEL R18, R18, 0xffffffc0, !P2 ;  /* 0xffffffc012127807 */ /* 0x000fe20005000000 */
[----:B------:R-:W-:Y:S01]  /*0d50*/  VIADD R22, R17, 0x21800 ;  /* 0x0002180011167836 */ /* 0x000fe20000000000 */
[----:B------:R-:W-:Y:S01]  /*0d60*/  LOP3.LUT R0, R3, 0x1ffffffe, RZ, 0xc0, !PT ;  /* 0x1ffffffe03007812 */ /* 0x000fe200078ec0ff */
[C---:B------:R-:W-:Y:S01]  /*0d70*/  VIADD R141, R140.reuse, 0x20 ;  /* 0x000000208c8d7836 */ /* 0x040fe20000000000 */
[----:B------:R-:W-:Y:S01]  /*0d80*/  LOP3.LUT R16, R9, 0x7ffffffc, RZ, 0xc0, !PT ;  /* 0x7ffffffc09107812 */ /* 0x000fe200078ec0ff */
[----:B------:R-:W-:Y:S02]  /*0d90*/  VIADD R142, R140, 0x40 ;  /* 0x000000408c8e7836 */ /* 0x000fe40000000000 */
[----:B------:R-:W-:Y:S01]  /*0da0*/  VIADD R23, R17, 0x21820 ;  /* 0x0002182011177836 */ /* 0x000fe20000000000 */
[----:B------:R-:W-:Y:S01]  /*0db0*/  SHF.R.S32.HI R150, RZ, 0x1f, R141 ;  /* 0x0000001fff967819 */ /* 0x000fe2000001148d */
[----:B------:R-:W-:Y:S01]  /*0dc0*/  IMAD R147, R7, 0x40, R8 ;  /* 0x0000004007937824 */ /* 0x000fe200078e0208 */
[----:B------:R-:W-:Y:S01]  /*0dd0*/  SHF.R.S32.HI R149, RZ, 0x1f, R142 ;  /* 0x0000001fff957819 */ /* 0x000fe2000001148e */
[----:B------:R-:W-:-:S02]  /*0de0*/  IMAD.IADD R0, R143, 0x1, -R0 ;  /* 0x000000018f007824 */ /* 0x000fc400078e0a00 */
[C---:B------:R-:W-:Y:S02]  /*0df0*/  @P1 VIADD R23, R22.reuse, 0xffffffe0 ;  /* 0xffffffe016171836 */ /* 0x040fe40000000000 */
[----:B------:R-:W-:Y:S02]  /*0e00*/  IMAD.IADD R22, R22, 0x1, R18 ;  /* 0x0000000116167824 */ /* 0x000fe400078e0212 */
[----:B------:R-:W-:Y:S02]  /*0e10*/  IMAD.IADD R16, R145, 0x1, -R16 ;  /* 0x0000000191107824 */ /* 0x000fe400078e0a10 */
[----:B------:R-:W-:Y:S02]  /*0e20*/  IMAD R137, R0, 0x8, R147 ;  /* 0x0000000800897824 */ /* 0x000fe400078e0293 */
[----:B------:R-:W-:Y:S02]  /*0e30*/  IMAD.IADD R18, R18, 0x1, R23 ;  /* 0x0000000112127824 */ /* 0x000fe400078e0217 */
[----:B------:R-:W-:-:S07]  /*0e40*/  VIADD R136, R23, 0x6000 ;  /* 0x0000600017887836 */ /* 0x000fce0000000000 */
.L_x_908:
[----:B------:R-:W-:Y:S01]  /*0e50*/  ULDC UR5, c[0x0][0xc60] ;  /* 0x0003180000057ab9 */ /* 0x000fe20000000800 */
[----:B------:R-:W-:Y:S01]  /*0e60*/  UMOV UR8, UR4 ;  /* 0x0000000400087c82 */ /* 0x000fe20008000000 */
[----:B------:R-:W-:-:S11]  /*0e70*/  UISETP.NE.AND UP0, UPT, UR5, 0x1, UPT ;  /* 0x000000010500788c */ /* 0x000fd6000bf05270 */
[----:B------:R-:W-:Y:S01]  /*0e80*/  @UP0 ULDC UR6, c[0x0][0xc64] ;  /* 0x0003190000060ab9 */ /* 0x000fe20000000800 */
[----:B------:R-:W-:Y:S01]  /*0e90*/  @UP0 ULDC UR9, c[0x0][0xc68] ;  /* 0x00031a0000090ab9 */ /* 0x000fe20000000800 */
[----:B------:R-:W-:-:S04]  /*0ea0*/  UIMAD.WIDE.U32 UR6, UR4, UR6, URZ ;  /* 0x00000006040672a5 */ /* 0x000fc8000f8e003f */
[----:B------:R-:W-:-:S03]  /*0eb0*/  @UP0 USHF.R.U32.HI UR8, URZ, UR9, UR7 ;  /* 0x000000093f080299 */ /* 0x000fc60008011607 */
[----:B------:R-:W-:Y:S02]  /*0ec0*/  ULDC UR6, c[0x0][0xc78] ;  /* 0x00031e0000067ab9 */ /* 0x000fe40000000800 */
[----:B------:R-:W-:Y:S02]  /*0ed0*/  UISETP.GE.AND UP0, UPT, UR8, UR6, UPT ;  /* 0x000000060800728c */ /* 0x000fe4000bf06270 */
[----:B------:R-:W-:-:S04]  /*0ee0*/  UIADD3 UR6, -UR8, URZ, URZ ;  /* 0x0000003f08067290 */ /* 0x000fc8000fffe13f */
[----:B------:R-:W-:Y:S01]  /*0ef0*/  PLOP3.LUT P0, PT, PT, PT, UP0, 0x80, 0x0 ;  /* 0x000000000000781c */ /* 0x000fe20003f0f008 */
[----:B------:R-:W-:-:S12]  /*0f00*/  UIMAD UR9, UR5, UR6, UR4 ;  /* 0x00000006050972a4 */ /* 0x000fd8000f8e0204 */
[----:B012345:R-:W-:Y:S05]  /*0f10*/  @!P0 BRA `(.L_x_812) ;  /* 0x0000000000208947 */ /* 0x03ffea0003800000 */
[----:B------:R-:W-:Y:S01]  /*0f20*/  ULDC UR7, c[0x0][0xc6c] ;  /* 0x00031b0000077ab9 */ /* 0x000fe20000000800 */
[----:B------:R-:W-:Y:S01]  /*0f30*/  UMOV UR6, UR9 ;  /* 0x0000000900067c82 */ /* 0x000fe20008000000 */
[----:B------:R-:W-:-:S11]  /*0f40*/  UISETP.NE.AND UP0, UPT, UR7, 0x1, UPT ;  /* 0x000000010700788c */ /* 0x000fd6000bf05270 */
[----:B------:R-:W-:Y:S02]  /*0f50*/  @UP0 ULDC.64 UR10, c[0x0][0xc70] ;  /* 0x00031c00000a0ab9 */ /* 0x000fe40000000a00 */
[----:B------:R-:W-:-:S04]  /*0f60*/  UIMAD.WIDE.U32 UR4, UR9, UR10, URZ ;  /* 0x0000000a090472a5 */ /* 0x000fc8000f8e003f */
[----:B------:R-:W-:-:S04]  /*0f70*/  @UP0 USHF.R.U32.HI UR6, URZ, UR11, UR5 ;  /* 0x0000000b3f060299 */ /* 0x000fc80008011605 */
[----:B------:R-:W-:Y:S01]  /*0f80*/  UIMAD UR4, UR6, UR7, URZ ;  /* 0x00000007060472a4 */ /* 0x000fe2000f8e023f */
[----:B------:R-:W-:Y:S11]  /*0f90*/  BRA `(.L_x_813) ;  /* 0x00000000001c7947 */ /* 0x000ff60003800000 */
.L_x_812:
[----:B------:R-:W-:Y:S01]  /*0fa0*/  ULDC UR7, c[0x0][0xc54] ;  /* 0x0003150000077ab9 */ /* 0x000fe20000000800 */
[----:B------:R-:W-:Y:S01]  /*0fb0*/  UMOV UR6, UR9 ;  /* 0x0000000900067c82 */ /* 0x000fe20008000000 */
[----:B------:R-:W-:-:S11]  /*0fc0*/  UISETP.NE.AND UP0, UPT, UR7, 0x1, UPT ;  /* 0x000000010700788c */ /* 0x000fd6000bf05270 */
[----:B------:R-:W-:Y:S02]  /*0fd0*/  @UP0 ULDC.64 UR10, c[0x0][0xc58] ;  /* 0x00031600000a0ab9 */ /* 0x000fe40000000a00 */
[----:B------:R-:W-:-:S04]  /*0fe0*/  UIMAD.WIDE.U32 UR4, UR9, UR10, URZ ;  /* 0x0000000a090472a5 */ /* 0x000fc8000f8e003f */
[----:B------:R-:W-:-:S04]  /*0ff0*/  @UP0 USHF.R.U32.HI UR6, URZ, UR11, UR5 ;  /* 0x0000000b3f060299 */ /* 0x000fc80008011605 */
[----:B------:R-:W-:-:S12]  /*1000*/  UIMAD UR4, UR6, UR7, URZ ;  /* 0x00000007060472a4 */ /* 0x000fd8000f8e023f */
.L_x_813:
[----:B------:R-:W-:Y:S01]  /*1010*/  ULOP3.LUT UR6, URZ, UR6, URZ, 0x33, !UPT ;  /* 0x000000063f067292 */ /* 0x000fe2000f8e333f */
[----:B------:R-:W-:Y:S01]  /*1020*/  ULDC UR5, c[0x0][0x448] ;  /* 0x0001120000057ab9 */ /* 0x000fe20000000800 */
[----:B------:R-:W-:Y:S01]  /*1030*/  ULDC UR39, c[0x0][0xc3c] ;  /* 0x00030f0000277ab9 */ /* 0x000fe20000000800 */
[----:B------:R-:W-:Y:S02]  /*1040*/  UISETP.NE.AND UP3, UPT, UR5, 0x1, UPT ;  /* 0x000000010500788c */ /* 0x000fe4000bf65270 */
[----:B------:R-:W-:Y:S01]  /*1050*/  UIADD3 UR39, UR6, UR39, URZ ;  /* 0x0000002706277290 */ /* 0x000fe2000fffe03f */
[----:B------:R-:W-:Y:S01]  /*1060*/  ULDC.64 UR10, c[0x0][0x418] ;  /* 0x00010600000a7ab9 */ /* 0x000fe20000000a00 */
[----:B------:R-:W-:Y:S01]  /*1070*/  UIADD3 UR4, UR9, -UR4, URZ ;  /* 0x8000000409047290 */ /* 0x000fe2000fffe03f */
[----:B------:R-:W-:Y:S01]  /*1080*/  ULDC UR38, c[0x0][0xc48] ;  /* 0x0003120000267ab9 */ /* 0x000fe20000000800 */
[----:B------:R-:W-:Y:S02]  /*1090*/  UISETP.NE.U32.AND UP0, UPT, UR10, URZ, UPT ;  /* 0x0000003f0a00728c */ /* 0x000fe4000bf05070 */
[----:B------:R-:W-:-:S02]  /*10a0*/  UIMAD UR39, UR39, 0xc0, URZ ;  /* 0x000000c0272778a4 */ /* 0x000fc4000f8e023f */
[----:B------:R-:W-:Y:S01]  /*10b0*/  UISETP.NE.AND UP1, UPT, UR38, 0x1, UPT ;  /* 0x000000012600788c */ /* 0x000fe2000bf25270 */
[----:B------:R-:W-:Y:S01]  /*10c0*/  ULDC UR13, c[0x0][0xc54] ;  /* 0x00031500000d7ab9 */ /* 0x000fe20000000800 */
[----:B------:R-:W-:Y:S02]  /*10d0*/  UISETP.NE.AND.EX UP0, UPT, UR11, URZ, UPT, UP0 ;  /* 0x0000003f0b00728c */ /* 0x000fe4000bf05300 */
[----:B------:R-:W-:Y:S02]  /*10e0*/  UIADD3 UR7, UR39, 0xbf, URZ ;  /* 0x000000bf27077890 */ /* 0x000fe4000fffe03f */
[----:B------:R-:W-:Y:S01]  /*10f0*/  UIMAD UR13, UR8, UR13, UR4 ;  /* 0x0000000d080d72a4 */ /* 0x000fe2000f8e0204 */
[----:B------:R-:W-:Y:S01]  /*1100*/  ULDC UR44, c[0x0][0x424] ;  /* 0x00010900002c7ab9 */ /* 0x000fe20000000800 */
[----:B------:R-:W-:Y:S01]  /*1110*/  ULDC UR55, c[0x0][0x288] ;  /* 0x0000a20000377ab9 */ /* 0x000fe20000000800 */
[----:B------:R-:W-:Y:S01]  /*1120*/  ULDC.64 UR4, c[0x0][0x9e0] ;  /* 0x0002780000047ab9 */ /* 0x000fe20000000a00 */
[----:B------:R-:W-:Y:S01]  /*1130*/  @UP3 ULDC UR10, c[0x0][0x44c] ;  /* 0x00011300000a3ab9 */ /* 0x000fe20000000800 */
[----:B------:R-:W-:-:S02]  /*1140*/  UIADD3 UR12, -UR55, 0x1, URZ ;  /* 0x00000001370c7890 */ /* 0x000fc4000fffe13f */
[----:B------:R-:W-:Y:S02]  /*1150*/  UISETP.GE.AND UP2, UPT, UR5, 0x1, UPT ;  /* 0x000000010500788c */ /* 0x000fe4000bf46270 */
[----:B------:R-:W-:Y:S02]  /*1160*/  USEL UR44, UR44, 0x1, UP0 ;  /* 0x000000012c2c7887 */ /* 0x000fe40008000000 */
[----:B------:R-:W-:Y:S01]  /*1170*/  UIMAD.WIDE.U32 UR10, UR7, UR10, URZ ;  /* 0x0000000a070a72a5 */ /* 0x000fe2000f8e003f */
[----:B------:R-:W-:Y:S01]  /*1180*/  ULDC UR6, c[0x0][0x2f0] ;  /* 0x0000bc0000067ab9 */ /* 0x000fe20000000800 */
[----:B------:R-:W-:Y:S01]  /*1190*/  @UP3 ULDC UR15, c[0x0][0x450] ;  /* 0x00011400000f3ab9 */ /* 0x000fe20000000800 */
[----:B------:R-:W-:Y:S01]  /*11a0*/  @UP1 ULDC UR8, c[0x0][0xc4c] ;  /* 0x0003130000081ab9 */ /* 0x000fe20000000800 */
[----:B------:R-:W-:Y:S01]  /*11b0*/  UIMAD UR12, UR44, UR6, UR12 ;  /* 0x000000062c0c72a4 */ /* 0x000fe2000f8e020c */
[----:B------:R-:W-:Y:S01]  /*11c0*/  PLOP3.LUT P0, PT, PT, PT, UP2, 0x40, 0x0 ;  /* 0x000000000000781c */ /* 0x000fe20003f0e828 */
[----:B------:R-:W-:-:S02]  /*11d0*/  @UP3 USHF.R.U32.HI UR7, URZ, UR15, UR11 ;  /* 0x0000000f3f073299 */ /* 0x000fc4000801160b */
[----:B------:R-:W-:Y:S01]  /*11e0*/  UIMAD.WIDE.U32 UR8, UR13, UR8, URZ ;  /* 0x000000080d0872a5 */ /* 0x000fe2000f8e003f */
[----:B------:R-:W-:Y:S01]  /*11f0*/  @UP1 ULDC UR14, c[0x0][0xc50] ;  /* 0x00031400000e1ab9 */ /* 0x000fe20000000800 */
[----:B------:R-:W-:Y:S01]  /*1200*/  UIADD3 UR12, UR12, UR7, URZ ;  /* 0x000000070c0c7290 */ /* 0x000fe2000fffe03f */
[----:B------:R-:W-:Y:S01]  /*1210*/  UMOV UR45, UR13 ;  /* 0x0000000d002d7c82 */ /* 0x000fe20008000000 */
[----:B------:R-:W-:Y:S02]  /*1220*/  @UP1 USHF.R.U32.HI UR45, URZ, UR14, UR9 ;  /* 0x0000000e3f2d1299 */ /* 0x000fe40008011609 */
[----:B------:R-:W-:Y:S02]  /*1230*/  UIADD3 UR4, UR12, UR4, URZ ;  /* 0x000000040c047290 */ /* 0x000fe4000fffe03f */
[----:B------:R-:W-:Y:S02]  /*1240*/  UIADD3 UR7, -UR45, URZ, URZ ;  /* 0x0000003f2d077290 */ /* 0x000fe4000fffe13f */
[----:B------:R-:W-:-:S02]  /*1250*/  UP2UR UR51, UPR, URZ, 0x8 ;  /* 0x000000083f337883 */ /* 0x000fc40008000000 */
[----:B------:R-:W-:Y:S01]  /*1260*/  UP2UR UR50, UPR, URZ, 0x4 ;  /* 0x000000043f327883 */ /* 0x000fe20008000000 */
[----:B------:R-:W-:Y:S01]  /*1270*/  IMAD.U32 R0, RZ, RZ, UR4 ;  /* 0x00000004ff007e24 */ /* 0x000fe2000f8e00ff */
[----:B------:R-:W-:Y:S01]  /*1280*/  UIMAD UR38, UR38, UR7, UR13 ;  /* 0x00000007262672a4 */ /* 0x000fe2000f8e020d */
[----:B------:R-:W-:Y:S11]  /*1290*/  @P0 BRA `(.L_x_814) ;  /* 0x0000000000400947 */ /* 0x000ff60003800000 */
[----:B------:R-:W-:Y:S01]  /*12a0*/  ISETP.LT.AND P0, PT, RZ, UR12, PT ;  /* 0x0000000cff007c0c */ /* 0x000fe2000bf01270 */
[----:B------:R-:W-:-:S12]  /*12b0*/  UIADD3 UR4, UR12, -0x1, URZ ;  /* 0xffffffff0c047890 */ /* 0x000fd8000fffe03f */
[----:B------:R-:W-:Y:S05]  /*12c0*/  @P0 BRA `(.L_x_815) ;  /* 0x00000000001c0947 */ /* 0x000fea0003800000 */
[----:B------:R-:W-:Y:S02]  /*12d0*/  UISETP.NE.AND UP0, UPT, UR5, 0x1, UPT ;  /* 0x000000010500788c */ /* 0x000fe4000bf05270 */
[----:B------:R-:W-:-:S09]  /*12e0*/  UIADD3 UR4, -UR12, URZ, URZ ;  /* 0x0000003f0c047290 */ /* 0x000fd2000fffe13f */
[----:B------:R-:W-:Y:S02]  /*12f0*/  @UP0 ULDC.64 UR10, c[0x0][0x9e8] ;  /* 0x00027a00000a0ab9 */ /* 0x000fe40000000a00 */
[----:B------:R-:W-:-:S04]  /*1300*/  UIMAD.WIDE.U32 UR8, UR4, UR10, URZ ;  /* 0x0000000a040872a5 */ /* 0x000fc8000f8e003f */
[----:B------:R-:W-:-:S04]  /*1310*/  @UP0 USHF.R.U32.HI UR4, URZ, UR11, UR9 ;  /* 0x0000000b3f040299 */ /* 0x000fc80008011609 */
[----:B------:R-:W-:Y:S01]  /*1320*/  ULOP3.LUT UR4, URZ, UR4, URZ, 0x33, !UPT ;  /* 0x000000043f047292 */ /* 0x000fe2000f8e333f */
[----:B------:R-:W-:Y:S11]  /*1330*/  BRA `(.L_x_816) ;  /* 0x0000000000107947 */ /* 0x000ff60003800000 */
.L_x_815:
[----:B------:R-:W-:-:S11]  /*1340*/  UISETP.NE.AND UP0, UPT, UR5, 0x1, UPT ;  /* 0x000000010500788c */ /* 0x000fd6000bf05270 */
[----:B------:R-:W-:Y:S02]  /*1350*/  @UP0 ULDC.64 UR10, c[0x0][0x9e8] ;  /* 0x00027a00000a0ab9 */ /* 0x000fe40000000a00 */
[----:B------:R-:W-:-:S04]  /*1360*/  UIMAD.WIDE.U32 UR8, UR4, UR10, URZ ;  /* 0x0000000a040872a5 */ /* 0x000fc8000f8e003f */
[----:B------:R-:W-:-:S12]  /*1370*/  @UP0 USHF.R.U32.HI UR4, URZ, UR11, UR9 ;  /* 0x0000000b3f040299 */ /* 0x000fd80008011609 */
.L_x_816:
[----:B------:R-:W-:-:S06]  /*1380*/  UIMAD UR4, UR4, UR5, UR5 ;  /* 0x00000005040472a4 */ /* 0x000fcc000f8e0205 */
[----:B------:R-:W-:-:S07]  /*1390*/  VIMNMX R0, R0, UR4, PT ;  /* 0x0000000400007c48 */ /* 0x000fce000bfe0100 */
.L_x_814:
[----:B------:R-:W-:Y:S01]  /*13a0*/  UISETP.NE.AND UP0, UPT, UR51, URZ, UPT ;  /* 0x0000003f3300728c */ /* 0x000fe2000bf05270 */
[----:B------:R-:W-:Y:S01]  /*13b0*/  VIADD R0, R0, 0x7f ;  /* 0x0000007f00007836 */ /* 0x000fe20000000000 */
[----:B------:R-:W-:Y:S01]  /*13c0*/  UMOV UR7, UR39 ;  /* 0x0000002700077c82 */ /* 0x000fe20008000000 */
[----:B------:R-:W-:Y:S02]  /*13d0*/  UIMAD UR4, UR44, UR6, 0x7f ;  /* 0x0000007f2c0474a4 */ /* 0x000fe4000f8e0206 */
[----:B------:R-:W-:Y:S01]  /*13e0*/  UIMAD UR55, UR44, UR6, -UR55 ;  /* 0x000000062c3772a4 */ /* 0x000fe2000f8e0a37 */
[----:B------:R-:W-:Y:S01]  /*13f0*/  SHF.R.S32.HI R3, RZ, 0x1f, R0 ;  /* 0x0000001fff037819 */ /* 0x000fe20000011400 */
[----:B------:R-:W-:Y:S01]  /*1400*/  USHF.R.S32.HI UR6, URZ, 0x1f, UR4 ;  /* 0x0000001f3f067899 */ /* 0x000fe20008011404 */
[----:B------:R-:W-:Y:S02]  /*1410*/  ULDC UR10, c[0x0][0x9dc] ;  /* 0x00027700000a7ab9 */ /* 0x000fe40000000800 */
[----:B------:R-:W-:Y:S01]  /*1420*/  LEA.HI R3, R3, R0, RZ, 0x7 ;  /* 0x0000000003037211 */ /* 0x000fe200078f38ff */
[----:B------:R-:W-:Y:S01]  /*1430*/  @UP0 ULDC UR8, c[0x0][0x44c] ;  /* 0x0001130000080ab9 */ /* 0x000fe20000000800 */
[----:B------:R-:W-:Y:S01]  /*1440*/  @UP0 ULDC UR11, c[0x0][0x450] ;  /* 0x00011400000b0ab9 */ /* 0x000fe20000000800 */
[----:B------:R-:W-:Y:S01]  /*1450*/  UIMAD.WIDE.U32 UR8, UR39, UR8, URZ ;  /* 0x00000008270872a5 */ /* 0x000fe2000f8e003f */
[----:B------:R-:W-:Y:S01]  /*1460*/  SHF.R.S32.HI R3, RZ, 0x7, R3 ;  /* 0x00000007ff037819 */ /* 0x000fe20000011403 */
[----:B------:R-:W-:-:S02]  /*1470*/  ULEA.HI UR6, UR6, UR4, URZ, 0x7 ;  /* 0x0000000406067291 */ /* 0x000fc4000f8f383f */
[----:B------:R-:W-:Y:S02]  /*1480*/  @UP0 USHF.R.U32.HI UR7, URZ, UR11, UR9 ;  /* 0x0000000b3f070299 */ /* 0x000fe40008011609 */
[----:B------:R-:W-:Y:S02]  /*1490*/  UISETP.GE.AND UP0, UPT, UR5, 0x1, UPT ;  /* 0x000000010500788c */ /* 0x000fe4000bf06270 */
[----:B------:R-:W-:Y:S02]  /*14a0*/  USHF.R.S32.HI UR6, URZ, 0x7, UR6 ;  /* 0x000000073f067899 */ /* 0x000fe40008011406 */
[----:B------:R-:W-:Y:S02]  /*14b0*/  UIADD3 UR4, UR55, UR7, URZ ;  /* 0x0000000737047290 */ /* 0x000fe4000fffe03f */
[----:B------:R-:W-:Y:S02]  /*14c0*/  PLOP3.LUT P0, PT, PT, PT, UP0, 0x40, 0x0 ;  /* 0x000000000000781c */ /* 0x000fe40003f0e808 */
[----:B------:R-:W-:Y:S01]  /*14d0*/  UIADD3 UR8, UR4, -UR10, URZ ;  /* 0x8000000a04087290 */ /* 0x000fe2000fffe03f */
[----:B------:R-:W-:-:S10]  /*14e0*/  VIMNMX R88, R3, UR6, PT ;  /* 0x0000000603587c48 */ /* 0x000fd4000bfe0100 */
[----:B------:R-:W-:Y:S05]  /*14f0*/  @P0 BRA `(.L_x_817) ;  /* 0x0000000000440947 */ /* 0x000fea0003800000 */
[----:B------:R-:W-:-:S06]  /*1500*/  UISETP.GT.AND UP0, UPT, UR4, -0x1, UPT ;  /* 0xffffffff0400788c */ /* 0x000fcc000bf04270 */
[----:B------:R-:W-:-:S13]  /*1510*/  PLOP3.LUT P0, PT, PT, PT, UP0, 0x80, 0x0 ;  /* 0x000000000000781c */ /* 0x000fda0003f0f008 */
[----:B------:R-:W-:Y:S05]  /*1520*/  @P0 BRA `(.L_x_818) ;  /* 0x00000000001c0947 */ /* 0x000fea0003800000 */
[----:B------:R-:W-:Y:S02]  /*1530*/  UISETP.NE.AND UP0, UPT, UR5, 0x1, UPT ;  /* 0x000000010500788c */ /* 0x000fe4000bf05270 */
[----:B------:R-:W-:-:S09]  /*1540*/  ULOP3.LUT UR4, URZ, UR4, URZ, 0x33, !UPT ;  /* 0x000000043f047292 */ /* 0x000fd2000f8e333f */
[----:B------:R-:W-:Y:S02]  /*1550*/  @UP0 ULDC.64 UR10, c[0x0][0x9e8] ;  /* 0x00027a00000a0ab9 */ /* 0x000fe40000000a00 */
[----:B------:R-:W-:-:S04]  /*1560*/  UIMAD.WIDE.U32 UR6, UR4, UR10, URZ ;  /* 0x0000000a040672a5 */ /* 0x000fc8000f8e003f */
[----:B------:R-:W-:-:S04]  /*1570*/  @UP0 USHF.R.U32.HI UR4, URZ, UR11, UR7 ;  /* 0x0000000b3f040299 */ /* 0x000fc80008011607 */
[----:B------:R-:W-:Y:S01]  /*1580*/  ULOP3.LUT UR4, URZ, UR4, URZ, 0x33, !UPT ;  /* 0x000000043f047292 */ /* 0x000fe2000f8e333f */
[----:B------:R-:W-:Y:S11]  /*1590*/  BRA `(.L_x_819) ;  /* 0x0000000000107947 */ /* 0x000ff60003800000 */
.L_x_818:
[----:B------:R-:W-:-:S11]  /*15a0*/  UISETP.NE.AND UP0, UPT, UR5, 0x1, UPT ;  /* 0x000000010500788c */ /* 0x000fd6000bf05270 */
[----:B------:R-:W-:Y:S02]  /*15b0*/  @UP0 ULDC.64 UR10, c[0x0][0x9e8] ;  /* 0x00027a00000a0ab9 */ /* 0x000fe40000000a00 */
[----:B------:R-:W-:-:S04]  /*15c0*/  UIMAD.WIDE.U32 UR6, UR4, UR10, URZ ;  /* 0x0000000a040672a5 */ /* 0x000fc8000f8e003f */
[----:B------:R-:W-:-:S12]  /*15d0*/  @UP0 USHF.R.U32.HI UR4, URZ, UR11, UR7 ;  /* 0x0000000b3f040299 */ /* 0x000fd80008011607 */
.L_x_819:
[----:B------:R-:W-:-:S04]  /*15e0*/  UIMAD UR4, UR4, UR5, URZ ;  /* 0x00000005040472a4 */ /* 0x000fc8000f8e023f */
[----:B------:R-:W-:-:S04]  /*15f0*/  UISETP.LT.AND UP0, UPT, UR8, UR4, UPT ;  /* 0x000000040800728c */ /* 0x000fc8000bf01270 */
[----:B------:R-:W-:-:S12]  /*1600*/  USEL UR8, UR8, UR4, !UP0 ;  /* 0x0000000408087287 */ /* 0x000fd8000c000000 */
.L_x_817:
[----:B------:R-:W-:Y:S01]  /*1610*/  USHF.R.S32.HI UR4, URZ, 0x1f, UR8 ;  /* 0x0000001f3f047899 */ /* 0x000fe20008011408 */
[----:B------:R-:W-:Y:S02]  /*1620*/  PLOP3.LUT P0, PT, PT, PT, PT, 0x80, 0x0 ;  /* 0x000000000000781c */ /* 0x000fe40003f0f070 */
[----:B------:R-:W-:Y:S01]  /*1630*/  CS2R R36, SRZ ;  /* 0x0000000000247805 */ /* 0x000fe2000001ff00 */
[----:B------:R-:W-:Y:S01]  /*1640*/  IMAD.MOV.U32 R48, RZ, RZ, RZ ;  /* 0x000000ffff307224 */ /* 0x000fe200078e00ff */
[----:B------:R-:W-:Y:S01]  /*1650*/  ULEA.HI UR4, UR4, UR8, URZ, 0x7 ;  /* 0x0000000804047291 */ /* 0x000fe2000f8f383f */
[----:B------:R-:W-:Y:S01]  /*1660*/  CS2R R30, SRZ ;  /* 0x00000000001e7805 */ /* 0x000fe2000001ff00 */
[----:B------:R-:W-:Y:S01]  /*1670*/  IMAD.MOV.U32 R133, RZ, RZ, RZ ;  /* 0x000000ffff857224 */ /* 0x000fe200078e00ff */
[----:B------:R-:W-:Y:S01]  /*1680*/  CS2R R28, SRZ ;  /* 0x00000000001c7805 */ /* 0x000fe2000001ff00 */
[----:B------:R-:W-:Y:S01]  /*1690*/  USHF.R.S32.HI UR4, URZ, 0x7, UR4 ;  /* 0x000000073f047899 */ /* 0x000fe20008011404 */
[----:B------:R-:W-:Y:S01]  /*16a0*/  IMAD.MOV.U32 R44, RZ, RZ, RZ ;  /* 0x000000ffff2c7224 */ /* 0x000fe200078e00ff */
[----:B------:R-:W-:Y:S01]  /*16b0*/  CS2R R26, SRZ ;  /* 0x00000000001a7805 */ /* 0x000fe2000001ff00 */
[----:B------:R-:W-:Y:S01]  /*16c0*/  IMAD.MOV.U32 R129, RZ, RZ, RZ ;  /* 0x000000ffff817224 */ /* 0x000fe200078e00ff */
[----:B------:R-:W-:Y:S01]  /*16d0*/  UISETP.LT.AND UP0, UPT, URZ, UR4, UPT ;  /* 0x000000043f00728c */ /* 0x000fe2000bf01270 */
[----:B------:R-:W-:Y:S01]  /*16e0*/  IMAD.MOV.U32 R46, RZ, RZ, RZ ;  /* 0x000000ffff2e7224 */ /* 0x000fe200078e00ff */
[----:B------:R-:W-:Y:S01]  /*16f0*/  CS2R R122, SRZ ;  /* 0x00000000007a7805 */ /* 0x000fe2000001ff00 */
[----:B------:R-:W-:Y:S01]  /*1700*/  IMAD.MOV.U32 R125, RZ, RZ, RZ ;  /* 0x000000ffff7d7224 */ /* 0x000fe200078e00ff */
[----:B------:R-:W-:Y:S01]  /*1710*/  USEL UR37, URZ, UR4, !UP0 ;  /* 0x000000043f257287 */ /* 0x000fe2000c000000 */
[----:B------:R-:W-:-:S02]  /*1720*/  CS2R R120, SRZ ;  /* 0x0000000000787805 */ /* 0x000fc4000001ff00 */
[----:B------:R-:W-:Y:S02]  /*1730*/  CS2R R118, SRZ ;  /* 0x0000000000767805 */ /* 0x000fe4000001ff00 */
[----:B------:R-:W-:Y:S02]  /*1740*/  CS2R R116, SRZ ;  /* 0x0000000000747805 */ /* 0x000fe4000001ff00 */
[----:B------:R-:W-:Y:S02]  /*1750*/  CS2R R114, SRZ ;  /* 0x0000000000727805 */ /* 0x000fe4000001ff00 */
[----:B------:R-:W-:Y:S02]  /*1760*/  CS2R R112, SRZ ;  /* 0x0000000000707805 */ /* 0x000fe4000001ff00 */
[----:B------:R-:W-:Y:S02]  /*1770*/  ISETP.GT.AND P1, PT, R88, UR37, PT ;  /* 0x0000002558007c0c */ /* 0x000fe4000bf24270 */
        /* <DEDUP_REMOVED lines=9> */
[----:B------:R-:W-:Y:S01]  /*1810*/  IMAD.MOV.U32 R93, RZ, RZ, RZ ;  /* 0x000000ffff5d7224 */ /* 0x000fe200078e00ff */
[----:B------:R-:W-:Y:S02]  /*1820*/  CS2R R6, SRZ ;  /* 0x0000000000067805 */ /* 0x000fe4000001ff00 */
[----:B------:R-:W-:Y:S01]  /*1830*/  CS2R R90, SRZ ;  /* 0x00000000005a7805 */ /* 0x000fe2000001ff00 */
[----:B------:R-:W-:Y:S01]  /*1840*/  IMAD.MOV.U32 R42, RZ, RZ, RZ ;  /* 0x000000ffff2a7224 */ /* 0x000fe200078e00ff */
[----:B------:R-:W-:Y:S06]  /*1850*/  @!P1 BRA `(.L_x_820) ;  /* 0x000000c800309947 */ /* 0x000fec0003800000 */
[----:B------:R-:W0:Y:S02]  /*1860*/  SHFL.IDX PT, R0, R146, RZ, 0x1f ;  /* 0x00001fff92007589 */ /* 0x000e2400000e0000 */
[----:B0-----:R-:W-:-:S13]  /*1870*/  R2UR UR43, R0 ;  /* 0x00000000002b72ca */ /* 0x001fda00000e0000 */
[----:B------:R-:W-:-:S04]  /*1880*/  UIMAD.WIDE UR4, UR43, 0x55555556, URZ ;  /* 0x555555562b0478a5 */ /* 0x000fc8000f8e023f */
[----:B------:R-:W-:Y:S02]  /*1890*/  ULEA.HI UR54, UR5, UR5, URZ, 0x1 ;  /* 0x0000000505367291 */ /* 0x000fe4000f8f083f */
[----:B------:R-:W-:Y:S02]  /*18a0*/  UIADD3 UR5, UR40, 0x21800, URZ ;  /* 0x0002180028057890 */ /* 0x000fe4000fffe03f */
[----:B------:R-:W-:Y:S02]  /*18b0*/  UIMAD UR54, UR54, -0x3, UR43 ;  /* 0xfffffffd363678a4 */ /* 0x000fe4000f8e022b */
[----:B------:R-:W-:Y:S02]  /*18c0*/  ULOP3.LUT UP0, URZ, UR5, 0x3ff, URZ, 0xc0, !UPT ;  /* 0x000003ff053f7892 */ /* 0x000fe4000f80c03f */
[----:B------:R-:W-:Y:S02]  /*18d0*/  ULEA UR4, UR54, UR40, 0xc ;  /* 0x0000002836047291 */ /* 0x000fe4000f8e603f */
[----:B------:R-:W-:-:S02]  /*18e0*/  ULEA UR5, UR54, UR5, 0xd ;  /* 0x0000000536057291 */ /* 0x000fc4000f8e683f */
[----:B------:R-:W-:Y:S01]  /*18f0*/  PLOP3.LUT P0, PT, PT, PT, UP0, 0x80, 0x0 ;  /* 0x000000000000781c */ /* 0x000fe20003f0f008 */
[----:B------:R-:W-:Y:S02]  /*1900*/  UIADD3 UR4, UR4, 0xc400, URZ ;  /* 0x0000c40004047890 */ /* 0x000fe4000fffe03f */
[----:B------:R-:W-:Y:S02]  /*1910*/  USHF.R.U32.HI UR5, URZ, 0x4, UR5 ;  /* 0x000000043f057899 */ /* 0x000fe40008011605 */
[----:B------:R-:W-:Y:S02]  /*1920*/  USHF.R.U32.HI UR4, URZ, 0x4, UR4 ;  /* 0x000000043f047899 */ /* 0x000fe40008011604 */
[----:B------:R-:W-:Y:S02]  /*1930*/  ULOP3.LUT UR36, UR5, 0x3fff, URZ, 0xc0, !UPT ;  /* 0x00003fff05247892 */ /* 0x000fe4000f8ec03f */
[----:B------:R-:W-:-:S04]  /*1940*/  ULOP3.LUT UR56, UR4, 0x3fff, URZ, 0xc0, !UPT ;  /* 0x00003fff04387892 */ /* 0x000fc8000f8ec03f */
[----:B------:R-:W-:Y:S08]  /*1950*/  @!P0 BRA `(.L_x_821) ;  /* 0x0000000000408947 */ /* 0x000ff00003800000 */
        /* <DEDUP_REMOVED lines=16> */
.L_x_821:
[----:B------:R-:W-:Y:S01]  /*1a60*/  ULEA.HI UR4, UR48, UR48, URZ, 0x1 ;  /* 0x0000003030047291 */ /* 0x000fe2000f8f083f */
[----:B------:R-:W-:-:S03]  /*1a70*/  IMAD.U32 R2, RZ, RZ, UR49 ;  /* 0x00000031ff027e24 */ /* 0x000fc6000f8e00ff */
[----:B------:R-:W-:Y:S02]  /*1a80*/  ULOP3.LUT UR4, UR4, 0xfffffffe, URZ, 0xc0, !UPT ;  /* 0xfffffffe04047892 */ /* 0x000fe4000f8ec03f */
[----:B------:R-:W-:Y:S02]  /*1a90*/  ISETP.NE.AND P0, PT, R2, 0x3, PT ;  /* 0x000000030200780c */ /* 0x000fe40003f05270 */
[----:B------:R-:W-:-:S06]  /*1aa0*/  UIADD3 UR4, UR48, -UR4, URZ ;  /* 0x8000000430047290 */ /* 0x000fcc000fffe03f */
[----:B------:R-:W-:-:S05]  /*1ab0*/  IMAD.U32 R0, RZ, RZ, UR4 ;  /* 0x00000004ff007e24 */ /* 0x000fca000f8e00ff */
[----:B------:R-:W-:-:S04]  /*1ac0*/  SHF.L.U32 R0, R0, 0x1f, RZ ;  /* 0x0000001f00007819 */ /* 0x000fc800000006ff */
[----:B------:R-:W0:Y:S02]  /*1ad0*/  SYNCS.PHASECHK.TRANS64.TRYWAIT P1, [UR40+0x2d800], R0 ;  /* 0x02d80000ff0075a7 */ /* 0x000e240008020168 */
[----:B0-----:R-:W-:Y:S05]  /*1ae0*/  @!P1 BRA `(.L_x_822) ;  /* 0x0000012000e89947 */ /* 0x001fea0003800000 */
.L_x_978:
[----:B------:R-:W-:Y:S05]  /*1af0*/  @!P0 BRA `(.L_x_823) ;  /* 0x0000000000048947 */ /* 0x000fea0003800000 */
[----:B------:R-:W-:Y:S01]  /*1b00*/  BPT.TRAP 0x1 ;  /* 0x000000040000795c */ /* 0x000fe20000300000 */
.L_x_823:
[----:B0-----:R-:W-:Y:S02]  /*1b10*/  IMAD.U32 R3, RZ, RZ, UR46 ;  /* 0x0000002eff037e24 */ /* 0x001fe4000f8e00ff */
[----:B------:R-:W-:-:S03]  /*1b20*/  IMAD.U32 R0, RZ, RZ, UR47 ;  /* 0x0000002fff007e24 */ /* 0x000fc6000f8e00ff */
[----:B------:R-:W-:Y:S02]  /*1b30*/  LEA R3, R3, UR40, 0x3 ;  /* 0x0000002803037c11 */ /* 0x000fe4000f8e18ff */
[----:B------:R-:W-:-:S04]  /*1b40*/  SHF.L.U32 R0, R0, 0x1f, RZ ;  /* 0x0000001f00007819 */ /* 0x000fc800000006ff */
[----:B------:R0:W1:Y:S01]  /*1b50*/  SYNCS.PHASECHK.TRANS64.TRYWAIT P1, [R3+URZ+0x2d830], R0 ;  /* 0x02d83000030075a7 */ /* 0x000062000802017f */
[----:B------:R-:W-:Y:S05]  /*1b60*/  @!P0 BRA `(.L_x_824) ;  /* 0x0000000000048947 */ /* 0x000fea0003800000 */
[----:B------:R-:W-:Y:S01]  /*1b70*/  BPT.TRAP 0x1 ;  /* 0x000000040000795c */ /* 0x000fe20000300000 */
.L_x_824:
[----:B-1----:R-:W-:Y:S05]  /*1b80*/  @P1 BRA `(.L_x_825) ;  /* 0x0000000000081947 */ /* 0x002fea0003800000 */
[----:B------:R-:W1:Y:S02]  /*1b90*/  SYNCS.PHASECHK.TRANS64.TRYWAIT P1, [R3+URZ+0x2d830], R0 ;  /* 0x02d83000030075a7 */ /* 0x000e64000802017f */
[----:B-1----:R-:W-:Y:S05]  /*1ba0*/  @!P1 BRA `(.L_x_826) ;  /* 0x0000012000d09947 */ /* 0x002fea0003800000 */
.L_x_825:
[----:B------:R-:W-:Y:S05]  /*1bb0*/  WARPSYNC.ALL ;  /* 0x0000000000007948 */ /* 0x000fea0003800000 */
[----:B------:R-:W-:Y:S01]  /*1bc0*/  UIADD3 UR4, UR40, 0x15400, URZ ;  /* 0x0001540028047890 */ /* 0x000fe2000fffe03f */
[----:B------:R-:W-:Y:S01]  /*1bd0*/  WARPGROUP.ARRIVE ;  /* 0x00000000000079c5 */ /* 0x000fe20000000000 */
[----:B------:R-:W-:Y:S01]  /*1be0*/  UMOV UR5, 0x80000020 ;  /* 0x8000002000057882 */ /* 0x000fe20000000000 */
[----:B------:R-:W-:Y:S01]  /*1bf0*/  UMOV UR7, 0x80000020 ;  /* 0x8000002000077882 */ /* 0x000fe20000000000 */
[----:B------:R-:W-:Y:S01]  /*1c00*/  USHF.R.U32.HI UR4, URZ, 0x4, UR4 ;  /* 0x000000043f047899 */ /* 0x000fe20008011604 */
[----:B------:R-:W-:Y:S01]  /*1c10*/  UMOV UR9, 0x80000020 ;  /* 0x8000002000097882 */ /* 0x000fe20000000000 */
[----:B------:R-:W-:-:S02]  /*1c20*/  UMOV UR11, 0x80000020 ;  /* 0x80000020000b7882 */ /* 0x000fc40000000000 */
[----:B------:R-:W-:Y:S01]  /*1c30*/  ULOP3.LUT UR4, UR4, 0x3fff, URZ, 0xc0, !UPT ;  /* 0x00003fff04047892 */ /* 0x000fe2000f8ec03f */
[----:B------:R-:W-:Y:S01]  /*1c40*/  UMOV UR13, 0x80000020 ;  /* 0x80000020000d7882 */ /* 0x000fe20000000000 */
[----:B------:R-:W-:Y:S02]  /*1c50*/  UMOV UR15, 0x80000020 ;  /* 0x80000020000f7882 */ /* 0x000fe40000000000 */
[----:B------:R-:W-:Y:S02]  /*1c60*/  ULOP3.LUT UR32, UR4, 0x10000, URZ, 0xfc, !UPT ;  /* 0x0001000004207892 */ /* 0x000fe4000f8efc3f */
[----:B------:R-:W-:Y:S02]  /*1c70*/  ULOP3.LUT UR4, UR56, 0x10000, URZ, 0xfc, !UPT ;  /* 0x0001000038047892 */ /* 0x000fe4000f8efc3f */
[----:B------:R-:W-:Y:S02]  /*1c80*/  UIMAD UR6, UR46, 0x600, UR32 ;  /* 0x000006002e0678a4 */ /* 0x000fe4000f8e0220 */
[----:B------:R-:W-:-:S02]  /*1c90*/  UIADD3 UR8, UR4, 0x2, URZ ;  /* 0x0000000204087890 */ /* 0x000fc4000fffe03f */
[----:B------:R-:W-:Y:S02]  /*1ca0*/  UIADD3 UR10, UR6, 0x2, URZ ;  /* 0x00000002060a7890 */ /* 0x000fe4000fffe03f */
[----:B------:R-:W-:Y:S02]  /*1cb0*/  UIADD3 UR12, UR4, 0x300, URZ ;  /* 0x00000300040c7890 */ /* 0x000fe4000fffe03f */
[----:B------:R-:W-:Y:S02]  /*1cc0*/  UIADD3 UR14, UR6, 0x200, URZ ;  /* 0x00000200060e7890 */ /* 0x000fe4000fffe03f */
[----:B------:R-:W-:Y:S01]  /*1cd0*/  HGMMA.64x128x16.F32 R24, gdesc[UR4], RZ, !UPT, gsb0 ;  /* 0x01e00000041879f0 */ /* 0x000fe2000c0008ff */
        /* <DEDUP_REMOVED lines=12> */
[----:B------:R-:W-:Y:S02]  /*1da0*/  WARPGROUP.DEPBAR.LE gsb0, 0x0 ;  /* 0x00008000000079c5 */ /* 0x000fe40000010000 */
        /* <DEDUP_REMOVED lines=17> */
.L_x_827:
[----:B------:R-:W-:Y:S01]  /*1ec0*/  UISETP.NE.AND UP1, UPT, UR51, URZ, UPT ;  /* 0x0000003f3300728c */ /* 0x000fe2000bf25270 */
[----:B01----:R-:W-:Y:S01]  /*1ed0*/  VIADD R0, R137, UR39 ;  /* 0x0000002789007c36 */ /* 0x003fe20008000000 */
[----:B------:R-:W-:Y:S01]  /*1ee0*/  R2UR UR6, R3 ;  /* 0x00000000030672ca */ /* 0x000fe200000e0000 */
[----:B------:R-:W0:Y:S01]  /*1ef0*/  LDC R138, c[0x0][0x2f0] ;  /* 0x0000bc00ff8a7b82 */ /* 0x000e220000000800 */
[----:B------:R-:W-:Y:S01]  /*1f00*/  IMAD.MOV.U32 R3, RZ, RZ, -0x80 ;  /* 0xffffff80ff037424 */ /* 0x000fe200078e00ff */
[----:B------:R-:W-:Y:S01]  /*1f10*/  UISETP.NE.AND UP0, UPT, UR50, URZ, UPT ;  /* 0x0000003f3200728c */ /* 0x000fe2000bf05270 */
[----:B------:R-:W-:Y:S01]  /*1f20*/  PLOP3.LUT P1, PT, PT, PT, UP1, 0x80, 0x0 ;  /* 0x000000000000781c */ /* 0x000fe20003f2f018 */
[----:B------:R-:W-:Y:S01]  /*1f30*/  ULDC UR35, c[0x0][0x9dc] ;  /* 0x0002770000237ab9 */ /* 0x000fe20000000800 */
[----:B------:R-:W-:Y:S01]  /*1f40*/  PLOP3.LUT P2, PT, PT, PT, UP1, 0x80, 0x0 ;  /* 0x000000000000781c */ /* 0x000fe20003f4f018 */
[C---:B------:R-:W-:Y:S01]  /*1f50*/  IMAD R7, R88.reuse, R3, 0x80 ;  /* 0x0000008058077424 */ /* 0x040fe200078e0203 */
[----:B------:R-:W-:Y:S01]  /*1f60*/  ULDC UR14, c[0x0][0x9e0] ;  /* 0x00027800000e7ab9 */ /* 0x000fe20000000800 */
[----:B------:R-:W-:Y:S01]  /*1f70*/  @UP1 ULDC UR7, c[0x0][0x44c] ;  /* 0x0001130000071ab9 */ /* 0x000fe20000000800 */
[----:B------:R-:W1:Y:S01]  /*1f80*/  LDC R139, c[0x0][0x288] ;  /* 0x0000a200ff8b7b82 */ /* 0x000e620000000800 */
[----:B------:R-:W-:Y:S01]  /*1f90*/  VIADD R3, R7, 0x1 ;  /* 0x0000000107037836 */ /* 0x000fe20000000000 */
[----:B------:R-:W-:Y:S01]  /*1fa0*/  LEA R6, R88, 0xffffff80, 0x7 ;  /* 0xffffff8058067811 */ /* 0x000fe200078e38ff */
[----:B------:R-:W-:-:S02]  /*1fb0*/  UIADD3 UR6, UR6, 0x2d840, URZ ;  /* 0x0002d84006067890 */ /* 0x000fc4000fffe03f */
[----:B------:R-:W-:Y:S02]  /*1fc0*/  IMAD R3, R16, -0x2, R3 ;  /* 0xfffffffe10037824 */ /* 0x000fe400078e0203 */
[----:B------:R-:W-:Y:S01]  /*1fd0*/  @P1 IMAD.HI.U32 R2, R0, UR7, RZ ;  /* 0x0000000700021c27 */ /* 0x000fe2000f8e00ff */
[----:B------:R-:W-:Y:S01]  /*1fe0*/  @UP1 ULDC UR7, c[0x0][0x450] ;  /* 0x0001140000071ab9 */ /* 0x000fe20000000800 */
[----:B------:R-:W-:Y:S01]  /*1ff0*/  UPRMT UR6, UR41, 0x654, UR6 ;  /* 0x0000065429067896 */ /* 0x000fe20008000006 */
[----:B------:R-:W-:Y:S02]  /*2000*/  PLOP3.LUT P1, PT, PT, PT, UP0, 0x40, 0x0 ;  /* 0x000000000000781c */ /* 0x000fe40003f2e808 */
[----:B------:R-:W-:Y:S01]  /*2010*/  @P2 SHF.R.U32.HI R0, RZ, UR7, R2 ;  /* 0x00000007ff002c19 */ /* 0x000fe20008011602 */
[----:B0-----:R-:W-:-:S04]  /*2020*/  IMAD R2, R138, UR44, R3 ;  /* 0x0000002c8a027c24 */ /* 0x001fc8000f8e0203 */
[----:B------:R-:W0:Y:S01]  /*2030*/  SHFL.IDX PT, R5, R0, RZ, 0x1c1f ;  /* 0x001c1fff00057589 */ /* 0x000e2200000e0000 */
[----:B------:R-:W-:Y:S01]  /*2040*/  SYNCS.ARRIVE.TRANS64.RED.A1T0 RZ, [UR6], RZ ;  /* 0x000000ffffff79a7 */ /* 0x000fe20008100406 */
[----:B------:R-:W-:Y:S01]  /*2050*/  ULOP3.LUT UR6, URZ, UR35, URZ, 0x33, !UPT ;  /* 0x000000233f067292 */ /* 0x000fe2000f8e333f */
[----:B------:R-:W-:Y:S02]  /*2060*/  IMAD R3, R138, UR44, R7 ;  /* 0x0000002c8a037c24 */ /* 0x000fe4000f8e0207 */
[----:B-1----:R-:W-:Y:S02]  /*2070*/  IMAD.IADD R2, R2, 0x1, -R139 ;  /* 0x0000000102027824 */ /* 0x002fe400078e0a8b */
[----:B------:R-:W-:Y:S02]  /*2080*/  IMAD R8, R16, -0x2, R3 ;  /* 0xfffffffe10087824 */ /* 0x000fe400078e0203 */
[C---:B------:R-:W-:Y:S02]  /*2090*/  VIADD R9, R2.reuse, UR14 ;  /* 0x0000000e02097c36 */ /* 0x040fe40008000000 */
[----:B------:R-:W-:-:S03]  /*20a0*/  VIADD R10, R2, UR6 ;  /* 0x00000006020a7c36 */ /* 0x000fc60008000000 */
[----:B0-----:R-:W-:Y:S01]  /*20b0*/  VIADDMNMX R2, R5, R9, R8, PT ;  /* 0x0000000905027246 */ /* 0x001fe20003800108 */
[----:B------:R-:W-:Y:S01]  /*20c0*/  IMAD.IADD R3, R10, 0x1, R5 ;  /* 0x000000010a037824 */ /* 0x000fe200078e0205 */
[----:B------:R-:W-:Y:S06]  /*20d0*/  @P1 BRA `(.L_x_828) ;  /* 0x0000000000641947 */ /* 0x000fec0003800000 */
[----:B------:R-:W-:Y:S01]  /*20e0*/  IMAD R4, R138, UR44, R5 ;  /* 0x0000002c8a047c24 */ /* 0x000fe2000f8e0205 */
[----:B------:R-:W-:Y:S03]  /*20f0*/  BSSY B0, `(.L_x_829) ;  /* 0x0000013000007945 */ /* 0x000fe60003800000 */
[----:B------:R-:W-:-:S05]  /*2100*/  IMAD.IADD R5, R4, 0x1, -R139 ;  /* 0x0000000104057824 */ /* 0x000fca00078e0a8b */
[----:B------:R-:W-:-:S13]  /*2110*/  ISETP.GT.AND P1, PT, R5, -0x1, PT ;  /* 0xffffffff0500780c */ /* 0x000fda0003f24270 */
[----:B------:R-:W-:Y:S05]  /*2120*/  @P1 BRA `(.L_x_830) ;  /* 0x0000000000241947 */ /* 0x000fea0003800000 */
[----:B------:R-:W-:Y:S01]  /*2130*/  ULDC UR6, c[0x0][0x9e4] ;  /* 0x0002790000067ab9 */ /* 0x000fe20000000800 */
[----:B------:R-:W-:Y:S01]  /*2140*/  LOP3.LUT R5, RZ, R5, RZ, 0x33, !PT ;  /* 0x00000005ff057212 */ /* 0x000fe200078e33ff */
[----:B------:R-:W-:-:S05]  /*2150*/  IMAD.U32 R11, RZ, RZ, UR6 ;  /* 0x00000006ff0b7e24 */ /* 0x000fca000f8e00ff */
[----:B------:R-:W-:-:S13]  /*2160*/  ISETP.NE.AND P1, PT, R11, 0x1, PT ;  /* 0x000000010b00780c */ /* 0x000fda0003f25270 */
[----:B------:R-:W0:Y:S02]  /*2170*/  @P1 LDC.64 R12, c[0x0][0x9e8] ;  /* 0x00027a00ff0c1b82 */ /* 0x000e240000000a00 */
[----:B0-----:R-:W-:-:S05]  /*2180*/  @P1 IMAD.HI.U32 R4, R5, R12, RZ ;  /* 0x0000000c05041227 */ /* 0x001fca00078e00ff */
[----:B------:R-:W-:-:S04]  /*2190*/  @P1 SHF.R.U32.HI R5, RZ, R13, R4 ;  /* 0x0000000dff051219 */ /* 0x000fc80000011604 */
[----:B------:R-:W-:Y:S01]  /*21a0*/  LOP3.LUT R5, RZ, R5, RZ, 0x33, !PT ;  /* 0x00000005ff057212 */ /* 0x000fe200078e33ff */
[----:B------:R-:W-:Y:S06]  /*21b0*/  BRA `(.L_x_831) ;  /* 0x0000000000187947 */ /* 0x000fec0003800000 */
.L_x_830:
[----:B------:R-:W-:Y:S02]  /*21c0*/  ULDC UR6, c[0x0][0x9e4] ;  /* 0x0002790000067ab9 */ /* 0x000fe40000000800 */
[----:B------:R-:W-:-:S05]  /*21d0*/  IMAD.U32 R11, RZ, RZ, UR6 ;  /* 0x00000006ff0b7e24 */ /* 0x000fca000f8e00ff */
[----:B------:R-:W-:-:S13]  /*21e0*/  ISETP.NE.AND P1, PT, R11, 0x1, PT ;  /* 0x000000010b00780c */ /* 0x000fda0003f25270 */
[----:B------:R-:W0:Y:S02]  /*21f0*/  @P1 LDC.64 R12, c[0x0][0x9e8] ;  /* 0x00027a00ff0c1b82 */ /* 0x000e240000000a00 */
[----:B0-----:R-:W-:-:S05]  /*2200*/  @P1 IMAD.HI.U32 R4, R5, R12, RZ ;  /* 0x0000000c05041227 */ /* 0x001fca00078e00ff */
[----:B------:R-:W-:-:S07]  /*2210*/  @P1 SHF.R.U32.HI R5, RZ, R13, R4 ;  /* 0x0000000dff051219 */ /* 0x000fce0000011604 */
.L_x_831:
[----:B------:R-:W-:Y:S05]  /*2220*/  BSYNC B0 ;  /* 0x0000000000007941 */ /* 0x000fea0003800000 */
.L_x_829:
[----:B------:R-:W-:-:S04]  /*2230*/  IMAD R5, R5, R11, -R6 ;  /* 0x0000000b05057224 */ /* 0x000fc800078e0a06 */
[----:B------:R-:W-:-:S05]  /*2240*/  IMAD R5, R16, -0x2, R5 ;  /* 0xfffffffe10057824 */ /* 0x000fca00078e0205 */
[----:B------:R-:W-:Y:S02]  /*2250*/  VIADDMNMX R2, R5, R11, R2, PT ;  /* 0x0000000b05027246 */ /* 0x000fe40003800102 */
[----:B------:R-:W-:-:S07]  /*2260*/  VIMNMX R3, R3, R5, !PT ;  /* 0x0000000503037248 */ /* 0x000fce0007fe0100 */
.L_x_828:
[C---:B------:R-:W-:Y:S01]  /*2270*/  ISETP.GE.AND P6, PT, R7.reuse, 0xa, PT ;  /* 0x0000000a0700780c */ /* 0x040fe20003fc6270 */
[----:B------:R-:W-:Y:S01]  /*2280*/  UISETP.NE.AND UP0, UPT, UR50, URZ, UPT ;  /* 0x0000003f3200728c */ /* 0x000fe2000bf05270 */
[C---:B------:R-:W-:Y:S02]  /*2290*/  ISETP.GE.AND P1, PT, R7.reuse, 0x2, PT ;  /* 0x000000020700780c */ /* 0x040fe40003f26270 */
[C---:B------:R-:W-:Y:S02]  /*22a0*/  ISETP.GE.AND P2, PT, R7.reuse, 0x9, PT ;  /* 0x000000090700780c */ /* 0x040fe40003f46270 */
[----:B------:R-:W-:Y:S02]  /*22b0*/  ISETP.GE.AND P5, PT, R7, 0x11, PT ;  /* 0x000000110700780c */ /* 0x000fe40003fa6270 */
[----:B------:R-:W-:Y:S02]  /*22c0*/  LOP3.LUT R19, R19, 0xfffffffb, RZ, 0xc0, !PT ;  /* 0xfffffffb13137812 */ /* 0x000fe400078ec0ff */
[----:B------:R-:W-:-:S02]  /*22d0*/  ISETP.GT.AND P4, PT, R3, 0x1, !P1 ;  /* 0x000000010300780c */ /* 0x000fc40004f84270 */
[----:B------:R-:W-:Y:S02]  /*22e0*/  ISETP.GT.AND P3, PT, R3, 0x8, !P2 ;  /* 0x000000080300780c */ /* 0x000fe40005764270 */
[----:B------:R-:W-:Y:S02]  /*22f0*/  @P6 LOP3.LUT R19, R19, 0x4, RZ, 0xfc, !PT ;  /* 0x0000000413136812 */ /* 0x000fe400078efcff */
[C---:B------:R-:W-:Y:S02]  /*2300*/  ISETP.LT.OR P4, PT, R2.reuse, 0x2, P4 ;  /* 0x000000020200780c */ /* 0x040fe40002781670 */
[----:B------:R-:W-:Y:S02]  /*2310*/  ISETP.LT.OR P3, PT, R2, 0x9, P3 ;  /* 0x000000090200780c */ /* 0x000fe40001f61670 */
[----:B------:R-:W-:Y:S02]  /*2320*/  LOP3.LUT R19, R19, 0xfffffff7, RZ, 0xc0, !PT ;  /* 0xfffffff713137812 */ /* 0x000fe400078ec0ff */
[----:B------:R-:W-:-:S02]  /*2330*/  FSEL R25, R25, -INF , !P4 ;  /* 0xff80000019197808 */ /* 0x000fc40006000000 */
[----:B------:R-:W-:Y:S02]  /*2340*/  FSEL R28, R28, -INF , !P3 ;  /* 0xff8000001c1c7808 */ /* 0x000fe40005800000 */
[----:B------:R-:W-:Y:S02]  /*2350*/  ISETP.GT.AND P4, PT, R3, 0x9, !P6 ;  /* 0x000000090300780c */ /* 0x000fe40007784270 */
[----:B------:R-:W-:Y:S02]  /*2360*/  @P5 LOP3.LUT R19, R19, 0x8, RZ, 0xfc, !PT ;  /* 0x0000000813135812 */ /* 0x000fe400078efcff */
[----:B------:R-:W-:Y:S02]  /*2370*/  ISETP.GT.AND P3, PT, R3, 0x10, !P5 ;  /* 0x000000100300780c */ /* 0x000fe40006f64270 */
[----:B------:R-:W-:Y:S02]  /*2380*/  ISETP.GE.AND P5, PT, R7, 0x12, PT ;  /* 0x000000120700780c */ /* 0x000fe40003fa6270 */
[----:B------:R-:W-:-:S02]  /*2390*/  ISETP.LT.OR P4, PT, R2, 0xa, P4 ;  /* 0x0000000a0200780c */ /* 0x000fc40002781670 */
[----:B------:R-:W-:Y:S02]  /*23a0*/  ISETP.LT.OR P3, PT, R2, 0x11, P3 ;  /* 0x000000110200780c */ /* 0x000fe40001f61670 */
[----:B------:R-:W-:Y:S02]  /*23b0*/  FSEL R29, R29, -INF , !P4 ;  /* 0xff8000001d1d7808 */ /* 0x000fe40006000000 */
[----:B------:R-:W-:Y:S02]  /*23c0*/  ISETP.GE.AND P4, PT, R7, 0x19, PT ;  /* 0x000000190700780c */ /* 0x000fe40003f86270 */
[----:B------:R-:W-:Y:S02]  /*23d0*/  LOP3.LUT R19, R19, 0xffffffef, RZ, 0xc0, !PT ;  /* 0xffffffef13137812 */ /* 0x000fe400078ec0ff */
[----:B------:R-:W-:Y:S02]  /*23e0*/  FSEL R32, R32, -INF , !P3 ;  /* 0xff80000020207808 */ /* 0x000fe40005800000 */
[----:B------:R-:W-:-:S02]  /*23f0*/  ISETP.GT.AND P3, PT, R3, 0x11, !P5 ;  /* 0x000000110300780c */ /* 0x000fc40006f64270 */
[----:B------:R-:W-:Y:S02]  /*2400*/  @P5 LOP3.LUT R19, R19, 0x10, RZ, 0xfc, !PT ;  /* 0x0000001013135812 */ /* 0x000fe400078efcff */
[----:B------:R-:W-:Y:S02]  /*2410*/  ISETP.LT.OR P3, PT, R2, 0x12, P3 ;  /* 0x000000120200780c */ /* 0x000fe40001f61670 */
[----:B------:R-:W-:Y:S02]  /*2420*/  LOP3.LUT R19, R19, 0xfdffffff, RZ, 0xc0, !PT ;  /* 0xfdffffff13137812 */ /* 0x000fe400078ec0ff */
[----:B------:R-:W-:Y:S02]  /*2430*/  FSEL R33, R33, -INF , !P3 ;  /* 0xff80000021217808 */ /* 0x000fe40005800000 */
[----:B------:R-:W-:Y:S02]  /*2440*/  @P4 LOP3.LUT R19, R19, 0x2000000, RZ, 0xfc, !PT ;  /* 0x0200000013134812 */ /* 0x000fe400078efcff */
[----:B------:R-:W-:-:S02]  /*2450*/  ISETP.GT.AND P3, PT, R3, 0x18, !P4 ;  /* 0x000000180300780c */ /* 0x000fc40006764270 */
[----:B------:R-:W-:Y:S02]  /*2460*/  ISETP.GE.AND P4, PT, R7, 0x1a, PT ;  /* 0x0000001a0700780c */ /* 0x000fe40003f86270 */
[----:B------:R-:W-:Y:S02]  /*2470*/  ISETP.LT.OR P3, PT, R2, 0x19, P3 ;  /* 0x000000190200780c */ /* 0x000fe40001f61670 */
[----:B------:R-:W-:Y:S02]  /*2480*/  LOP3.LUT R19, R19, 0xfeffffff, RZ, 0xc0, !PT ;  /* 0xfeffffff13137812 */ /* 0x000fe400078ec0ff */
[----:B------:R-:W-:Y:S02]  /*2490*/  FSEL R36, R36, -INF , !P3 ;  /* 0xff80000024247808 */ /* 0x000fe40005800000 */
[----:B------:R-:W-:-:S04]  /*24a0*/  ISETP.GT.AND P3, PT, R3, 0x19, !P4 ;  /* 0x000000190300780c */ /* 0x000fc80006764270 */
[----:B------:R-:W-:Y:S02]  /*24b0*/  ISETP.LT.OR P3, PT, R2, 0x1a, P3 ;  /* 0x0000001a0200780c */ /* 0x000fe40001f61670 */
[----:B------:R-:W-:Y:S02]  /*24c0*/  @P4 LOP3.LUT R19, R19, 0x1000000, RZ, 0xfc, !PT ;  /* 0x0100000013134812 */ /* 0x000fe400078efcff */
[----:B------:R-:W-:Y:S02]  /*24d0*/  ISETP.GE.AND P4, PT, R7, 0x21, PT ;  /* 0x000000210700780c */ /* 0x000fe40003f86270 */
[----:B------:R-:W-:Y:S02]  /*24e0*/  LOP3.LUT R19, R19, 0xff7fffff, RZ, 0xc0, !PT ;  /* 0xff7fffff13137812 */ /* 0x000fe400078ec0ff */
[----:B------:R-:W-:Y:S02]  /*24f0*/  FSEL R37, R37, -INF , !P3 ;  /* 0xff80000025257808 */ /* 0x000fe40005800000 */
[----:B------:R-:W-:-:S04]  /*2500*/  ISETP.GT.AND P3, PT, R3, 0x20, !P4 ;  /* 0x000000200300780c */ /* 0x000fc80006764270 */
[----:B------:R-:W-:-:S03]  /*2510*/  ISETP.LT.OR P3, PT, R2, 0x21, P3 ;  /* 0x000000210200780c */ /* 0x000fc60001f61670 */
        /* <DEDUP_REMOVED lines=104> */
[----:B------:R-:W-:Y:S02]  /*2ba0*/  FSEL R73, R73, -INF , !P3 ;  /* 0xff80000049497808 */ /* 0x000fe40005800000 */
[----:B------:R-:W-:Y:S02]  /*2bb0*/  LOP3.LUT R19, R19, 0xfbffffff, RZ, 0xc0, !PT ;  /* 0xfbffffff13137812 */ /* 0x000fe400078ec0ff */
[----:B------:R-:W-:-:S04]  /*2bc0*/  ISETP.GT.AND P3, PT, R3, 0x68, !P4 ;  /* 0x000000680300780c */ /* 0x000fc80006764270 */
[----:B------:R-:W-:-:S03]  /*2bd0*/  ISETP.LT.OR P3, PT, R2, 0x69, P3 ;  /* 0x000000690200780c */ /* 0x000fc60001f61670 */
[----:B------:R-:W-:Y:S02]  /*2be0*/  @P4 LOP3.LUT R19, R19, 0x4000000, RZ, 0xfc, !PT ;  /* 0x0400000013134812 */ /* 0x000fe400078efcff */
[----:B------:R-:W-:Y:S02]  /*2bf0*/  ISETP.GE.AND P4, PT, R7, 0x6a, PT ;  /* 0x0000006a0700780c */ /* 0x000fe40003f86270 */
[----:B------:R-:W-:Y:S02]  /*2c00*/  FSEL R76, R76, -INF , !P3 ;  /* 0xff8000004c4c7808 */ /* 0x000fe40005800000 */
[----:B------:R-:W-:Y:S02]  /*2c10*/  ISETP.GT.AND P3, PT, R3, 0x69, !P4 ;  /* 0x000000690300780c */ /* 0x000fe40006764270 */
[----:B------:R-:W-:Y:S02]  /*2c20*/  LOP3.LUT R19, R19, 0xffffffdf, RZ, 0xc0, !PT ;  /* 0xffffffdf13137812 */ /* 0x000fe400078ec0ff */
[----:B------:R-:W-:-:S04]  /*2c30*/  ISETP.LT.OR P3, PT, R2, 0x6a, P3 ;  /* 0x0000006a0200780c */ /* 0x000fc80001f61670 */
[----:B------:R-:W-:Y:S02]  /*2c40*/  FSEL R77, R77, -INF , !P3 ;  /* 0xff8000004d4d7808 */ /* 0x000fe40005800000 */
[----:B------:R-:W-:Y:S02]  /*2c50*/  ISETP.GE.AND P3, PT, R7, 0x71, PT ;  /* 0x000000710700780c */ /* 0x000fe40003f66270 */
[----:B------:R-:W-:Y:S02]  /*2c60*/  @P4 LOP3.LUT R19, R19, 0x20, RZ, 0xfc, !PT ;  /* 0x0000002013134812 */ /* 0x000fe400078efcff */
[----:B------:R-:W-:Y:S02]  /*2c70*/  ISETP.GT.AND P4, PT, R3, 0x70, !P3 ;  /* 0x000000700300780c */ /* 0x000fe40005f84270 */
[----:B------:R-:W-:Y:S02]  /*2c80*/  LOP3.LUT R19, R19, 0xfffffffd, RZ, 0xc0, !PT ;  /* 0xfffffffd13137812 */ /* 0x000fe400078ec0ff */
[----:B------:R-:W-:-:S04]  /*2c90*/  ISETP.LT.OR P4, PT, R2, 0x71, P4 ;  /* 0x000000710200780c */ /* 0x000fc80002781670 */
[----:B------:R-:W-:Y:S02]  /*2ca0*/  FSEL R80, R80, -INF , !P4 ;  /* 0xff80000050507808 */ /* 0x000fe40006000000 */
[----:B------:R-:W-:-:S04]  /*2cb0*/  ISETP.GE.AND P4, PT, R7, 0x72, PT ;  /* 0x000000720700780c */ /* 0x000fc80003f86270 */
[----:B------:R-:W-:-:S04]  /*2cc0*/  ISETP.GT.AND P5, PT, R3, 0x71, !P4 ;  /* 0x000000710300780c */ /* 0x000fc800067a4270 */
[----:B------:R-:W-:-:S04]  /*2cd0*/  ISETP.LT.OR P5, PT, R2, 0x72, P5 ;  /* 0x000000720200780c */ /* 0x000fc80002fa1670 */
[----:B------:R-:W-:Y:S02]  /*2ce0*/  FSEL R81, R81, -INF , !P5 ;  /* 0xff80000051517808 */ /* 0x000fe40006800000 */
[----:B------:R-:W-:-:S04]  /*2cf0*/  ISETP.GE.AND P5, PT, R7, 0x79, PT ;  /* 0x000000790700780c */ /* 0x000fc80003fa6270 */
[----:B------:R-:W-:-:S04]  /*2d00*/  ISETP.GT.AND P6, PT, R3, 0x78, !P5 ;  /* 0x000000780300780c */ /* 0x000fc80006fc4270 */
[----:B------:R-:W-:-:S04]  /*2d10*/  ISETP.LT.OR P6, PT, R2, 0x79, P6 ;  /* 0x000000790200780c */ /* 0x000fc800037c1670 */
[----:B------:R-:W-:Y:S02]  /*2d20*/  FSEL R84, R84, -INF , !P6 ;  /* 0xff80000054547808 */ /* 0x000fe40007000000 */
[----:B------:R-:W-:-:S13]  /*2d30*/  ISETP.GE.AND P6, PT, R7, 0x1, PT ;  /* 0x000000010700780c */ /* 0x000fda0003fc6270 */
[----:B------:R-:W-:Y:S02]  /*2d40*/  @P6 LOP3.LUT R19, R19, 0x2, RZ, 0xfc, !PT ;  /* 0x0000000213136812 */ /* 0x000fe400078efcff */
[----:B------:R-:W-:Y:S02]  /*2d50*/  ISETP.GT.AND P6, PT, R3, RZ, !P6 ;  /* 0x000000ff0300720c */ /* 0x000fe400077c4270 */
[----:B------:R-:W-:Y:S02]  /*2d60*/  LOP3.LUT R19, R19, 0xfffffffe, RZ, 0xc0, !PT ;  /* 0xfffffffe13137812 */ /* 0x000fe400078ec0ff */
[----:B------:R-:W-:-:S04]  /*2d70*/  ISETP.LT.OR P6, PT, R2, 0x1, P6 ;  /* 0x000000010200780c */ /* 0x000fc800037c1670 */
[----:B------:R-:W-:Y:S02]  /*2d80*/  FSEL R24, R24, -INF , !P6 ;  /* 0xff80000018187808 */ /* 0x000fe40007000000 */
[----:B------:R-:W-:-:S13]  /*2d90*/  ISETP.GE.AND P6, PT, R7, 0x7a, PT ;  /* 0x0000007a0700780c */ /* 0x000fda0003fc6270 */
[----:B------:R-:W-:Y:S02]  /*2da0*/  @P6 LOP3.LUT R19, R19, 0x1, RZ, 0xfc, !PT ;  /* 0x0000000113136812 */ /* 0x000fe400078efcff */
[----:B------:R-:W-:Y:S02]  /*2db0*/  ISETP.GT.AND P6, PT, R3, 0x79, !P6 ;  /* 0x000000790300780c */ /* 0x000fe400077c4270 */
[----:B------:R-:W0:Y:S02]  /*2dc0*/  SHFL.IDX PT, R3, R0, 0x1, 0x1c1f ;  /* 0x003c1f0000037f89 */ /* 0x000e2400000e0000 */
[----:B------:R-:W-:-:S04]  /*2dd0*/  ISETP.LT.OR P6, PT, R2, 0x7a, P6 ;  /* 0x0000007a0200780c */ /* 0x000fc800037c1670 */
[----:B------:R-:W-:Y:S02]  /*2de0*/  FSEL R85, R85, -INF , !P6 ;  /* 0xff80000055557808 */ /* 0x000fe40007000000 */
[----:B------:R-:W-:Y:S02]  /*2df0*/  PLOP3.LUT P6, PT, PT, PT, UP0, 0x40, 0x0 ;  /* 0x000000000000781c */ /* 0x000fe40003fce808 */
[----:B0-----:R-:W-:Y:S01]  /*2e00*/  VIADDMNMX R4, R3, R9, R8, PT ;  /* 0x0000000903047246 */ /* 0x001fe20003800108 */
[----:B------:R-:W-:-:S10]  /*2e10*/  IMAD.IADD R5, R10, 0x1, R3 ;  /* 0x000000010a057824 */ /* 0x000fd400078e0203 */
[----:B------:R-:W-:Y:S05]  /*2e20*/  @P6 BRA `(.L_x_832) ;  /* 0x0000000000646947 */ /* 0x000fea0003800000 */
        /* <DEDUP_REMOVED lines=14> */
.L_x_834:
[----:B------:R-:W-:Y:S02]  /*2f10*/  ULDC UR6, c[0x0][0x9e4] ;  /* 0x0002790000067ab9 */ /* 0x000fe40000000800 */
[----:B------:R-:W-:-:S05]  /*2f20*/  IMAD.U32 R0, RZ, RZ, UR6 ;  /* 0x00000006ff007e24 */ /* 0x000fca000f8e00ff */
[----:B------:R-:W-:-:S13]  /*2f30*/  ISETP.NE.AND P6, PT, R0, 0x1, PT ;  /* 0x000000010000780c */ /* 0x000fda0003fc5270 */
[----:B------:R-:W0:Y:S02]  /*2f40*/  @P6 LDC.64 R2, c[0x0][0x9e8] ;  /* 0x00027a00ff026b82 */ /* 0x000e240000000a00 */
[----:B0-----:R-:W-:-:S05]  /*2f50*/  @P6 IMAD.HI.U32 R2, R7, R2, RZ ;  /* 0x0000000207026227 */ /* 0x001fca00078e00ff */
[----:B------:R-:W-:-:S07]  /*2f60*/  @P6 SHF.R.U32.HI R7, RZ, R3, R2 ;  /* 0x00000003ff076219 */ /* 0x000fce0000011602 */
.L_x_835:
[----:B------:R-:W-:Y:S05]  /*2f70*/  BSYNC B0 ;  /* 0x0000000000007941 */ /* 0x000fea0003800000 */
.L_x_833:
[----:B------:R-:W-:-:S04]  /*2f80*/  IMAD R7, R7, R0, -R6 ;  /* 0x0000000007077224 */ /* 0x000fc800078e0a06 */
[----:B------:R-:W-:-:S05]  /*2f90*/  IMAD R7, R16, -0x2, R7 ;  /* 0xfffffffe10077824 */ /* 0x000fca00078e0207 */
[----:B------:R-:W-:Y:S02]  /*2fa0*/  VIADDMNMX R4, R7, R0, R4, PT ;  /* 0x0000000007047246 */ /* 0x000fe40003800104 */
[----:B------:R-:W-:-:S07]  /*2fb0*/  VIMNMX R5, R5, R7, !PT ;  /* 0x0000000705057248 */ /* 0x000fce0007fe0100 */
.L_x_832:
[----:B------:R-:W-:Y:S01]  /*2fc0*/  ISETP.GT.AND P1, PT, R5, 0x1, !P1 ;  /* 0x000000010500780c */ /* 0x000fe20004f24270 */
[----:B------:R-:W-:Y:S01]  /*2fd0*/  ULDC UR33, c[0x0][0x988] ;  /* 0x0002620000217ab9 */ /* 0x000fe20000000800 */
[----:B------:R-:W-:Y:S01]  /*2fe0*/  LOP3.LUT P6, RZ, R19, 0x4, RZ, 0xc0, !PT ;  /* 0x0000000413ff7812 */ /* 0x000fe200078cc0ff */
[----:B------:R-:W-:Y:S01]  /*2ff0*/  UISETP.NE.AND UP1, UPT, UR51, URZ, UPT ;  /* 0x0000003f3300728c */ /* 0x000fe2000bf25270 */
[----:B------:R-:W-:Y:S01]  /*3000*/  ISETP.LT.OR P1, PT, R4, 0x2, P1 ;  /* 0x000000020400780c */ /* 0x000fe20000f21670 */
[----:B------:R-:W-:Y:S01]  /*3010*/  UISETP.NE.AND UP0, UPT, UR50, URZ, UPT ;  /* 0x0000003f3200728c */ /* 0x000fe2000bf05270 */
[----:B------:R-:W-:Y:S01]  /*3020*/  FMNMX.FTZ R3, R24, R25, !PT ;  /* 0x0000001918037209 */ /* 0x000fe20007810000 */
[----:B------:R-:W-:Y:S01]  /*3030*/  UMOV UR10, UR39 ;  /* 0x00000027000a7c82 */ /* 0x000fe20008000000 */
[----:B------:R-:W-:Y:S02]  /*3040*/  FSEL R27, R27, -INF , !P1 ;  /* 0xff8000001b1b7808 */ /* 0x000fe40004800000 */
[----:B------:R-:W-:-:S02]  /*3050*/  ISETP.GT.AND P1, PT, R5, 0x9, !P6 ;  /* 0x000000090500780c */ /* 0x000fc40007724270 */
[----:B------:R-:W-:Y:S02]  /*3060*/  FMNMX.FTZ R0, R28, R3, !PT ;  /* 0x000000031c007209 */ /* 0x000fe40007810000 */
[----:B------:R-:W-:Y:S01]  /*3070*/  ISETP.LT.OR P1, PT, R4, 0xa, P1 ;  /* 0x0000000a0400780c */ /* 0x000fe20000f21670 */
[----:B------:R-:W-:Y:S01]  /*3080*/  @UP1 ULDC UR6, c[0x0][0x44c] ;  /* 0x0001130000061ab9 */ /* 0x000fe20000000800 */
[----:B------:R-:W-:Y:S01]  /*3090*/  FMNMX.FTZ R3, R29, R0, !PT ;  /* 0x000000001d037209 */ /* 0x000fe20007810000 */
[----:B------:R-:W-:Y:S01]  /*30a0*/  UIMAD.WIDE.U32 UR6, UR39, UR6, URZ ;  /* 0x00000006270672a5 */ /* 0x000fe2000f8e003f */
[----:B------:R-:W-:Y:S01]  /*30b0*/  FSEL R31, R31, -INF , !P1 ;  /* 0xff8000001f1f7808 */ /* 0x000fe20004800000 */
[----:B------:R-:W-:Y:S01]  /*30c0*/  @UP1 ULDC UR11, c[0x0][0x450] ;  /* 0x00011400000b1ab9 */ /* 0x000fe20000000800 */
[----:B------:R-:W-:Y:S01]  /*30d0*/  LOP3.LUT P1, RZ, R19, 0x8, RZ, 0xc0, !PT ;  /* 0x0000000813ff7812 */ /* 0x000fe2000782c0ff */
[----:B------:R-:W-:Y:S01]  /*30e0*/  @UP1 USHF.R.U32.HI UR10, URZ, UR11, UR7 ;  /* 0x0000000b3f0a1299 */ /* 0x000fe20008011607 */
[----:B------:R-:W-:-:S02]  /*30f0*/  FMNMX.FTZ R0, R32, R3, !PT ;  /* 0x0000000320007209 */ /* 0x000fc40007810000 */
[----:B------:R-:W-:Y:S01]  /*3100*/  ISETP.GT.AND P1, PT, R5, 0x10, !P1 ;  /* 0x000000100500780c */ /* 0x000fe20004f24270 */
[----:B------:R-:W-:Y:S01]  /*3110*/  UIADD3 UR55, UR55, UR10, URZ ;  /* 0x0000000a37377290 */ /* 0x000fe2000fffe03f */
[----:B------:R-:W-:Y:S02]  /*3120*/  FMNMX.FTZ R3, R33, R0, !PT ;  /* 0x0000000021037209 */ /* 0x000fe40007810000 */
[----:B------:R-:W-:Y:S01]  /*3130*/  ISETP.LT.OR P1, PT, R4, 0x11, P1 ;  /* 0x000000110400780c */ /* 0x000fe20000f21670 */
[----:B------:R-:W-:Y:S01]  /*3140*/  UIADD3 UR14, UR55, UR14, URZ ;  /* 0x0000000e370e7290 */ /* 0x000fe2000fffe03f */
[----:B------:R-:W-:Y:S02]  /*3150*/  ISETP.GT.AND P2, PT, R5, 0x8, !P2 ;  /* 0x000000080500780c */ /* 0x000fe40005744270 */
[----:B------:R-:W-:Y:S02]  /*3160*/  FSEL R34, R34, -INF , !P1 ;  /* 0xff80000022227808 */ /* 0x000fe40004800000 */
[----:B------:R-:W-:-:S02]  /*3170*/  LOP3.LUT P1, RZ, R19, 0x10, RZ, 0xc0, !PT ;  /* 0x0000001013ff7812 */ /* 0x000fc4000782c0ff */
[----:B------:R-:W-:Y:S02]  /*3180*/  FMNMX.FTZ R0, R36, R3, !PT ;  /* 0x0000000324007209 */ /* 0x000fe40007810000 */
[----:B------:R-:W-:Y:S02]  /*3190*/  ISETP.GT.AND P1, PT, R5, 0x11, !P1 ;  /* 0x000000110500780c */ /* 0x000fe40004f24270 */
[C---:B------:R-:W-:Y:S02]  /*31a0*/  ISETP.LT.OR P2, PT, R4.reuse, 0x9, P2 ;  /* 0x000000090400780c */ /* 0x040fe40001741670 */
[----:B------:R-:W-:Y:S02]  /*31b0*/  ISETP.LT.OR P1, PT, R4, 0x12, P1 ;  /* 0x000000120400780c */ /* 0x000fe40000f21670 */
[----:B------:R-:W-:Y:S02]  /*31c0*/  FMNMX.FTZ R3, R37, R0, !PT ;  /* 0x0000000025037209 */ /* 0x000fe40007810000 */
[----:B------:R-:W-:-:S02]  /*31d0*/  FSEL R35, R35, -INF , !P1 ;  /* 0xff80000023237808 */ /* 0x000fc40004800000 */
[----:B------:R-:W-:Y:S02]  /*31e0*/  LOP3.LUT P1, RZ, R19, 0x2000000, RZ, 0xc0, !PT ;  /* 0x0200000013ff7812 */ /* 0x000fe4000782c0ff */
[----:B------:R-:W-:Y:S02]  /*31f0*/  FSEL R30, R30, -INF , !P2 ;  /* 0xff8000001e1e7808 */ /* 0x000fe40005000000 */
[----:B------:R-:W-:Y:S02]  /*3200*/  ISETP.GT.AND P1, PT, R5, 0x18, !P1 ;  /* 0x000000180500780c */ /* 0x000fe40004f24270 */
[----:B------:R-:W-:Y:S02]  /*3210*/  LOP3.LUT P2, RZ, R19, 0x40000, RZ, 0xc0, !PT ;  /* 0x0004000013ff7812 */ /* 0x000fe4000784c0ff */
[----:B------:R-:W-:Y:S02]  /*3220*/  ISETP.LT.OR P1, PT, R4, 0x19, P1 ;  /* 0x000000190400780c */ /* 0x000fe40000f21670 */
[----:B------:R-:W-:-:S02]  /*3230*/  FMNMX.FTZ R0, R40, R3, !PT ;  /* 0x0000000328007209 */ /* 0x000fc40007810000 */
[----:B------:R-:W-:Y:S02]  /*3240*/  FSEL R38, R38, -INF , !P1 ;  /* 0xff80000026267808 */ /* 0x000fe40004800000 */
[----:B------:R-:W-:Y:S02]  /*3250*/  LOP3.LUT P1, RZ, R19, 0x1000000, RZ, 0xc0, !PT ;  /* 0x0100000013ff7812 */ /* 0x000fe4000782c0ff */
[----:B------:R-:W-:Y:S02]  /*3260*/  FMNMX.FTZ R3, R41, R0, !PT ;  /* 0x0000000029037209 */ /* 0x000fe40007810000 */
[----:B------:R-:W-:Y:S02]  /*3270*/  ISETP.GT.AND P1, PT, R5, 0x19, !P1 ;  /* 0x000000190500780c */ /* 0x000fe40004f24270 */
[----:B------:R-:W-:Y:S02]  /*3280*/  LOP3.LUT P6, RZ, R19, 0x20000, RZ, 0xc0, !PT ;  /* 0x0002000013ff7812 */ /* 0x000fe400078cc0ff */
[----:B------:R-:W-:-:S02]  /*3290*/  ISETP.LT.OR P1, PT, R4, 0x1a, P1 ;  /* 0x0000001a0400780c */ /* 0x000fc40000f21670 */
[----:B------:R-:W-:Y:S02]  /*32a0*/  FMNMX.FTZ R0, R44, R3, !PT ;  /* 0x000000032c007209 */ /* 0x000fe40007810000 */
[----:B------:R-:W-:Y:S02]  /*32b0*/  FSEL R39, R39, -INF , !P1 ;  /* 0xff80000027277808 */ /* 0x000fe40004800000 */
[----:B------:R-:W-:Y:S02]  /*32c0*/  LOP3.LUT P1, RZ, R19, 0x800000, RZ, 0xc0, !PT ;  /* 0x0080000013ff7812 */ /* 0x000fe4000782c0ff */
[----:B------:R-:W-:Y:S02]  /*32d0*/  FMNMX.FTZ R3, R45, R0, !PT ;  /* 0x000000002d037209 */ /* 0x000fe40007810000 */
[----:B------:R-:W-:Y:S02]  /*32e0*/  ISETP.GT.AND P1, PT, R5, 0x20, !P1 ;  /* 0x000000200500780c */ /* 0x000fe40004f24270 */
[----:B------:R-:W-:-:S02]  /*32f0*/  FMNMX.FTZ R0, R48, R3, !PT ;  /* 0x0000000330007209 */ /* 0x000fc40007810000 */
[----:B------:R-:W-:Y:S02]  /*3300*/  ISETP.LT.OR P1, PT, R4, 0x21, P1 ;  /* 0x000000210400780c */ /* 0x000fe40000f21670 */
[----:B------:R-:W-:Y:S02]  /*3310*/  FMNMX.FTZ R3, R49, R0, !PT ;  /* 0x0000000031037209 */ /* 0x000fe40007810000 */
[----:B------:R-:W-:Y:S02]  /*3320*/  FSEL R42, R42, -INF , !P1 ;  /* 0xff8000002a2a7808 */ /* 0x000fe40004800000 */
[----:B------:R-:W-:Y:S02]  /*3330*/  LOP3.LUT P1, RZ, R19, 0x400000, RZ, 0xc0, !PT ;  /* 0x0040000013ff7812 */ /* 0x000fe4000782c0ff */
[----:B------:R-:W-:Y:S02]  /*3340*/  FMNMX.FTZ R0, R52, R3, !PT ;  /* 0x0000000334007209 */ /* 0x000fe40007810000 */
[----:B------:R-:W-:-:S02]  /*3350*/  ISETP.GT.AND P1, PT, R5, 0x21, !P1 ;  /* 0x000000210500780c */ /* 0x000fc40004f24270 */
[----:B------:R-:W-:Y:S02]  /*3360*/  FMNMX.FTZ R3, R53, R0, !PT ;  /* 0x0000000035037209 */ /* 0x000fe40007810000 */
[----:B------:R-:W-:Y:S02]  /*3370*/  ISETP.LT.OR P1, PT, R4, 0x22, P1 ;  /* 0x000000220400780c */ /* 0x000fe40000f21670 */
[----:B------:R-:W-:Y:S02]  /*3380*/  FMNMX.FTZ R0, R56, R3, !PT ;  /* 0x0000000338007209 */ /* 0x000fe40007810000 */
[----:B------:R-:W-:Y:S02]  /*3390*/  FSEL R43, R43, -INF , !P1 ;  /* 0xff8000002b2b7808 */ /* 0x000fe40004800000 */
[----:B------:R-:W-:Y:S02]  /*33a0*/  LOP3.LUT P1, RZ, R19, 0x200000, RZ, 0xc0, !PT ;  /* 0x0020000013ff7812 */ /* 0x000fe4000782c0ff */
[----:B------:R-:W-:-:S02]  /*33b0*/  FMNMX.FTZ R3, R57, R0, !PT ;  /* 0x0000000039037209 */ /* 0x000fc40007810000 */
[----:B------:R-:W-:Y:S02]  /*33c0*/  ISETP.GT.AND P1, PT, R5, 0x28, !P1 ;  /* 0x000000280500780c */ /* 0x000fe40004f24270 */
[----:B------:R-:W-:Y:S02]  /*33d0*/  FMNMX.FTZ R0, R60, R3, !PT ;  /* 0x000000033c007209 */ /* 0x000fe40007810000 */
[----:B------:R-:W-:Y:S02]  /*33e0*/  ISETP.LT.OR P1, PT, R4, 0x29, P1 ;  /* 0x000000290400780c */ /* 0x000fe40000f21670 */
[----:B------:R-:W-:Y:S02]  /*33f0*/  FMNMX.FTZ R3, R61, R0, !PT ;  /* 0x000000003d037209 */ /* 0x000fe40007810000 */
[----:B------:R-:W-:Y:S02]  /*3400*/  FSEL R46, R46, -INF , !P1 ;  /* 0xff8000002e2e7808 */ /* 0x000fe40004800000 */
[----:B------:R-:W-:-:S02]  /*3410*/  LOP3.LUT P1, RZ, R19, 0x100000, RZ, 0xc0, !PT ;  /* 0x0010000013ff7812 */ /* 0x000fc4000782c0ff */
[----:B------:R-:W-:Y:S02]  /*3420*/  FMNMX.FTZ R0, R64, R3, !PT ;  /* 0x0000000340007209 */ /* 0x000fe40007810000 */
[----:B------:R-:W-:Y:S02]  /*3430*/  ISETP.GT.AND P1, PT, R5, 0x29, !P1 ;  /* 0x000000290500780c */ /* 0x000fe40004f24270 */
[----:B------:R-:W-:Y:S02]  /*3440*/  FMNMX.FTZ R3, R65, R0, !PT ;  /* 0x0000000041037209 */ /* 0x000fe40007810000 */
[----:B------:R-:W-:Y:S02]  /*3450*/  ISETP.LT.OR P1, PT, R4, 0x2a, P1 ;  /* 0x0000002a0400780c */ /* 0x000fe40000f21670 */
[----:B------:R-:W-:Y:S02]  /*3460*/  FMNMX.FTZ R0, R68, R3, !PT ;  /* 0x0000000344007209 */ /* 0x000fe40007810000 */
[----:B------:R-:W-:-:S02]  /*3470*/  FSEL R47, R47, -INF , !P1 ;  /* 0xff8000002f2f7808 */ /* 0x000fc40004800000 */
[----:B------:R-:W-:Y:S02]  /*3480*/  LOP3.LUT P1, RZ, R19, 0x80000, RZ, 0xc0, !PT ;  /* 0x0008000013ff7812 */ /* 0x000fe4000782c0ff */
[----:B------:R-:W-:Y:S02]  /*3490*/  FMNMX.FTZ R3, R69, R0, !PT ;  /* 0x0000000045037209 */ /* 0x000fe40007810000 */
[----:B------:R-:W-:Y:S02]  /*34a0*/  ISETP.GT.AND P1, PT, R5, 0x30, !P1 ;  /* 0x000000300500780c */ /* 0x000fe40004f24270 */
[----:B------:R-:W-:Y:S02]  /*34b0*/  FMNMX.FTZ R0, R72, R3, !PT ;  /* 0x0000000348007209 */ /* 0x000fe40007810000 */
[----:B------:R-:W-:Y:S02]  /*34c0*/  ISETP.LT.OR P1, PT, R4, 0x31, P1 ;  /* 0x000000310400780c */ /* 0x000fe40000f21670 */
[----:B------:R-:W-:-:S02]  /*34d0*/  FMNMX.FTZ R3, R73, R0, !PT ;  /* 0x0000000049037209 */ /* 0x000fc40007810000 */
[----:B------:R-:W-:Y:S02]  /*34e0*/  FSEL R50, R50, -INF , !P1 ;  /* 0xff80000032327808 */ /* 0x000fe40004800000 */
[----:B------:R-:W-:Y:S02]  /*34f0*/  ISETP.GT.AND P1, PT, R5, 0x31, !P2 ;  /* 0x000000310500780c */ /* 0x000fe40005724270 */
[----:B------:R-:W-:Y:S02]  /*3500*/  FMNMX.FTZ R0, R76, R3, !PT ;  /* 0x000000034c007209 */ /* 0x000fe40007810000 */
[----:B------:R-:W-:Y:S02]  /*3510*/  ISETP.LT.OR P1, PT, R4, 0x32, P1 ;  /* 0x000000320400780c */ /* 0x000fe40000f21670 */
[----:B------:R-:W-:Y:S02]  /*3520*/  FMNMX.FTZ R3, R77, R0, !PT ;  /* 0x000000004d037209 */ /* 0x000fe40007810000 */
[----:B------:R-:W-:-:S02]  /*3530*/  FSEL R51, R51, -INF , !P1 ;  /* 0xff80000033337808 */ /* 0x000fc40004800000 */
        /* <DEDUP_REMOVED lines=10> */
[----:B------:R-:W-:Y:S01]  /*35e0*/  LOP3.LUT P2, RZ, R19, 0x80, RZ, 0xc0, !PT ;  /* 0x0000008013ff7812 */ /* 0x000fe2000784c0ff */
[----:B------:R-:W0:Y:S01]  /*35f0*/  SHFL.BFLY PT, R0, R3, 0x2, 0x1f ;  /* 0x0c401f0003007f89 */ /* 0x000e2200000e0000 */
[----:B------:R-:W-:-:S02]  /*3600*/  FSEL R55, R55, -INF , !P1 ;  /* 0xff80000037377808 */ /* 0x000fc40004800000 */
[C---:B------:R-:W-:Y:S02]  /*3610*/  LOP3.LUT P1, RZ, R19.reuse, 0x8000, RZ, 0xc0, !PT ;  /* 0x0000800013ff7812 */ /* 0x040fe4000782c0ff */
[----:B------:R-:W-:Y:S02]  /*3620*/  LOP3.LUT P6, RZ, R19, 0x40, RZ, 0xc0, !PT ;  /* 0x0000004013ff7812 */ /* 0x000fe400078cc0ff */
[C---:B------:R-:W-:Y:S02]  /*3630*/  ISETP.GT.AND P1, PT, R5.reuse, 0x40, !P1 ;  /* 0x000000400500780c */ /* 0x040fe40004f24270 */
[C---:B------:R-:W-:Y:S02]  /*3640*/  ISETP.GT.AND P3, PT, R5.reuse, 0x70, !P3 ;  /* 0x000000700500780c */ /* 0x040fe40005f64270 */
[----:B------:R-:W-:Y:S02]  /*3650*/  ISETP.LT.OR P1, PT, R4, 0x41, P1 ;  /* 0x000000410400780c */ /* 0x000fe40000f21670 */
[----:B------:R-:W-:-:S02]  /*3660*/  ISETP.GT.AND P4, PT, R5, 0x71, !P4 ;  /* 0x000000710500780c */ /* 0x000fc40006784270 */
[----:B------:R-:W-:Y:S02]  /*3670*/  FSEL R58, R58, -INF , !P1 ;  /* 0xff8000003a3a7808 */ /* 0x000fe40004800000 */
[----:B------:R-:W-:Y:S02]  /*3680*/  LOP3.LUT P1, RZ, R19, 0x4000, RZ, 0xc0, !PT ;  /* 0x0000400013ff7812 */ /* 0x000fe4000782c0ff */
[C---:B------:R-:W-:Y:S02]  /*3690*/  ISETP.LT.OR P3, PT, R4.reuse, 0x71, P3 ;  /* 0x000000710400780c */ /* 0x040fe40001f61670 */
[C---:B------:R-:W-:Y:S02]  /*36a0*/  ISETP.GT.AND P1, PT, R5.reuse, 0x41, !P1 ;  /* 0x000000410500780c */ /* 0x040fe40004f24270 */
[----:B------:R-:W-:Y:S02]  /*36b0*/  ISETP.GT.AND P5, PT, R5, 0x78, !P5 ;  /* 0x000000780500780c */ /* 0x000fe40006fa4270 */
[----:B------:R-:W-:-:S02]  /*36c0*/  ISETP.LT.OR P1, PT, R4, 0x42, P1 ;  /* 0x000000420400780c */ /* 0x000fc40000f21670 */
[----:B0-----:R-:W-:Y:S02]  /*36d0*/  FMNMX.FTZ R6, R3, R0, !PT ;  /* 0x0000000003067209 */ /* 0x001fe40007810000 */
[----:B------:R-:W-:Y:S02]  /*36e0*/  FSEL R59, R59, -INF , !P1 ;  /* 0xff8000003b3b7808 */ /* 0x000fe40004800000 */
[----:B------:R-:W-:Y:S01]  /*36f0*/  LOP3.LUT P1, RZ, R19, 0x2000, RZ, 0xc0, !PT ;  /* 0x0000200013ff7812 */ /* 0x000fe2000782c0ff */
[----:B------:R-:W0:Y:S01]  /*3700*/  SHFL.BFLY PT, R7, R6, 0x1, 0x1f ;  /* 0x0c201f0006077f89 */ /* 0x000e2200000e0000 */
[----:B------:R-:W-:Y:S02]  /*3710*/  ISETP.LT.OR P4, PT, R4, 0x72, P4 ;  /* 0x000000720400780c */ /* 0x000fe40002781670 */
[----:B------:R-:W-:Y:S02]  /*3720*/  ISETP.GT.AND P1, PT, R5, 0x48, !P1 ;  /* 0x000000480500780c */ /* 0x000fe40004f24270 */
[----:B------:R-:W-:-:S02]  /*3730*/  FSEL R82, R82, -INF , !P3 ;  /* 0xff80000052527808 */ /* 0x000fc40005800000 */
[C---:B------:R-:W-:Y:S02]  /*3740*/  ISETP.LT.OR P1, PT, R4.reuse, 0x49, P1 ;  /* 0x000000490400780c */ /* 0x040fe40000f21670 */
[----:B------:R-:W-:Y:S02]  /*3750*/  ISETP.LT.OR P5, PT, R4, 0x79, P5 ;  /* 0x000000790400780c */ /* 0x000fe40002fa1670 */
[----:B------:R-:W-:Y:S02]  /*3760*/  FSEL R62, R62, -INF , !P1 ;  /* 0xff8000003e3e7808 */ /* 0x000fe40004800000 */
[----:B------:R-:W-:Y:S02]  /*3770*/  LOP3.LUT P1, RZ, R19, 0x1000, RZ, 0xc0, !PT ;  /* 0x0000100013ff7812 */ /* 0x000fe4000782c0ff */
[----:B------:R-:W-:Y:S02]  /*3780*/  FSEL R83, R83, -INF , !P4 ;  /* 0xff80000053537808 */ /* 0x000fe40006000000 */
[----:B------:R-:W-:-:S02]  /*3790*/  ISETP.GT.AND P1, PT, R5, 0x49, !P1 ;  /* 0x000000490500780c */ /* 0x000fc40004f24270 */
[----:B------:R-:W-:Y:S02]  /*37a0*/  FSEL R86, R86, -INF , !P5 ;  /* 0xff80000056567808 */ /* 0x000fe40006800000 */
[----:B------:R-:W-:Y:S02]  /*37b0*/  ISETP.LT.OR P1, PT, R4, 0x4a, P1 ;  /* 0x0000004a0400780c */ /* 0x000fe40000f21670 */
[----:B0-----:R-:W-:Y:S02]  /*37c0*/  FMNMX.FTZ R0, R6, R7, !PT ;  /* 0x0000000706007209 */ /* 0x001fe40007810000 */
[----:B------:R-:W-:Y:S02]  /*37d0*/  FSEL R63, R63, -INF , !P1 ;  /* 0xff8000003f3f7808 */ /* 0x000fe40004800000 */
[----:B------:R-:W-:Y:S01]  /*37e0*/  LOP3.LUT P1, RZ, R19, 0x800, RZ, 0xc0, !PT ;  /* 0x0000080013ff7812 */ /* 0x000fe2000782c0ff */
[----:B------:R-:W-:-:S03]  /*37f0*/  FMUL.FTZ R9, R0, UR33 ;  /* 0x0000002100097c20 */ /* 0x000fc60008410000 */
[----:B------:R-:W-:-:S04]  /*3800*/  ISETP.GT.AND P1, PT, R5, 0x50, !P1 ;  /* 0x000000500500780c */ /* 0x000fc80004f24270 */
[----:B------:R-:W-:-:S04]  /*3810*/  ISETP.LT.OR P1, PT, R4, 0x51, P1 ;  /* 0x000000510400780c */ /* 0x000fc80000f21670 */
[----:B------:R-:W-:Y:S02]  /*3820*/  FSEL R66, R66, -INF , !P1 ;  /* 0xff80000042427808 */ /* 0x000fe40004800000 */
[----:B------:R-:W-:-:S04]  /*3830*/  LOP3.LUT P1, RZ, R19, 0x400, RZ, 0xc0, !PT ;  /* 0x0000040013ff7812 */ /* 0x000fc8000782c0ff */
        /* <DEDUP_REMOVED lines=11> */
[----:B------:R-:W-:Y:S02]  /*38f0*/  ISETP.GT.AND P1, PT, R5, 0x60, !P2 ;  /* 0x000000600500780c */ /* 0x000fe40005724270 */
[----:B------:R-:W-:Y:S02]  /*3900*/  LOP3.LUT P2, RZ, R19, 0x20, RZ, 0xc0, !PT ;  /* 0x0000002013ff7812 */ /* 0x000fe4000784c0ff */
[----:B------:R-:W-:Y:S02]  /*3910*/  ISETP.LT.OR P1, PT, R4, 0x61, P1 ;  /* 0x000000610400780c */ /* 0x000fe40000f21670 */
[----:B------:R-:W-:Y:S02]  /*3920*/  ISETP.GT.AND P2, PT, R5, 0x69, !P2 ;  /* 0x000000690500780c */ /* 0x000fe40005744270 */
[----:B------:R-:W-:-:S02]  /*3930*/  FSEL R74, R74, -INF , !P1 ;  /* 0xff8000004a4a7808 */ /* 0x000fc40004800000 */
[----:B------:R-:W-:Y:S02]  /*3940*/  ISETP.GT.AND P1, PT, R5, 0x61, !P6 ;  /* 0x000000610500780c */ /* 0x000fe40007724270 */
[----:B------:R-:W-:Y:S02]  /*3950*/  LOP3.LUT P6, RZ, R19, 0x2, RZ, 0xc0, !PT ;  /* 0x0000000213ff7812 */ /* 0x000fe400078cc0ff */
[C---:B------:R-:W-:Y:S02]  /*3960*/  ISETP.LT.OR P1, PT, R4.reuse, 0x62, P1 ;  /* 0x000000620400780c */ /* 0x040fe40000f21670 */
[----:B------:R-:W-:Y:S02]  /*3970*/  ISETP.LT.OR P2, PT, R4, 0x6a, P2 ;  /* 0x0000006a0400780c */ /* 0x000fe40001741670 */
[----:B------:R-:W-:Y:S02]  /*3980*/  FSEL R75, R75, -INF , !P1 ;  /* 0xff8000004b4b7808 */ /* 0x000fe40004800000 */
[----:B------:R-:W-:-:S02]  /*3990*/  FSETP.NEU.FTZ.AND P1, PT, R0, -INF , PT ;  /* 0xff8000000000780b */ /* 0x000fc40003f3d000 */
[----:B------:R-:W-:Y:S02]  /*39a0*/  FSEL R79, R79, -INF , !P2 ;  /* 0xff8000004f4f7808 */ /* 0x000fe40005000000 */
[----:B------:R-:W-:Y:S02]  /*39b0*/  FSEL R9, R9, RZ, P1 ;  /* 0x000000ff09097208 */ /* 0x000fe40000800000 */
[----:B------:R-:W-:Y:S02]  /*39c0*/  ISETP.GT.AND P1, PT, R5, RZ, !P6 ;  /* 0x000000ff0500720c */ /* 0x000fe40007724270 */
[----:B------:R-:W-:Y:S01]  /*39d0*/  LOP3.LUT P6, RZ, R19, 0x1, RZ, 0xc0, !PT ;  /* 0x0000000113ff7812 */ /* 0x000fe200078cc0ff */
[--C-:B------:R-:W-:Y:S01]  /*39e0*/  FFMA.FTZ R10, R28, UR33, -R9.reuse ;  /* 0x000000211c0a7c23 */ /* 0x100fe20008010809 */
[----:B------:R-:W-:Y:S01]  /*39f0*/  ISETP.LT.OR P1, PT, R4, 0x1, P1 ;  /* 0x000000010400780c */ /* 0x000fe20000f21670 */
[--C-:B------:R-:W-:Y:S01]  /*3a00*/  FFMA.FTZ R12, R32, UR33, -R9.reuse ;  /* 0x00000021200c7c23 */ /* 0x100fe20008010809 */
[----:B------:R-:W-:Y:S01]  /*3a10*/  ISETP.GT.AND P6, PT, R5, 0x79, !P6 ;  /* 0x000000790500780c */ /* 0x000fe200077c4270 */
[--C-:B------:R-:W-:Y:S01]  /*3a20*/  FFMA.FTZ R8, R24, UR33, -R9.reuse ;  /* 0x0000002118087c23 */ /* 0x100fe20008010809 */
[----:B------:R-:W-:Y:S01]  /*3a30*/  FSEL R2, R26, -INF , !P1 ;  /* 0xff8000001a027808 */ /* 0x000fe20004800000 */
[--C-:B------:R-:W-:Y:S01]  /*3a40*/  FFMA.FTZ R3, R25, UR33, -R9.reuse ;  /* 0x0000002119037c23 */ /* 0x100fe20008010809 */
[----:B------:R-:W-:Y:S01]  /*3a50*/  LOP3.LUT P1, RZ, R19, 0x4000000, RZ, 0xc0, !PT ;  /* 0x0400000013ff7812 */ /* 0x000fe2000782c0ff */
[--C-:B------:R-:W-:Y:S01]  /*3a60*/  FFMA.FTZ R7, R29, UR33, -R9.reuse ;  /* 0x000000211d077c23 */ /* 0x100fe20008010809 */
[----:B------:R-:W-:Y:S01]  /*3a70*/  FMNMX.FTZ R11, R2, R27, !PT ;  /* 0x0000001b020b7209 */ /* 0x000fe20007810000 */
[----:B------:R-:W-:Y:S01]  /*3a80*/  MUFU.EX2 R8, R8 ;  /* 0x0000000800087308 */ /* 0x000fe20000000800 */
[----:B------:R-:W-:Y:S01]  /*3a90*/  ISETP.GT.AND P1, PT, R5, 0x68, !P1 ;  /* 0x000000680500780c */ /* 0x000fe20004f24270 */
[--C-:B------:R-:W-:Y:S01]  /*3aa0*/  FFMA.FTZ R13, R33, UR33, -R9.reuse ;  /* 0x00000021210d7c23 */ /* 0x100fe20008010809 */
[----:B------:R-:W-:Y:S01]  /*3ab0*/  FMNMX.FTZ R6, R30, R11, !PT ;  /* 0x0000000b1e067209 */ /* 0x000fe20007810000 */
[--C-:B------:R-:W-:Y:S01]  /*3ac0*/  FFMA.FTZ R15, R37, UR33, -R9.reuse ;  /* 0x00000021250f7c23 */ /* 0x100fe20008010809 */
[----:B------:R-:W-:Y:S01]  /*3ad0*/  ISETP.LT.OR P1, PT, R4, 0x69, P1 ;  /* 0x000000690400780c */ /* 0x000fe20000f21670 */
[--C-:B------:R-:W-:Y:S01]  /*3ae0*/  FFMA.FTZ R14, R36, UR33, -R9.reuse ;  /* 0x00000021240e7c23 */ /* 0x100fe20008010809 */
[----:B------:R-:W-:Y:S01]  /*3af0*/  FMNMX.FTZ R11, R31, R6, !PT ;  /* 0x000000061f0b7209 */ /* 0x000fe20007810000 */
[----:B------:R-:W0:Y:S01]  /*3b00*/  MUFU.EX2 R3, R3 ;  /* 0x0000000300037308 */ /* 0x000e220000000800 */
[----:B------:R-:W-:Y:S01]  /*3b10*/  FSEL R78, R78, -INF , !P1 ;  /* 0xff8000004e4e7808 */ /* 0x000fe20004800000 */
[--C-:B------:R-:W-:Y:S01]  /*3b20*/  FFMA.FTZ R24, R40, UR33, -R9.reuse ;  /* 0x0000002128187c23 */ /* 0x100fe20008010809 */
[----:B------:R-:W-:Y:S01]  /*3b30*/  FMNMX.FTZ R6, R34, R11, !PT ;  /* 0x0000000b22067209 */ /* 0x000fe20007810000 */
[--C-:B------:R-:W-:Y:S01]  /*3b40*/  FFMA.FTZ R21, R41, UR33, -R9.reuse ;  /* 0x0000002129157c23 */ /* 0x100fe20008010809 */
[----:B------:R-:W-:Y:S01]  /*3b50*/  ISETP.LT.OR P6, PT, R4, 0x7a, P6 ;  /* 0x0000007a0400780c */ /* 0x000fe200037c1670 */
[--C-:B------:R-:W-:Y:S01]  /*3b60*/  FFMA.FTZ R26, R44, UR33, -R9.reuse ;  /* 0x000000212c1a7c23 */ /* 0x100fe20008010809 */
[----:B------:R-:W-:Y:S01]  /*3b70*/  FMNMX.FTZ R11, R35, R6, !PT ;  /* 0x00000006230b7209 */ /* 0x000fe20007810000 */
[--C-:B------:R-:W-:Y:S01]  /*3b80*/  FFMA.FTZ R25, R45, UR33, -R9.reuse ;  /* 0x000000212d197c23 */ /* 0x100fe20008010809 */
[----:B------:R-:W-:Y:S01]  /*3b90*/  FSEL R87, R87, -INF , !P6 ;  /* 0xff80000057577808 */ /* 0x000fe20007000000 */
        /* <DEDUP_REMOVED lines=16> */
[----:B------:R-:W-:Y:S01]  /*3ca0*/  FFMA.FTZ R61, R85, UR33, -R9 ;  /* 0x00000021553d7c23 */ /* 0x000fe20008010809 */
[----:B------:R-:W-:Y:S01]  /*3cb0*/  FMNMX.FTZ R6, R46, R11, !PT ;  /* 0x0000000b2e067209 */ /* 0x000fe20007810000 */
[----:B------:R-:W1:Y:S03]  /*3cc0*/  MUFU.EX2 R10, R10 ;  /* 0x0000000a000a7308 */ /* 0x000e660000000800 */
[----:B------:R-:W-:-:S04]  /*3cd0*/  FMNMX.FTZ R11, R47, R6, !PT ;  /* 0x000000062f0b7209 */ /* 0x000fc80007810000 */
[----:B------:R-:W-:Y:S01]  /*3ce0*/  FMNMX.FTZ R6, R50, R11, !PT ;  /* 0x0000000b32067209 */ /* 0x000fe20007810000 */
[----:B------:R-:W2:Y:S03]  /*3cf0*/  MUFU.EX2 R7, R7 ;  /* 0x0000000700077308 */ /* 0x000ea60000000800 */
[----:B------:R-:W-:-:S04]  /*3d00*/  FMNMX.FTZ R11, R51, R6, !PT ;  /* 0x00000006330b7209 */ /* 0x000fc80007810000 */
[----:B------:R-:W-:Y:S01]  /*3d10*/  FMNMX.FTZ R6, R54, R11, !PT ;  /* 0x0000000b36067209 */ /* 0x000fe20007810000 */
[----:B------:R-:W-:Y:S03]  /*3d20*/  MUFU.EX2 R12, R12 ;  /* 0x0000000c000c7308 */ /* 0x000fe60000000800 */
[----:B------:R-:W-:-:S04]  /*3d30*/  FMNMX.FTZ R11, R55, R6, !PT ;  /* 0x00000006370b7209 */ /* 0x000fc80007810000 */
[----:B------:R-:W-:Y:S01]  /*3d40*/  FMNMX.FTZ R6, R58, R11, !PT ;  /* 0x0000000b3a067209 */ /* 0x000fe20007810000 */
[----:B------:R-:W-:Y:S03]  /*3d50*/  MUFU.EX2 R13, R13 ;  /* 0x0000000d000d7308 */ /* 0x000fe60000000800 */
[----:B------:R-:W-:Y:S01]  /*3d60*/  FMNMX.FTZ R11, R59, R6, !PT ;  /* 0x000000063b0b7209 */ /* 0x000fe20007810000 */
[--C-:B------:R-:W-:Y:S01]  /*3d70*/  FFMA.FTZ R6, R48, UR33, -R9.reuse ;  /* 0x0000002130067c23 */ /* 0x100fe20008010809 */
[----:B------:R-:W-:Y:S02]  /*3d80*/  FFMA.FTZ R48, R73, UR33, -R9 ;  /* 0x0000002149307c23 */ /* 0x000fe40008010809 */
        /* <DEDUP_REMOVED lines=22> */
[----:B------:R-:W-:-:S03]  /*3ef0*/  FFMA.FTZ R32, R60, UR33, -R9 ;  /* 0x000000213c207c23 */ /* 0x000fc60008010809 */
[----:B------:R-:W-:Y:S01]  /*3f00*/  FMNMX.FTZ R4, R86, R11, !PT ;  /* 0x0000000b56047209 */ /* 0x000fe20007810000 */
[----:B------:R-:W-:Y:S03]  /*3f10*/  MUFU.EX2 R6, R6 ;  /* 0x0000000600067308 */ /* 0x000fe60000000800 */
[----:B------:R-:W-:-:S05]  /*3f20*/  FMNMX.FTZ R4, R87, R4, !PT ;  /* 0x0000000457047209 */ /* 0x000fca0007810000 */
[----:B------:R-:W3:Y:S01]  /*3f30*/  SHFL.BFLY PT, R11, R4, 0x2, 0x1f ;  /* 0x0c401f00040b7f89 */ /* 0x000ee200000e0000 */
[----:B------:R-:W-:Y:S08]  /*3f40*/  MUFU.EX2 R29, R29 ;  /* 0x0000001d001d7308 */ /* 0x000ff00000000800 */
[----:B------:R-:W-:Y:S08]  /*3f50*/  MUFU.EX2 R20, R20 ;  /* 0x0000001400147308 */ /* 0x000ff00000000800 */
[----:B------:R-:W-:Y:S01]  /*3f60*/  MUFU.EX2 R5, R5 ;  /* 0x0000000500057308 */ /* 0x000fe20000000800 */
[----:B---3--:R-:W-:-:S07]  /*3f70*/  FMNMX.FTZ R11, R4, R11, !PT ;  /* 0x0000000b040b7209 */ /* 0x008fce0007810000 */
[----:B------:R-:W-:Y:S01]  /*3f80*/  MUFU.EX2 R28, R28 ;  /* 0x0000001c001c7308 */ /* 0x000fe20000000800 */
[----:B------:R-:W3:Y:S07]  /*3f90*/  SHFL.BFLY PT, R4, R11, 0x1, 0x1f ;  /* 0x0c201f000b047f89 */ /* 0x000eee00000e0000 */
[----:B------:R-:W-:Y:S08]  /*3fa0*/  MUFU.EX2 R33, R33 ;  /* 0x0000002100217308 */ /* 0x000ff00000000800 */
[----:B------:R-:W-:Y:S08]  /*3fb0*/  MUFU.EX2 R32, R32 ;  /* 0x0000002000207308 */ /* 0x000ff00000000800 */
[----:B------:R-:W-:Y:S01]  /*3fc0*/  MUFU.EX2 R37, R37 ;  /* 0x0000002500257308 */ /* 0x000fe20000000800 */
[----:B---3--:R-:W-:-:S04]  /*3fd0*/  FMNMX.FTZ R4, R11, R4, !PT ;  /* 0x000000040b047209 */ /* 0x008fc80007810000 */
[C---:B------:R-:W-:Y:S01]  /*3fe0*/  FSETP.NEU.FTZ.AND P1, PT, R4.reuse, -INF , PT ;  /* 0xff8000000400780b */ /* 0x040fe20003f3d000 */
[----:B------:R-:W-:Y:S02]  /*3ff0*/  FMUL.FTZ R60, R4, UR33 ;  /* 0x00000021043c7c20 */ /* 0x000fe40008410000 */
[----:B------:R-:W-:Y:S03]  /*4000*/  MUFU.EX2 R36, R36 ;  /* 0x0000002400247308 */ /* 0x000fe60000000800 */
[----:B------:R-:W-:Y:S02]  /*4010*/  FSEL R60, R60, RZ, P1 ;  /* 0x000000ff3c3c7208 */ /* 0x000fe40000800000 */
[----:B------:R-:W-:-:S03]  /*4020*/  PLOP3.LUT P1, PT, PT, PT, UP0, 0x40, 0x0 ;  /* 0x000000000000781c */ /* 0x000fc60003f2e808 */
        /* <DEDUP_REMOVED lines=16> */
[----:B------:R0:W3:Y:S01]  /*4130*/  MUFU.EX2 R68, R11 ;  /* 0x0000000b00447308 */ /* 0x0000e20000000800 */
[--C-:B------:R-:W-:Y:S01]  /*4140*/  FFMA.FTZ R47, R59, UR33, -R60.reuse ;  /* 0x000000213b2f7c23 */ /* 0x100fe2000801083c */
[--C-:B------:R-:W-:Y:S01]  /*4150*/  FFMA.FTZ R51, R63, UR33, -R60.reuse ;  /* 0x000000213f337c23 */ /* 0x100fe2000801083c */
[--C-:B------:R-:W-:Y:S01]  /*4160*/  FFMA.FTZ R70, R70, UR33, -R60.reuse ;  /* 0x0000002146467c23 */ /* 0x100fe2000801083c */
[--C-:B------:R-:W-:Y:S01]  /*4170*/  FFMA.FTZ R71, R71, UR33, -R60.reuse ;  /* 0x0000002147477c23 */ /* 0x100fe2000801083c */
[--C-:B------:R-:W-:Y:S01]  /*4180*/  FFMA.FTZ R74, R74, UR33, -R60.reuse ;  /* 0x000000214a4a7c23 */ /* 0x100fe2000801083c */
[--C-:B------:R-:W-:Y:S01]  /*4190*/  FFMA.FTZ R75, R75, UR33, -R60.reuse ;  /* 0x000000214b4b7c23 */ /* 0x100fe2000801083c */
[--C-:B------:R-:W-:Y:S01]  /*41a0*/  FFMA.FTZ R78, R78, UR33, -R60.reuse ;  /* 0x000000214e4e7c23 */ /* 0x100fe2000801083c */
[----:B------:R4:W5:Y:S01]  /*41b0*/  MUFU.EX2 R69, R64 ;  /* 0x0000004000457308 */ /* 0x0009620000000800 */
[----:B0-----:R-:W-:Y:S01]  /*41c0*/  FADD.FTZ R11, R8, R3 ;  /* 0x00000003080b7221 */ /* 0x001fe20000010000 */
[----:B------:R-:W-:Y:S01]  /*41d0*/  F2FP.F16.F32.PACK_AB R8, R3, R8 ;  /* 0x000000080308723e */ /* 0x000fe200000000ff */
[--C-:B------:R-:W-:Y:S01]  /*41e0*/  FFMA.FTZ R3, R66, UR33, -R60.reuse ;  /* 0x0000002142037c23 */ /* 0x100fe2000801083c */
[--C-:B------:R-:W-:Y:S01]  /*41f0*/  FFMA.FTZ R79, R79, UR33, -R60.reuse ;  /* 0x000000214f4f7c23 */ /* 0x100fe2000801083c */
[----:B-1----:R-:W-:Y:S01]  /*4200*/  FADD.FTZ R54, R10, R11 ;  /* 0x0000000b0a367221 */ /* 0x002fe20000010000 */
[C---:B--2---:R-:W-:Y:S01]  /*4210*/  F2FP.F16.F32.PACK_AB R10, R7.reuse, R10 ;  /* 0x0000000a070a723e */ /* 0x044fe200000000ff */
[----:B------:R-:W-:Y:S01]  /*4220*/  FFMA.FTZ R82, R82, UR33, -R60 ;  /* 0x0000002152527c23 */ /* 0x000fe2000801083c */
[----:B------:R0:W1:Y:S01]  /*4230*/  MUFU.EX2 R72, R31 ;  /* 0x0000001f00487308 */ /* 0x0000620000000800 */
[----:B------:R-:W-:Y:S01]  /*4240*/  FADD.FTZ R11, R7, R54 ;  /* 0x00000036070b7221 */ /* 0x000fe20000010000 */
[----:B---3--:R-:W-:Y:S01]  /*4250*/  FADD.FTZ R54, R9, R68 ;  /* 0x0000004409367221 */ /* 0x008fe20000010000 */
[--C-:B----4-:R-:W-:Y:S01]  /*4260*/  FFMA.FTZ R64, R46, UR33, -R60.reuse ;  /* 0x000000212e407c23 */ /* 0x110fe2000801083c */
[--C-:B------:R-:W-:Y:S01]  /*4270*/  FFMA.FTZ R46, R58, UR33, -R60.reuse ;  /* 0x000000213a2e7c23 */ /* 0x100fe2000801083c */
[----:B------:R-:W-:Y:S01]  /*4280*/  FADD.FTZ R58, R12, R11 ;  /* 0x0000000b0c3a7221 */ /* 0x000fe20000010000 */
[----:B------:R-:W-:Y:S01]  /*4290*/  F2FP.F16.F32.PACK_AB R9, R68, R9 ;  /* 0x000000094409723e */ /* 0x000fe200000000ff */
[----:B------:R-:W-:Y:S01]  /*42a0*/  FFMA.FTZ R83, R83, UR33, -R60 ;  /* 0x0000002153537c23 */ /* 0x000fe2000801083c */
[----:B------:R-:W2:Y:S01]  /*42b0*/  MUFU.EX2 R2, R2 ;  /* 0x0000000200027308 */ /* 0x000ea20000000800 */
[----:B-----5:R-:W-:Y:S01]  /*42c0*/  FADD.FTZ R7, R69, R54 ;  /* 0x0000003645077221 */ /* 0x020fe20000010000 */
[C---:B------:R-:W-:Y:S01]  /*42d0*/  FADD.FTZ R55, R13.reuse, R58 ;  /* 0x0000003a0d377221 */ /* 0x040fe20000010000 */
[--C-:B0-----:R-:W-:Y:S01]  /*42e0*/  FFMA.FTZ R31, R50, UR33, -R60.reuse ;  /* 0x00000021321f7c23 */ /* 0x101fe2000801083c */
[----:B------:R-:W-:Y:S01]  /*42f0*/  FFMA.FTZ R50, R62, UR33, -R60 ;  /* 0x000000213e327c23 */ /* 0x000fe2000801083c */
[----:B------:R-:W-:Y:S01]  /*4300*/  F2FP.F16.F32.PACK_AB R12, R13, R12 ;  /* 0x0000000c0d0c723e */ /* 0x000fe200000000ff */
[----:B------:R-:W-:Y:S01]  /*4310*/  FADD.FTZ R62, R14, R55 ;  /* 0x000000370e3e7221 */ /* 0x000fe20000010000 */
[C---:B------:R-:W-:Y:S01]  /*4320*/  F2FP.F16.F32.PACK_AB R14, R15.reuse, R14 ;  /* 0x0000000e0f0e723e */ /* 0x040fe200000000ff */
[----:B------:R-:W0:Y:S01]  /*4330*/  MUFU.EX2 R27, R27 ;  /* 0x0000001b001b7308 */ /* 0x000e220000000800 */
[C---:B-1----:R-:W-:Y:S01]  /*4340*/  FADD.FTZ R7, R72.reuse, R7 ;  /* 0x0000000748077221 */ /* 0x042fe20000010000 */
[----:B------:R-:W-:Y:S01]  /*4350*/  FADD.FTZ R55, R15, R62 ;  /* 0x0000003e0f377221 */ /* 0x000fe20000010000 */
[----:B------:R-:W-:Y:S01]  /*4360*/  F2FP.F16.F32.PACK_AB R11, R72, R69 ;  /* 0x00000045480b723e */ /* 0x000fe200000000ff */
[--C-:B------:R-:W-:Y:S01]  /*4370*/  FFMA.FTZ R54, R67, UR33, -R60.reuse ;  /* 0x0000002143367c23 */ /* 0x100fe2000801083c */
[--C-:B------:R-:W-:Y:S01]  /*4380*/  FFMA.FTZ R86, R86, UR33, -R60.reuse ;  /* 0x0000002156567c23 */ /* 0x100fe2000801083c */
[----:B------:R-:W-:Y:S01]  /*4390*/  FADD.FTZ R62, R24, R55 ;  /* 0x00000037183e7221 */ /* 0x000fe20000010000 */
[----:B------:R-:W-:Y:S01]  /*43a0*/  FFMA.FTZ R60, R87, UR33, -R60 ;  /* 0x00000021573c7c23 */ /* 0x000fe2000801083c */
[----:B------:R-:W1:Y:S01]  /*43b0*/  MUFU.EX2 R30, R30 ;  /* 0x0000001e001e7308 */ /* 0x000e620000000800 */
[----:B--2---:R-:W-:Y:S01]  /*43c0*/  FADD.FTZ R58, R2, R7 ;  /* 0x00000007023a7221 */ /* 0x004fe20000010000 */
[----:B------:R2:W-:Y:S01]  /*43d0*/  STSM.16.M88.4 [R17+0x21800], R8 ;  /* 0x0218000811007844 */ /* 0x0005e20000000200 */
[----:B------:R-:W-:-:S05]  /*43e0*/  F2FP.F16.F32.PACK_AB R24, R21, R24 ;  /* 0x000000181518723e */ /* 0x000fca00000000ff */
[----:B------:R-:W3:Y:S01]  /*43f0*/  MUFU.EX2 R35, R35 ;  /* 0x0000002300237308 */ /* 0x000ee20000000800 */
[C---:B0-----:R-:W-:Y:S01]  /*4400*/  FADD.FTZ R7, R27.reuse, R58 ;  /* 0x0000003a1b077221 */ /* 0x041fe20000010000 */
[----:B------:R-:W-:-:S06]  /*4410*/  F2FP.F16.F32.PACK_AB R13, R27, R2 ;  /* 0x000000021b0d723e */ /* 0x000fcc00000000ff */
[----:B------:R-:W0:Y:S01]  /*4420*/  MUFU.EX2 R39, R39 ;  /* 0x0000002700277308 */ /* 0x000e220000000800 */
[----:B-1----:R-:W-:Y:S01]  /*4430*/  FADD.FTZ R58, R30, R7 ;  /* 0x000000071e3a7221 */ /* 0x002fe20000010000 */
[----:B------:R-:W-:Y:S01]  /*4440*/  FADD.FTZ R7, R21, R62 ;  /* 0x0000003e15077221 */ /* 0x000fe20000010000 */
[----:B--2---:R-:W-:-:S03]  /*4450*/  F2FP.F16.F32.PACK_AB R10, R5, R20 ;  /* 0x00000014050a723e */ /* 0x004fc600000000ff */
[----:B------:R-:W-:Y:S01]  /*4460*/  FADD.FTZ R62, R26, R7 ;  /* 0x000000071a3e7221 */ /* 0x000fe20000010000 */
[----:B------:R-:W-:Y:S01]  /*4470*/  F2FP.F16.F32.PACK_AB R26, R25, R26 ;  /* 0x0000001a191a723e */ /* 0x000fe200000000ff */
[----:B------:R-:W1:Y:S01]  /*4480*/  MUFU.EX2 R42, R42 ;  /* 0x0000002a002a7308 */ /* 0x000e620000000800 */
[----:B---3--:R-:W-:Y:S01]  /*4490*/  FADD.FTZ R58, R35, R58 ;  /* 0x0000003a233a7221 */ /* 0x008fe20000010000 */
[----:B------:R-:W-:-:S04]  /*44a0*/  FADD.FTZ R55, R25, R62 ;  /* 0x0000003e19377221 */ /* 0x000fc80000010000 */
[----:B------:R-:W-:Y:S02]  /*44b0*/  FADD.FTZ R62, R6, R55 ;  /* 0x00000037063e7221 */ /* 0x000fe40000010000 */
[----:B------:R-:W2:Y:S01]  /*44c0*/  MUFU.EX2 R64, R64 ;  /* 0x0000004000407308 */ /* 0x000ea20000000800 */
[----:B0-----:R-:W-:-:S07]  /*44d0*/  FADD.FTZ R7, R39, R58 ;  /* 0x0000003a27077221 */ /* 0x001fce0000010000 */
[----:B------:R-:W0:Y:S01]  /*44e0*/  MUFU.EX2 R65, R65 ;  /* 0x0000004100417308 */ /* 0x000e220000000800 */
[C---:B-1----:R-:W-:Y:S01]  /*44f0*/  FADD.FTZ R7, R42.reuse, R7 ;  /* 0x000000072a077221 */ /* 0x042fe20000010000 */
[----:B------:R-:W-:-:S06]  /*4500*/  F2FP.F16.F32.PACK_AB R25, R42, R39 ;  /* 0x000000272a19723e */ /* 0x000fcc00000000ff */
[----:B------:R-:W1:Y:S01]  /*4510*/  MUFU.EX2 R31, R31 ;  /* 0x0000001f001f7308 */ /* 0x000e620000000800 */
[----:B--2---:R-:W-:Y:S01]  /*4520*/  FADD.FTZ R58, R64, R7 ;  /* 0x00000007403a7221 */ /* 0x004fe20000010000 */
[----:B------:R-:W-:-:S04]  /*4530*/  FADD.FTZ R7, R29, R62 ;  /* 0x0000003e1d077221 */ /* 0x000fc80000010000 */
[----:B------:R-:W-:Y:S02]  /*4540*/  FADD.FTZ R62, R20, R7 ;  /* 0x00000007143e7221 */ /* 0x000fe40000010000 */
[----:B------:R-:W2:Y:S01]  /*4550*/  MUFU.EX2 R34, R34 ;  /* 0x0000002200227308 */ /* 0x000ea20000000800 */
[----:B0-----:R-:W-:Y:S01]  /*4560*/  FADD.FTZ R58, R65, R58 ;  /* 0x0000003a413a7221 */ /* 0x001fe20000010000 */
[----:B------:R-:W-:Y:S01]  /*4570*/  FADD.FTZ R15, R5, R62 ;  /* 0x0000003e050f7221 */ /* 0x000fe20000010000 */
[----:B------:R-:W-:-:S03]  /*4580*/  F2FP.F16.F32.PACK_AB R27, R65, R64 ;  /* 0x00000040411b723e */ /* 0x000fc600000000ff */
[----:B------:R-:W-:Y:S01]  /*4590*/  FADD.FTZ R8, R28, R15 ;  /* 0x0000000f1c087221 */ /* 0x000fe20000010000 */
[----:B------:R-:W-:Y:S01]  /*45a0*/  F2FP.F16.F32.PACK_AB R15, R35, R30 ;  /* 0x0000001e230f723e */ /* 0x000fe200000000ff */
[----:B------:R-:W0:Y:S01]  /*45b0*/  MUFU.EX2 R38, R38 ;  /* 0x0000002600267308 */ /* 0x000e220000000800 */
[----:B-1----:R-:W-:Y:S01]  /*45c0*/  FADD.FTZ R7, R31, R58 ;  /* 0x0000003a1f077221 */ /* 0x002fe20000010000 */
[C---:B------:R-:W-:Y:S01]  /*45d0*/  FADD.FTZ R9, R33.reuse, R8 ;  /* 0x0000000821097221 */ /* 0x040fe20000010000 */
[----:B------:R-:W-:Y:S01]  /*45e0*/  F2FP.F16.F32.PACK_AB R28, R33, R28 ;  /* 0x0000001c211c723e */ /* 0x000fe200000000ff */
[----:B------:R1:W-:Y:S01]  /*45f0*/  STSM.16.M88.4 [R23], R12 ;  /* 0x0000000c17007844 */ /* 0x0003e20000000200 */
[C---:B------:R-:W-:Y:S01]  /*4600*/  F2FP.F16.F32.PACK_AB R30, R37.reuse, R32 ;  /* 0x00000020251e723e */ /* 0x040fe200000000ff */
[----:B------:R-:W-:Y:S02]  /*4610*/  FADD.FTZ R8, R32, R9 ;  /* 0x0000000920087221 */ /* 0x000fe40000010000 */
[----:B------:R-:W3:Y:S01]  /*4620*/  MUFU.EX2 R43, R43 ;  /* 0x0000002b002b7308 */ /* 0x000ee20000000800 */
[----:B--2---:R-:W-:Y:S01]  /*4630*/  FADD.FTZ R7, R34, R7 ;  /* 0x0000000722077221 */ /* 0x004fe20000010000 */
[----:B------:R-:W-:Y:S01]  /*4640*/  FADD.FTZ R9, R37, R8 ;  /* 0x0000000825097221 */ /* 0x000fe20000010000 */
[----:B------:R-:W-:Y:S01]  /*4650*/  F2FP.F16.F32.PACK_AB R8, R29, R6 ;  /* 0x000000061d08723e */ /* 0x000fe200000000ff */
[----:B------:R2:W-:Y:S02]  /*4660*/  STSM.16.M88.4 [R22], R24 ;  /* 0x0000001816007844 */ /* 0x0005e40000000200 */
[----:B------:R-:W-:Y:S01]  /*4670*/  FADD.FTZ R6, R36, R9 ;  /* 0x0000000924067221 */ /* 0x000fe20000010000 */
[----:B------:R-:W-:Y:S01]  /*4680*/  F2FP.F16.F32.PACK_AB R9, R34, R31 ;  /* 0x0000001f2209723e */ /* 0x000fe200000000ff */
[----:B------:R-:W4:Y:S01]  /*4690*/  MUFU.EX2 R46, R46 ;  /* 0x0000002e002e7308 */ /* 0x000f220000000800 */
[----:B0-----:R-:W-:Y:S01]  /*46a0*/  FADD.FTZ R2, R38, R7 ;  /* 0x0000000726027221 */ /* 0x001fe20000010000 */
[C---:B------:R-:W-:Y:S01]  /*46b0*/  FADD.FTZ R5, R45.reuse, R6 ;  /* 0x000000062d057221 */ /* 0x040fe20000010000 */
[----:B-1----:R-:W-:-:S05]  /*46c0*/  F2FP.F16.F32.PACK_AB R12, R45, R36 ;  /* 0x000000242d0c723e */ /* 0x002fca00000000ff */
[----:B------:R-:W0:Y:S01]  /*46d0*/  MUFU.EX2 R47, R47 ;  /* 0x0000002f002f7308 */ /* 0x000e220000000800 */
[C---:B---3--:R-:W-:Y:S01]  /*46e0*/  FADD.FTZ R7, R43.reuse, R2 ;  /* 0x000000022b077221 */ /* 0x048fe20000010000 */
[----:B------:R-:W-:-:S05]  /*46f0*/  F2FP.F16.F32.PACK_AB R11, R43, R38 ;  /* 0x000000262b0b723e */ /* 0x000fca00000000ff */
[----:B------:R1:W-:Y:S01]  /*4700*/  STSM.16.M88.4 [R18], R8 ;  /* 0x0000000812007844 */ /* 0x0003e20000000200 */
[----:B------:R-:W3:Y:S01]  /*4710*/  MUFU.EX2 R50, R50 ;  /* 0x0000003200327308 */ /* 0x000ee20000000800 */
[----:B----4-:R-:W-:-:S07]  /*4720*/  FADD.FTZ R2, R46, R7 ;  /* 0x000000072e027221 */ /* 0x010fce0000010000 */
[----:B------:R-:W4:Y:S01]  /*4730*/  MUFU.EX2 R51, R51 ;  /* 0x0000003300337308 */ /* 0x000f220000000800 */
[C---:B0-----:R-:W-:Y:S01]  /*4740*/  FADD.FTZ R7, R47.reuse, R2 ;  /* 0x000000022f077221 */ /* 0x041fe20000010000 */
[----:B------:R-:W-:-:S06]  /*4750*/  F2FP.F16.F32.PACK_AB R29, R47, R46 ;  /* 0x0000002e2f1d723e */ /* 0x000fcc00000000ff */
[----:B------:R-:W0:Y:S01]  /*4760*/  MUFU.EX2 R44, R44 ;  /* 0x0000002c002c7308 */ /* 0x000e220000000800 */
[----:B---3--:R-:W-:-:S07]  /*4770*/  FADD.FTZ R2, R50, R7 ;  /* 0x0000000732027221 */ /* 0x008fce0000010000 */
[----:B------:R-:W3:Y:S01]  /*4780*/  MUFU.EX2 R3, R3 ;  /* 0x0000000300037308 */ /* 0x000ee20000000800 */
[C---:B----4-:R-:W-:Y:S01]  /*4790*/  FADD.FTZ R2, R51.reuse, R2 ;  /* 0x0000000233027221 */ /* 0x050fe20000010000 */
[----:B------:R-:W-:-:S05]  /*47a0*/  F2FP.F16.F32.PACK_AB R31, R51, R50 ;  /* 0x00000032331f723e */ /* 0x000fca00000000ff */
[----:B------:R4:W-:Y:S01]  /*47b0*/  STSM.16.M88.4 [R17+0x27800], R28 ;  /* 0x0278001c11007844 */ /* 0x0009e20000000200 */
[----:B------:R-:W5:Y:S01]  /*47c0*/  MUFU.EX2 R54, R54 ;  /* 0x0000003600367308 */ /* 0x000f620000000800 */
[----:B0-----:R-:W-:-:S07]  /*47d0*/  FADD.FTZ R6, R44, R5 ;  /* 0x000000052c067221 */ /* 0x001fce0000010000 */
[----:B------:R-:W0:Y:S01]  /*47e0*/  MUFU.EX2 R70, R70 ;  /* 0x0000004600467308 */ /* 0x000e220000000800 */
[----:B---3--:R-:W-:-:S07]  /*47f0*/  FADD.FTZ R5, R3, R2 ;  /* 0x0000000203057221 */ /* 0x008fce0000010000 */
[----:B------:R-:W3:Y:S01]  /*4800*/  MUFU.EX2 R53, R53 ;  /* 0x0000003500357308 */ /* 0x000ee20000000800 */
[C---:B-----5:R-:W-:Y:S01]  /*4810*/  FADD.FTZ R5, R54.reuse, R5 ;  /* 0x0000000536057221 */ /* 0x060fe20000010000 */
[----:B------:R-:W-:-:S06]  /*4820*/  F2FP.F16.F32.PACK_AB R13, R54, R3 ;  /* 0x00000003360d723e */ /* 0x000fcc00000000ff */
[----:B------:R-:W5:Y:S01]  /*4830*/  MUFU.EX2 R71, R71 ;  /* 0x0000004700477308 */ /* 0x000f620000000800 */
[----:B0-----:R-:W-:-:S07]  /*4840*/  FADD.FTZ R2, R70, R5 ;  /* 0x0000000546027221 */ /* 0x001fce0000010000 */
[----:B------:R-:W0:Y:S01]  /*4850*/  MUFU.EX2 R41, R41 ;  /* 0x0000002900297308 */ /* 0x000e220000000800 */
[C---:B---3--:R-:W-:Y:S01]  /*4860*/  F2FP.F16.F32.PACK_AB R14, R53.reuse, R44 ;  /* 0x0000002c350e723e */ /* 0x048fe200000000ff */
[----:B------:R-:W-:-:S06]  /*4870*/  FADD.FTZ R6, R53, R6 ;  /* 0x0000000635067221 */ /* 0x000fcc0000010000 */
[----:B------:R-:W2:Y:S01]  /*4880*/  MUFU.EX2 R48, R48 ;  /* 0x0000003000307308 */ /* 0x000ea20000000800 */
[C---:B-----5:R-:W-:Y:S01]  /*4890*/  F2FP.F16.F32.PACK_AB R15, R71.reuse, R70 ;  /* 0x00000046470f723e */ /* 0x060fe200000000ff */
[----:B------:R-:W-:-:S04]  /*48a0*/  FADD.FTZ R3, R71, R2 ;  /* 0x0000000247037221 */ /* 0x000fc80000010000 */
[----:B------:R4:W-:Y:S02]  /*48b0*/  STSM.16.M88.4 [R136], R12 ;  /* 0x0000000c88007844 */ /* 0x0009e40000000200 */
[----:B------:R-:W-:Y:S01]  /*48c0*/  MUFU.EX2 R52, R52 ;  /* 0x0000003400347308 */ /* 0x000fe20000000800 */
[----:B0-----:R-:W-:-:S07]  /*48d0*/  FADD.FTZ R7, R41, R6 ;  /* 0x0000000629077221 */ /* 0x001fce0000010000 */
[----:B------:R-:W0:Y:S01]  /*48e0*/  MUFU.EX2 R57, R57 ;  /* 0x0000003900397308 */ /* 0x000e220000000800 */
[C---:B--2---:R-:W-:Y:S01]  /*48f0*/  F2FP.F16.F32.PACK_AB R24, R48.reuse, R41 ;  /* 0x000000293018723e */ /* 0x044fe200000000ff */
[----:B------:R-:W-:-:S06]  /*4900*/  FADD.FTZ R7, R48, R7 ;  /* 0x0000000730077221 */ /* 0x000fcc0000010000 */
[----:B------:R-:W2:Y:S08]  /*4910*/  MUFU.EX2 R74, R74 ;  /* 0x0000004a004a7308 */ /* 0x000eb00000000800 */
[----:B------:R-:W3:Y:S01]  /*4920*/  MUFU.EX2 R75, R75 ;  /* 0x0000004b004b7308 */ /* 0x000ee20000000800 */
[----:B0-----:R-:W-:-:S07]  /*4930*/  F2FP.F16.F32.PACK_AB R26, R57, R52 ;  /* 0x00000034391a723e */ /* 0x001fce00000000ff */
[----:B------:R-:W0:Y:S01]  /*4940*/  MUFU.EX2 R78, R78 ;  /* 0x0000004e004e7308 */ /* 0x000e220000000800 */
[----:B--2---:R-:W-:-:S07]  /*4950*/  FADD.FTZ R2, R74, R3 ;  /* 0x000000034a027221 */ /* 0x004fce0000010000 */
[----:B------:R-:W2:Y:S01]  /*4960*/  MUFU.EX2 R79, R79 ;  /* 0x0000004f004f7308 */ /* 0x000ea20000000800 */
[C---:B---3--:R-:W-:Y:S01]  /*4970*/  F2FP.F16.F32.PACK_AB R25, R75.reuse, R74 ;  /* 0x0000004a4b19723e */ /* 0x048fe200000000ff */
[----:B------:R-:W-:Y:S01]  /*4980*/  FADD.FTZ R3, R75, R2 ;  /* 0x000000024b037221 */ /* 0x000fe20000010000 */
[----:B------:R-:W-:-:S05]  /*4990*/  FADD.FTZ R2, R52, R7 ;  /* 0x0000000734027221 */ /* 0x000fca0000010000 */
[----:B------:R-:W-:Y:S01]  /*49a0*/  MUFU.EX2 R40, R40 ;  /* 0x0000002800287308 */ /* 0x000fe20000000800 */
[----:B0-----:R-:W-:Y:S01]  /*49b0*/  FADD.FTZ R6, R78, R3 ;  /* 0x000000034e067221 */ /* 0x001fe20000010000 */
[----:B------:R-:W-:-:S06]  /*49c0*/  FADD.FTZ R3, R57, R2 ;  /* 0x0000000239037221 */ /* 0x000fcc0000010000 */
[----:B------:R-:W1:Y:S01]  /*49d0*/  MUFU.EX2 R49, R49 ;  /* 0x0000003100317308 */ /* 0x000e620000000800 */
[C---:B--2---:R-:W-:Y:S01]  /*49e0*/  F2FP.F16.F32.PACK_AB R27, R79.reuse, R78 ;  /* 0x0000004e4f1b723e */ /* 0x044fe200000000ff */
[----:B------:R-:W-:-:S04]  /*49f0*/  FADD.FTZ R7, R79, R6 ;  /* 0x000000064f077221 */ /* 0x000fc80000010000 */
[----:B------:R4:W-:Y:S02]  /*4a00*/  STSM.16.M88.4 [R22+0x6000], R24 ;  /* 0x0060001816007844 */ /* 0x0009e40000000200 */
[----:B------:R-:W-:Y:S08]  /*4a10*/  MUFU.EX2 R56, R56 ;  /* 0x0000003800387308 */ /* 0x000ff00000000800 */
[----:B------:R-:W0:Y:S01]  /*4a20*/  MUFU.EX2 R61, R61 ;  /* 0x0000003d003d7308 */ /* 0x000e220000000800 */
[----:B-1----:R-:W-:Y:S01]  /*4a30*/  F2FP.F16.F32.PACK_AB R8, R49, R40 ;  /* 0x000000283108723e */ /* 0x002fe200000000ff */
[----:B------:R-:W-:-:S04]  /*4a40*/  FADD.FTZ R40, R40, R3 ;  /* 0x0000000328287221 */ /* 0x000fc80000010000 */
[----:B------:R-:W-:Y:S02]  /*4a50*/  FADD.FTZ R49, R49, R40 ;  /* 0x0000002831317221 */ /* 0x000fe40000010000 */
[----:B------:R-:W-:Y:S08]  /*4a60*/  MUFU.EX2 R82, R82 ;  /* 0x0000005200527308 */ /* 0x000ff00000000800 */
[----:B------:R-:W1:Y:S01]  /*4a70*/  MUFU.EX2 R83, R83 ;  /* 0x0000005300537308 */ /* 0x000e620000000800 */
[----:B0-----:R-:W-:Y:S01]  /*4a80*/  F2FP.F16.F32.PACK_AB R10, R61, R56 ;  /* 0x000000383d0a723e */ /* 0x001fe200000000ff */
[----:B------:R-:W-:-:S04]  /*4a90*/  FADD.FTZ R56, R56, R49 ;  /* 0x0000003138387221 */ /* 0x000fc80000010000 */
[----:B------:R-:W-:Y:S02]  /*4aa0*/  FADD.FTZ R3, R61, R56 ;  /* 0x000000383d037221 */ /* 0x000fe40000010000 */
[----:B------:R-:W0:Y:S08]  /*4ab0*/  MUFU.EX2 R86, R86 ;  /* 0x0000005600567308 */ /* 0x000e300000000800 */
[----:B------:R-:W2:Y:S01]  /*4ac0*/  MUFU.EX2 R5, R60 ;  /* 0x0000003c00057308 */ /* 0x000ea20000000800 */
[----:B-1----:R-:W-:Y:S01]  /*4ad0*/  F2FP.F16.F32.PACK_AB R9, R83, R82 ;  /* 0x000000525309723e */ /* 0x002fe200000000ff */
[----:B------:R-:W-:Y:S01]  /*4ae0*/  FADD.FTZ R82, R82, R7 ;  /* 0x0000000752527221 */ /* 0x000fe20000010000 */
[----:B------:R-:W-:-:S03]  /*4af0*/  VIADD R7, R88, 0xfffffffe ;  /* 0xfffffffe58077836 */ /* 0x000fc60000000000 */
[----:B------:R-:W-:-:S04]  /*4b00*/  FADD.FTZ R83, R83, R82 ;  /* 0x0000005253537221 */ /* 0x000fc80000010000 */
[----:B0-----:R-:W-:Y:S01]  /*4b10*/  FADD.FTZ R2, R86, R83 ;  /* 0x0000005356027221 */ /* 0x001fe20000010000 */
[----:B--2---:R-:W-:-:S03]  /*4b20*/  F2FP.F16.F32.PACK_AB R11, R5, R86 ;  /* 0x00000056050b723e */ /* 0x004fc600000000ff */
[----:B------:R-:W-:Y:S02]  /*4b30*/  FADD.FTZ R2, R5, R2 ;  /* 0x0000000205027221 */ /* 0x000fe40000010000 */
[----:B------:R4:W-:Y:S01]  /*4b40*/  STSM.16.M88.4 [R18+0x6000], R8 ;  /* 0x0060000812007844 */ /* 0x0009e20000000200 */
[----:B------:R0:W-:Y:S06]  /*4b50*/  MEMBAR.ALL.CTA ;  /* 0x0000000000007992 */ /* 0x0001ec0000008000 */
[----:B0-----:R-:W0:Y:S02]  /*4b60*/  FENCE.VIEW.ASYNC.S ;  /* 0x00000000000073c6 */ /* 0x001e240000000000 */
[----:B0-----:R-:W-:Y:S01]  /*4b70*/  NOP ;  /* 0x0000000000007918 */ /* 0x001fe20000000000 */
[----:B------:R-:W-:Y:S05]  /*4b80*/  @P1 BRA `(.L_x_836) ;  /* 0x00000000004c1947 */ /* 0x000fea0003800000 */
[----:B------:R-:W-:Y:S01]  /*4b90*/  ISETP.LT.AND P1, PT, RZ, UR55, PT ;  /* 0x00000037ff007c0c */ /* 0x000fe2000bf21270 */
[----:B------:R-:W-:-:S12]  /*4ba0*/  UIADD3 UR15, UR55, -0x1, URZ ;  /* 0xffffffff370f7890 */ /* 0x000fd8000fffe03f */
[----:B------:R-:W-:Y:S05]  /*4bb0*/  @P1 BRA `(.L_x_837) ;  /* 0x0000000000201947 */ /* 0x000fea0003800000 */
[----:B------:R-:W-:Y:S01]  /*4bc0*/  ULDC UR18, c[0x0][0x9e4] ;  /* 0x0002790000127ab9 */ /* 0x000fe20000000800 */
[----:B------:R-:W-:Y:S02]  /*4bd0*/  UIADD3 UR15, -UR55, URZ, URZ ;  /* 0x0000003f370f7290 */ /* 0x000fe4000fffe13f */
[----:B------:R-:W-:-:S11]  /*4be0*/  UISETP.NE.AND UP0, UPT, UR18, 0x1, UPT ;  /* 0x000000011200788c */ /* 0x000fd6000bf05270 */
[----:B------:R-:W-:Y:S02]  /*4bf0*/  @UP0 ULDC.64 UR6, c[0x0][0x9e8] ;  /* 0x00027a0000060ab9 */ /* 0x000fe40000000a00 */
[----:B------:R-:W-:-:S04]  /*4c00*/  UIMAD.WIDE.U32 UR10, UR15, UR6, URZ ;  /* 0x000000060f0a72a5 */ /* 0x000fc8000f8e003f */
[----:B------:R-:W-:-:S04]  /*4c10*/  @UP0 USHF.R.U32.HI UR15, URZ, UR7, UR11 ;  /* 0x000000073f0f0299 */ /* 0x000fc8000801160b */
[----:B------:R-:W-:Y:S01]  /*4c20*/  ULOP3.LUT UR15, URZ, UR15, URZ, 0x33, !UPT ;  /* 0x0000000f3f0f7292 */ /* 0x000fe2000f8e333f */
[----:B------:R-:W-:Y:S11]  /*4c30*/  BRA `(.L_x_838) ;  /* 0x0000000000147947 */ /* 0x000ff60003800000 */
.L_x_837:
[----:B------:R-:W-:Y:S02]  /*4c40*/  ULDC UR18, c[0x0][0x9e4] ;  /* 0x0002790000127ab9 */ /* 0x000fe40000000800 */
[----:B------:R-:W-:-:S11]  /*4c50*/  UISETP.NE.AND UP0, UPT, UR18, 0x1, UPT ;  /* 0x000000011200788c */ /* 0x000fd6000bf05270 */
[----:B------:R-:W-:Y:S02]  /*4c60*/  @UP0 ULDC.64 UR6, c[0x0][0x9e8] ;  /* 0x00027a0000060ab9 */ /* 0x000fe40000000a00 */
[----:B------:R-:W-:-:S04]  /*4c70*/  UIMAD.WIDE.U32 UR10, UR15, UR6, URZ ;  /* 0x000000060f0a72a5 */ /* 0x000fc8000f8e003f */
[----:B------:R-:W-:-:S12]  /*4c80*/  @UP0 USHF.R.U32.HI UR15, URZ, UR7, UR11 ;  /* 0x000000073f0f0299 */ /* 0x000fd8000801160b */
.L_x_838:
[----:B------:R-:W-:-:S04]  /*4c90*/  UIMAD UR15, UR15, UR18, UR18 ;  /* 0x000000120f0f72a4 */ /* 0x000fc8000f8e0212 */
[----:B------:R-:W-:-:S04]  /*4ca0*/  UISETP.LT.AND UP0, UPT, UR14, UR15, UPT ;  /* 0x0000000f0e00728c */ /* 0x000fc8000bf01270 */
[----:B------:R-:W-:-:S12]  /*4cb0*/  USEL UR14, UR14, UR15, UP0 ;  /* 0x0000000f0e0e7287 */ /* 0x000fd80008000000 */
.L_x_836:
[----:B------:R-:W-:Y:S01]  /*4cc0*/  USHF.R.S32.HI UR6, URZ, 0x1f, UR14 ;  /* 0x0000001f3f067899 */ /* 0x000fe2000801140e */
[----:B------:R-:W-:Y:S02]  /*4cd0*/  CS2R R134, SRZ ;  /* 0x0000000000867805 */ /* 0x000fe4000001ff00 */
[----:B------:R-:W-:Y:S02]  /*4ce0*/  CS2R R132, SRZ ;  /* 0x0000000000847805 */ /* 0x000fe4000001ff00 */
[----:B------:R-:W-:Y:S01]  /*4cf0*/  CS2R R130, SRZ ;  /* 0x0000000000827805 */ /* 0x000fe2000001ff00 */
[----:B------:R-:W-:Y:S01]  /*4d00*/  ULEA.HI UR6, UR6, UR14, URZ, 0x7 ;  /* 0x0000000e06067291 */ /* 0x000fe2000f8f383f */
[----:B------:R-:W-:Y:S02]  /*4d10*/  CS2R R128, SRZ ;  /* 0x0000000000807805 */ /* 0x000fe4000001ff00 */
[----:B------:R-:W-:Y:S02]  /*4d20*/  CS2R R126, SRZ ;  /* 0x00000000007e7805 */ /* 0x000fe4000001ff00 */
[----:B------:R-:W-:Y:S01]  /*4d30*/  CS2R R124, SRZ ;  /* 0x00000000007c7805 */ /* 0x000fe2000001ff00 */
[----:B------:R-:W-:Y:S01]  /*4d40*/  USHF.R.S32.HI UR6, URZ, 0x7, UR6 ;  /* 0x000000073f067899 */ /* 0x000fe20008011406 */
[----:B------:R-:W-:-:S02]  /*4d50*/  CS2R R122, SRZ ;  /* 0x00000000007a7805 */ /* 0x000fc4000001ff00 */
[----:B------:R-:W-:Y:S02]  /*4d60*/  CS2R R120, SRZ ;  /* 0x0000000000787805 */ /* 0x000fe4000001ff00 */
[----:B------:R-:W-:Y:S01]  /*4d70*/  CS2R R118, SRZ ;  /* 0x0000000000767805 */ /* 0x000fe2000001ff00 */
[----:B------:R-:W-:Y:S01]  /*4d80*/  UISETP.LT.AND UP0, UPT, UR37, UR6, UPT ;  /* 0x000000062500728c */ /* 0x000fe2000bf01270 */
[----:B------:R-:W-:Y:S02]  /*4d90*/  CS2R R116, SRZ ;  /* 0x0000000000747805 */ /* 0x000fe4000001ff00 */
[----:B------:R-:W-:Y:S02]  /*4da0*/  CS2R R114, SRZ ;  /* 0x0000000000727805 */ /* 0x000fe4000001ff00 */
[----:B------:R-:W-:Y:S01]  /*4db0*/  CS2R R112, SRZ ;  /* 0x0000000000707805 */ /* 0x000fe2000001ff00 */
[----:B------:R-:W-:Y:S01]  /*4dc0*/  USEL UR56, UR37, UR6, !UP0 ;  /* 0x0000000625387287 */ /* 0x000fe2000c000000 */
[----:B------:R-:W-:-:S02]  /*4dd0*/  CS2R R110, SRZ ;  /* 0x00000000006e7805 */ /* 0x000fc4000001ff00 */
[----:B------:R-:W-:Y:S02]  /*4de0*/  CS2R R108, SRZ ;  /* 0x00000000006c7805 */ /* 0x000fe4000001ff00 */
[----:B------:R-:W-:Y:S02]  /*4df0*/  CS2R R106, SRZ ;  /* 0x00000000006a7805 */ /* 0x000fe4000001ff00 */
[----:B------:R-:W-:Y:S02]  /*4e00*/  CS2R R104, SRZ ;  /* 0x0000000000687805 */ /* 0x000fe4000001ff00 */
[----:B------:R-:W-:Y:S02]  /*4e10*/  CS2R R102, SRZ ;  /* 0x0000000000667805 */ /* 0x000fe4000001ff00 */
[----:B------:R-:W-:Y:S02]  /*4e20*/  ISETP.GE.AND P1, PT, R7, UR56, PT ;  /* 0x0000003807007c0c */ /* 0x000fe4000bf26270 */
[----:B------:R-:W-:-:S02]  /*4e30*/  CS2R R100, SRZ ;  /* 0x0000000000647805 */ /* 0x000fc4000001ff00 */
[----:B------:R-:W-:Y:S02]  /*4e40*/  CS2R R98, SRZ ;  /* 0x0000000000627805 */ /* 0x000fe4000001ff00 */
[----:B------:R-:W-:Y:S02]  /*4e50*/  CS2R R96, SRZ ;  /* 0x0000000000607805 */ /* 0x000fe4000001ff00 */
[----:B------:R-:W-:Y:S02]  /*4e60*/  CS2R R94, SRZ ;  /* 0x00000000005e7805 */ /* 0x000fe4000001ff00 */
[----:B------:R-:W-:Y:S02]  /*4e70*/  CS2R R92, SRZ ;  /* 0x00000000005c7805 */ /* 0x000fe4000001ff00 */
[----:B------:R-:W-:Y:S02]  /*4e80*/  CS2R R90, SRZ ;  /* 0x00000000005a7805 */ /* 0x000fe4000001ff00 */
[----:B------:R-:W-:Y:S01]  /*4e90*/  CS2R R88, SRZ ;  /* 0x0000000000587805 */ /* 0x000fe2000001ff00 */
[----:B------:R-:W-:Y:S06]  /*4ea0*/  @!P1 BRA `(.L_x_839) ;  /* 0x0000003000a89947 */ /* 0x000fec0003800000 */
[----:B------:R-:W-:Y:S01]  /*4eb0*/  IMAD.MOV.U32 R5, RZ, RZ, R4 ;  /* 0x000000ffff057224 */ /* 0x000fe200078e0004 */
[----:B------:R-:W-:Y:S01]  /*4ec0*/  UMOV UR28, UR47 ;  /* 0x0000002f001c7c82 */ /* 0x000fe20008000000 */
[----:B------:R-:W-:Y:S01]  /*4ed0*/  IMAD.MOV.U32 R6, RZ, RZ, R0 ;  /* 0x000000ffff067224 */ /* 0x000fe200078e0000 */
[----:B------:R-:W-:Y:S01]  /*4ee0*/  UMOV UR57, UR46 ;  /* 0x0000002e00397c82 */ /* 0x000fe20008000000 */
[----:B------:R-:W-:Y:S01]  /*4ef0*/  IMAD.MOV.U32 R135, RZ, RZ, RZ ;  /* 0x000000ffff877224 */ /* 0x000fe200078e00ff */
[----:B------:R-:W-:Y:S01]  /*4f00*/  ULDC UR34, c[0x0][0x9e4] ;  /* 0x0002790000227ab9 */ /* 0x000fe20000000800 */
[----:B------:R-:W-:Y:S01]  /*4f10*/  ULDC UR35, c[0x0][0x9dc] ;  /* 0x0002770000237ab9 */ /* 0x000fe20000000800 */
[----:B------:R-:W-:Y:S01]  /*4f20*/  ULDC UR33, c[0x0][0x988] ;  /* 0x0002620000217ab9 */ /* 0x000fe20000000800 */
[----:B------:R-:W-:-:S05]  /*4f30*/  ULDC UR55, c[0x0][0x9e0] ;  /* 0x0002780000377ab9 */ /* 0x000fca0000000800 */
.L_x_858:
[----:B------:R-:W-:Y:S01]  /*4f40*/  ISETP.NE.AND P2, PT, RZ, UR43, PT ;  /* 0x0000002bff007c0c */ /* 0x000fe2000bf45270 */
[----:B------:R-:W-:-:S04]  /*4f50*/  UISETP.NE.AND UP0, UPT, UR57, 0x1, UPT ;  /* 0x000000013900788c */ /* 0x000fc8000bf05270 */
[----:B------:R-:W-:-:S04]  /*4f60*/  USEL UR47, URZ, 0x1, UP0 ;  /* 0x000000013f2f7887 */ /* 0x000fc80008000000 */
[----:B------:R-:W-:-:S04]  /*4f70*/  ULOP3.LUT UR47, UR28, UR47, URZ, 0x3c, !UPT ;  /* 0x0000002f1c2f7292 */ /* 0x000fc8000f8e3c3f */
[----:B------:R-:W-:Y:S08]  /*4f80*/  @P2 BRA `(.L_x_840) ;  /* 0x0000000000382947 */ /* 0x000ff00003800000 */
[----:B------:R-:W-:Y:S05]  /*4f90*/  @!P0 BRA `(.L_x_841) ;  /* 0x0000000000048947 */ /* 0x000fea0003800000 */
[----:B------:R-:W-:Y:S01]  /*4fa0*/  BPT.TRAP 0x1 ;  /* 0x000000040000795c */ /* 0x000fe20000300000 */
.L_x_841:
[----:B------:R-:W-:Y:S01]  /*4fb0*/  UIADD3 UR6, UR57, 0x1, URZ ;  /* 0x0000000139067890 */ /* 0x000fe2000fffe03f */
[----:B------:R-:W-:-:S03]  /*4fc0*/  IMAD.U32 R0, RZ, RZ, UR47 ;  /* 0x0000002fff007e24 */ /* 0x000fc6000f8e00ff */
[----:B------:R-:W-:Y:S02]  /*4fd0*/  UISETP.NE.AND UP0, UPT, UR6, 0x2, UPT ;  /* 0x000000020600788c */ /* 0x000fe4000bf05270 */
[----:B------:R-:W-:Y:S02]  /*4fe0*/  SHF.L.U32 R0, R0, 0x1f, RZ ;  /* 0x0000001f00007819 */ /* 0x000fe400000006ff */
[----:B------:R-:W-:-:S04]  /*4ff0*/  USEL UR6, UR6, URZ, UP0 ;  /* 0x0000003f06067287 */ /* 0x000fc80008000000 */
[----:B------:R-:W-:-:S09]  /*5000*/  ULEA UR6, UR6, UR40, 0x3 ;  /* 0x0000002806067291 */ /* 0x000fd2000f8e183f */
[----:B------:R0:W1:Y:S01]  /*5010*/  SYNCS.PHASECHK.TRANS64.TRYWAIT P1, [UR6+0x2d830], R0 ;  /* 0x02d83000ff0075a7 */ /* 0x0000620008020146 */
[----:B------:R-:W-:Y:S05]  /*5020*/  @!P0 BRA `(.L_x_842) ;  /* 0x0000000000048947 */ /* 0x000fea0003800000 */
[----:B------:R-:W-:Y:S01]  /*5030*/  BPT.TRAP 0x1 ;  /* 0x000000040000795c */ /* 0x000fe20000300000 */
.L_x_842:
[----:B-1----:R-:W-:Y:S05]  /*5040*/  @P1 BRA `(.L_x_840) ;  /* 0x0000000000081947 */ /* 0x002fea0003800000 */
[----:B------:R-:W1:Y:S02]  /*5050*/  SYNCS.PHASECHK.TRANS64.TRYWAIT P1, [UR6+0x2d830], R0 ;  /* 0x02d83000ff0075a7 */ /* 0x000e640008020146 */
[----:B-1----:R-:W-:Y:S05]  /*5060*/  @!P1 BRA `(.L_x_843) ;  /* 0x000000ec00b49947 */ /* 0x002fea0003800000 */
.L_x_840:
[----:B------:R-:W2:Y:S01]  /*5070*/  S2R R4, SR_TID.X ;  /* 0x0000000000047919 */ /* 0x000ea20000002100 */
        /* <DEDUP_REMOVED lines=15> */
[----:B--2---:R-:W-:-:S05]  /*5170*/  SHF.R.U32.HI R4, RZ, 0x7, R4 ;  /* 0x00000007ff047819 */ /* 0x004fca0000011604 */
[----:B01----:R-:W-:-:S05]  /*5180*/  VIADD R0, R4, 0x8 ;  /* 0x0000000804007836 */ /* 0x003fca0000000000 */
[----:B------:R0:W-:Y:S06]  /*5190*/  BAR.SYNC.DEFER_BLOCKING R0, 0x100 ;  /* 0x000400000000751d */ /* 0x0001ec0000010000 */
[----:B----4-:R-:W-:-:S06]  /*51a0*/  WARPGROUP.ARRIVE ;  /* 0x00000000000079c5 */ /* 0x010fcc0000000000 */
        /* <DEDUP_REMOVED lines=20> */
.L_x_845:
[----:B------:R-:W-:Y:S01]  /*52f0*/  ULEA UR6, UR57, UR40, 0x3 ;  /* 0x0000002839067291 */ /* 0x000fe2000f8e183f */
[----:B------:R-:W-:-:S05]  /*5300*/  IMAD.U32 R0, RZ, RZ, UR28 ;  /* 0x0000001cff007e24 */ /* 0x000fca000f8e00ff */
[----:B------:R-:W-:-:S04]  /*5310*/  SHF.L.U32 R0, R0, 0x1f, RZ ;  /* 0x0000001f00007819 */ /* 0x000fc800000006ff */
[----:B------:R0:W1:Y:S01]  /*5320*/  SYNCS.PHASECHK.TRANS64.TRYWAIT P1, [UR6+0x2d850], R0 ;  /* 0x02d85000ff0075a7 */ /* 0x0000620008020146 */
[----:B------:R-:W-:Y:S05]  /*5330*/  @!P0 BRA `(.L_x_846) ;  /* 0x0000000000048947 */ /* 0x000fea0003800000 */
[----:B------:R-:W-:Y:S01]  /*5340*/  BPT.TRAP 0x1 ;  /* 0x000000040000795c */ /* 0x000fe20000300000 */
.L_x_846:
[----:B-1----:R-:W-:Y:S05]  /*5350*/  @P1 BRA `(.L_x_844) ;  /* 0x0000000000081947 */ /* 0x002fea0003800000 */
[----:B------:R-:W1:Y:S02]  /*5360*/  SYNCS.PHASECHK.TRANS64.TRYWAIT P1, [UR6+0x2d850], R0 ;  /* 0x02d85000ff0075a7 */ /* 0x000e640008020146 */
[----:B-1----:R-:W-:Y:S05]  /*5370*/  @!P1 BRA `(.L_x_847) ;  /* 0x000000ec00089947 */ /* 0x002fea0003800000 */
.L_x_844:
[----:B------:R-:W-:Y:S01]  /*5380*/  UIADD3 UR6, UR40, 0x400, URZ ;  /* 0x0000040028067890 */ /* 0x000fe2000fffe03f */
[----:B------:R-:W-:Y:S01]  /*5390*/  WARPGROUP.ARRIVE ;  /* 0x00000000000079c5 */ /* 0x000fe20000000000 */
[----:B------:R-:W-:-:S05]  /*53a0*/  ULEA UR7, UR54, UR40, 0xd ;  /* 0x0000002836077291 */ /* 0x000fca000f8e683f */
[----:B------:R-:W2:Y:S01]  /*53b0*/  S2R R8, SR_TID.X ;  /* 0x0000000000087919 */ /* 0x000ea20000002100 */
[----:B------:R-:W-:Y:S02]  /*53c0*/  USHF.R.U32.HI UR6, URZ, 0x4, UR6 ;  /* 0x000000043f067899 */ /* 0x000fe40008011606 */
[----:B------:R-:W-:Y:S02]  /*53d0*/  UIADD3 UR7, UR7, 0x21800, URZ ;  /* 0x0002180007077890 */ /* 0x000fe4000fffe03f */
[----:B------:R-:W-:Y:S02]  /*53e0*/  ULOP3.LUT UR6, UR6, 0x3fff, URZ, 0xc0, !UPT ;  /* 0x00003fff06067892 */ /* 0x000fe4000f8ec03f */
[----:B------:R-:W-:Y:S02]  /*53f0*/  USHF.R.U32.HI UR7, URZ, 0x4, UR7 ;  /* 0x000000043f077899 */ /* 0x000fe40008011607 */
[----:B------:R-:W-:Y:S02]  /*5400*/  ULOP3.LUT UR10, UR6, 0x2000000, URZ, 0xfc, !UPT ;  /* 0x02000000060a7892 */ /* 0x000fe4000f8efc3f */
[----:B------:R-:W-:-:S02]  /*5410*/  ULOP3.LUT UR6, UR7, 0x3fff, URZ, 0xc0, !UPT ;  /* 0x00003fff07067892 */ /* 0x000fc4000f8ec03f */
[----:B------:R-:W-:Y:S02]  /*5420*/  UIMAD UR7, UR57, 0x600, UR10 ;  /* 0x00000600390778a4 */ /* 0x000fe4000f8e020a */
[----:B------:R-:W-:Y:S01]  /*5430*/  ULOP3.LUT UR6, UR6, 0x10000, URZ, 0xfc, !UPT ;  /* 0x0001000006067892 */ /* 0x000fe2000f8efc3f */
[----:B------:R-:W-:Y:S01]  /*5440*/  UMOV UR31, 0x80000020 ;  /* 0x80000020001f7882 */ /* 0x000fe20000000000 */
[----:B------:R-:W-:-:S03]  /*5450*/  UMOV UR29, 0x40000040 ;  /* 0x40000040001d7882 */ /* 0x000fc60000000000 */
[----:B------:R-:W-:Y:S02]  /*5460*/  UMOV UR30, UR7 ;  /* 0x00000007001e7c82 */ /* 0x000fe40008000000 */
[----:B------:R-:W-:Y:S02]  /*5470*/  UMOV UR28, UR6 ;  /* 0x00000006001c7c82 */ /* 0x000fe40008000000 */
[----:B------:R-:W-:Y:S01]  /*5480*/  HGMMA.64x96x16.F32 R88, gdesc[UR28].tnspB, R88, gsb0 ;  /* 0x416000001c5879f0 */ /* 0x000fe20008000858 */
[----:B------:R-:W-:Y:S02]  /*5490*/  UIADD3 UR30, UR7, 0x40, URZ ;  /* 0x00000040071e7890 */ /* 0x000fe4000fffe03f */
[----:B------:R-:W-:Y:S01]  /*54a0*/  UIADD3 UR28, UR6, 0x2, URZ ;  /* 0x00000002061c7890 */ /* 0x000fe2000fffe03f */
[----:B------:R-:W-:Y:S01]  /*54b0*/  UMOV UR31, 0x80000020 ;  /* 0x80000020001f7882 */ /* 0x000fe20000000000 */
[----:B------:R-:W-:Y:S01]  /*54c0*/  UMOV UR29, 0x40000040 ;  /* 0x40000040001d7882 */ /* 0x000fe20000000000 */
[----:B--2---:R-:W-:-:S02]  /*54d0*/  SHF.R.U32.HI R4, RZ, 0x7, R8 ;  /* 0x00000007ff047819 */ /* 0x004fc40000011608 */
[----:B------:R-:W-:-:S03]  /*54e0*/  ISETP.GE.U32.AND P1, PT, R8, 0x180, PT ;  /* 0x000001800800780c */ /* 0x000fc60003f26070 */
[----:B01----:R-:W-:-:S05]  /*54f0*/  VIADD R0, R4, 0x9 ;  /* 0x0000000904007836 */ /* 0x003fca0000000000 */
        /* <DEDUP_REMOVED lines=50> */
.L_x_848:
[----:B------:R-:W-:Y:S01]  /*5820*/  UISETP.NE.AND UP1, UPT, UR51, URZ, UPT ;  /* 0x0000003f3300728c */ /* 0x000fe2000bf25270 */
[----:B------:R-:W-:Y:S01]  /*5830*/  VIADD R4, R137, UR39 ;  /* 0x0000002789047c36 */ /* 0x000fe20008000000 */
[----:B------:R-:W1:Y:S01]  /*5840*/  LDC R138, c[0x0][0x2f0] ;  /* 0x0000bc00ff8a7b82 */ /* 0x000e620000000800 */
[----:B------:R-:W-:Y:S02]  /*5850*/  ULEA UR6, UR46, UR40, 0x3 ;  /* 0x000000282e067291 */ /* 0x000fe4000f8e183f */
[----:B------:R-:W-:Y:S01]  /*5860*/  UISETP.NE.AND UP0, UPT, UR50, URZ, UPT ;  /* 0x0000003f3200728c */ /* 0x000fe2000bf05270 */
[----:B------:R-:W-:Y:S01]  /*5870*/  PLOP3.LUT P1, PT, PT, PT, UP1, 0x80, 0x0 ;  /* 0x000000000000781c */ /* 0x000fe20003f2f018 */
[----:B------:R-:W-:Y:S01]  /*5880*/  UIADD3 UR6, UR6, 0x2d840, URZ ;  /* 0x0002d84006067890 */ /* 0x000fe2000fffe03f */
[----:B------:R-:W-:Y:S02]  /*5890*/  PLOP3.LUT P2, PT, PT, PT, UP1, 0x80, 0x0 ;  /* 0x000000000000781c */ /* 0x000fe40003f4f018 */
[----:B------:R-:W2:Y:S01]  /*58a0*/  LDC R139, c[0x0][0x288] ;  /* 0x0000a200ff8b7b82 */ /* 0x000ea20000000800 */
[----:B------:R-:W-:Y:S01]  /*58b0*/  @UP1 ULDC UR7, c[0x0][0x44c] ;  /* 0x0001130000071ab9 */ /* 0x000fe20000000800 */
[----:B------:R-:W-:-:S07]  /*58c0*/  UPRMT UR6, UR41, 0x654, UR6 ;  /* 0x0000065429067896 */ /* 0x000fce0008000006 */
[----:B0-----:R-:W-:Y:S01]  /*58d0*/  @P1 IMAD.HI.U32 R0, R4, UR7, RZ ;  /* 0x0000000704001c27 */ /* 0x001fe2000f8e00ff */
[----:B------:R-:W-:Y:S01]  /*58e0*/  @UP1 ULDC UR7, c[0x0][0x450] ;  /* 0x0001140000071ab9 */ /* 0x000fe20000000800 */
[----:B------:R-:W-:Y:S01]  /*58f0*/  PLOP3.LUT P1, PT, PT, PT, UP0, 0x40, 0x0 ;  /* 0x000000000000781c */ /* 0x000fe20003f2e808 */
[----:B------:R-:W-:Y:S01]  /*5900*/  SYNCS.ARRIVE.TRANS64.RED.A1T0 RZ, [UR6], RZ ;  /* 0x000000ffffff79a7 */ /* 0x000fe20008100406 */
[----:B------:R-:W-:Y:S01]  /*5910*/  ULOP3.LUT UR6, URZ, UR35, URZ, 0x33, !UPT ;  /* 0x000000233f067292 */ /* 0x000fe2000f8e333f */
[----:B------:R-:W-:Y:S01]  /*5920*/  @P2 SHF.R.U32.HI R4, RZ, UR7, R0 ;  /* 0x00000007ff042c19 */ /* 0x000fe20008011600 */
[----:B------:R-:W-:-:S04]  /*5930*/  IMAD.SHL.U32 R0, R7, 0x80, RZ ;  /* 0x0000008007007824 */ /* 0x000fc800078e00ff */
[----:B------:R-:W0:Y:S01]  /*5940*/  SHFL.IDX PT, R13, R4, RZ, 0x1c1f ;  /* 0x001c1fff040d7589 */ /* 0x000e2200000e0000 */
[----:B------:R-:W-:-:S05]  /*5950*/  IADD3 R9, -R0, 0x1, RZ ;  /* 0x0000000100097810 */ /* 0x000fca0007ffe1ff */
[----:B------:R-:W-:-:S04]  /*5960*/  IMAD R9, R16, -0x2, R9 ;  /* 0xfffffffe10097824 */ /* 0x000fc800078e0209 */
[----:B-1----:R-:W-:-:S04]  /*5970*/  IMAD R8, R138, UR44, R9 ;  /* 0x0000002c8a087c24 */ /* 0x002fc8000f8e0209 */
[----:B--2---:R-:W-:-:S04]  /*5980*/  IMAD.IADD R8, R8, 0x1, -R139 ;  /* 0x0000000108087824 */ /* 0x004fc800078e0a8b */
[C---:B------:R-:W-:Y:S02]  /*5990*/  VIADD R11, R8.reuse, UR55 ;  /* 0x00000037080b7c36 */ /* 0x040fe40008000000 */
[----:B------:R-:W-:Y:S02]  /*59a0*/  VIADD R10, R8, UR6 ;  /* 0x00000006080a7c36 */ /* 0x000fe40008000000 */
[----:B0-----:R-:W-:Y:S02]  /*59b0*/  IMAD.IADD R9, R11, 0x1, R13 ;  /* 0x000000010b097824 */ /* 0x001fe400078e020d */
[----:B------:R-:W-:Y:S01]  /*59c0*/  IMAD.IADD R8, R13, 0x1, R10 ;  /* 0x000000010d087824 */ /* 0x000fe200078e020a */
[----:B------:R-:W-:Y:S06]  /*59d0*/  @P1 BRA `(.L_x_849) ;  /* 0x00000000005c1947 */ /* 0x000fec0003800000 */
[----:B------:R-:W-:Y:S01]  /*59e0*/  IMAD R12, R138, UR44, R13 ;  /* 0x0000002c8a0c7c24 */ /* 0x000fe2000f8e020d */
[----:B------:R-:W-:Y:S03]  /*59f0*/  BSSY B0, `(.L_x_850) ;  /* 0x0000011000007945 */ /* 0x000fe60003800000 */
[----:B------:R-:W-:-:S05]  /*5a00*/  IMAD.IADD R15, R12, 0x1, -R139 ;  /* 0x000000010c0f7824 */ /* 0x000fca00078e0a8b */
[----:B------:R-:W-:-:S13]  /*5a10*/  ISETP.GT.AND P1, PT, R15, -0x1, PT ;  /* 0xffffffff0f00780c */ /* 0x000fda0003f24270 */
[----:B------:R-:W-:Y:S05]  /*5a20*/  @P1 BRA `(.L_x_851) ;  /* 0x0000000000201947 */ /* 0x000fea0003800000 */
[----:B------:R-:W-:Y:S01]  /*5a30*/  IMAD.U32 R14, RZ, RZ, UR34 ;  /* 0x00000022ff0e7e24 */ /* 0x000fe2000f8e00ff */
[----:B------:R-:W-:-:S04]  /*5a40*/  LOP3.LUT R15, RZ, R15, RZ, 0x33, !PT ;  /* 0x0000000fff0f7212 */ /* 0x000fc800078e33ff */
[----:B------:R-:W-:-:S13]  /*5a50*/  ISETP.NE.AND P1, PT, R14, 0x1, PT ;  /* 0x000000010e00780c */ /* 0x000fda0003f25270 */
[----:B------:R-:W0:Y:S02]  /*5a60*/  @P1 LDC.64 R12, c[0x0][0x9e8] ;  /* 0x00027a00ff0c1b82 */ /* 0x000e240000000a00 */
[----:B0-----:R-:W-:-:S05]  /*5a70*/  @P1 IMAD.HI.U32 R12, R15, R12, RZ ;  /* 0x0000000c0f0c1227 */ /* 0x001fca00078e00ff */
[----:B------:R-:W-:-:S04]  /*5a80*/  @P1 SHF.R.U32.HI R15, RZ, R13, R12 ;  /* 0x0000000dff0f1219 */ /* 0x000fc8000001160c */
[----:B------:R-:W-:Y:S01]  /*5a90*/  LOP3.LUT R15, RZ, R15, RZ, 0x33, !PT ;  /* 0x0000000fff0f7212 */ /* 0x000fe200078e33ff */
[----:B------:R-:W-:Y:S06]  /*5aa0*/  BRA `(.L_x_852) ;  /* 0x0000000000147947 */ /* 0x000fec0003800000 */
.L_x_851:
[----:B------:R-:W-:-:S05]  /*5ab0*/  IMAD.U32 R14, RZ, RZ, UR34 ;  /* 0x00000022ff0e7e24 */ /* 0x000fca000f8e00ff */
[----:B------:R-:W-:-:S13]  /*5ac0*/  ISETP.NE.AND P1, PT, R14, 0x1, PT ;  /* 0x000000010e00780c */ /* 0x000fda0003f25270 */
[----:B------:R-:W0:Y:S02]  /*5ad0*/  @P1 LDC.64 R12, c[0x0][0x9e8] ;  /* 0x00027a00ff0c1b82 */ /* 0x000e240000000a00 */
[----:B0-----:R-:W-:-:S05]  /*5ae0*/  @P1 IMAD.HI.U32 R12, R15, R12, RZ ;  /* 0x0000000c0f0c1227 */ /* 0x001fca00078e00ff */
[----:B------:R-:W-:-:S07]  /*5af0*/  @P1 SHF.R.U32.HI R15, RZ, R13, R12 ;  /* 0x0000000dff0f1219 */ /* 0x000fce000001160c */
.L_x_852:
[----:B------:R-:W-:Y:S05]  /*5b00*/  BSYNC B0 ;  /* 0x0000000000007941 */ /* 0x000fea0003800000 */
.L_x_850:
[----:B------:R-:W-:-:S04]  /*5b10*/  IMAD R15, R15, R14, -R0 ;  /* 0x0000000e0f0f7224 */ /* 0x000fc800078e0a00 */
[----:B------:R-:W-:-:S05]  /*5b20*/  IMAD R15, R16, -0x2, R15 ;  /* 0xfffffffe100f7824 */ /* 0x000fca00078e020f */
[----:B------:R-:W-:Y:S02]  /*5b30*/  VIADDMNMX R9, R15, R14, R9, PT ;  /* 0x0000000e0f097246 */ /* 0x000fe40003800109 */
[----:B------:R-:W-:-:S07]  /*5b40*/  VIMNMX R8, R8, R15, !PT ;  /* 0x0000000f08087248 */ /* 0x000fce0007fe0100 */
.L_x_849:
[----:B------:R-:W-:Y:S01]  /*5b50*/  ISETP.GT.AND P1, PT, R7, -0x1, PT ;  /* 0xffffffff0700780c */ /* 0x000fe20003f24270 */
[----:B------:R-:W0:Y:S01]  /*5b60*/  SHFL.IDX PT, R4, R4, 0x1, 0x1c1f ;  /* 0x003c1f0004047f89 */ /* 0x000e2200000e0000 */
[----:B------:R-:W-:Y:S02]  /*5b70*/  UISETP.NE.AND UP0, UPT, UR50, URZ, UPT ;  /* 0x0000003f3200728c */ /* 0x000fe4000bf05270 */
[C---:B------:R-:W-:Y:S02]  /*5b80*/  ISETP.GT.AND P3, PT, R8.reuse, 0x8, P1 ;  /* 0x000000080800780c */ /* 0x040fe40000f64270 */
[C---:B------:R-:W-:Y:S02]  /*5b90*/  ISETP.GT.AND P6, PT, R8.reuse, RZ, P1 ;  /* 0x000000ff0800720c */ /* 0x040fe40000fc4270 */
[----:B------:R-:W-:Y:S02]  /*5ba0*/  ISETP.LT.OR P3, PT, R9, 0x9, P3 ;  /* 0x000000090900780c */ /* 0x000fe40001f61670 */
[----:B------:R-:W-:-:S02]  /*5bb0*/  ISETP.GT.AND P2, PT, R8, 0x1, P1 ;  /* 0x000000010800780c */ /* 0x000fc40000f44270 */
[----:B------:R-:W-:Y:S02]  /*5bc0*/  FSEL R28, R28, -INF , !P3 ;  /* 0xff8000001c1c7808 */ /* 0x000fe40005800000 */
[----:B------:R-:W-:Y:S02]  /*5bd0*/  ISETP.GT.AND P3, PT, R8, 0x19, P1 ;  /* 0x000000190800780c */ /* 0x000fe40000f64270 */
[C---:B------:R-:W-:Y:S02]  /*5be0*/  ISETP.LT.OR P6, PT, R9.reuse, 0x1, P6 ;  /* 0x000000010900780c */ /* 0x040fe400037c1670 */
[C---:B------:R-:W-:Y:S02]  /*5bf0*/  ISETP.LT.OR P2, PT, R9.reuse, 0x2, P2 ;  /* 0x000000020900780c */ /* 0x040fe40001741670 */
[----:B------:R-:W-:Y:S02]  /*5c00*/  ISETP.LT.OR P3, PT, R9, 0x1a, P3 ;  /* 0x0000001a0900780c */ /* 0x000fe40001f61670 */
[----:B------:R-:W-:-:S02]  /*5c10*/  FSEL R24, R24, -INF , !P6 ;  /* 0xff80000018187808 */ /* 0x000fc40007000000 */
[----:B------:R-:W-:Y:S01]  /*5c20*/  FSEL R25, R25, -INF , !P2 ;  /* 0xff80000019197808 */ /* 0x000fe20005000000 */
[--C-:B0-----:R-:W-:Y:S01]  /*5c30*/  IMAD.IADD R11, R11, 0x1, R4.reuse ;  /* 0x000000010b0b7824 */ /* 0x101fe200078e0204 */
[----:B------:R-:W-:Y:S01]  /*5c40*/  ISETP.GT.AND P5, PT, R8, 0x9, P1 ;  /* 0x000000090800780c */ /* 0x000fe20000fa4270 */
[----:B------:R-:W-:Y:S01]  /*5c50*/  IMAD.IADD R10, R10, 0x1, R4 ;  /* 0x000000010a0a7824 */ /* 0x000fe200078e0204 */
[C---:B------:R-:W-:Y:S02]  /*5c60*/  ISETP.GT.AND P4, PT, R8.reuse, 0x10, P1 ;  /* 0x000000100800780c */ /* 0x040fe40000f84270 */
[C---:B------:R-:W-:Y:S02]  /*5c70*/  ISETP.GT.AND P6, PT, R8.reuse, 0x11, P1 ;  /* 0x000000110800780c */ /* 0x040fe40000fc4270 */
[----:B------:R-:W-:Y:S02]  /*5c80*/  ISETP.GT.AND P2, PT, R8, 0x18, P1 ;  /* 0x000000180800780c */ /* 0x000fe40000f44270 */
[----:B------:R-:W-:-:S02]  /*5c90*/  FSEL R37, R37, -INF , !P3 ;  /* 0xff80000025257808 */ /* 0x000fc40005800000 */
[----:B------:R-:W-:Y:S02]  /*5ca0*/  ISETP.GT.AND P3, PT, R8, 0x30, P1 ;  /* 0x000000300800780c */ /* 0x000fe40000f64270 */
[C---:B------:R-:W-:Y:S02]  /*5cb0*/  ISETP.LT.OR P5, PT, R9.reuse, 0xa, P5 ;  /* 0x0000000a0900780c */ /* 0x040fe40002fa1670 */
[C---:B------:R-:W-:Y:S02]  /*5cc0*/  ISETP.LT.OR P4, PT, R9.reuse, 0x11, P4 ;  /* 0x000000110900780c */ /* 0x040fe40002781670 */
[C---:B------:R-:W-:Y:S02]  /*5cd0*/  ISETP.LT.OR P6, PT, R9.reuse, 0x12, P6 ;  /* 0x000000120900780c */ /* 0x040fe400037c1670 */
[C---:B------:R-:W-:Y:S02]  /*5ce0*/  ISETP.LT.OR P2, PT, R9.reuse, 0x19, P2 ;  /* 0x000000190900780c */ /* 0x040fe40001741670 */
[----:B------:R-:W-:-:S02]  /*5cf0*/  ISETP.LT.OR P3, PT, R9, 0x31, P3 ;  /* 0x000000310900780c */ /* 0x000fc40001f61670 */
[----:B------:R-:W-:Y:S02]  /*5d00*/  FSEL R29, R29, -INF , !P5 ;  /* 0xff8000001d1d7808 */ /* 0x000fe40006800000 */
[----:B------:R-:W-:Y:S02]  /*5d10*/  FSEL R32, R32, -INF , !P4 ;  /* 0xff80000020207808 */ /* 0x000fe40006000000 */
[----:B------:R-:W-:Y:S02]  /*5d20*/  FSEL R33, R33, -INF , !P6 ;  /* 0xff80000021217808 */ /* 0x000fe40007000000 */
[----:B------:R-:W-:Y:S02]  /*5d30*/  FSEL R36, R36, -INF , !P2 ;  /* 0xff80000024247808 */ /* 0x000fe40005000000 */
[C---:B------:R-:W-:Y:S02]  /*5d40*/  ISETP.GT.AND P5, PT, R8.reuse, 0x20, P1 ;  /* 0x000000200800780c */ /* 0x040fe40000fa4270 */
[----:B------:R-:W-:-:S02]  /*5d50*/  ISETP.GT.AND P4, PT, R8, 0x21, P1 ;  /* 0x000000210800780c */ /* 0x000fc40000f84270 */
[C---:B------:R-:W-:Y:S02]  /*5d60*/  ISETP.GT.AND P6, PT, R8.reuse, 0x28, P1 ;  /* 0x000000280800780c */ /* 0x040fe40000fc4270 */
[----:B------:R-:W-:Y:S02]  /*5d70*/  ISETP.GT.AND P2, PT, R8, 0x29, P1 ;  /* 0x000000290800780c */ /* 0x000fe40000f44270 */
[----:B------:R-:W-:Y:S02]  /*5d80*/  FSEL R48, R48, -INF , !P3 ;  /* 0xff80000030307808 */ /* 0x000fe40005800000 */
[----:B------:R-:W-:Y:S02]  /*5d90*/  ISETP.GT.AND P3, PT, R8, 0x41, P1 ;  /* 0x000000410800780c */ /* 0x000fe40000f64270 */
[C---:B------:R-:W-:Y:S02]  /*5da0*/  ISETP.LT.OR P5, PT, R9.reuse, 0x21, P5 ;  /* 0x000000210900780c */ /* 0x040fe40002fa1670 */
[----:B------:R-:W-:-:S02]  /*5db0*/  ISETP.LT.OR P4, PT, R9, 0x22, P4 ;  /* 0x000000220900780c */ /* 0x000fc40002781670 */
[C---:B------:R-:W-:Y:S02]  /*5dc0*/  ISETP.LT.OR P6, PT, R9.reuse, 0x29, P6 ;  /* 0x000000290900780c */ /* 0x040fe400037c1670 */
[C---:B------:R-:W-:Y:S02]  /*5dd0*/  ISETP.LT.OR P2, PT, R9.reuse, 0x2a, P2 ;  /* 0x0000002a0900780c */ /* 0x040fe40001741670 */
[----:B------:R-:W-:Y:S02]  /*5de0*/  ISETP.LT.OR P3, PT, R9, 0x42, P3 ;  /* 0x000000420900780c */ /* 0x000fe40001f61670 */
[----:B------:R-:W-:Y:S02]  /*5df0*/  FSEL R40, R40, -INF , !P5 ;  /* 0xff80000028287808 */ /* 0x000fe40006800000 */
[----:B------:R-:W-:Y:S02]  /*5e00*/  FSEL R41, R41, -INF , !P4 ;  /* 0xff80000029297808 */ /* 0x000fe40006000000 */
[----:B------:R-:W-:-:S02]  /*5e10*/  FSEL R44, R44, -INF , !P6 ;  /* 0xff8000002c2c7808 */ /* 0x000fc40007000000 */
[----:B------:R-:W-:Y:S02]  /*5e20*/  FSEL R45, R45, -INF , !P2 ;  /* 0xff8000002d2d7808 */ /* 0x000fe40005000000 */
[C---:B------:R-:W-:Y:S02]  /*5e30*/  ISETP.GT.AND P5, PT, R8.reuse, 0x31, P1 ;  /* 0x000000310800780c */ /* 0x040fe40000fa4270 */
        /* <DEDUP_REMOVED lines=34> */
[----:B------:R-:W-:Y:S02]  /*6060*/  PLOP3.LUT P3, PT, PT, PT, UP0, 0x40, 0x0 ;  /* 0x000000000000781c */ /* 0x000fe40003f6e808 */
[C---:B------:R-:W-:Y:S02]  /*6070*/  ISETP.LT.OR P5, PT, R9.reuse, 0x5a, P5 ;  /* 0x0000005a0900780c */ /* 0x040fe40002fa1670 */
[C---:B------:R-:W-:Y:S02]  /*6080*/  ISETP.LT.OR P4, PT, R9.reuse, 0x61, P4 ;  /* 0x000000610900780c */ /* 0x040fe40002781670 */
[C---:B------:R-:W-:Y:S02]  /*6090*/  ISETP.LT.OR P6, PT, R9.reuse, 0x62, P6 ;  /* 0x000000620900780c */ /* 0x040fe400037c1670 */
[----:B------:R-:W-:Y:S02]  /*60a0*/  ISETP.LT.OR P2, PT, R9, 0x69, P2 ;  /* 0x000000690900780c */ /* 0x000fe40001741670 */
[----:B------:R-:W-:-:S02]  /*60b0*/  FSEL R69, R69, -INF , !P5 ;  /* 0xff80000045457808 */ /* 0x000fc40006800000 */
[----:B------:R-:W-:Y:S02]  /*60c0*/  FSEL R72, R72, -INF , !P4 ;  /* 0xff80000048487808 */ /* 0x000fe40006000000 */
[----:B------:R-:W-:Y:S02]  /*60d0*/  FSEL R73, R73, -INF , !P6 ;  /* 0xff80000049497808 */ /* 0x000fe40007000000 */
[----:B------:R-:W-:Y:S02]  /*60e0*/  FSEL R76, R76, -INF , !P2 ;  /* 0xff8000004c4c7808 */ /* 0x000fe40005000000 */
[C---:B------:R-:W-:Y:S02]  /*60f0*/  ISETP.GT.AND P5, PT, R8.reuse, 0x70, P1 ;  /* 0x000000700800780c */ /* 0x040fe40000fa4270 */
[C---:B------:R-:W-:Y:S02]  /*6100*/  ISETP.GT.AND P4, PT, R8.reuse, 0x71, P1 ;  /* 0x000000710800780c */ /* 0x040fe40000f84270 */
[----:B------:R-:W-:-:S02]  /*6110*/  ISETP.GT.AND P6, PT, R8, 0x78, P1 ;  /* 0x000000780800780c */ /* 0x000fc40000fc4270 */
[----:B------:R-:W-:Y:S02]  /*6120*/  ISETP.GT.AND P2, PT, R8, 0x79, P1 ;  /* 0x000000790800780c */ /* 0x000fe40000f44270 */
[C---:B------:R-:W-:Y:S02]  /*6130*/  ISETP.LT.OR P5, PT, R9.reuse, 0x71, P5 ;  /* 0x000000710900780c */ /* 0x040fe40002fa1670 */
[C---:B------:R-:W-:Y:S02]  /*6140*/  ISETP.LT.OR P4, PT, R9.reuse, 0x72, P4 ;  /* 0x000000720900780c */ /* 0x040fe40002781670 */
[C---:B------:R-:W-:Y:S02]  /*6150*/  ISETP.LT.OR P6, PT, R9.reuse, 0x79, P6 ;  /* 0x000000790900780c */ /* 0x040fe400037c1670 */
[----:B------:R-:W-:Y:S02]  /*6160*/  ISETP.LT.OR P2, PT, R9, 0x7a, P2 ;  /* 0x0000007a0900780c */ /* 0x000fe40001741670 */
[----:B------:R-:W-:-:S02]  /*6170*/  FSEL R80, R80, -INF , !P5 ;  /* 0xff80000050507808 */ /* 0x000fc40006800000 */
[----:B------:R-:W-:Y:S02]  /*6180*/  FSEL R81, R81, -INF , !P4 ;  /* 0xff80000051517808 */ /* 0x000fe40006000000 */
[----:B------:R-:W-:Y:S02]  /*6190*/  FSEL R84, R84, -INF , !P6 ;  /* 0xff80000054547808 */ /* 0x000fe40007000000 */
[----:B------:R-:W-:Y:S01]  /*61a0*/  FSEL R85, R85, -INF , !P2 ;  /* 0xff80000055557808 */ /* 0x000fe20005000000 */
        /* <DEDUP_REMOVED lines=14> */
.L_x_855:
[----:B------:R-:W-:-:S05]  /*6290*/  IMAD.U32 R4, RZ, RZ, UR34 ;  /* 0x00000022ff047e24 */ /* 0x000fca000f8e00ff */
[----:B------:R-:W-:-:S13]  /*62a0*/  ISETP.NE.AND P2, PT, R4, 0x1, PT ;  /* 0x000000010400780c */ /* 0x000fda0003f45270 */
[----:B------:R-:W0:Y:S02]  /*62b0*/  @P2 LDC.64 R8, c[0x0][0x9e8] ;  /* 0x00027a00ff082b82 */ /* 0x000e240000000a00 */
[----:B0-----:R-:W-:-:S05]  /*62c0*/  @P2 IMAD.HI.U32 R8, R13, R8, RZ ;  /* 0x000000080d082227 */ /* 0x001fca00078e00ff */
[----:B------:R-:W-:-:S07]  /*62d0*/  @P2 SHF.R.U32.HI R13, RZ, R9, R8 ;  /* 0x00000009ff0d2219 */ /* 0x000fce0000011608 */
.L_x_856:
[----:B------:R-:W-:Y:S05]  /*62e0*/  BSYNC B0 ;  /* 0x0000000000007941 */ /* 0x000fea0003800000 */
.L_x_854:
[----:B------:R-:W-:-:S04]  /*62f0*/  IMAD R13, R13, R4, -R0 ;  /* 0x000000040d0d7224 */ /* 0x000fc800078e0a00 */
[----:B------:R-:W-:-:S05]  /*6300*/  IMAD R13, R16, -0x2, R13 ;  /* 0xfffffffe100d7824 */ /* 0x000fca00078e020d */
[----:B------:R-:W-:Y:S02]  /*6310*/  VIADDMNMX R11, R13, R4, R11, PT ;  /* 0x000000040d0b7246 */ /* 0x000fe4000380010b */
[----:B------:R-:W-:-:S07]  /*6320*/  VIMNMX R10, R10, R13, !PT ;  /* 0x0000000d0a0a7248 */ /* 0x000fce0007fe0100 */
.L_x_853:
[----:B------:R-:W-:Y:S02]  /*6330*/  FMNMX.FTZ R0, R24, R6, !PT ;  /* 0x0000000618007209 */ /* 0x000fe40007810000 */
[----:B------:R-:W-:Y:S02]  /*6340*/  ISETP.GT.AND P4, PT, R10, 0x10, P1 ;  /* 0x000000100a00780c */ /* 0x000fe40000f84270 */
[----:B------:R-:W-:Y:S02]  /*6350*/  FMNMX.FTZ R9, R25, R0, !PT ;  /* 0x0000000019097209 */ /* 0x000fe40007810000 */
[----:B------:R-:W-:Y:S02]  /*6360*/  ISETP.LT.OR P4, PT, R11, 0x11, P4 ;  /* 0x000000110b00780c */ /* 0x000fe40002781670 */
[----:B------:R-:W-:Y:S02]  /*6370*/  FMNMX.FTZ R0, R28, R9, !PT ;  /* 0x000000091c007209 */ /* 0x000fe40007810000 */
[----:B------:R-:W-:-:S02]  /*6380*/  FSEL R34, R34, -INF , !P4 ;  /* 0xff80000022227808 */ /* 0x000fc40006000000 */
[----:B------:R-:W-:Y:S02]  /*6390*/  FMNMX.FTZ R9, R29, R0, !PT ;  /* 0x000000001d097209 */ /* 0x000fe40007810000 */
[----:B------:R-:W-:Y:S02]  /*63a0*/  ISETP.GT.AND P4, PT, R10, 0x20, P1 ;  /* 0x000000200a00780c */ /* 0x000fe40000f84270 */
[----:B------:R-:W-:Y:S02]  /*63b0*/  FMNMX.FTZ R0, R32, R9, !PT ;  /* 0x0000000920007209 */ /* 0x000fe40007810000 */
[----:B------:R-:W-:Y:S02]  /*63c0*/  ISETP.LT.OR P4, PT, R11, 0x21, P4 ;  /* 0x000000210b00780c */ /* 0x000fe40002781670 */
[----:B------:R-:W-:Y:S02]  /*63d0*/  FMNMX.FTZ R9, R33, R0, !PT ;  /* 0x0000000021097209 */ /* 0x000fe40007810000 */
[----:B------:R-:W-:-:S02]  /*63e0*/  FSEL R42, R42, -INF , !P4 ;  /* 0xff8000002a2a7808 */ /* 0x000fc40006000000 */
[----:B------:R-:W-:Y:S02]  /*63f0*/  FMNMX.FTZ R0, R36, R9, !PT ;  /* 0x0000000924007209 */ /* 0x000fe40007810000 */
[C---:B------:R-:W-:Y:S02]  /*6400*/  ISETP.GT.AND P4, PT, R10.reuse, RZ, P1 ;  /* 0x000000ff0a00720c */ /* 0x040fe40000f84270 */
[----:B------:R-:W-:Y:S02]  /*6410*/  FMNMX.FTZ R9, R37, R0, !PT ;  /* 0x0000000025097209 */ /* 0x000fe40007810000 */
[----:B------:R-:W-:Y:S02]  /*6420*/  ISETP.GT.AND P2, PT, R10, 0x1, P1 ;  /* 0x000000010a00780c */ /* 0x000fe40000f44270 */
[----:B------:R-:W-:Y:S02]  /*6430*/  FMNMX.FTZ R0, R40, R9, !PT ;  /* 0x0000000928007209 */ /* 0x000fe40007810000 */
[----:B------:R-:W-:-:S02]  /*6440*/  ISETP.LT.OR P4, PT, R11, 0x1, P4 ;  /* 0x000000010b00780c */ /* 0x000fc40002781670 */
        /* <DEDUP_REMOVED lines=13> */
[----:B------:R-:W-:Y:S02]  /*6520*/  FMNMX.FTZ R20, R26, R5, !PT ;  /* 0x000000051a147209 */ /* 0x000fe40007810000 */
[----:B------:R-:W-:Y:S02]  /*6530*/  FMNMX.FTZ R0, R56, R9, !PT ;  /* 0x0000000938007209 */ /* 0x000fe40007810000 */
[----:B------:R-:W-:Y:S02]  /*6540*/  ISETP.LT.OR P3, PT, R11, 0xa, P3 ;  /* 0x0000000a0b00780c */ /* 0x000fe40001f61670 */
[----:B------:R-:W-:Y:S02]  /*6550*/  FMNMX.FTZ R9, R57, R0, !PT ;  /* 0x0000000039097209 */ /* 0x000fe40007810000 */
[----:B------:R-:W-:-:S02]  /*6560*/  FSEL R30, R30, -INF , !P5 ;  /* 0xff8000001e1e7808 */ /* 0x000fc40006800000 */
[----:B------:R-:W-:Y:S02]  /*6570*/  FMNMX.FTZ R0, R60, R9, !PT ;  /* 0x000000093c007209 */ /* 0x000fe40007810000 */
[----:B------:R-:W-:Y:S02]  /*6580*/  FMNMX.FTZ R21, R27, R20, !PT ;  /* 0x000000141b157209 */ /* 0x000fe40007810000 */
[----:B------:R-:W-:Y:S02]  /*6590*/  FMNMX.FTZ R9, R61, R0, !PT ;  /* 0x000000003d097209 */ /* 0x000fe40007810000 */
[----:B------:R-:W-:Y:S02]  /*65a0*/  ISETP.GT.AND P2, PT, R10, 0x11, P1 ;  /* 0x000000110a00780c */ /* 0x000fe40000f44270 */
[----:B------:R-:W-:Y:S02]  /*65b0*/  FMNMX.FTZ R0, R64, R9, !PT ;  /* 0x0000000940007209 */ /* 0x000fe40007810000 */
[----:B------:R-:W-:-:S02]  /*65c0*/  FSEL R31, R31, -INF , !P3 ;  /* 0xff8000001f1f7808 */ /* 0x000fc40005800000 */
[----:B------:R-:W-:Y:S02]  /*65d0*/  FMNMX.FTZ R9, R65, R0, !PT ;  /* 0x0000000041097209 */ /* 0x000fe40007810000 */
[----:B------:R-:W-:Y:S02]  /*65e0*/  FMNMX.FTZ R20, R30, R21, !PT ;  /* 0x000000151e147209 */ /* 0x000fe40007810000 */
[----:B------:R-:W-:Y:S02]  /*65f0*/  FMNMX.FTZ R0, R68, R9, !PT ;  /* 0x0000000944007209 */ /* 0x000fe40007810000 */
[----:B------:R-:W-:Y:S02]  /*6600*/  ISETP.GT.AND P5, PT, R10, 0x18, P1 ;  /* 0x000000180a00780c */ /* 0x000fe40000fa4270 */
[----:B------:R-:W-:Y:S02]  /*6610*/  FMNMX.FTZ R9, R69, R0, !PT ;  /* 0x0000000045097209 */ /* 0x000fe40007810000 */
[----:B------:R-:W-:-:S02]  /*6620*/  ISETP.LT.OR P2, PT, R11, 0x12, P2 ;  /* 0x000000120b00780c */ /* 0x000fc40001741670 */
[----:B------:R-:W-:Y:S02]  /*6630*/  FMNMX.FTZ R0, R72, R9, !PT ;  /* 0x0000000948007209 */ /* 0x000fe40007810000 */
[----:B------:R-:W-:Y:S02]  /*6640*/  FMNMX.FTZ R21, R31, R20, !PT ;  /* 0x000000141f157209 */ /* 0x000fe40007810000 */
[----:B------:R-:W-:Y:S02]  /*6650*/  FMNMX.FTZ R9, R73, R0, !PT ;  /* 0x0000000049097209 */ /* 0x000fe40007810000 */
[----:B------:R-:W-:Y:S02]  /*6660*/  ISETP.GT.AND P3, PT, R10, 0x19, P1 ;  /* 0x000000190a00780c */ /* 0x000fe40000f64270 */
[----:B------:R-:W-:Y:S02]  /*6670*/  FMNMX.FTZ R0, R76, R9, !PT ;  /* 0x000000094c007209 */ /* 0x000fe40007810000 */
[----:B------:R-:W-:-:S02]  /*6680*/  ISETP.LT.OR P5, PT, R11, 0x19, P5 ;  /* 0x000000190b00780c */ /* 0x000fc40002fa1670 */
[----:B------:R-:W-:Y:S02]  /*6690*/  FMNMX.FTZ R9, R77, R0, !PT ;  /* 0x000000004d097209 */ /* 0x000fe40007810000 */
[----:B------:R-:W-:Y:S02]  /*66a0*/  FSEL R35, R35, -INF , !P2 ;  /* 0xff80000023237808 */ /* 0x000fe40005000000 */
[----:B------:R-:W-:Y:S02]  /*66b0*/  FMNMX.FTZ R0, R80, R9, !PT ;  /* 0x0000000950007209 */ /* 0x000fe40007810000 */
[----:B------:R-:W-:Y:S02]  /*66c0*/  ISETP.LT.OR P3, PT, R11, 0x1a, P3 ;  /* 0x0000001a0b00780c */ /* 0x000fe40001f61670 */
[----:B------:R-:W-:Y:S02]  /*66d0*/  FMNMX.FTZ R9, R81, R0, !PT ;  /* 0x0000000051097209 */ /* 0x000fe40007810000 */
[----:B------:R-:W-:-:S02]  /*66e0*/  FSEL R38, R38, -INF , !P5 ;  /* 0xff80000026267808 */ /* 0x000fc40006800000 */
[----:B------:R-:W-:Y:S02]  /*66f0*/  FMNMX.FTZ R0, R84, R9, !PT ;  /* 0x0000000954007209 */ /* 0x000fe40007810000 */
[C---:B------:R-:W-:Y:S02]  /*6700*/  ISETP.GT.AND P2, PT, R10.reuse, 0x21, P1 ;  /* 0x000000210a00780c */ /* 0x040fe40000f44270 */
[----:B------:R-:W-:Y:S02]  /*6710*/  FMNMX.FTZ R4, R85, R0, !PT ;  /* 0x0000000055047209 */ /* 0x000fe40007810000 */
[----:B------:R-:W-:Y:S02]  /*6720*/  FSEL R39, R39, -INF , !P3 ;  /* 0xff80000027277808 */ /* 0x000fe40005800000 */
[----:B------:R-:W-:Y:S01]  /*6730*/  ISETP.GT.AND P5, PT, R10, 0x28, P1 ;  /* 0x000000280a00780c */ /* 0x000fe20000fa4270 */
[----:B------:R-:W0:Y:S01]  /*6740*/  SHFL.BFLY PT, R9, R4, 0x2, 0x1f ;  /* 0x0c401f0004097f89 */ /* 0x000e2200000e0000 */
[----:B------:R-:W-:-:S02]  /*6750*/  ISETP.LT.OR P2, PT, R11, 0x22, P2 ;  /* 0x000000220b00780c */ /* 0x000fc40001741670 */
[C---:B------:R-:W-:Y:S02]  /*6760*/  ISETP.GT.AND P3, PT, R10.reuse, 0x29, P1 ;  /* 0x000000290a00780c */ /* 0x040fe40000f64270 */
[----:B------:R-:W-:Y:S02]  /*6770*/  ISETP.LT.OR P5, PT, R11, 0x29, P5 ;  /* 0x000000290b00780c */ /* 0x000fe40002fa1670 */
[----:B------:R-:W-:Y:S02]  /*6780*/  FSEL R43, R43, -INF , !P2 ;  /* 0xff8000002b2b7808 */ /* 0x000fe40005000000 */
[----:B------:R-:W-:Y:S02]  /*6790*/  ISETP.GT.AND P2, PT, R10, 0x30, P1 ;  /* 0x000000300a00780c */ /* 0x000fe40000f44270 */
[----:B------:R-:W-:Y:S02]  /*67a0*/  FSEL R46, R46, -INF , !P5 ;  /* 0xff8000002e2e7808 */ /* 0x000fe40006800000 */
[----:B------:R-:W-:-:S02]  /*67b0*/  ISETP.LT.OR P3, PT, R11, 0x2a, P3 ;  /* 0x0000002a0b00780c */ /* 0x000fc40001f61670 */
[C---:B------:R-:W-:Y:S02]  /*67c0*/  ISETP.GT.AND P5, PT, R10.reuse, 0x31, P1 ;  /* 0x000000310a00780c */ /* 0x040fe40000fa4270 */
[----:B------:R-:W-:Y:S02]  /*67d0*/  ISETP.LT.OR P2, PT, R11, 0x31, P2 ;  /* 0x000000310b00780c */ /* 0x000fe40001741670 */
[----:B------:R-:W-:Y:S02]  /*67e0*/  FSEL R47, R47, -INF , !P3 ;  /* 0xff8000002f2f7808 */ /* 0x000fe40005800000 */
[----:B------:R-:W-:Y:S02]  /*67f0*/  ISETP.GT.AND P4, PT, R10, 0x38, P1 ;  /* 0x000000380a00780c */ /* 0x000fe40000f84270 */
[----:B------:R-:W-:Y:S02]  /*6800*/  FSEL R50, R50, -INF , !P2 ;  /* 0xff80000032327808 */ /* 0x000fe40005000000 */
[----:B0-----:R-:W-:-:S02]  /*6810*/  FMNMX.FTZ R9, R4, R9, !PT ;  /* 0x0000000904097209 */ /* 0x001fc40007810000 */
[C---:B------:R-:W-:Y:S02]  /*6820*/  ISETP.LT.OR P5, PT, R11.reuse, 0x32, P5 ;  /* 0x000000320b00780c */ /* 0x040fe40002fa1670 */
[C---:B------:R-:W-:Y:S01]  /*6830*/  ISETP.GT.AND P3, PT, R10.reuse, 0x39, P1 ;  /* 0x000000390a00780c */ /* 0x040fe20000f64270 */
[----:B------:R-:W0:Y:S01]  /*6840*/  SHFL.BFLY PT, R0, R9, 0x1, 0x1f ;  /* 0x0c201f0009007f89 */ /* 0x000e2200000e0000 */
[----:B------:R-:W-:Y:S02]  /*6850*/  ISETP.LT.OR P4, PT, R11, 0x39, P4 ;  /* 0x000000390b00780c */ /* 0x000fe40002781670 */
[----:B------:R-:W-:Y:S02]  /*6860*/  FSEL R51, R51, -INF , !P5 ;  /* 0xff80000033337808 */ /* 0x000fe40006800000 */
[----:B------:R-:W-:Y:S02]  /*6870*/  ISETP.GT.AND P2, PT, R10, 0x40, P1 ;  /* 0x000000400a00780c */ /* 0x000fe40000f44270 */
[----:B------:R-:W-:-:S02]  /*6880*/  FSEL R54, R54, -INF , !P4 ;  /* 0xff80000036367808 */ /* 0x000fc40006000000 */
[C---:B------:R-:W-:Y:S02]  /*6890*/  ISETP.LT.OR P3, PT, R11.reuse, 0x3a, P3 ;  /* 0x0000003a0b00780c */ /* 0x040fe40001f61670 */
[C---:B------:R-:W-:Y:S02]  /*68a0*/  ISETP.GT.AND P5, PT, R10.reuse, 0x41, P1 ;  /* 0x000000410a00780c */ /* 0x040fe40000fa4270 */
[----:B------:R-:W-:Y:S02]  /*68b0*/  ISETP.LT.OR P2, PT, R11, 0x41, P2 ;  /* 0x000000410b00780c */ /* 0x000fe40001741670 */
[----:B------:R-:W-:Y:S02]  /*68c0*/  FSEL R55, R55, -INF , !P3 ;  /* 0xff80000037377808 */ /* 0x000fe40005800000 */
[----:B------:R-:W-:Y:S02]  /*68d0*/  ISETP.GT.AND P4, PT, R10, 0x48, P1 ;  /* 0x000000480a00780c */ /* 0x000fe40000f84270 */
[----:B------:R-:W-:-:S02]  /*68e0*/  FSEL R58, R58, -INF , !P2 ;  /* 0xff8000003a3a7808 */ /* 0x000fc40005000000 */
[----:B------:R-:W-:Y:S02]  /*68f0*/  ISETP.LT.OR P5, PT, R11, 0x42, P5 ;  /* 0x000000420b00780c */ /* 0x000fe40002fa1670 */
[----:B------:R-:W-:Y:S02]  /*6900*/  ISETP.GT.AND P3, PT, R10, 0x49, P1 ;  /* 0x000000490a00780c */ /* 0x000fe40000f64270 */
[----:B0-----:R-:W-:Y:S02]  /*6910*/  FMNMX.FTZ R0, R9, R0, !PT ;  /* 0x0000000009007209 */ /* 0x001fe40007810000 */
[----:B------:R-:W-:Y:S02]  /*6920*/  ISETP.LT.OR P4, PT, R11, 0x49, P4 ;  /* 0x000000490b00780c */ /* 0x000fe40002781670 */
[C---:B------:R-:W-:Y:S01]  /*6930*/  FSETP.NEU.FTZ.AND P6, PT, R0.reuse, -INF , PT ;  /* 0xff8000000000780b */ /* 0x040fe20003fdd000 */
[----:B------:R-:W-:Y:S01]  /*6940*/  FMUL.FTZ R8, R0, UR33 ;  /* 0x0000002100087c20 */ /* 0x000fe20008410000 */
[----:B------:R-:W-:-:S02]  /*6950*/  FSEL R59, R59, -INF , !P5 ;  /* 0xff8000003b3b7808 */ /* 0x000fc40006800000 */
[----:B------:R-:W-:Y:S02]  /*6960*/  ISETP.GT.AND P2, PT, R10, 0x50, P1 ;  /* 0x000000500a00780c */ /* 0x000fe40000f44270 */
[----:B------:R-:W-:Y:S02]  /*6970*/  FSEL R4, R8, RZ, P6 ;  /* 0x000000ff08047208 */ /* 0x000fe40003000000 */
[----:B------:R-:W-:Y:S02]  /*6980*/  FSEL R62, R62, -INF , !P4 ;  /* 0xff8000003e3e7808 */ /* 0x000fe40006000000 */
[----:B------:R-:W-:Y:S01]  /*6990*/  ISETP.LT.OR P3, PT, R11, 0x4a, P3 ;  /* 0x0000004a0b00780c */ /* 0x000fe20001f61670 */
        /* <DEDUP_REMOVED lines=11> */
[----:B------:R-:W-:Y:S01]  /*6a50*/  ISETP.GT.AND P5, PT, R10, 0x51, P1 ;  /* 0x000000510a00780c */ /* 0x000fe20000fa4270 */
[----:B------:R-:W-:Y:S01]  /*6a60*/  MUFU.EX2 R20, R36 ;  /* 0x0000002400147308 */ /* 0x000fe20000000800 */
[----:B------:R-:W-:Y:S01]  /*6a70*/  FMNMX.FTZ R25, R39, R24, !PT ;  /* 0x0000001827197209 */ /* 0x000fe20007810000 */
[--C-:B------:R-:W-:Y:S01]  /*6a80*/  FFMA.FTZ R40, R40, UR33, -R4.reuse ;  /* 0x0000002128287c23 */ /* 0x100fe20008010804 */
[----:B------:R-:W-:Y:S01]  /*6a90*/  ISETP.LT.OR P2, PT, R11, 0x51, P2 ;  /* 0x000000510b00780c */ /* 0x000fe20001741670 */
[--C-:B------:R-:W-:Y:S01]  /*6aa0*/  FFMA.FTZ R44, R44, UR33, -R4.reuse ;  /* 0x000000212c2c7c23 */ /* 0x100fe20008010804 */
[----:B------:R-:W-:Y:S01]  /*6ab0*/  FMNMX.FTZ R28, R42, R25, !PT ;  /* 0x000000192a1c7209 */ /* 0x000fe20007810000 */
[--C-:B------:R-:W-:Y:S01]  /*6ac0*/  FFMA.FTZ R25, R41, UR33, -R4.reuse ;  /* 0x0000002129197c23 */ /* 0x100fe20008010804 */
[----:B------:R-:W-:Y:S01]  /*6ad0*/  FSEL R63, R63, -INF , !P3 ;  /* 0xff8000003f3f7808 */ /* 0x000fe20005800000 */
[----:B------:R-:W-:Y:S01]  /*6ae0*/  MUFU.EX2 R24, R40 ;  /* 0x0000002800187308 */ /* 0x000fe20000000800 */
[----:B------:R-:W-:Y:S01]  /*6af0*/  FMNMX.FTZ R29, R43, R28, !PT ;  /* 0x0000001c2b1d7209 */ /* 0x000fe20007810000 */
[--C-:B------:R-:W-:Y:S01]  /*6b00*/  FFMA.FTZ R48, R48, UR33, -R4.reuse ;  /* 0x0000002130307c23 */ /* 0x100fe20008010804 */
[----:B------:R-:W-:Y:S01]  /*6b10*/  ISETP.GT.AND P4, PT, R10, 0x58, P1 ;  /* 0x000000580a00780c */ /* 0x000fe20000f84270 */
[--C-:B------:R-:W-:Y:S01]  /*6b20*/  FFMA.FTZ R52, R52, UR33, -R4.reuse ;  /* 0x0000002134347c23 */ /* 0x100fe20008010804 */
[----:B------:R-:W-:Y:S01]  /*6b30*/  FMNMX.FTZ R28, R46, R29, !PT ;  /* 0x0000001d2e1c7209 */ /* 0x000fe20007810000 */
[--C-:B------:R-:W-:Y:S01]  /*6b40*/  FFMA.FTZ R56, R56, UR33, -R4.reuse ;  /* 0x0000002138387c23 */ /* 0x100fe20008010804 */
[----:B------:R-:W-:Y:S01]  /*6b50*/  FSEL R66, R66, -INF , !P2 ;  /* 0xff80000042427808 */ /* 0x000fe20005000000 */
[----:B------:R-:W-:Y:S01]  /*6b60*/  FFMA.FTZ R85, R85, UR33, -R4 ;  /* 0x0000002155557c23 */ /* 0x000fe20008010804 */
[----:B------:R-:W-:Y:S01]  /*6b70*/  FMNMX.FTZ R29, R47, R28, !PT ;  /* 0x0000001c2f1d7209 */ /* 0x000fe20007810000 */
[----:B------:R-:W-:Y:S01]  /*6b80*/  MUFU.EX2 R8, R8 ;  /* 0x0000000800087308 */ /* 0x000fe20000000800 */
[----:B------:R-:W-:-:S02]  /*6b90*/  ISETP.LT.OR P5, PT, R11, 0x52, P5 ;  /* 0x000000520b00780c */ /* 0x000fc40002fa1670 */
[----:B------:R-:W-:Y:S01]  /*6ba0*/  FMNMX.FTZ R32, R50, R29, !PT ;  /* 0x0000001d32207209 */ /* 0x000fe20007810000 */
[----:B------:R-:W-:Y:S01]  /*6bb0*/  FFMA.FTZ R29, R45, UR33, -R4 ;  /* 0x000000212d1d7c23 */ /* 0x000fe20008010804 */
[----:B------:R-:W-:Y:S02]  /*6bc0*/  ISETP.GT.AND P3, PT, R10, 0x59, P1 ;  /* 0x000000590a00780c */ /* 0x000fe40000f64270 */
[----:B------:R-:W-:Y:S01]  /*6bd0*/  FMNMX.FTZ R33, R51, R32, !PT ;  /* 0x0000002033217209 */ /* 0x000fe20007810000 */
[----:B------:R0:W-:Y:S01]  /*6be0*/  MUFU.EX2 R28, R44 ;  /* 0x0000002c001c7308 */ /* 0x0001e20000000800 */
[----:B------:R-:W-:Y:S02]  /*6bf0*/  ISETP.LT.OR P4, PT, R11, 0x59, P4 ;  /* 0x000000590b00780c */ /* 0x000fe40002781670 */
[----:B------:R-:W-:Y:S02]  /*6c00*/  FMNMX.FTZ R32, R54, R33, !PT ;  /* 0x0000002136207209 */ /* 0x000fe40007810000 */
[----:B------:R-:W-:-:S02]  /*6c10*/  FSEL R67, R67, -INF , !P5 ;  /* 0xff80000043437808 */ /* 0x000fc40006800000 */
[----:B------:R-:W-:Y:S01]  /*6c20*/  FMNMX.FTZ R33, R55, R32, !PT ;  /* 0x0000002037217209 */ /* 0x000fe20007810000 */
[----:B------:R-:W-:Y:S01]  /*6c30*/  MUFU.EX2 R9, R9 ;  /* 0x0000000900097308 */ /* 0x000fe20000000800 */
[----:B------:R-:W-:Y:S01]  /*6c40*/  ISETP.GT.AND P2, PT, R10, 0x60, P1 ;  /* 0x000000600a00780c */ /* 0x000fe20000f44270 */
[--C-:B0-----:R-:W-:Y:S01]  /*6c50*/  FFMA.FTZ R44, R60, UR33, -R4.reuse ;  /* 0x000000213c2c7c23 */ /* 0x101fe20008010804 */
[----:B------:R-:W-:Y:S01]  /*6c60*/  FMNMX.FTZ R36, R58, R33, !PT ;  /* 0x000000213a247209 */ /* 0x000fe20007810000 */
[--C-:B------:R-:W-:Y:S01]  /*6c70*/  FFMA.FTZ R33, R49, UR33, -R4.reuse ;  /* 0x0000002131217c23 */ /* 0x100fe20008010804 */
[----:B------:R-:W-:Y:S01]  /*6c80*/  FSEL R70, R70, -INF , !P4 ;  /* 0xff80000046467808 */ /* 0x000fe20006000000 */
[--C-:B------:R-:W-:Y:S01]  /*6c90*/  FFMA.FTZ R49, R65, UR33, -R4.reuse ;  /* 0x0000002141317c23 */ /* 0x100fe20008010804 */
[----:B------:R-:W-:Y:S01]  /*6ca0*/  FMNMX.FTZ R37, R59, R36, !PT ;  /* 0x000000243b257209 */ /* 0x000fe20007810000 */
[----:B------:R0:W-:Y:S01]  /*6cb0*/  MUFU.EX2 R32, R48 ;  /* 0x0000003000207308 */ /* 0x0001e20000000800 */
[----:B------:R-:W-:Y:S01]  /*6cc0*/  ISETP.LT.OR P3, PT, R11, 0x5a, P3 ;  /* 0x0000005a0b00780c */ /* 0x000fe20001f61670 */
[--C-:B------:R-:W-:Y:S01]  /*6cd0*/  FFMA.FTZ R60, R76, UR33, -R4.reuse ;  /* 0x000000214c3c7c23 */ /* 0x100fe20008010804 */
[----:B------:R-:W-:Y:S01]  /*6ce0*/  FMNMX.FTZ R36, R62, R37, !PT ;  /* 0x000000253e247209 */ /* 0x000fe20007810000 */
[----:B------:R-:W-:Y:S01]  /*6cf0*/  FFMA.FTZ R65, R81, UR33, -R4 ;  /* 0x0000002151417c23 */ /* 0x000fe20008010804 */
[----:B------:R-:W-:-:S02]  /*6d00*/  ISETP.GT.AND P5, PT, R10, 0x61, P1 ;  /* 0x000000610a00780c */ /* 0x000fc40000fa4270 */
[----:B------:R-:W-:Y:S01]  /*6d10*/  FMNMX.FTZ R37, R63, R36, !PT ;  /* 0x000000243f257209 */ /* 0x000fe20007810000 */
[----:B------:R-:W-:Y:S01]  /*6d20*/  MUFU.EX2 R12, R12 ;  /* 0x0000000c000c7308 */ /* 0x000fe20000000800 */
[----:B------:R-:W-:Y:S01]  /*6d30*/  ISETP.GT.AND P4, PT, R10, 0x68, P1 ;  /* 0x000000680a00780c */ /* 0x000fe20000f84270 */
[--C-:B0-----:R-:W-:Y:S01]  /*6d40*/  FFMA.FTZ R48, R64, UR33, -R4.reuse ;  /* 0x0000002140307c23 */ /* 0x101fe20008010804 */
[----:B------:R-:W-:Y:S01]  /*6d50*/  FMNMX.FTZ R40, R66, R37, !PT ;  /* 0x0000002542287209 */ /* 0x000fe20007810000 */
[--C-:B------:R-:W-:Y:S01]  /*6d60*/  FFMA.FTZ R37, R53, UR33, -R4.reuse ;  /* 0x0000002135257c23 */ /* 0x100fe20008010804 */
[----:B------:R-:W-:Y:S01]  /*6d70*/  ISETP.LT.OR P2, PT, R11, 0x61, P2 ;  /* 0x000000610b00780c */ /* 0x000fe20001741670 */
[--C-:B------:R-:W-:Y:S01]  /*6d80*/  FFMA.FTZ R53, R69, UR33, -R4.reuse ;  /* 0x0000002145357c23 */ /* 0x100fe20008010804 */
[----:B------:R-:W-:Y:S01]  /*6d90*/  FMNMX.FTZ R41, R67, R40, !PT ;  /* 0x0000002843297209 */ /* 0x000fe20007810000 */
[----:B------:R0:W-:Y:S01]  /*6da0*/  MUFU.EX2 R36, R52 ;  /* 0x0000003400247308 */ /* 0x0001e20000000800 */
[----:B------:R-:W-:Y:S01]  /*6db0*/  FSEL R71, R71, -INF , !P3 ;  /* 0xff80000047477808 */ /* 0x000fe20005800000 */
[----:B------:R-:W-:Y:S01]  /*6dc0*/  FFMA.FTZ R64, R80, UR33, -R4 ;  /* 0x0000002150407c23 */ /* 0x000fe20008010804 */
[----:B------:R-:W-:-:S02]  /*6dd0*/  FMNMX.FTZ R40, R70, R41, !PT ;  /* 0x0000002946287209 */ /* 0x000fc40007810000 */
[C---:B------:R-:W-:Y:S02]  /*6de0*/  ISETP.LT.OR P5, PT, R11.reuse, 0x62, P5 ;  /* 0x000000620b00780c */ /* 0x040fe40002fa1670 */
[----:B------:R-:W-:Y:S01]  /*6df0*/  ISETP.LT.OR P4, PT, R11, 0x69, P4 ;  /* 0x000000690b00780c */ /* 0x000fe20002781670 */
[----:B------:R-:W-:Y:S01]  /*6e00*/  MUFU.EX2 R13, R13 ;  /* 0x0000000d000d7308 */ /* 0x000fe20000000800 */
[----:B------:R-:W-:Y:S01]  /*6e10*/  FSEL R74, R74, -INF , !P2 ;  /* 0xff8000004a4a7808 */ /* 0x000fe20005000000 */
[--C-:B0-----:R-:W-:Y:S01]  /*6e20*/  FFMA.FTZ R52, R68, UR33, -R4.reuse ;  /* 0x0000002144347c23 */ /* 0x101fe20008010804 */
[----:B------:R-:W-:Y:S01]  /*6e30*/  FMNMX.FTZ R41, R71, R40, !PT ;  /* 0x0000002847297209 */ /* 0x000fe20007810000 */
[----:B------:R-:W-:Y:S01]  /*6e40*/  FFMA.FTZ R68, R84, UR33, -R4 ;  /* 0x0000002154447c23 */ /* 0x000fe20008010804 */
[----:B------:R-:W-:Y:S02]  /*6e50*/  FSEL R75, R75, -INF , !P5 ;  /* 0xff8000004b4b7808 */ /* 0x000fe40006800000 */
[----:B------:R-:W-:Y:S01]  /*6e60*/  FSEL R78, R78, -INF , !P4 ;  /* 0xff8000004e4e7808 */ /* 0x000fe20006000000 */
[----:B------:R0:W-:Y:S01]  /*6e70*/  MUFU.EX2 R40, R56 ;  /* 0x0000003800287308 */ /* 0x0001e20000000800 */
[----:B------:R-:W-:-:S02]  /*6e80*/  ISETP.GT.AND P3, PT, R10, 0x69, P1 ;  /* 0x000000690a00780c */ /* 0x000fc40000f64270 */
[C---:B------:R-:W-:Y:S02]  /*6e90*/  ISETP.GT.AND P2, PT, R10.reuse, 0x70, P1 ;  /* 0x000000700a00780c */ /* 0x040fe40000f44270 */
[C---:B------:R-:W-:Y:S02]  /*6ea0*/  ISETP.GT.AND P5, PT, R10.reuse, 0x71, P1 ;  /* 0x000000710a00780c */ /* 0x040fe40000fa4270 */
[C---:B------:R-:W-:Y:S01]  /*6eb0*/  ISETP.GT.AND P4, PT, R10.reuse, 0x78, P1 ;  /* 0x000000780a00780c */ /* 0x040fe20000f84270 */
[----:B------:R-:W-:Y:S01]  /*6ec0*/  MUFU.EX2 R14, R14 ;  /* 0x0000000e000e7308 */ /* 0x000fe20000000800 */
[----:B------:R-:W-:Y:S01]  /*6ed0*/  ISETP.GT.AND P1, PT, R10, 0x79, P1 ;  /* 0x000000790a00780c */ /* 0x000fe20000f24270 */
[--C-:B0-----:R-:W-:Y:S01]  /*6ee0*/  FFMA.FTZ R56, R72, UR33, -R4.reuse ;  /* 0x0000002148387c23 */ /* 0x101fe20008010804 */
[----:B------:R-:W-:Y:S01]  /*6ef0*/  FMNMX.FTZ R10, R74, R41, !PT ;  /* 0x000000294a0a7209 */ /* 0x000fe20007810000 */
[--C-:B------:R-:W-:Y:S01]  /*6f00*/  FFMA.FTZ R41, R57, UR33, -R4.reuse ;  /* 0x0000002139297c23 */ /* 0x100fe20008010804 */
[----:B------:R-:W-:Y:S01]  /*6f10*/  ISETP.LT.OR P3, PT, R11, 0x6a, P3 ;  /* 0x0000006a0b00780c */ /* 0x000fe20001f61670 */
[----:B------:R-:W-:Y:S01]  /*6f20*/  FFMA.FTZ R57, R73, UR33, -R4 ;  /* 0x0000002149397c23 */ /* 0x000fe20008010804 */
[----:B------:R-:W-:Y:S01]  /*6f30*/  FMNMX.FTZ R45, R75, R10, !PT ;  /* 0x0000000a4b2d7209 */ /* 0x000fe20007810000 */
[----:B------:R-:W-:Y:S01]  /*6f40*/  MUFU.EX2 R15, R15 ;  /* 0x0000000f000f7308 */ /* 0x000fe20000000800 */
[----:B------:R-:W-:-:S02]  /*6f50*/  ISETP.LT.OR P2, PT, R11, 0x71, P2 ;  /* 0x000000710b00780c */ /* 0x000fc40001741670 */
[----:B------:R-:W-:Y:S02]  /*6f60*/  FSEL R79, R79, -INF , !P3 ;  /* 0xff8000004f4f7808 */ /* 0x000fe40005800000 */
[----:B------:R-:W-:Y:S02]  /*6f70*/  FMNMX.FTZ R10, R78, R45, !PT ;  /* 0x0000002d4e0a7209 */ /* 0x000fe40007810000 */
[----:B------:R-:W-:Y:S01]  /*6f80*/  ISETP.LT.OR P5, PT, R11, 0x72, P5 ;  /* 0x000000720b00780c */ /* 0x000fe20002fa1670 */
[----:B------:R-:W-:Y:S01]  /*6f90*/  MUFU.EX2 R21, R21 ;  /* 0x0000001500157308 */ /* 0x000fe20000000800 */
[----:B------:R-:W-:Y:S02]  /*6fa0*/  FSEL R82, R82, -INF , !P2 ;  /* 0xff80000052527808 */ /* 0x000fe40005000000 */
[----:B------:R-:W-:Y:S02]  /*6fb0*/  FMNMX.FTZ R45, R79, R10, !PT ;  /* 0x0000000a4f2d7209 */ /* 0x000fe40007810000 */
[----:B------:R-:W-:-:S02]  /*6fc0*/  ISETP.LT.OR P4, PT, R11, 0x79, P4 ;  /* 0x000000790b00780c */ /* 0x000fc40002781670 */
[----:B------:R-:W-:Y:S01]  /*6fd0*/  FSEL R83, R83, -INF , !P5 ;  /* 0xff80000053537808 */ /* 0x000fe20006800000 */
[----:B------:R-:W-:Y:S01]  /*6fe0*/  MUFU.EX2 R25, R25 ;  /* 0x0000001900197308 */ /* 0x000fe20000000800 */
[----:B------:R-:W-:Y:S01]  /*6ff0*/  FMNMX.FTZ R10, R82, R45, !PT ;  /* 0x0000002d520a7209 */ /* 0x000fe20007810000 */
[--C-:B------:R-:W-:Y:S01]  /*7000*/  FFMA.FTZ R45, R61, UR33, -R4.reuse ;  /* 0x000000213d2d7c23 */ /* 0x100fe20008010804 */
[----:B------:R-:W-:Y:S01]  /*7010*/  ISETP.LT.OR P1, PT, R11, 0x7a, P1 ;  /* 0x0000007a0b00780c */ /* 0x000fe20000f21670 */
[----:B------:R-:W-:Y:S01]  /*7020*/  FFMA.FTZ R61, R77, UR33, -R4 ;  /* 0x000000214d3d7c23 */ /* 0x000fe20008010804 */
[----:B------:R-:W-:Y:S02]  /*7030*/  FSEL R86, R86, -INF , !P4 ;  /* 0xff80000056567808 */ /* 0x000fe40006000000 */
[----:B------:R-:W-:Y:S01]  /*7040*/  FMNMX.FTZ R11, R83, R10, !PT ;  /* 0x0000000a530b7209 */ /* 0x000fe20007810000 */
[----:B------:R-:W-:Y:S01]  /*7050*/  MUFU.EX2 R29, R29 ;  /* 0x0000001d001d7308 */ /* 0x000fe20000000800 */
[----:B------:R-:W-:-:S02]  /*7060*/  FSEL R87, R87, -INF , !P1 ;  /* 0xff80000057577808 */ /* 0x000fc40004800000 */
[----:B------:R-:W-:Y:S02]  /*7070*/  FMNMX.FTZ R10, R86, R11, !PT ;  /* 0x0000000b560a7209 */ /* 0x000fe40007810000 */
[----:B------:R-:W-:Y:S02]  /*7080*/  FSEL R69, R0, RZ, P6 ;  /* 0x000000ff00457208 */ /* 0x000fe40003000000 */
[----:B------:R-:W-:Y:S01]  /*7090*/  FMNMX.FTZ R10, R87, R10, !PT ;  /* 0x0000000a570a7209 */ /* 0x000fe20007810000 */
[----:B------:R-:W-:Y:S02]  /*70a0*/  MUFU.EX2 R33, R33 ;  /* 0x0000002100217308 */ /* 0x000fe40000000800 */
[----:B------:R-:W-:Y:S02]  /*70b0*/  FADD.FTZ R6, -R69, R6 ;  /* 0x0000000645067221 */ /* 0x000fe40000010100 */
[----:B------:R-:W0:Y:S02]  /*70c0*/  SHFL.BFLY PT, R11, R10, 0x2, 0x1f ;  /* 0x0c401f000a0b7f89 */ /* 0x000e2400000e0000 */
[----:B------:R-:W-:-:S02]  /*70d0*/  FMUL.FTZ R6, R6, UR33 ;  /* 0x0000002106067c20 */ /* 0x000fc40008410000 */
[----:B------:R-:W-:Y:S08]  /*70e0*/  MUFU.EX2 R69, R85 ;  /* 0x0000005500457308 */ /* 0x000ff00000000800 */
[----:B------:R-:W1:Y:S08]  /*70f0*/  MUFU.EX2 R6, R6 ;  /* 0x0000000600067308 */ /* 0x000e700000000800 */
[----:B------:R-:W-:Y:S01]  /*7100*/  MUFU.EX2 R37, R37 ;  /* 0x0000002500257308 */ /* 0x000fe20000000800 */
[----:B0-----:R-:W-:-:S07]  /*7110*/  FMNMX.FTZ R11, R10, R11, !PT ;  /* 0x0000000b0a0b7209 */ /* 0x001fce0007810000 */
[----:B------:R-:W-:Y:S01]  /*7120*/  MUFU.EX2 R41, R41 ;  /* 0x0000002900297308 */ /* 0x000fe20000000800 */
[----:B------:R-:W0:Y:S07]  /*7130*/  SHFL.BFLY PT, R10, R11, 0x1, 0x1f ;  /* 0x0c201f000b0a7f89 */ /* 0x000e2e00000e0000 */
[----:B------:R-:W-:Y:S08]  /*7140*/  MUFU.EX2 R44, R44 ;  /* 0x0000002c002c7308 */ /* 0x000ff00000000800 */
[----:B------:R-:W-:Y:S08]  /*7150*/  MUFU.EX2 R45, R45 ;  /* 0x0000002d002d7308 */ /* 0x000ff00000000800 */
[----:B------:R-:W-:Y:S01]  /*7160*/  MUFU.EX2 R48, R48 ;  /* 0x0000003000307308 */ /* 0x000fe20000000800 */
[----:B0-----:R-:W-:-:S04]  /*7170*/  FMNMX.FTZ R4, R11, R10, !PT ;  /* 0x0000000a0b047209 */ /* 0x001fc80007810000 */
[C---:B------:R-:W-:Y:S01]  /*7180*/  FSETP.NEU.FTZ.AND P1, PT, R4.reuse, -INF , PT ;  /* 0xff8000000400780b */ /* 0x040fe20003f3d000 */
[----:B------:R-:W-:Y:S02]  /*7190*/  FMUL.FTZ R72, R4, UR33 ;  /* 0x0000002104487c20 */ /* 0x000fe40008410000 */
[----:B------:R-:W-:Y:S03]  /*71a0*/  MUFU.EX2 R49, R49 ;  /* 0x0000003100317308 */ /* 0x000fe60000000800 */
[----:B------:R-:W-:-:S05]  /*71b0*/  FSEL R72, R72, RZ, P1 ;  /* 0x000000ff48487208 */ /* 0x000fca0000800000 */
[--C-:B------:R-:W-:Y:S01]  /*71c0*/  FFMA.FTZ R80, R27, UR33, -R72.reuse ;  /* 0x000000211b507c23 */ /* 0x100fe20008010848 */
[--C-:B------:R-:W-:Y:S01]  /*71d0*/  FFMA.FTZ R27, R46, UR33, -R72.reuse ;  /* 0x000000212e1b7c23 */ /* 0x100fe20008010848 */
[----:B------:R-:W-:Y:S01]  /*71e0*/  FSEL R46, R4, RZ, P1 ;  /* 0x000000ff042e7208 */ /* 0x000fe20000800000 */
[--C-:B------:R-:W-:Y:S01]  /*71f0*/  FFMA.FTZ R10, R26, UR33, -R72.reuse ;  /* 0x000000211a0a7c23 */ /* 0x100fe20008010848 */
[--C-:B------:R-:W-:Y:S01]  /*7200*/  FFMA.FTZ R11, R30, UR33, -R72.reuse ;  /* 0x000000211e0b7c23 */ /* 0x100fe20008010848 */
[--C-:B------:R-:W-:Y:S01]  /*7210*/  FFMA.FTZ R77, R31, UR33, -R72.reuse ;  /* 0x000000211f4d7c23 */ /* 0x100fe20008010848 */
[----:B------:R-:W-:Y:S01]  /*7220*/  MUFU.EX2 R80, R80 ;  /* 0x0000005000507308 */ /* 0x000fe20000000800 */
[----:B------:R-:W-:Y:S01]  /*7230*/  FADD.FTZ R46, -R46, R5 ;  /* 0x000000052e2e7221 */ /* 0x000fe20000010100 */
[--C-:B------:R-:W-:Y:S01]  /*7240*/  FFMA.FTZ R34, R34, UR33, -R72.reuse ;  /* 0x0000002122227c23 */ /* 0x100fe20008010848 */
[--C-:B------:R-:W-:Y:S01]  /*7250*/  FFMA.FTZ R76, R35, UR33, -R72.reuse ;  /* 0x00000021234c7c23 */ /* 0x100fe20008010848 */
[----:B------:R-:W-:Y:S01]  /*7260*/  FFMA.FTZ R30, R50, UR33, -R72 ;  /* 0x00000021321e7c23 */ /* 0x000fe20008010848 */
[----:B------:R-:W-:Y:S01]  /*7270*/  FMUL.FTZ R5, R46, UR33 ;  /* 0x000000212e057c20 */ /* 0x000fe20008410000 */
[----:B-1----:R-:W-:Y:S01]  /*7280*/  FFMA.FTZ R50, R6, R3, R8 ;  /* 0x0000000306327223 */ /* 0x002fe20000010008 */
[--C-:B------:R-:W-:Y:S01]  /*7290*/  FFMA.FTZ R31, R38, UR33, -R72.reuse ;  /* 0x00000021261f7c23 */ /* 0x100fe20008010848 */
[----:B------:R-:W-:Y:S01]  /*72a0*/  MUFU.EX2 R10, R10 ;  /* 0x0000000a000a7308 */ /* 0x000fe20000000800 */
[--C-:B------:R-:W-:Y:S01]  /*72b0*/  FFMA.FTZ R73, R39, UR33, -R72.reuse ;  /* 0x0000002127497c23 */ /* 0x100fe20008010848 */
[----:B------:R-:W-:Y:S01]  /*72c0*/  FFMA.FTZ R39, R47, UR33, -R72 ;  /* 0x000000212f277c23 */ /* 0x000fe20008010848 */
[----:B------:R-:W-:Y:S01]  /*72d0*/  FADD.FTZ R47, R9, R50 ;  /* 0x00000032092f7221 */ /* 0x000fe20000010000 */
[--C-:B------:R-:W-:Y:S01]  /*72e0*/  FFMA.FTZ R26, R42, UR33, -R72.reuse ;  /* 0x000000212a1a7c23 */ /* 0x100fe20008010848 */
[--C-:B------:R-:W-:Y:S01]  /*72f0*/  FFMA.FTZ R38, R51, UR33, -R72.reuse ;  /* 0x0000002133267c23 */ /* 0x100fe20008010848 */
[--C-:B------:R-:W-:Y:S01]  /*7300*/  FFMA.FTZ R42, R43, UR33, -R72.reuse ;  /* 0x000000212b2a7c23 */ /* 0x100fe20008010848 */
[----:B------:R-:W-:Y:S01]  /*7310*/  FADD.FTZ R50, R12, R47 ;  /* 0x0000002f0c327221 */ /* 0x000fe20000010000 */
        /* <DEDUP_REMOVED lines=9> */
[--C-:B------:R-:W-:Y:S01]  /*73b0*/  FFMA.FTZ R63, R71, UR33, -R72.reuse ;  /* 0x00000021473f7c23 */ /* 0x100fe20008010848 */
[--C-:B------:R-:W-:Y:S01]  /*73c0*/  FFMA.FTZ R62, R75, UR33, -R72.reuse ;  /* 0x000000214b3e7c23 */ /* 0x100fe20008010848 */
[----:B------:R-:W-:-:S05]  /*73d0*/  FFMA.FTZ R59, R79, UR33, -R72 ;  /* 0x000000214f3b7c23 */ /* 0x000fca0008010848 */
[----:B------:R-:W2:Y:S01]  /*73e0*/  MUFU.EX2 R77, R77 ;  /* 0x0000004d004d7308 */ /* 0x000ea20000000800 */
[----:B0-----:R-:W-:-:S04]  /*73f0*/  FFMA.FTZ R3, R5, R2, R10 ;  /* 0x0000000205037223 */ /* 0x001fc8000001000a */
[----:B------:R-:W-:Y:S01]  /*7400*/  FADD.FTZ R2, R80, R3 ;  /* 0x0000000350027221 */ /* 0x000fe20000010000 */
[----:B------:R-:W-:Y:S01]  /*7410*/  FADD.FTZ R3, R13, R50 ;  /* 0x000000320d037221 */ /* 0x000fe20000010000 */
[----:B------:R-:W-:Y:S01]  /*7420*/  FFMA.FTZ R50, R67, UR33, -R72 ;  /* 0x0000002143327c23 */ /* 0x000fe20008010848 */
[----:B------:R-:W0:Y:S01]  /*7430*/  MUFU.EX2 R34, R34 ;  /* 0x0000002200227308 */ /* 0x000e220000000800 */
[----:B-1----:R-:W-:-:S07]  /*7440*/  FADD.FTZ R2, R11, R2 ;  /* 0x000000020b027221 */ /* 0x002fce0000010000 */
[----:B------:R-:W1:Y:S01]  /*7450*/  MUFU.EX2 R76, R76 ;  /* 0x0000004c004c7308 */ /* 0x000e620000000800 */
[----:B--2---:R-:W-:Y:S01]  /*7460*/  FADD.FTZ R51, R77, R2 ;  /* 0x000000024d337221 */ /* 0x004fe20000010000 */
[----:B------:R-:W-:-:S04]  /*7470*/  FADD.FTZ R2, R14, R3 ;  /* 0x000000030e027221 */ /* 0x000fc80000010000 */
[----:B------:R-:W-:Y:S02]  /*7480*/  FADD.FTZ R3, R15, R2 ;  /* 0x000000020f037221 */ /* 0x000fe40000010000 */
[----:B------:R-:W2:Y:S01]  /*7490*/  MUFU.EX2 R31, R31 ;  /* 0x0000001f001f7308 */ /* 0x000ea20000000800 */
[----:B0-----:R-:W-:Y:S01]  /*74a0*/  FADD.FTZ R51, R34, R51 ;  /* 0x0000003322337221 */ /* 0x001fe20000010000 */
[----:B------:R-:W-:-:S04]  /*74b0*/  FADD.FTZ R54, R20, R3 ;  /* 0x0000000314367221 */ /* 0x000fc80000010000 */
[----:B------:R-:W-:Y:S02]  /*74c0*/  FADD.FTZ R3, R21, R54 ;  /* 0x0000003615037221 */ /* 0x000fe40000010000 */
[----:B------:R-:W0:Y:S01]  /*74d0*/  MUFU.EX2 R73, R73 ;  /* 0x0000004900497308 */ /* 0x000e220000000800 */
[----:B-1----:R-:W-:Y:S01]  /*74e0*/  FADD.FTZ R2, R76, R51 ;  /* 0x000000334c027221 */ /* 0x002fe20000010000 */
[----:B------:R-:W-:-:S06]  /*74f0*/  FFMA.FTZ R51, R70, UR33, -R72 ;  /* 0x0000002146337c23 */ /* 0x000fcc0008010848 */
[----:B------:R-:W1:Y:S01]  /*7500*/  MUFU.EX2 R26, R26 ;  /* 0x0000001a001a7308 */ /* 0x000e620000000800 */
[----:B--2---:R-:W-:-:S07]  /*7510*/  FADD.FTZ R2, R31, R2 ;  /* 0x000000021f027221 */ /* 0x004fce0000010000 */
[----:B------:R-:W2:Y:S01]  /*7520*/  MUFU.EX2 R42, R42 ;  /* 0x0000002a002a7308 */ /* 0x000ea20000000800 */
[----:B0-----:R-:W-:Y:S01]  /*7530*/  FADD.FTZ R55, R73, R2 ;  /* 0x0000000249377221 */ /* 0x001fe20000010000 */
[----:B------:R-:W-:-:S04]  /*7540*/  FADD.FTZ R2, R24, R3 ;  /* 0x0000000318027221 */ /* 0x000fc80000010000 */
[----:B------:R-:W-:Y:S02]  /*7550*/  FADD.FTZ R3, R25, R2 ;  /* 0x0000000219037221 */ /* 0x000fe40000010000 */
[----:B------:R-:W0:Y:S01]  /*7560*/  MUFU.EX2 R27, R27 ;  /* 0x0000001b001b7308 */ /* 0x000e220000000800 */
[----:B-1----:R-:W-:Y:S01]  /*7570*/  FADD.FTZ R55, R26, R55 ;  /* 0x000000371a377221 */ /* 0x002fe20000010000 */
[----:B------:R-:W-:-:S04]  /*7580*/  FADD.FTZ R54, R28, R3 ;  /* 0x000000031c367221 */ /* 0x000fc80000010000 */
[----:B------:R-:W-:Y:S01]  /*7590*/  FADD.FTZ R3, R29, R54 ;  /* 0x000000361d037221 */ /* 0x000fe20000010000 */
[----:B------:R-:W-:Y:S01]  /*75a0*/  FFMA.FTZ R54, R74, UR33, -R72 ;  /* 0x000000214a367c23 */ /* 0x000fe20008010848 */
[----:B------:R-:W1:Y:S01]  /*75b0*/  MUFU.EX2 R39, R39 ;  /* 0x0000002700277308 */ /* 0x000e620000000800 */
[----:B--2---:R-:W-:-:S07]  /*75c0*/  FADD.FTZ R2, R42, R55 ;  /* 0x000000372a027221 */ /* 0x004fce0000010000 */
[----:B------:R-:W2:Y:S01]  /*75d0*/  MUFU.EX2 R30, R30 ;  /* 0x0000001e001e7308 */ /* 0x000ea20000000800 */
[----:B0-----:R-:W-:-:S07]  /*75e0*/  FADD.FTZ R2, R27, R2 ;  /* 0x000000021b027221 */ /* 0x001fce0000010000 */
[----:B------:R-:W0:Y:S01]  /*75f0*/  MUFU.EX2 R38, R38 ;  /* 0x0000002600267308 */ /* 0x000e220000000800 */
[----:B-1----:R-:W-:Y:S01]  /*7600*/  FADD.FTZ R55, R39, R2 ;  /* 0x0000000227377221 */ /* 0x002fe20000010000 */
[----:B------:R-:W-:-:S04]  /*7610*/  FADD.FTZ R2, R32, R3 ;  /* 0x0000000320027221 */ /* 0x000fc80000010000 */
[----:B------:R-:W-:Y:S02]  /*7620*/  FADD.FTZ R3, R33, R2 ;  /* 0x0000000221037221 */ /* 0x000fe40000010000 */
[----:B------:R-:W1:Y:S01]  /*7630*/  MUFU.EX2 R35, R35 ;  /* 0x0000002300237308 */ /* 0x000e620000000800 */
[----:B--2---:R-:W-:Y:S01]  /*7640*/  FADD.FTZ R55, R30, R55 ;  /* 0x000000371e377221 */ /* 0x004fe20000010000 */
[----:B------:R-:W-:-:S04]  /*7650*/  FADD.FTZ R58, R36, R3 ;  /* 0x00000003243a7221 */ /* 0x000fc80000010000 */
[----:B------:R-:W-:Y:S02]  /*7660*/  FADD.FTZ R3, R37, R58 ;  /* 0x0000003a25037221 */ /* 0x000fe40000010000 */
[----:B------:R-:W2:Y:S01]  /*7670*/  MUFU.EX2 R85, R85 ;  /* 0x0000005500557308 */ /* 0x000ea20000000800 */
[----:B0-----:R-:W-:Y:S01]  /*7680*/  FADD.FTZ R2, R38, R55 ;  /* 0x0000003726027221 */ /* 0x001fe20000010000 */
[----:B------:R-:W-:Y:S01]  /*7690*/  FADD.FTZ R58, R40, R3 ;  /* 0x00000003283a7221 */ /* 0x000fe20000010000 */
[----:B------:R-:W-:-:S03]  /*76a0*/  FFMA.FTZ R55, R78, UR33, -R72 ;  /* 0x000000214e377c23 */ /* 0x000fc60008010848 */
[----:B------:R-:W-:Y:S02]  /*76b0*/  FADD.FTZ R67, R41, R58 ;  /* 0x0000003a29437221 */ /* 0x000fe40000010000 */
[----:B------:R-:W0:Y:S01]  /*76c0*/  MUFU.EX2 R43, R43 ;  /* 0x0000002b002b7308 */ /* 0x000e220000000800 */
[----:B-1----:R-:W-:-:S07]  /*76d0*/  FADD.FTZ R2, R35, R2 ;  /* 0x0000000223027221 */ /* 0x002fce0000010000 */
[----:B------:R-:W1:Y:S01]  /*76e0*/  MUFU.EX2 R84, R84 ;  /* 0x0000005400547308 */ /* 0x000e620000000800 */
[----:B--2---:R-:W-:-:S07]  /*76f0*/  FADD.FTZ R2, R85, R2 ;  /* 0x0000000255027221 */ /* 0x004fce0000010000 */
[----:B------:R-:W2:Y:S01]  /*7700*/  MUFU.EX2 R46, R46 ;  /* 0x0000002e002e7308 */ /* 0x000ea20000000800 */
[----:B0-----:R-:W-:Y:S01]  /*7710*/  FADD.FTZ R3, R43, R2 ;  /* 0x000000022b037221 */ /* 0x001fe20000010000 */
[----:B------:R-:W-:-:S06]  /*7720*/  FADD.FTZ R2, R44, R67 ;  /* 0x000000432c027221 */ /* 0x000fcc0000010000 */
        /* <DEDUP_REMOVED lines=8> */
[----:B------:R-:W-:Y:S01]  /*77b0*/  FADD.FTZ R67, R49, R66 ;  /* 0x0000004231437221 */ /* 0x000fe20000010000 */
[--C-:B------:R-:W-:Y:S01]  /*77c0*/  FFMA.FTZ R58, R82, UR33, -R72.reuse ;  /* 0x00000021523a7c23 */ /* 0x100fe20008010848 */
[----:B------:R-:W-:-:S04]  /*77d0*/  FFMA.FTZ R66, R83, UR33, -R72 ;  /* 0x0000002153427c23 */ /* 0x000fc80008010848 */
[----:B------:R-:W0:Y:S01]  /*77e0*/  MUFU.EX2 R52, R52 ;  /* 0x0000003400347308 */ /* 0x000e220000000800 */
[----:B-1----:R-:W-:-:S07]  /*77f0*/  FADD.FTZ R3, R47, R2 ;  /* 0x000000022f037221 */ /* 0x002fce0000010000 */
[----:B------:R-:W1:Y:S01]  /*7800*/  MUFU.EX2 R51, R51 ;  /* 0x0000003300337308 */ /* 0x000e620000000800 */
[----:B--2---:R-:W-:-:S07]  /*7810*/  FADD.FTZ R2, R50, R3 ;  /* 0x0000000332027221 */ /* 0x004fce0000010000 */
[----:B------:R-:W2:Y:S01]  /*7820*/  MUFU.EX2 R53, R53 ;  /* 0x0000003500357308 */ /* 0x000ea20000000800 */
[----:B0-----:R-:W-:Y:S01]  /*7830*/  FADD.FTZ R70, R52, R67 ;  /* 0x0000004334467221 */ /* 0x001fe20000010000 */
[----:B------:R-:W-:-:S06]  /*7840*/  FFMA.FTZ R67, R86, UR33, -R72 ;  /* 0x0000002156437c23 */ /* 0x000fcc0008010848 */
[----:B------:R-:W0:Y:S01]  /*7850*/  MUFU.EX2 R63, R63 ;  /* 0x0000003f003f7308 */ /* 0x000e220000000800 */
[----:B-1----:R-:W-:-:S07]  /*7860*/  FADD.FTZ R2, R51, R2 ;  /* 0x0000000233027221 */ /* 0x002fce0000010000 */
[----:B------:R-:W1:Y:S01]  /*7870*/  MUFU.EX2 R56, R56 ;  /* 0x0000003800387308 */ /* 0x000e620000000800 */
[----:B--2---:R-:W-:Y:S01]  /*7880*/  FADD.FTZ R3, R53, R70 ;  /* 0x0000004635037221 */ /* 0x004fe20000010000 */
[----:B------:R-:W-:-:S06]  /*7890*/  FFMA.FTZ R70, R87, UR33, -R72 ;  /* 0x0000002157467c23 */ /* 0x000fcc0008010848 */
        /* <DEDUP_REMOVED lines=27> */
[----:B-1----:R-:W-:-:S04]  /*7a50*/  FADD.FTZ R72, R68, R3 ;  /* 0x0000000344487221 */ /* 0x002fc80000010000 */
[----:B------:R-:W-:Y:S01]  /*7a60*/  FADD.FTZ R3, R69, R72 ;  /* 0x0000004845037221 */ /* 0x000fe20000010000 */
[----:B--2---:R-:W-:-:S04]  /*7a70*/  FADD.FTZ R71, R67, R2 ;  /* 0x0000000243477221 */ /* 0x004fc80000010000 */
[----:B0-----:R-:W-:Y:S01]  /*7a80*/  FADD.FTZ R2, R70, R71 ;  /* 0x0000004746027221 */ /* 0x001fe20000010000 */
[----:B------:R-:W-:Y:S06]  /*7a90*/  @!P0 BRA `(.L_x_857) ;  /* 0x0000000000048947 */ /* 0x000fec0003800000 */
[----:B------:R-:W-:Y:S01]  /*7aa0*/  BPT.TRAP 0x1 ;  /* 0x000000040000795c */ /* 0x000fe20000300000 */
.L_x_857:
        /* <DEDUP_REMOVED lines=12> */
[----:B------:R-:W-:Y:S01]  /*7b70*/  FMUL.FTZ R89, R89, R6 ;  /* 0x0000000659597220 */ /* 0x000fe20000410000 */
[----:B------:R-:W-:Y:S01]  /*7b80*/  F2FP.F16.F32.PACK_AB R13, R76, R34 ;  /* 0x000000224c0d723e */ /* 0x000fe200000000ff */
[----:B------:R-:W-:Y:S01]  /*7b90*/  FMUL.FTZ R92, R92, R6 ;  /* 0x000000065c5c7220 */ /* 0x000fe20000410000 */
[----:B------:R-:W-:Y:S01]  /*7ba0*/  F2FP.F16.F32.PACK_AB R14, R21, R20 ;  /* 0x00000014150e723e */ /* 0x000fe200000000ff */
[----:B------:R-:W-:Y:S01]  /*7bb0*/  FMUL.FTZ R93, R93, R6 ;  /* 0x000000065d5d7220 */ /* 0x000fe20000410000 */
[----:B------:R-:W-:Y:S01]  /*7bc0*/  F2FP.F16.F32.PACK_AB R15, R73, R31 ;  /* 0x0000001f490f723e */ /* 0x000fe200000000ff */
[----:B------:R-:W-:Y:S01]  /*7bd0*/  SYNCS.ARRIVE.TRANS64.RED.A1T0 RZ, [UR6], RZ ;  /* 0x000000ffffff79a7 */ /* 0x000fe20008100406 */
[----:B------:R-:W-:Y:S01]  /*7be0*/  F2FP.F16.F32.PACK_AB R25, R42, R26 ;  /* 0x0000001a2a19723e */ /* 0x000fe200000000ff */
[----:B------:R0:W-:Y:S01]  /*7bf0*/  STSM.16.M88.4 [R17+0x21800], R8 ;  /* 0x0218000811007844 */ /* 0x0001e20000000200 */
[----:B------:R-:W-:Y:S01]  /*7c00*/  F2FP.F16.F32.PACK_AB R26, R29, R28 ;  /* 0x0000001c1d1a723e */ /* 0x000fe200000000ff */
[----:B------:R-:W-:Y:S01]  /*7c10*/  FMUL.FTZ R96, R96, R6 ;  /* 0x0000000660607220 */ /* 0x000fe20000410000 */
        /* <DEDUP_REMOVED lines=42> */
[----:B------:R-:W-:Y:S01]  /*7ec0*/  ISETP.GT.AND P1, PT, R7, UR56, PT ;  /* 0x0000003807007c0c */ /* 0x000fe2000bf24270 */
[-C--:B------:R-:W-:Y:S01]  /*7ed0*/  FMUL.FTZ R128, R128, R6.reuse ;  /* 0x0000000680807220 */ /* 0x080fe20000410000 */
        /* <DEDUP_REMOVED lines=10> */
[----:B-1----:R-:W1:Y:S01]  /*7f80*/  FENCE.VIEW.ASYNC.S ;  /* 0x00000000000073c6 */ /* 0x002e620000000000 */
        /* <DEDUP_REMOVED lines=23> */
[----:B------:R-:W-:-:S02]  /*8100*/  VIADD R7, R7, 0xffffffff ;  /* 0xffffffff07077836 */ /* 0x000fc40000000000 */
[----:B------:R-:W-:Y:S02]  /*8110*/  IMAD.MOV.U32 R5, RZ, RZ, R4 ;  /* 0x000000ffff057224 */ /* 0x000fe400078e0004 */
[----:B------:R-:W-:Y:S01]  /*8120*/  IMAD.MOV.U32 R6, RZ, RZ, R0 ;  /* 0x000000ffff067224 */ /* 0x000fe200078e0000 */
[----:B-1----:R-:W-:Y:S01]  /*8130*/  NOP ;  /* 0x0000000000007918 */ /* 0x002fe20000000000 */
[----:B0-----:R-:W-:Y:S05]  /*8140*/  @P1 BRA `(.L_x_858) ;  /* 0xffffffcc007c1947 */ /* 0x001fea000383ffff */
.L_x_839:
[----:B------:R-:W-:Y:S01]  /*8150*/  UISETP.NE.AND UP1, UPT, UR51, URZ, UPT ;  /* 0x0000003f3300728c */ /* 0x000fe2000bf25270 */
[----:B------:R-:W-:Y:S01]  /*8160*/  IADD3 R139, -R139, 0x1, RZ ;  /* 0x000000018b8b7810 */ /* 0x000fe20007ffe1ff */
[----:B------:R-:W-:Y:S02]  /*8170*/  UISETP.NE.AND UP0, UPT, UR50, URZ, UPT ;  /* 0x0000003f3200728c */ /* 0x000fe4000bf05270 */
[----:B------:R-:W-:Y:S02]  /*8180*/  UIADD3 UR10, UR39, 0xbf, URZ ;  /* 0x000000bf270a7890 */ /* 0x000fe4000fffe03f */
[----:B------:R-:W-:Y:S02]  /*8190*/  IMAD R5, R138, UR44, R139 ;  /* 0x0000002c8a057c24 */ /* 0x000fe4000f8e028b */
[----:B------:R-:W-:-:S03]  /*81a0*/  PLOP3.LUT P1, PT, PT, PT, UP0, 0x40, 0x0 ;  /* 0x000000000000781c */ /* 0x000fc60003f2e808 */
[----:B------:R-:W-:Y:S01]  /*81b0*/  @UP1 ULDC UR6, c[0x0][0x44c] ;  /* 0x0001130000061ab9 */ /* 0x000fe20000000800 */
[----:B------:R-:W-:Y:S01]  /*81c0*/  @UP1 ULDC UR11, c[0x0][0x450] ;  /* 0x00011400000b1ab9 */ /* 0x000fe20000000800 */
[----:B------:R-:W-:-:S04]  /*81d0*/  UIMAD.WIDE.U32 UR6, UR10, UR6, URZ ;  /* 0x000000060a0672a5 */ /* 0x000fc8000f8e003f */
[----:B------:R-:W-:-:S06]  /*81e0*/  @UP1 USHF.R.U32.HI UR10, URZ, UR11, UR7 ;  /* 0x0000000b3f0a1299 */ /* 0x000fcc0008011607 */
[----:B------:R-:W-:-:S04]  /*81f0*/  VIADD R5, R5, UR10 ;  /* 0x0000000a05057c36 */ /* 0x000fc80008000000 */
[----:B------:R-:W-:Y:S01]  /*8200*/  VIADD R6, R5, -UR35 ;  /* 0x8000002305067c36 */ /* 0x000fe20008000000 */
[----:B------:R-:W-:Y:S06]  /*8210*/  @P1 BRA `(.L_x_859) ;  /* 0x0000000000441947 */ /* 0x000fec0003800000 */
[----:B------:R-:W-:-:S13]  /*8220*/  ISETP.GT.AND P1, PT, R5, -0x1, PT ;  /* 0xffffffff0500780c */ /* 0x000fda0003f24270 */
[----:B------:R-:W-:Y:S05]  /*8230*/  @P1 BRA `(.L_x_860) ;  /* 0x0000000000201947 */ /* 0x000fea0003800000 */
[----:B----4-:R-:W0:Y:S01]  /*8240*/  LDC R10, c[0x0][0x9e4] ;  /* 0x00027900ff0a7b82 */ /* 0x010e220000000800 */
[----:B------:R-:W-:Y:S02]  /*8250*/  LOP3.LUT R5, RZ, R5, RZ, 0x33, !PT ;  /* 0x00000005ff057212 */ /* 0x000fe400078e33ff */
[----:B0-----:R-:W-:-:S13]  /*8260*/  ISETP.NE.AND P1, PT, R10, 0x1, PT ;  /* 0x000000010a00780c */ /* 0x001fda0003f25270 */
[----:B------:R-:W0:Y:S02]  /*8270*/  @P1 LDC.64 R8, c[0x0][0x9e8] ;  /* 0x00027a00ff081b82 */ /* 0x000e240000000a00 */
[----:B0-----:R-:W-:-:S05]  /*8280*/  @P1 IMAD.HI.U32 R8, R5, R8, RZ ;  /* 0x0000000805081227 */ /* 0x001fca00078e00ff */
[----:B------:R-:W-:-:S04]  /*8290*/  @P1 SHF.R.U32.HI R5, RZ, R9, R8 ;  /* 0x00000009ff051219 */ /* 0x000fc80000011608 */
[----:B------:R-:W-:Y:S01]  /*82a0*/  LOP3.LUT R5, RZ, R5, RZ, 0x33, !PT ;  /* 0x00000005ff057212 */ /* 0x000fe200078e33ff */
[----:B------:R-:W-:Y:S06]  /*82b0*/  BRA `(.L_x_861) ;  /* 0x0000000000147947 */ /* 0x000fec0003800000 */
.L_x_860:
[----:B----4-:R-:W0:Y:S02]  /*82c0*/  LDC R10, c[0x0][0x9e4] ;  /* 0x00027900ff0a7b82 */ /* 0x010e240000000800 */
[----:B0-----:R-:W-:-:S13]  /*82d0*/  ISETP.NE.AND P1, PT, R10, 0x1, PT ;  /* 0x000000010a00780c */ /* 0x001fda0003f25270 */
[----:B------:R-:W0:Y:S02]  /*82e0*/  @P1 LDC.64 R8, c[0x0][0x9e8] ;  /* 0x00027a00ff081b82 */ /* 0x000e240000000a00 */
[----:B0-----:R-:W-:-:S05]  /*82f0*/  @P1 IMAD.HI.U32 R8, R5, R8, RZ ;  /* 0x0000000805081227 */ /* 0x001fca00078e00ff */
[----:B------:R-:W-:-:S07]  /*8300*/  @P1 SHF.R.U32.HI R5, RZ, R9, R8 ;  /* 0x00000009ff051219 */ /* 0x000fce0000011608 */
.L_x_861:
[----:B------:R-:W-:-:S05]  /*8310*/  IMAD R5, R5, R10, RZ ;  /* 0x0000000a05057224 */ /* 0x000fca00078e02ff */
[----:B------:R-:W-:-:S07]  /*8320*/  VIMNMX R6, R6, R5, !PT ;  /* 0x0000000506067248 */ /* 0x000fce0007fe0100 */
.L_x_859:
[----:B------:R-:W-:-:S05]  /*8330*/  VIADD R6, R6, 0x7f ;  /* 0x0000007f06067836 */ /* 0x000fca0000000000 */
[----:B------:R-:W-:-:S04]  /*8340*/  SHF.R.S32.HI R5, RZ, 0x1f, R6 ;  /* 0x0000001fff057819 */ /* 0x000fc80000011406 */
[----:B------:R-:W-:-:S04]  /*8350*/  LEA.HI R5, R5, R6, RZ, 0x7 ;  /* 0x0000000605057211 */ /* 0x000fc800078f38ff */
[----:B------:R-:W-:-:S04]  /*8360*/  SHF.R.S32.HI R5, RZ, 0x7, R5 ;  /* 0x00000007ff057819 */ /* 0x000fc80000011405 */
[----:B----4-:R-:W-:-:S04]  /*8370*/  VIMNMX R8, R5, UR37, !PT ;  /* 0x0000002505087c48 */ /* 0x010fc8000ffe0100 */
[----:B------:R-:W-:-:S13]  /*8380*/  ISETP.GE.AND P1, PT, R7, R8, PT ;  /* 0x000000080700720c */ /* 0x000fda0003f26270 */
[----:B------:R-:W-:Y:S05]  /*8390*/  @!P1 BRA `(.L_x_862) ;  /* 0x0000002000449947 */ /* 0x000fea0003800000 */
[----:B------:R-:W-:Y:S01]  /*83a0*/  IMAD.MOV.U32 R11, RZ, RZ, R4 ;  /* 0x000000ffff0b7224 */ /* 0x000fe200078e0004 */
[----:B------:R-:W-:Y:S01]  /*83b0*/  UMOV UR28, UR47 ;  /* 0x0000002f001c7c82 */ /* 0x000fe20008000000 */
[----:B------:R-:W-:Y:S01]  /*83c0*/  IMAD.MOV.U32 R9, RZ, RZ, R0 ;  /* 0x000000ffff097224 */ /* 0x000fe200078e0000 */
[----:B------:R-:W-:Y:S01]  /*83d0*/  UMOV UR34, UR46 ;  /* 0x0000002e00227c82 */ /* 0x000fe20008000000 */
[----:B------:R-:W-:Y:S01]  /*83e0*/  IMAD.MOV.U32 R5, RZ, RZ, R7 ;  /* 0x000000ffff057224 */ /* 0x000fe200078e0007 */
[----:B------:R-:W-:-:S06]  /*83f0*/  ULDC UR33, c[0x0][0x988] ;  /* 0x0002620000217ab9 */ /* 0x000fcc0000000800 */
.L_x_873:
[----:B------:R-:W-:Y:S01]  /*8400*/  ISETP.NE.AND P2, PT, RZ, UR43, PT ;  /* 0x0000002bff007c0c */ /* 0x000fe2000bf45270 */
[----:B------:R-:W-:-:S04]  /*8410*/  UISETP.NE.AND UP0, UPT, UR34, 0x1, UPT ;  /* 0x000000012200788c */ /* 0x000fc8000bf05270 */
[----:B------:R-:W-:-:S04]  /*8420*/  USEL UR47, URZ, 0x1, UP0 ;  /* 0x000000013f2f7887 */ /* 0x000fc80008000000 */
[----:B------:R-:W-:-:S04]  /*8430*/  ULOP3.LUT UR47, UR28, UR47, URZ, 0x3c, !UPT ;  /* 0x0000002f1c2f7292 */ /* 0x000fc8000f8e3c3f */
[----:B------:R-:W-:Y:S08]  /*8440*/  @P2 BRA `(.L_x_863) ;  /* 0x0000000000382947 */ /* 0x000ff00003800000 */
[----:B------:R-:W-:Y:S05]  /*8450*/  @!P0 BRA `(.L_x_864) ;  /* 0x0000000000048947 */ /* 0x000fea0003800000 */
[----:B------:R-:W-:Y:S01]  /*8460*/  BPT.TRAP 0x1 ;  /* 0x000000040000795c */ /* 0x000fe20000300000 */
.L_x_864:
        /* <DEDUP_REMOVED lines=9> */
.L_x_865:
[----:B-1----:R-:W-:Y:S05]  /*8500*/  @P1 BRA `(.L_x_863) ;  /* 0x0000000000081947 */ /* 0x002fea0003800000 */
[----:B------:R-:W1:Y:S02]  /*8510*/  SYNCS.PHASECHK.TRANS64.TRYWAIT P1, [UR6+0x2d830], R0 ;  /* 0x02d83000ff0075a7 */ /* 0x000e640008020146 */
[----:B-1----:R-:W-:Y:S05]  /*8520*/  @!P1 BRA `(.L_x_866) ;  /* 0x000000b800b49947 */ /* 0x002fea0003800000 */
.L_x_863:
        /* <DEDUP_REMOVED lines=40> */
.L_x_868:
[----:B------:R-:W-:Y:S01]  /*87b0*/  ULEA UR6, UR34, UR40, 0x3 ;  /* 0x0000002822067291 */ /* 0x000fe2000f8e183f */
[----:B------:R-:W-:-:S05]  /*87c0*/  IMAD.U32 R0, RZ, RZ, UR28 ;  /* 0x0000001cff007e24 */ /* 0x000fca000f8e00ff */
[----:B------:R-:W-:-:S04]  /*87d0*/  SHF.L.U32 R0, R0, 0x1f, RZ ;  /* 0x0000001f00007819 */ /* 0x000fc800000006ff */
[----:B------:R0:W1:Y:S01]  /*87e0*/  SYNCS.PHASECHK.TRANS64.TRYWAIT P1, [UR6+0x2d850], R0 ;  /* 0x02d85000ff0075a7 */ /* 0x0000620008020146 */
[----:B------:R-:W-:Y:S05]  /*87f0*/  @!P0 BRA `(.L_x_869) ;  /* 0x0000000000048947 */ /* 0x000fea0003800000 */
[----:B------:R-:W-:Y:S01]  /*8800*/  BPT.TRAP 0x1 ;  /* 0x000000040000795c */ /* 0x000fe20000300000 */
.L_x_869:
[----:B-1----:R-:W-:Y:S05]  /*8810*/  @P1 BRA `(.L_x_867) ;  /* 0x0000000000081947 */ /* 0x002fea0003800000 */
[----:B------:R-:W1:Y:S02]  /*8820*/  SYNCS.PHASECHK.TRANS64.TRYWAIT P1, [UR6+0x2d850], R0 ;  /* 0x02d85000ff0075a7 */ /* 0x000e640008020146 */
[----:B-1----:R-:W-:Y:S05]  /*8830*/  @!P1 BRA `(.L_x_870) ;  /* 0x000000b800089947 */ /* 0x002fea0003800000 */
.L_x_867:
[----:B------:R-:W-:Y:S01]  /*8840*/  UIADD3 UR6, UR40, 0x400, URZ ;  /* 0x0000040028067890 */ /* 0x000fe2000fffe03f */
[----:B------:R-:W-:Y:S01]  /*8850*/  WARPGROUP.ARRIVE ;  /* 0x00000000000079c5 */ /* 0x000fe20000000000 */
[----:B------:R-:W-:Y:S01]  /*8860*/  UMOV UR29, 0x40000040 ;  /* 0x40000040001d7882 */ /* 0x000fe20000000000 */
[----:B------:R-:W-:Y:S01]  /*8870*/  UMOV UR31, 0x80000020 ;  /* 0x80000020001f7882 */ /* 0x000fe20000000000 */
[----:B------:R-:W-:-:S03]  /*8880*/  USHF.R.U32.HI UR6, URZ, 0x4, UR6 ;  /* 0x000000043f067899 */ /* 0x000fc60008011606 */
[----:B------:R-:W2:Y:S01]  /*8890*/  S2R R6, SR_TID.X ;  /* 0x0000000000067919 */ /* 0x000ea20000002100 */
        /* <DEDUP_REMOVED lines=64> */
.L_x_871:
        /* <DEDUP_REMOVED lines=76> */
[----:B------:R-:W-:-:S04]  /*9160*/  FADD.FTZ R9, -R0, R9 ;  /* 0x0000000900097221 */ /* 0x000fc80000010100 */
[----:B------:R-:W-:Y:S01]  /*9170*/  FMUL.FTZ R14, R9, UR33 ;  /* 0x00000021090e7c20 */ /* 0x000fe20008410000 */
[----:B------:R-:W-:Y:S01]  /*9180*/  FMUL.FTZ R9, R0, UR33 ;  /* 0x0000002100097c20 */ /* 0x000fe20008410000 */
[----:B------:R-:W-:Y:S02]  /*9190*/  FADD.FTZ R6, -R4, R11 ;  /* 0x0000000b04067221 */ /* 0x000fe40000010100 */
[----:B------:R0:W-:Y:S01]  /*91a0*/  MUFU.EX2 R7, R14 ;  /* 0x0000000e00077308 */ /* 0x0001e20000000800 */
[--C-:B------:R-:W-:Y:S01]  /*91b0*/  FFMA.FTZ R10, R24, UR33, -R9.reuse ;  /* 0x00000021180a7c23 */ /* 0x100fe20008010809 */
[--C-:B------:R-:W-:Y:S01]  /*91c0*/  FFMA.FTZ R15, R33, UR33, -R9.reuse ;  /* 0x00000021210f7c23 */ /* 0x100fe20008010809 */
[----:B------:R-:W-:Y:S01]  /*91d0*/  FMUL.FTZ R6, R6, UR33 ;  /* 0x0000002106067c20 */ /* 0x000fe20008410000 */
[--C-:B------:R-:W-:Y:S01]  /*91e0*/  FFMA.FTZ R11, R25, UR33, -R9.reuse ;  /* 0x00000021190b7c23 */ /* 0x100fe20008010809 */
[--C-:B------:R-:W-:Y:S01]  /*91f0*/  FFMA.FTZ R12, R28, UR33, -R9.reuse ;  /* 0x000000211c0c7c23 */ /* 0x100fe20008010809 */
[--C-:B------:R-:W-:Y:S01]  /*9200*/  FFMA.FTZ R13, R29, UR33, -R9.reuse ;  /* 0x000000211d0d7c23 */ /* 0x100fe20008010809 */
[--C-:B------:R-:W-:Y:S01]  /*9210*/  FFMA.FTZ R20, R36, UR33, -R9.reuse ;  /* 0x0000002124147c23 */ /* 0x100fe20008010809 */
[----:B------:R-:W1:Y:S01]  /*9220*/  MUFU.EX2 R10, R10 ;  /* 0x0000000a000a7308 */ /* 0x000e620000000800 */
[--C-:B0-----:R-:W-:Y:S01]  /*9230*/  FFMA.FTZ R14, R32, UR33, -R9.reuse ;  /* 0x00000021200e7c23 */ /* 0x101fe20008010809 */
[----:B------:R-:W-:Y:S01]  /*9240*/  FMUL.FTZ R32, R4, UR33 ;  /* 0x0000002104207c20 */ /* 0x000fe20008410000 */
        /* <DEDUP_REMOVED lines=21> */
[----:B------:R-:W2:Y:S01]  /*93a0*/  MUFU.EX2 R11, R11 ;  /* 0x0000000b000b7308 */ /* 0x000ea20000000800 */
[--C-:B------:R-:W-:Y:S01]  /*93b0*/  FFMA.FTZ R53, R65, UR33, -R9.reuse ;  /* 0x0000002141357c23 */ /* 0x100fe20008010809 */
[--C-:B------:R-:W-:Y:S01]  /*93c0*/  FFMA.FTZ R56, R68, UR33, -R9.reuse ;  /* 0x0000002144387c23 */ /* 0x100fe20008010809 */
[--C-:B------:R-:W-:Y:S01]  /*93d0*/  FFMA.FTZ R57, R69, UR33, -R9.reuse ;  /* 0x0000002145397c23 */ /* 0x100fe20008010809 */
[--C-:B------:R-:W-:Y:S01]  /*93e0*/  FFMA.FTZ R60, R72, UR33, -R9.reuse ;  /* 0x00000021483c7c23 */ /* 0x100fe20008010809 */
[--C-:B------:R-:W-:Y:S01]  /*93f0*/  FFMA.FTZ R61, R73, UR33, -R9.reuse ;  /* 0x00000021493d7c23 */ /* 0x100fe20008010809 */
[--C-:B------:R-:W-:Y:S01]  /*9400*/  FFMA.FTZ R64, R76, UR33, -R9.reuse ;  /* 0x000000214c407c23 */ /* 0x100fe20008010809 */
[--C-:B------:R-:W-:Y:S01]  /*9410*/  FFMA.FTZ R65, R77, UR33, -R9.reuse ;  /* 0x000000214d417c23 */ /* 0x100fe20008010809 */
[----:B------:R-:W3:Y:S01]  /*9420*/  MUFU.EX2 R139, R139 ;  /* 0x0000008b008b7308 */ /* 0x000ee20000000800 */
[--C-:B------:R-:W-:Y:S01]  /*9430*/  FFMA.FTZ R68, R80, UR33, -R9.reuse ;  /* 0x0000002150447c23 */ /* 0x100fe20008010809 */
[--C-:B------:R-:W-:Y:S01]  /*9440*/  FFMA.FTZ R69, R81, UR33, -R9.reuse ;  /* 0x0000002151457c23 */ /* 0x100fe20008010809 */
[--C-:B------:R-:W-:Y:S01]  /*9450*/  FFMA.FTZ R72, R84, UR33, -R9.reuse ;  /* 0x0000002154487c23 */ /* 0x100fe20008010809 */
[----:B------:R-:W-:Y:S01]  /*9460*/  FFMA.FTZ R9, R85, UR33, -R9 ;  /* 0x0000002155097c23 */ /* 0x000fe20008010809 */
[----:B------:R-:W-:Y:S01]  /*9470*/  FFMA.FTZ R85, R35, UR33, -R32 ;  /* 0x0000002123557c23 */ /* 0x000fe20008010820 */
[----:B-1----:R-:W-:Y:S01]  /*9480*/  FFMA.FTZ R34, R7, R3, R10 ;  /* 0x0000000307227223 */ /* 0x002fe2000001000a */
[----:B0-----:R-:W-:Y:S01]  /*9490*/  FFMA.FTZ R2, R6, R2, R33 ;  /* 0x0000000206027223 */ /* 0x001fe20000010021 */
[----:B------:R-:W0:Y:S01]  /*94a0*/  MUFU.EX2 R12, R12 ;  /* 0x0000000c000c7308 */ /* 0x000e220000000800 */
[----:B------:R-:W-:Y:S01]  /*94b0*/  FFMA.FTZ R30, R38, UR33, -R32 ;  /* 0x00000021261e7c23 */ /* 0x000fe20008010820 */
[----:B--2---:R-:W-:Y:S01]  /*94c0*/  FADD.FTZ R3, R11, R34 ;  /* 0x000000220b037221 */ /* 0x004fe20000010000 */
[--C-:B------:R-:W-:Y:S01]  /*94d0*/  FFMA.FTZ R84, R39, UR33, -R32.reuse ;  /* 0x0000002127547c23 */ /* 0x100fe20008010820 */
[--C-:B------:R-:W-:Y:S01]  /*94e0*/  FFMA.FTZ R31, R42, UR33, -R32.reuse ;  /* 0x000000212a1f7c23 */ /* 0x100fe20008010820 */
[--C-:B------:R-:W-:Y:S01]  /*94f0*/  FFMA.FTZ R81, R43, UR33, -R32.reuse ;  /* 0x000000212b517c23 */ /* 0x100fe20008010820 */
[--C-:B------:R-:W-:Y:S01]  /*9500*/  FFMA.FTZ R38, R46, UR33, -R32.reuse ;  /* 0x000000212e267c23 */ /* 0x100fe20008010820 */
[----:B------:R-:W-:Y:S01]  /*9510*/  FFMA.FTZ R80, R47, UR33, -R32 ;  /* 0x000000212f507c23 */ /* 0x000fe20008010820 */
[----:B------:R-:W1:Y:S01]  /*9520*/  MUFU.EX2 R26, R26 ;  /* 0x0000001a001a7308 */ /* 0x000e620000000800 */
[----:B---3--:R-:W-:Y:S01]  /*9530*/  FADD.FTZ R35, R139, R2 ;  /* 0x000000028b237221 */ /* 0x008fe20000010000 */
[--C-:B------:R-:W-:Y:S01]  /*9540*/  FFMA.FTZ R39, R50, UR33, -R32.reuse ;  /* 0x0000002132277c23 */ /* 0x100fe20008010820 */
[--C-:B------:R-:W-:Y:S01]  /*9550*/  FFMA.FTZ R77, R51, UR33, -R32.reuse ;  /* 0x00000021334d7c23 */ /* 0x100fe20008010820 */
[--C-:B------:R-:W-:Y:S01]  /*9560*/  FFMA.FTZ R42, R54, UR33, -R32.reuse ;  /* 0x00000021362a7c23 */ /* 0x100fe20008010820 */
[--C-:B------:R-:W-:Y:S01]  /*9570*/  FFMA.FTZ R76, R55, UR33, -R32.reuse ;  /* 0x00000021374c7c23 */ /* 0x100fe20008010820 */
[--C-:B------:R-:W-:Y:S01]  /*9580*/  FFMA.FTZ R43, R58, UR33, -R32.reuse ;  /* 0x000000213a2b7c23 */ /* 0x100fe20008010820 */
[--C-:B------:R-:W-:Y:S01]  /*9590*/  FFMA.FTZ R46, R59, UR33, -R32.reuse ;  /* 0x000000213b2e7c23 */ /* 0x100fe20008010820 */
[----:B------:R-:W2:Y:S01]  /*95a0*/  MUFU.EX2 R13, R13 ;  /* 0x0000000d000d7308 */ /* 0x000ea20000000800 */
[----:B0-----:R-:W-:Y:S01]  /*95b0*/  FADD.FTZ R2, R12, R3 ;  /* 0x000000030c027221 */ /* 0x001fe20000010000 */
[--C-:B------:R-:W-:Y:S01]  /*95c0*/  FFMA.FTZ R47, R62, UR33, -R32.reuse ;  /* 0x000000213e2f7c23 */ /* 0x100fe20008010820 */
[--C-:B------:R-:W-:Y:S01]  /*95d0*/  FFMA.FTZ R73, R63, UR33, -R32.reuse ;  /* 0x000000213f497c23 */ /* 0x100fe20008010820 */
[--C-:B------:R-:W-:Y:S01]  /*95e0*/  FFMA.FTZ R50, R66, UR33, -R32.reuse ;  /* 0x0000002142327c23 */ /* 0x100fe20008010820 */
[--C-:B------:R-:W-:Y:S01]  /*95f0*/  FFMA.FTZ R54, R67, UR33, -R32.reuse ;  /* 0x0000002143367c23 */ /* 0x100fe20008010820 */
[--C-:B------:R-:W-:Y:S01]  /*9600*/  FFMA.FTZ R55, R70, UR33, -R32.reuse ;  /* 0x0000002146377c23 */ /* 0x100fe20008010820 */
[--C-:B------:R-:W-:Y:S01]  /*9610*/  FFMA.FTZ R66, R71, UR33, -R32.reuse ;  /* 0x0000002147427c23 */ /* 0x100fe20008010820 */
[----:B------:R-:W0:Y:S01]  /*9620*/  MUFU.EX2 R138, R138 ;  /* 0x0000008a008a7308 */ /* 0x000e220000000800 */
[----:B-1----:R-:W-:Y:S01]  /*9630*/  FADD.FTZ R35, R26, R35 ;  /* 0x000000231a237221 */ /* 0x002fe20000010000 */
[--C-:B------:R-:W-:Y:S01]  /*9640*/  FFMA.FTZ R51, R74, UR33, -R32.reuse ;  /* 0x000000214a337c23 */ /* 0x100fe20008010820 */
[--C-:B------:R-:W-:Y:S01]  /*9650*/  FFMA.FTZ R62, R75, UR33, -R32.reuse ;  /* 0x000000214b3e7c23 */ /* 0x100fe20008010820 */
[--C-:B------:R-:W-:Y:S01]  /*9660*/  FFMA.FTZ R58, R78, UR33, -R32.reuse ;  /* 0x000000214e3a7c23 */ /* 0x100fe20008010820 */
[--C-:B------:R-:W-:Y:S01]  /*9670*/  FFMA.FTZ R63, R79, UR33, -R32.reuse ;  /* 0x000000214f3f7c23 */ /* 0x100fe20008010820 */
[--C-:B------:R-:W-:Y:S01]  /*9680*/  FFMA.FTZ R59, R82, UR33, -R32.reuse ;  /* 0x00000021523b7c23 */ /* 0x100fe20008010820 */
[----:B------:R-:W-:Y:S01]  /*9690*/  FFMA.FTZ R67, R83, UR33, -R32 ;  /* 0x0000002153437c23 */ /* 0x000fe20008010820 */
[----:B------:R-:W1:Y:S01]  /*96a0*/  MUFU.EX2 R14, R14 ;  /* 0x0000000e000e7308 */ /* 0x000e620000000800 */
[----:B--2---:R-:W-:Y:S01]  /*96b0*/  FADD.FTZ R3, R13, R2 ;  /* 0x000000020d037221 */ /* 0x004fe20000010000 */
[--C-:B------:R-:W-:Y:S01]  /*96c0*/  FFMA.FTZ R70, R86, UR33, -R32.reuse ;  /* 0x0000002156467c23 */ /* 0x100fe20008010820 */
[----:B------:R-:W-:-:S05]  /*96d0*/  FFMA.FTZ R71, R87, UR33, -R32 ;  /* 0x0000002157477c23 */ /* 0x000fca0008010820 */
        /* <DEDUP_REMOVED lines=109> */
[----:B0-----:R-:W-:Y:S01]  /*9db0*/  FADD.FTZ R32, R70, R35 ;  /* 0x0000002346207221 */ /* 0x001fe20000010000 */
[----:B-1----:R-:W-:-:S03]  /*9dc0*/  FADD.FTZ R3, R9, R2 ;  /* 0x0000000209037221 */ /* 0x002fc60000010000 */
[----:B--2---:R-:W-:Y:S01]  /*9dd0*/  FADD.FTZ R2, R71, R32 ;  /* 0x0000002047027221 */ /* 0x004fe20000010000 */
[----:B------:R-:W-:Y:S06]  /*9de0*/  @!P0 BRA `(.L_x_872) ;  /* 0x0000000000048947 */ /* 0x000fec0003800000 */
[----:B------:R-:W-:Y:S01]  /*9df0*/  BPT.TRAP 0x1 ;  /* 0x000000040000795c */ /* 0x000fe20000300000 */
.L_x_872:
        /* <DEDUP_REMOVED lines=22> */
[-C--:B------:R-:W-:Y:S01]  /*9f60*/  FMUL.FTZ R96, R96, R7.reuse ;  /* 0x0000000760607220 */ /* 0x080fe20000410000 */
[----:B------:R-:W-:Y:S01]  /*9f70*/  F2FP.F16.F32.PACK_AB R26, R29, R28 ;  /* 0x0000001c1d1a723e */ /* 0x000fe200000000ff */
[----:B------:R0:W-:Y:S01]  /*9f80*/  STSM.16.M88.4 [R23], R12 ;  /* 0x0000000c17007844 */ /* 0x0001e20000000200 */
[----:B------:R-:W-:Y:S01]  /*9f90*/  F2FP.F16.F32.PACK_AB R27, R80, R38 ;  /* 0x00000026501b723e */ /* 0x000fe200000000ff */
[----:B------:R-:W-:Y:S01]  /*9fa0*/  FMUL.FTZ R97, R97, R7 ;  /* 0x0000000761617220 */ /* 0x000fe20000410000 */
[----:B------:R-:W-:Y:S01]  /*9fb0*/  F2FP.F16.F32.PACK_AB R37, R77, R39 ;  /* 0x000000274d25723e */ /* 0x000fe200000000ff */
[-C--:B------:R-:W-:Y:S01]  /*9fc0*/  FMUL.FTZ R100, R100, R7.reuse ;  /* 0x0000000764647220 */ /* 0x080fe20000410000 */
[----:B------:R-:W-:Y:S01]  /*9fd0*/  F2FP.F16.F32.PACK_AB R44, R45, R44 ;  /* 0x0000002c2d2c723e */ /* 0x000fe200000000ff */
[----:B------:R1:W-:Y:S01]  /*9fe0*/  STSM.16.M88.4 [R22], R24 ;  /* 0x0000001816007844 */ /* 0x0003e20000000200 */
[----:B------:R-:W-:Y:S01]  /*9ff0*/  F2FP.F16.F32.PACK_AB R38, R41, R40 ;  /* 0x000000282926723e */ /* 0x000fe200000000ff */
[-C--:B------:R-:W-:Y:S01]  /*a000*/  FMUL.FTZ R101, R101, R7.reuse ;  /* 0x0000000765657220 */ /* 0x080fe20000410000 */
[----:B------:R-:W-:Y:S01]  /*a010*/  F2FP.F16.F32.PACK_AB R39, R76, R42 ;  /* 0x0000002a4c27723e */ /* 0x000fe200000000ff */
[----:B------:R-:W-:Y:S01]  /*a020*/  FMUL.FTZ R104, R104, R7 ;  /* 0x0000000768687220 */ /* 0x000fe20000410000 */
        /* <DEDUP_REMOVED lines=9> */
[-C--:B------:R-:W-:Y:S01]  /*a0c0*/  FMUL.FTZ R112, R112, R7.reuse ;  /* 0x0000000770707220 */ /* 0x080fe20000410000 */
[----:B------:R-:W-:Y:S01]  /*a0d0*/  F2FP.F16.F32.PACK_AB R60, R61, R60 ;  /* 0x0000003c3d3c723e */ /* 0x000fe200000000ff */
[----:B------:R1:W-:Y:S01]  /*a0e0*/  STSM.16.M88.4 [R17+0x27800], R44 ;  /* 0x0278002c11007844 */ /* 0x0003e20000000200 */
[----:B------:R-:W-:Y:S01]  /*a0f0*/  F2FP.F16.F32.PACK_AB R54, R57, R56 ;  /* 0x000000383936723e */ /* 0x000fe200000000ff */
[----:B------:R-:W-:Y:S01]  /*a100*/  FMUL.FTZ R113, R113, R7 ;  /* 0x0000000771717220 */ /* 0x000fe20000410000 */
        /* <DEDUP_REMOVED lines=8> */
[----:B0-----:R-:W-:Y:S01]  /*a190*/  F2FP.F16.F32.PACK_AB R12, R69, R68 ;  /* 0x00000044450c723e */ /* 0x001fe200000000ff */
[----:B------:R-:W-:Y:S01]  /*a1a0*/  FMUL.FTZ R121, R121, R7 ;  /* 0x0000000779797220 */ /* 0x000fe20000410000 */
[----:B------:R-:W-:Y:S01]  /*a1b0*/  F2FP.F16.F32.PACK_AB R13, R67, R59 ;  /* 0x0000003b430d723e */ /* 0x000fe200000000ff */
[----:B------:R1:W-:Y:S01]  /*a1c0*/  STSM.16.M88.4 [R22+0x6000], R60 ;  /* 0x0060003c16007844 */ /* 0x0003e20000000200 */
[----:B------:R-:W-:Y:S01]  /*a1d0*/  F2FP.F16.F32.PACK_AB R14, R9, R72 ;  /* 0x00000048090e723e */ /* 0x000fe200000000ff */
[-C--:B------:R-:W-:Y:S01]  /*a1e0*/  FMUL.FTZ R124, R124, R7.reuse ;  /* 0x000000077c7c7220 */ /* 0x080fe20000410000 */
[----:B------:R-:W-:Y:S01]  /*a1f0*/  F2FP.F16.F32.PACK_AB R15, R71, R70 ;  /* 0x00000046470f723e */ /* 0x000fe200000000ff */
[-C--:B------:R-:W-:Y:S01]  /*a200*/  FMUL.FTZ R125, R125, R7.reuse ;  /* 0x000000077d7d7220 */ /* 0x080fe20000410000 */
[----:B------:R-:W-:Y:S01]  /*a210*/  ISETP.GT.AND P1, PT, R5, R8, PT ;  /* 0x000000080500720c */ /* 0x000fe20003f24270 */
        /* <DEDUP_REMOVED lines=38> */
[----:B0-----:R-:W-:Y:S01]  /*a480*/  NOP ;  /* 0x0000000000007918 */ /* 0x001fe20000000000 */
[----:B-1----:R-:W-:Y:S05]  /*a490*/  @P1 BRA `(.L_x_873) ;  /* 0xffffffdc00d81947 */ /* 0x002fea000383ffff */
[----:B------:R-:W-:-:S07]  /*a4a0*/  IMAD.MOV.U32 R7, RZ, RZ, R5 ;  /* 0x000000ffff077224 */ /* 0x000fce00078e0005 */
.L_x_862:
[----:B------:R-:W-:-:S13]  /*a4b0*/  ISETP.GE.AND P1, PT, R7, UR37, PT ;  /* 0x0000002507007c0c */ /* 0x000fda000bf26270 */
[----:B------:R-:W-:Y:S05]  /*a4c0*/  @!P1 BRA `(.L_x_874) ;  /* 0x0000003000949947 */ /* 0x000fea0003800000 */
[----:B------:R-:W-:Y:S01]  /*a4d0*/  IMAD.MOV.U32 R5, RZ, RZ, R4 ;  /* 0x000000ffff057224 */ /* 0x000fe200078e0004 */
[----:B------:R-:W-:Y:S01]  /*a4e0*/  UMOV UR28, UR47 ;  /* 0x0000002f001c7c82 */ /* 0x000fe20008000000 */
[----:B------:R-:W-:Y:S01]  /*a4f0*/  IMAD.MOV.U32 R6, RZ, RZ, R0 ;  /* 0x000000ffff067224 */ /* 0x000fe200078e0000 */
[----:B------:R-:W-:Y:S01]  /*a500*/  UMOV UR56, UR46 ;  /* 0x0000002e00387c82 */ /* 0x000fe20008000000 */
[----:B------:R-:W-:Y:S01]  /*a510*/  ULDC UR34, c[0x0][0x9e4] ;  /* 0x0002790000227ab9 */ /* 0x000fe20000000800 */
[----:B------:R-:W-:Y:S01]  /*a520*/  ULDC UR55, c[0x0][0x9dc] ;  /* 0x0002770000377ab9 */ /* 0x000fe20000000800 */
[----:B------:R-:W-:Y:S01]  /*a530*/  ULDC UR54, c[0x0][0x288] ;  /* 0x0000a20000367ab9 */ /* 0x000fe20000000800 */
[----:B------:R-:W-:Y:S01]  /*a540*/  ULDC UR33, c[0x0][0x988] ;  /* 0x0002620000217ab9 */ /* 0x000fe20000000800 */
[----:B------:R-:W-:-:S05]  /*a550*/  ULDC UR35, c[0x0][0x9e0] ;  /* 0x0002780000237ab9 */ /* 0x000fca0000000800 */
.L_x_893:
[----:B------:R-:W-:Y:S01]  /*a560*/  ISETP.NE.AND P2, PT, RZ, UR43, PT ;  /* 0x0000002bff007c0c */ /* 0x000fe2000bf45270 */
[----:B------:R-:W-:-:S04]  /*a570*/  UISETP.NE.AND UP0, UPT, UR56, 0x1, UPT ;  /* 0x000000013800788c */ /* 0x000fc8000bf05270 */
[----:B------:R-:W-:-:S04]  /*a580*/  USEL UR47, URZ, 0x1, UP0 ;  /* 0x000000013f2f7887 */ /* 0x000fc80008000000 */
[----:B------:R-:W-:-:S04]  /*a590*/  ULOP3.LUT UR47, UR28, UR47, URZ, 0x3c, !UPT ;  /* 0x0000002f1c2f7292 */ /* 0x000fc8000f8e3c3f */
[----:B------:R-:W-:Y:S08]  /*a5a0*/  @P2 BRA `(.L_x_875) ;  /* 0x0000000000382947 */ /* 0x000ff00003800000 */
[----:B------:R-:W-:Y:S05]  /*a5b0*/  @!P0 BRA `(.L_x_876) ;  /* 0x0000000000048947 */ /* 0x000fea0003800000 */
[----:B------:R-:W-:Y:S01]  /*a5c0*/  BPT.TRAP 0x1 ;  /* 0x000000040000795c */ /* 0x000fe20000300000 */
.L_x_876:
        /* <DEDUP_REMOVED lines=9> */
.L_x_877:
[----:B-1----:R-:W-:Y:S05]  /*a660*/  @P1 BRA `(.L_x_875) ;  /* 0x0000000000081947 */ /* 0x002fea0003800000 */
[----:B------:R-:W1:Y:S02]  /*a670*/  SYNCS.PHASECHK.TRANS64.TRYWAIT P1, [UR6+0x2d830], R0 ;  /* 0x02d83000ff0075a7 */ /* 0x000e640008020146 */
[----:B-1----:R-:W-:Y:S05]  /*a680*/  @!P1 BRA `(.L_x_878) ;  /* 0x00000098008c9947 */ /* 0x002fea0003800000 */
.L_x_875:
        /* <DEDUP_REMOVED lines=40> */
.L_x_880:
[----:B------:R-:W-:Y:S01]  /*a910*/  ULEA UR6, UR56, UR40, 0x3 ;  /* 0x0000002838067291 */ /* 0x000fe2000f8e183f */
[----:B------:R-:W-:-:S05]  /*a920*/  IMAD.U32 R0, RZ, RZ, UR28 ;  /* 0x0000001cff007e24 */ /* 0x000fca000f8e00ff */
[----:B------:R-:W-:-:S04]  /*a930*/  SHF.L.U32 R0, R0, 0x1f, RZ ;  /* 0x0000001f00007819 */ /* 0x000fc800000006ff */
[----:B------:R0:W1:Y:S01]  /*a940*/  SYNCS.PHASECHK.TRANS64.TRYWAIT P1, [UR6+0x2d850], R0 ;  /* 0x02d85000ff0075a7 */ /* 0x0000620008020146 */
[----:B------:R-:W-:Y:S05]  /*a950*/  @!P0 BRA `(.L_x_881) ;  /* 0x0000000000048947 */ /* 0x000fea0003800000 */
[----:B------:R-:W-:Y:S01]  /*a960*/  BPT.TRAP 0x1 ;  /* 0x000000040000795c */ /* 0x000fe20000300000 */
.L_x_881:
[----:B-1----:R-:W-:Y:S05]  /*a970*/  @P1 BRA `(.L_x_879) ;  /* 0x0000000000081947 */ /* 0x002fea0003800000 */
[----:B------:R-:W1:Y:S02]  /*a980*/  SYNCS.PHASECHK.TRANS64.TRYWAIT P1, [UR6+0x2d850], R0 ;  /* 0x02d85000ff0075a7 */ /* 0x000e640008020146 */
[----:B-1----:R-:W-:Y:S05]  /*a990*/  @!P1 BRA `(.L_x_882) ;  /* 0x0000009400e09947 */ /* 0x002fea0003800000 */
.L_x_879:
        /* <DEDUP_REMOVED lines=70> */
.L_x_883:
[----:B------:R-:W-:Y:S01]  /*ae00*/  UISETP.NE.AND UP1, UPT, UR51, URZ, UPT ;  /* 0x0000003f3300728c */ /* 0x000fe2000bf25270 */
[----:B------:R-:W-:Y:S01]  /*ae10*/  VIADD R4, R137, UR39 ;  /* 0x0000002789047c36 */ /* 0x000fe20008000000 */
[----:B------:R-:W1:Y:S01]  /*ae20*/  LDC R12, c[0x0][0x2f0] ;  /* 0x0000bc00ff0c7b82 */ /* 0x000e620000000800 */
[----:B------:R-:W-:Y:S02]  /*ae30*/  ULEA UR6, UR46, UR40, 0x3 ;  /* 0x000000282e067291 */ /* 0x000fe4000f8e183f */
[----:B------:R-:W-:Y:S01]  /*ae40*/  UISETP.NE.AND UP0, UPT, UR50, URZ, UPT ;  /* 0x0000003f3200728c */ /* 0x000fe2000bf05270 */
[----:B------:R-:W-:Y:S01]  /*ae50*/  PLOP3.LUT P1, PT, PT, PT, UP1, 0x80, 0x0 ;  /* 0x000000000000781c */ /* 0x000fe20003f2f018 */
[----:B------:R-:W-:Y:S01]  /*ae60*/  UIADD3 UR6, UR6, 0x2d840, URZ ;  /* 0x0002d84006067890 */ /* 0x000fe2000fffe03f */
[----:B------:R-:W-:-:S03]  /*ae70*/  PLOP3.LUT P2, PT, PT, PT, UP1, 0x80, 0x0 ;  /* 0x000000000000781c */ /* 0x000fc60003f4f018 */
        /* <DEDUP_REMOVED lines=13> */
[----:B------:R-:W-:-:S04]  /*af50*/  VIADD R9, R9, -UR54 ;  /* 0x8000003609097c36 */ /* 0x000fc80008000000 */
[C---:B------:R-:W-:Y:S02]  /*af60*/  VIADD R11, R9.reuse, UR35 ;  /* 0x00000023090b7c36 */ /* 0x040fe40008000000 */
[----:B------:R-:W-:Y:S02]  /*af70*/  VIADD R10, R9, UR6 ;  /* 0x00000006090a7c36 */ /* 0x000fe40008000000 */
[----:B0-----:R-:W-:Y:S02]  /*af80*/  IMAD.IADD R9, R11, 0x1, R13 ;  /* 0x000000010b097824 */ /* 0x001fe400078e020d */
[----:B------:R-:W-:Y:S01]  /*af90*/  IMAD.IADD R8, R13, 0x1, R10 ;  /* 0x000000010d087824 */ /* 0x000fe200078e020a */
[----:B------:R-:W-:Y:S06]  /*afa0*/  @P1 BRA `(.L_x_884) ;  /* 0x00000000005c1947 */ /* 0x000fec0003800000 */
[----:B------:R-:W-:Y:S01]  /*afb0*/  IMAD R13, R12, UR44, R13 ;  /* 0x0000002c0c0d7c24 */ /* 0x000fe2000f8e020d */
[----:B------:R-:W-:Y:S03]  /*afc0*/  BSSY B0, `(.L_x_885) ;  /* 0x0000011000007945 */ /* 0x000fe60003800000 */
[----:B------:R-:W-:-:S05]  /*afd0*/  VIADD R13, R13, -UR54 ;  /* 0x800000360d0d7c36 */ /* 0x000fca0008000000 */
        /* <DEDUP_REMOVED lines=10> */
.L_x_886:
[----:B------:R-:W-:-:S05]  /*b080*/  IMAD.U32 R20, RZ, RZ, UR34 ;  /* 0x00000022ff147e24 */ /* 0x000fca000f8e00ff */
[----:B------:R-:W-:-:S13]  /*b090*/  ISETP.NE.AND P1, PT, R20, 0x1, PT ;  /* 0x000000011400780c */ /* 0x000fda0003f25270 */
[----:B------:R-:W0:Y:S02]  /*b0a0*/  @P1 LDC.64 R14, c[0x0][0x9e8] ;  /* 0x00027a00ff0e1b82 */ /* 0x000e240000000a00 */
[----:B0-----:R-:W-:-:S05]  /*b0b0*/  @P1 IMAD.HI.U32 R14, R13, R14, RZ ;  /* 0x0000000e0d0e1227 */ /* 0x001fca00078e00ff */
[----:B------:R-:W-:-:S07]  /*b0c0*/  @P1 SHF.R.U32.HI R13, RZ, R15, R14 ;  /* 0x0000000fff0d1219 */ /* 0x000fce000001160e */
.L_x_887:
[----:B------:R-:W-:Y:S05]  /*b0d0*/  BSYNC B0 ;  /* 0x0000000000007941 */ /* 0x000fea0003800000 */
.L_x_885:
[----:B------:R-:W-:-:S04]  /*b0e0*/  IMAD R13, R13, R20, -R0 ;  /* 0x000000140d0d7224 */ /* 0x000fc800078e0a00 */
[----:B------:R-:W-:-:S05]  /*b0f0*/  IMAD R13, R16, -0x2, R13 ;  /* 0xfffffffe100d7824 */ /* 0x000fca00078e020d */
[----:B------:R-:W-:Y:S02]  /*b100*/  VIADDMNMX R9, R13, R20, R9, PT ;  /* 0x000000140d097246 */ /* 0x000fe40003800109 */
[----:B------:R-:W-:-:S07]  /*b110*/  VIMNMX R8, R8, R13, !PT ;  /* 0x0000000d08087248 */ /* 0x000fce0007fe0100 */
.L_x_884:
        /* <DEDUP_REMOVED lines=116> */
.L_x_890:
[----:B------:R-:W-:-:S05]  /*b860*/  IMAD.U32 R4, RZ, RZ, UR34 ;  /* 0x00000022ff047e24 */ /* 0x000fca000f8e00ff */
[----:B------:R-:W-:-:S13]  /*b870*/  ISETP.NE.AND P2, PT, R4, 0x1, PT ;  /* 0x000000010400780c */ /* 0x000fda0003f45270 */
[----:B------:R-:W0:Y:S02]  /*b880*/  @P2 LDC.64 R8, c[0x0][0x9e8] ;  /* 0x00027a00ff082b82 */ /* 0x000e240000000a00 */
[----:B0-----:R-:W-:-:S05]  /*b890*/  @P2 IMAD.HI.U32 R8, R13, R8, RZ ;  /* 0x000000080d082227 */ /* 0x001fca00078e00ff */
[----:B------:R-:W-:-:S07]  /*b8a0*/  @P2 SHF.R.U32.HI R13, RZ, R9, R8 ;  /* 0x00000009ff0d2219 */ /* 0x000fce0000011608 */
.L_x_891:
[----:B------:R-:W-:Y:S05]  /*b8b0*/  BSYNC B0 ;  /* 0x0000000000007941 */ /* 0x000fea0003800000 */
.L_x_889:
[----:B------:R-:W-:-:S04]  /*b8c0*/  IMAD R13, R13, R4, -R0 ;  /* 0x000000040d0d7224 */ /* 0x000fc800078e0a00 */
[----:B------:R-:W-:-:S05]  /*b8d0*/  IMAD R13, R16, -0x2, R13 ;  /* 0xfffffffe100d7824 */ /* 0x000fca00078e020d */
[----:B------:R-:W-:Y:S02]  /*b8e0*/  VIADDMNMX R11, R13, R4, R11, PT ;  /* 0x000000040d0b7246 */ /* 0x000fe4000380010b */
[----:B------:R-:W-:-:S07]  /*b8f0*/  VIMNMX R10, R10, R13, !PT ;  /* 0x0000000d0a0a7248 */ /* 0x000fce0007fe0100 */
.L_x_888:
        /* <DEDUP_REMOVED lines=115> */
[----:B------:R0:W-:Y:S01]  /*c030*/  MUFU.EX2 R20, R36 ;  /* 0x0000002400147308 */ /* 0x0001e20000000800 */
        /* <DEDUP_REMOVED lines=23> */
[----:B------:R-:W-:Y:S01]  /*c1b0*/  MUFU.EX2 R28, R44 ;  /* 0x0000002c001c7308 */ /* 0x000fe20000000800 */
[----:B------:R-:W-:Y:S02]  /*c1c0*/  ISETP.LT.OR P5, PT, R11, 0x59, P5 ;  /* 0x000000590b00780c */ /* 0x000fe40002fa1670 */
[----:B------:R-:W-:Y:S02]  /*c1d0*/  FMNMX.FTZ R32, R54, R33, !PT ;  /* 0x0000002136207209 */ /* 0x000fe40007810000 */
[----:B------:R-:W-:-:S02]  /*c1e0*/  FSEL R67, R67, -INF , !P3 ;  /* 0xff80000043437808 */ /* 0x000fc40005800000 */
[----:B------:R-:W-:Y:S01]  /*c1f0*/  FMNMX.FTZ R33, R55, R32, !PT ;  /* 0x0000002037217209 */ /* 0x000fe20007810000 */
[----:B------:R-:W-:Y:S01]  /*c200*/  MUFU.EX2 R9, R9 ;  /* 0x0000000900097308 */ /* 0x000fe20000000800 */
[----:B------:R-:W-:Y:S02]  /*c210*/  ISETP.GT.AND P2, PT, R10, 0x60, P1 ;  /* 0x000000600a00780c */ /* 0x000fe40000f44270 */
[----:B0-----:R-:W-:Y:S01]  /*c220*/  FMNMX.FTZ R36, R58, R33, !PT ;  /* 0x000000213a247209 */ /* 0x001fe20007810000 */
[--C-:B------:R-:W-:Y:S01]  /*c230*/  FFMA.FTZ R33, R49, UR33, -R4.reuse ;  /* 0x0000002131217c23 */ /* 0x100fe20008010804 */
[----:B------:R-:W-:Y:S01]  /*c240*/  FSEL R70, R70, -INF , !P5 ;  /* 0xff80000046467808 */ /* 0x000fe20006800000 */
[--C-:B------:R-:W-:Y:S01]  /*c250*/  FFMA.FTZ R49, R65, UR33, -R4.reuse ;  /* 0x0000002141317c23 */ /* 0x100fe20008010804 */
[----:B------:R-:W-:Y:S01]  /*c260*/  FMNMX.FTZ R37, R59, R36, !PT ;  /* 0x000000243b257209 */ /* 0x000fe20007810000 */
[----:B------:R0:W-:Y:S01]  /*c270*/  MUFU.EX2 R32, R48 ;  /* 0x0000003000207308 */ /* 0x0001e20000000800 */
[----:B------:R-:W-:Y:S01]  /*c280*/  ISETP.LT.OR P4, PT, R11, 0x5a, P4 ;  /* 0x0000005a0b00780c */ /* 0x000fe20002781670 */
[----:B------:R-:W-:Y:S01]  /*c290*/  FFMA.FTZ R65, R81, UR33, -R4 ;  /* 0x0000002151417c23 */ /* 0x000fe20008010804 */
[----:B------:R-:W-:-:S02]  /*c2a0*/  FMNMX.FTZ R36, R62, R37, !PT ;  /* 0x000000253e247209 */ /* 0x000fc40007810000 */
[----:B------:R-:W-:Y:S02]  /*c2b0*/  ISETP.GT.AND P3, PT, R10, 0x61, P1 ;  /* 0x000000610a00780c */ /* 0x000fe40000f64270 */
[----:B------:R-:W-:Y:S01]  /*c2c0*/  FMNMX.FTZ R37, R63, R36, !PT ;  /* 0x000000243f257209 */ /* 0x000fe20007810000 */
[----:B------:R-:W-:Y:S01]  /*c2d0*/  MUFU.EX2 R12, R12 ;  /* 0x0000000c000c7308 */ /* 0x000fe20000000800 */
[----:B------:R-:W-:Y:S01]  /*c2e0*/  ISETP.LT.OR P2, PT, R11, 0x61, P2 ;  /* 0x000000610b00780c */ /* 0x000fe20001741670 */
[--C-:B0-----:R-:W-:Y:S01]  /*c2f0*/  FFMA.FTZ R48, R64, UR33, -R4.reuse ;  /* 0x0000002140307c23 */ /* 0x101fe20008010804 */
[----:B------:R-:W-:Y:S01]  /*c300*/  FMNMX.FTZ R40, R66, R37, !PT ;  /* 0x0000002542287209 */ /* 0x000fe20007810000 */
[--C-:B------:R-:W-:Y:S01]  /*c310*/  FFMA.FTZ R37, R53, UR33, -R4.reuse ;  /* 0x0000002135257c23 */ /* 0x100fe20008010804 */
[----:B------:R-:W-:Y:S01]  /*c320*/  FSEL R71, R71, -INF , !P4 ;  /* 0xff80000047477808 */ /* 0x000fe20006000000 */
[--C-:B------:R-:W-:Y:S01]  /*c330*/  FFMA.FTZ R53, R69, UR33, -R4.reuse ;  /* 0x0000002145357c23 */ /* 0x100fe20008010804 */
[----:B------:R-:W-:Y:S01]  /*c340*/  FMNMX.FTZ R41, R67, R40, !PT ;  /* 0x0000002843297209 */ /* 0x000fe20007810000 */
[----:B------:R0:W-:Y:S01]  /*c350*/  MUFU.EX2 R36, R52 ;  /* 0x0000003400247308 */ /* 0x0001e20000000800 */
[----:B------:R-:W-:Y:S01]  /*c360*/  ISETP.GT.AND P5, PT, R10, 0x68, P1 ;  /* 0x000000680a00780c */ /* 0x000fe20000fa4270 */
[----:B------:R-:W-:Y:S01]  /*c370*/  FFMA.FTZ R64, R80, UR33, -R4 ;  /* 0x0000002150407c23 */ /* 0x000fe20008010804 */
[----:B------:R-:W-:-:S02]  /*c380*/  FMNMX.FTZ R40, R70, R41, !PT ;  /* 0x0000002946287209 */ /* 0x000fc40007810000 */
[----:B------:R-:W-:Y:S02]  /*c390*/  FSEL R74, R74, -INF , !P2 ;  /* 0xff8000004a4a7808 */ /* 0x000fe40005000000 */
[----:B------:R-:W-:Y:S01]  /*c3a0*/  ISETP.LT.OR P3, PT, R11, 0x62, P3 ;  /* 0x000000620b00780c */ /* 0x000fe20001f61670 */
[----:B------:R-:W-:Y:S01]  /*c3b0*/  MUFU.EX2 R13, R13 ;  /* 0x0000000d000d7308 */ /* 0x000fe20000000800 */
[----:B------:R-:W-:Y:S01]  /*c3c0*/  FMNMX.FTZ R41, R71, R40, !PT ;  /* 0x0000002847297209 */ /* 0x000fe20007810000 */
[--C-:B0-----:R-:W-:Y:S01]  /*c3d0*/  FFMA.FTZ R52, R68, UR33, -R4.reuse ;  /* 0x0000002144347c23 */ /* 0x101fe20008010804 */
[----:B------:R-:W-:Y:S01]  /*c3e0*/  ISETP.GT.AND P4, PT, R10, 0x69, P1 ;  /* 0x000000690a00780c */ /* 0x000fe20000f84270 */
[--C-:B------:R-:W-:Y:S01]  /*c3f0*/  FFMA.FTZ R68, R84, UR33, -R4.reuse ;  /* 0x0000002154447c23 */ /* 0x100fe20008010804 */
[----:B------:R-:W-:Y:S02]  /*c400*/  ISETP.LT.OR P5, PT, R11, 0x69, P5 ;  /* 0x000000690b00780c */ /* 0x000fe40002fa1670 */
[----:B------:R-:W-:Y:S01]  /*c410*/  FSEL R75, R75, -INF , !P3 ;  /* 0xff8000004b4b7808 */ /* 0x000fe20005800000 */
[----:B------:R0:W-:Y:S01]  /*c420*/  MUFU.EX2 R40, R56 ;  /* 0x0000003800287308 */ /* 0x0001e20000000800 */
[----:B------:R-:W-:Y:S01]  /*c430*/  FMNMX.FTZ R44, R74, R41, !PT ;  /* 0x000000294a2c7209 */ /* 0x000fe20007810000 */
[--C-:B------:R-:W-:Y:S01]  /*c440*/  FFMA.FTZ R41, R57, UR33, -R4.reuse ;  /* 0x0000002139297c23 */ /* 0x100fe20008010804 */
[----:B------:R-:W-:Y:S01]  /*c450*/  ISETP.GT.AND P2, PT, R10, 0x70, P1 ;  /* 0x000000700a00780c */ /* 0x000fe20000f44270 */
[----:B------:R-:W-:Y:S01]  /*c460*/  FFMA.FTZ R57, R73, UR33, -R4 ;  /* 0x0000002149397c23 */ /* 0x000fe20008010804 */
[----:B------:R-:W-:-:S02]  /*c470*/  FSEL R78, R78, -INF , !P5 ;  /* 0xff8000004e4e7808 */ /* 0x000fc40006800000 */
[----:B------:R-:W-:Y:S01]  /*c480*/  ISETP.LT.OR P4, PT, R11, 0x6a, P4 ;  /* 0x0000006a0b00780c */ /* 0x000fe20002781670 */
[----:B------:R-:W-:Y:S01]  /*c490*/  MUFU.EX2 R14, R14 ;  /* 0x0000000e000e7308 */ /* 0x000fe20000000800 */
[----:B------:R-:W-:Y:S01]  /*c4a0*/  FMNMX.FTZ R45, R75, R44, !PT ;  /* 0x0000002c4b2d7209 */ /* 0x000fe20007810000 */
[--C-:B------:R-:W-:Y:S01]  /*c4b0*/  FFMA.FTZ R44, R60, UR33, -R4.reuse ;  /* 0x000000213c2c7c23 */ /* 0x100fe20008010804 */
[----:B------:R-:W-:Y:S01]  /*c4c0*/  ISETP.GT.AND P3, PT, R10, 0x71, P1 ;  /* 0x000000710a00780c */ /* 0x000fe20000f64270 */
[--C-:B0-----:R-:W-:Y:S01]  /*c4d0*/  FFMA.FTZ R56, R72, UR33, -R4.reuse ;  /* 0x0000002148387c23 */ /* 0x101fe20008010804 */
[----:B------:R-:W-:Y:S01]  /*c4e0*/  ISETP.GT.AND P5, PT, R10, 0x78, P1 ;  /* 0x000000780a00780c */ /* 0x000fe20000fa4270 */
[----:B------:R-:W-:Y:S01]  /*c4f0*/  FFMA.FTZ R60, R76, UR33, -R4 ;  /* 0x000000214c3c7c23 */ /* 0x000fe20008010804 */
[----:B------:R-:W-:Y:S01]  /*c500*/  ISETP.GT.AND P1, PT, R10, 0x79, P1 ;  /* 0x000000790a00780c */ /* 0x000fe20000f24270 */
        /* <DEDUP_REMOVED lines=183> */
.L_x_892:
        /* <DEDUP_REMOVED lines=106> */
.L_x_874:
[----:B------:R-:W-:Y:S06]  /*d720*/  BAR.ARV 0x8, 0x200 ;  /* 0x0208000000007b1d */ /* 0x000fec0000002000 */
[----:B------:R-:W-:Y:S05]  /*d730*/  @!P0 BRA `(.L_x_894) ;  /* 0x0000000000048947 */ /* 0x000fea0003800000 */
[----:B------:R-:W-:Y:S01]  /*d740*/  BPT.TRAP 0x1 ;  /* 0x000000040000795c */ /* 0x000fe20000300000 */
.L_x_894:
[----:B------:R-:W-:Y:S01]  /*d750*/  ULEA UR8, UR46, UR40, 0x3 ;  /* 0x000000282e087291 */ /* 0x000fe2000f8e183f */
[----:B------:R-:W-:-:S05]  /*d760*/  IMAD.U32 R5, RZ, RZ, UR47 ;  /* 0x0000002fff057e24 */ /* 0x000fca000f8e00ff */
[----:B------:R-:W-:-:S04]  /*d770*/  SHF.L.U32 R5, R5, 0x1f, RZ ;  /* 0x0000001f05057819 */ /* 0x000fc800000006ff */
[----:B------:R0:W1:Y:S01]  /*d780*/  SYNCS.PHASECHK.TRANS64.TRYWAIT P1, [UR8+0x2d850], R5 ;  /* 0x02d85005ff0075a7 */ /* 0x0000620008020148 */
[----:B------:R-:W-:Y:S05]  /*d790*/  @!P0 BRA `(.L_x_895) ;  /* 0x0000000000048947 */ /* 0x000fea0003800000 */
[----:B------:R-:W-:Y:S01]  /*d7a0*/  BPT.TRAP 0x1 ;  /* 0x000000040000795c */ /* 0x000fe20000300000 */
.L_x_895:
[----:B-1----:R-:W-:Y:S05]  /*d7b0*/  @P1 BRA `(.L_x_896) ;  /* 0x0000000000081947 */ /* 0x002fea0003800000 */
[----:B------:R-:W1:Y:S02]  /*d7c0*/  SYNCS.PHASECHK.TRANS64.TRYWAIT P1, [UR8+0x2d850], R5 ;  /* 0x02d85005ff0075a7 */ /* 0x000e640008020148 */
[----:B-1----:R-:W-:Y:S05]  /*d7d0*/  @!P1 BRA `(.L_x_897) ;  /* 0x0000006800689947 */ /* 0x002fea0003800000 */
.L_x_896:
        /* <DEDUP_REMOVED lines=11> */
[----:B------:R-:W-:Y:S01]  /*d890*/  IMAD.U32 R12, RZ, RZ, UR33 ;  /* 0x00000021ff0c7e24 */ /* 0x000fe2000f8e00ff */
[----:B------:R-:W-:Y:S01]  /*d8a0*/  ULOP3.LUT UR9, UR40, 0x2000000, URZ, 0xfc, !UPT ;  /* 0x0200000028097892 */ /* 0x000fe2000f8efc3f */
[----:B------:R-:W-:-:S02]  /*d8b0*/  IMAD.MOV.U32 R36, RZ, RZ, -0x800000 ;  /* 0xff800000ff247424 */ /* 0x000fc400078e00ff */
[----:B------:R-:W-:Y:S01]  /*d8c0*/  IMAD.MOV.U32 R37, RZ, RZ, -0x800000 ;  /* 0xff800000ff257424 */ /* 0x000fe200078e00ff */
[----:B------:R-:W-:-:S07]  /*d8d0*/  UIMAD UR9, UR46, 0x600, UR9 ;  /* 0x000006002e0978a4 */ /* 0x000fce000f8e0209 */
[----:B------:R-:W-:Y:S02]  /*d8e0*/  UMOV UR6, UR9 ;  /* 0x0000000900067c82 */ /* 0x000fe40008000000 */
[----:B------:R-:W-:Y:S01]  /*d8f0*/  HGMMA.64x96x16.F32 R88, gdesc[UR4].tnspB, R88, gsb0 ;  /* 0x41600000045879f0 */ /* 0x000fe20008000858 */
[----:B------:R-:W-:Y:S01]  /*d900*/  UIADD3 UR4, UR36, 0x2, URZ ;  /* 0x0000000224047890 */ /* 0x000fe2000fffe03f */
[----:B-1----:R-:W-:Y:S01]  /*d910*/  FADD.FTZ R6, R6, R3 ;  /* 0x0000000306067221 */ /* 0x002fe20000010000 */
[----:B------:R-:W-:Y:S01]  /*d920*/  UIADD3 UR6, UR9, 0x40, URZ ;  /* 0x0000004009067890 */ /* 0x000fe2000fffe03f */
[----:B------:R-:W-:Y:S01]  /*d930*/  IMAD.U32 R3, RZ, RZ, UR33 ;  /* 0x00000021ff037e24 */ /* 0x000fe2000f8e00ff */
[----:B------:R-:W-:Y:S01]  /*d940*/  UMOV UR5, 0x40000040 ;  /* 0x4000004000057882 */ /* 0x000fe20000000000 */
[----:B------:R-:W-:Y:S01]  /*d950*/  UMOV UR7, 0x80000020 ;  /* 0x8000002000077882 */ /* 0x000fe20000000000 */
[----:B0-----:R-:W-:Y:S01]  /*d960*/  FADD.FTZ R7, R5, R2 ;  /* 0x0000000205077221 */ /* 0x001fe20000010000 */
[----:B------:R-:W-:Y:S01]  /*d970*/  IMAD.MOV.U32 R2, RZ, RZ, RZ ;  /* 0x000000ffff027224 */ /* 0x000fe200078e00ff */
[----:B------:R-:W0:Y:S04]  /*d980*/  SHFL.BFLY PT, R5, R6, 0x1, 0x1f ;  /* 0x0c201f0006057f89 */ /* 0x000e2800000e0000 */
[----:B------:R-:W1:Y:S01]  /*d990*/  SHFL.BFLY PT, R8, R7, 0x1, 0x1f ;  /* 0x0c201f0007087f89 */ /* 0x000e6200000e0000 */
[----:B0-----:R-:W-:Y:S01]  /*d9a0*/  FADD.FTZ R9, R6, R5 ;  /* 0x0000000506097221 */ /* 0x001fe20000010000 */
[----:B-1----:R-:W-:-:S04]  /*d9b0*/  FADD.FTZ R10, R7, R8 ;  /* 0x00000008070a7221 */ /* 0x002fc80000010000 */
[----:B------:R-:W-:Y:S02]  /*d9c0*/  FSETP.NE.FTZ.AND P1, PT, R9, RZ, PT ;  /* 0x000000ff0900720b */ /* 0x000fe40003f35000 */
[----:B------:R-:W-:-:S11]  /*d9d0*/  FSETP.NE.FTZ.AND P2, PT, R10, RZ, PT ;  /* 0x000000ff0a00720b */ /* 0x000fd60003f55000 */
[----:B------:R-:W0:Y:S01]  /*d9e0*/  @P1 MUFU.LG2 R5, R9 ;  /* 0x0000000900051308 */ /* 0x000e220000000c00 */
[----:B------:R-:W-:Y:S01]  /*d9f0*/  @P1 FMUL.FTZ R3, R3, 0.69314718246459960938 ;  /* 0x3f31721803031820 */ /* 0x000fe20000410000 */
[----:B------:R-:W-:-:S06]  /*da00*/  @P2 FMUL.FTZ R12, R12, 0.69314718246459960938 ;  /* 0x3f3172180c0c2820 */ /* 0x000fcc0000410000 */
        /* <DEDUP_REMOVED lines=55> */
.L_x_898:
        /* <DEDUP_REMOVED lines=23> */
[----:B------:R-:W-:Y:S01]  /*def0*/  USEL UR4, URZ, 0x1, UP0 ;  /* 0x000000013f047887 */ /* 0x000fe20008000000 */
        /* <DEDUP_REMOVED lines=29> */
[----:B------:R-:W-:Y:S01]  /*e0d0*/  PLOP3.LUT P0, PT, PT, PT, PT, 0x8, 0x0 ;  /* 0x000000000000781c */ /* 0x000fe20003f0e170 */
[----:B------:R-:W-:Y:S01]  /*e0e0*/  FMUL.FTZ R48, R135, R48 ;  /* 0x0000003087307220 */ /* 0x000fe20000410000 */
[----:B------:R-:W-:-:S02]  /*e0f0*/  UIADD3 UR48, UR48, 0x1, URZ ;  /* 0x0000000130307890 */ /* 0x000fc4000fffe03f */
[----:B------:R-:W-:Y:S02]  /*e100*/  USEL UR46, UR46, URZ, UP0 ;  /* 0x0000003f2e2e7287 */ /* 0x000fe40008000000 */
[----:B------:R-:W-:-:S12]  /*e110*/  ULOP3.LUT UR47, UR47, UR4, URZ, 0x3c, !UPT ;  /* 0x000000042f2f7292 */ /* 0x000fd8000f8e3c3f */
.L_x_820:
[----:B------:R-:W0:Y:S08]  /*e120*/  S2UR UR41, SR_CgaCtaId ;  /* 0x00000000002979c3 */ /* 0x000e300000008800 */
[----:B------:R-:W-:Y:S06]  /*e130*/  BAR.SYNC.DEFER_BLOCKING 0x5, 0x200 ;  /* 0x0148000000007b1d */ /* 0x000fec0000010000 */
[----:B------:R-:W-:Y:S01]  /*e140*/  UMOV UR40, 0x400 ;  /* 0x0000040000287882 */ /* 0x000fe20000000000 */
[----:B------:R-:W-:Y:S01]  /*e150*/  BSSY B0, `(.L_x_899) ;  /* 0x0000170000007945 */ /* 0x000fe20003800000 */
[----:B0-----:R-:W-:-:S09]  /*e160*/  ULEA UR40, UR41, UR40, 0x18 ;  /* 0x0000002829287291 */ /* 0x001fd2000f8ec03f */
[----:B------:R-:W0:Y:S02]  /*e170*/  LDS R0, [UR40+0x2d8d0] ;  /* 0x02d8d028ff007984 */ /* 0x000e240008000800 */
[----:B0-----:R-:W-:Y:S01]  /*e180*/  R2UR UR4, R0 ;  /* 0x00000000000472ca */ /* 0x001fe200000e0000 */
[----:B------:R-:W-:Y:S06]  /*e190*/  BAR.ARV 0x4, 0x200 ;  /* 0x0108000000007b1d */ /* 0x000fec0000002000 */
[----:B------:R-:W-:Y:S08]  /*e1a0*/  @P0 BRA `(.L_x_900) ;  /* 0x0000000c00bc0947 */ /* 0x000ff00003800000 */
[----:B------:R-:W0:Y:S01]  /*e1b0*/  S2UR UR5, SR_SWINHI ;  /* 0x00000000000579c3 */ /* 0x000e220000002f00 */
[----:B------:R-:W-:-:S07]  /*e1c0*/  IMAD R3, R144, 0x20, R140 ;  /* 0x0000002090037824 */ /* 0x000fce00078e028c */
[----:B------:R-:W-:Y:S01]  /*e1d0*/  BAR.SYNC.DEFER_BLOCKING 0x1, 0x180 ;  /* 0x0046000000007b1d */ /* 0x000fe20000010000 */
[----:B------:R-:W-:Y:S01]  /*e1e0*/  USHF.R.S32.HI UR10, URZ, 0x1f, UR38 ;  /* 0x0000001f3f0a7899 */ /* 0x000fe20008011426 */
[----:B------:R-:W-:Y:S01]  /*e1f0*/  VIADD R52, R137, UR39 ;  /* 0x0000002789347c36 */ /* 0x000fe20008000000 */
[----:B------:R-:W-:Y:S01]  /*e200*/  USHF.R.S32.HI UR12, URZ, 0x1f, UR45 ;  /* 0x0000001f3f0c7899 */ /* 0x000fe2000801142d */
[----:B------:R-:W-:-:S04]  /*e210*/  F2FP.F16.F32.PACK_AB R6, R93, R6 ;  /* 0x000000065d06723e */ /* 0x000fc800000000ff */
[----:B------:R-:W1:Y:S01]  /*e220*/  LDC R0, c[0x0][0xbe8] ;  /* 0x0002fa00ff007b82 */ /* 0x000e620000000800 */
[----:B------:R-:W-:Y:S01]  /*e230*/  ULDC.64 UR8, c[0x0][0xb90] ;  /* 0x0002e40000087ab9 */ /* 0x000fe20000000a00 */
[----:B------:R-:W-:Y:S02]  /*e240*/  F2FP.F16.F32.PACK_AB R26, R125, R26 ;  /* 0x0000001a7d1a723e */ /* 0x000fe400000000ff */
[----:B------:R-:W-:Y:S02]  /*e250*/  F2FP.F16.F32.PACK_AB R27, R46, R27 ;  /* 0x0000001b2e1b723e */ /* 0x000fe400000000ff */
[----:B------:R-:W-:Y:S02]  /*e260*/  F2FP.F16.F32.PACK_AB R28, R129, R28 ;  /* 0x0000001c811c723e */ /* 0x000fe400000000ff */
[----:B------:R-:W-:Y:S02]  /*e270*/  F2FP.F16.F32.PACK_AB R29, R44, R29 ;  /* 0x0000001d2c1d723e */ /* 0x000fe400000000ff */
[----:B------:R-:W-:-:S02]  /*e280*/  F2FP.F16.F32.PACK_AB R30, R133, R30 ;  /* 0x0000001e851e723e */ /* 0x000fc400000000ff */
[----:B------:R-:W-:Y:S01]  /*e290*/  F2FP.F16.F32.PACK_AB R31, R48, R31 ;  /* 0x0000001f301f723e */ /* 0x000fe200000000ff */
[----:B------:R-:W-:Y:S01]  /*e2a0*/  UMOV UR6, UR40 ;  /* 0x0000002800067c82 */ /* 0x000fe20008000000 */
[----:B0-----:R-:W-:Y:S01]  /*e2b0*/  UMOV UR7, UR5 ;  /* 0x0000000500077c82 */ /* 0x001fe20008000000 */
[----:B------:R-:W-:Y:S01]  /*e2c0*/  UIMAD UR5, UR10, UR8, URZ ;  /* 0x000000080a0572a4 */ /* 0x000fe2000f8e023f */
[----:B------:R-:W-:Y:S02]  /*e2d0*/  IMAD.U32 R40, RZ, RZ, UR6 ;  /* 0x00000006ff287e24 */ /* 0x000fe4000f8e00ff */
[----:B------:R-:W-:Y:S01]  /*e2e0*/  IMAD.U32 R41, RZ, RZ, UR7 ;  /* 0x00000007ff297e24 */ /* 0x000fe2000f8e00ff */
[----:B------:R-:W-:Y:S02]  /*e2f0*/  UIMAD.WIDE.U32 UR6, UR38, UR8, URZ ;  /* 0x00000008260672a5 */ /* 0x000fe4000f8e003f */
[----:B------:R-:W-:Y:S01]  /*e300*/  UIMAD UR5, UR38, UR9, UR5 ;  /* 0x00000009260572a4 */ /* 0x000fe2000f8e0205 */
[----:B------:R-:W-:-:S02]  /*e310*/  IMAD.WIDE R4, R148, 0x2, R40 ;  /* 0x0000000294047825 */ /* 0x000fc400078e0228 */
[----:B------:R-:W-:Y:S01]  /*e320*/  ULDC.64 UR8, c[0x0][0xb98] ;  /* 0x0002e60000087ab9 */ /* 0x000fe20000000a00 */
[----:B------:R-:W-:Y:S01]  /*e330*/  UIADD3 UR7, UR7, UR5, URZ ;  /* 0x0000000507077290 */ /* 0x000fe2000fffe03f */
[----:B------:R-:W-:Y:S01]  /*e340*/  IMAD.WIDE R40, R3, 0x2, R40 ;  /* 0x0000000203287825 */ /* 0x000fe200078e0228 */
[C---:B------:R-:W-:Y:S01]  /*e350*/  IADD3 R35, P1, R4.reuse, 0x6000, RZ ;  /* 0x0000600004237810 */ /* 0x040fe20007f3e0ff */
[----:B------:R-:W-:Y:S01]  /*e360*/  UIMAD UR5, UR12, UR8, URZ ;  /* 0x000000080c0572a4 */ /* 0x000fe2000f8e023f */
[C---:B------:R-:W-:Y:S01]  /*e370*/  LOP3.LUT R3, R4.reuse, 0x180, RZ, 0xc0, !PT ;  /* 0x0000018004037812 */ /* 0x040fe200078ec0ff */
[----:B------:R-:W-:Y:S01]  /*e380*/  UIMAD.WIDE.U32 UR6, UR45, UR8, UR6 ;  /* 0x000000082d0672a5 */ /* 0x000fe2000f8e0006 */
[----:B------:R-:W-:Y:S01]  /*e390*/  IADD3 R8, P3, R4, 0x3000, RZ ;  /* 0x0000300004087810 */ /* 0x000fe20007f7e0ff */
[--C-:B------:R-:W-:Y:S01]  /*e3a0*/  IMAD.X R25, RZ, RZ, R5.reuse, P1 ;  /* 0x000000ffff197224 */ /* 0x100fe200008e0605 */
[----:B-1----:R-:W-:Y:S01]  /*e3b0*/  ISETP.NE.AND P1, PT, R0, 0x1, PT ;  /* 0x000000010000780c */ /* 0x002fe20003f25270 */
[----:B------:R-:W-:Y:S01]  /*e3c0*/  UIMAD UR5, UR45, UR9, UR5 ;  /* 0x000000092d0572a4 */ /* 0x000fe2000f8e0205 */
[----:B------:R-:W-:Y:S01]  /*e3d0*/  SHF.R.U64 R3, R3, 0x3, RZ ;  /* 0x0000000303037819 */ /* 0x000fe200000012ff */
[----:B------:R-:W-:Y:S01]  /*e3e0*/  IMAD.X R13, RZ, RZ, R5, P3 ;  /* 0x000000ffff0d7224 */ /* 0x000fe200018e0605 */
[C---:B------:R-:W-:Y:S01]  /*e3f0*/  IADD3 R21, P4, R4.reuse, 0x20, RZ ;  /* 0x0000002004157810 */ /* 0x040fe20007f9e0ff */
[----:B------:R-:W-:Y:S01]  /*e400*/  ULDC.64 UR8, c[0x0][0xae8] ;  /* 0x0002ba0000087ab9 */ /* 0x000fe20000000a00 */
[----:B------:R-:W-:-:S02]  /*e410*/  IADD3 R15, P0, R4, 0x6020, RZ ;  /* 0x00006020040f7810 */ /* 0x000fc40007f1e0ff */
[----:B------:R-:W-:Y:S01]  /*e420*/  IADD3 R33, P2, R4, 0x3020, RZ ;  /* 0x0000302004217810 */ /* 0x000fe20007f5e0ff */
[--C-:B------:R-:W-:Y:S01]  /*e430*/  IMAD.X R9, RZ, RZ, R5.reuse, P4 ;  /* 0x000000ffff097224 */ /* 0x100fe200020e0605 */
[----:B------:R-:W-:Y:S02]  /*e440*/  LOP3.LUT R4, R3, R4, RZ, 0x3c, !PT ;  /* 0x0000000403047212 */ /* 0x000fe400078e3cff */
[----:B------:R-:W-:Y:S01]  /*e450*/  LOP3.LUT R12, R35, 0x180, RZ, 0xc0, !PT ;  /* 0x00000180230c7812 */ /* 0x000fe200078ec0ff */
[----:B------:R-:W0:Y:S01]  /*e460*/  @P1 LDC R45, c[0x0][0xbec] ;  /* 0x0002fb00ff2d1b82 */ /* 0x000e220000000800 */
[----:B------:R-:W-:Y:S01]  /*e470*/  LOP3.LUT R3, R8, 0x180, RZ, 0xc0, !PT ;  /* 0x0000018008037812 */ /* 0x000fe200078ec0ff */
[----:B------:R-:W-:Y:S01]  /*e480*/  IMAD.X R11, RZ, RZ, R5, P2 ;  /* 0x000000ffff0b7224 */ /* 0x000fe200010e0605 */
[----:B------:R-:W-:Y:S02]  /*e490*/  LOP3.LUT R2, R21, 0x180, RZ, 0xc0, !PT ;  /* 0x0000018015027812 */ /* 0x000fe400078ec0ff */
[----:B------:R-:W-:-:S02]  /*e4a0*/  SHF.R.U64 R12, R12, 0x3, RZ ;  /* 0x000000030c0c7819 */ /* 0x000fc400000012ff */
[----:B------:R-:W-:Y:S01]  /*e4b0*/  SHF.R.U64 R3, R3, 0x3, RZ ;  /* 0x0000000303037819 */ /* 0x000fe200000012ff */
[----:B------:R-:W1:Y:S01]  /*e4c0*/  @P1 LDC R50, c[0x0][0xbf0] ;  /* 0x0002fc00ff321b82 */ /* 0x000e620000000800 */
[----:B------:R-:W-:Y:S02]  /*e4d0*/  SHF.R.U64 R2, R2, 0x3, RZ ;  /* 0x0000000302027819 */ /* 0x000fe400000012ff */
[----:B------:R-:W-:Y:S02]  /*e4e0*/  IADD3 R43, P5, R40, 0x7800, RZ ;  /* 0x00007800282b7810 */ /* 0x000fe40007fbe0ff */
[----:B------:R-:W-:Y:S02]  /*e4f0*/  LOP3.LUT R24, R12, R35, RZ, 0x3c, !PT ;  /* 0x000000230c187212 */ /* 0x000fe400078e3cff */
[----:B------:R-:W-:Y:S02]  /*e500*/  LOP3.LUT R14, R15, 0x180, RZ, 0xc0, !PT ;  /* 0x000001800f0e7812 */ /* 0x000fe400078ec0ff */
[----:B------:R-:W-:-:S02]  /*e510*/  LOP3.LUT R12, R3, R8, RZ, 0x3c, !PT ;  /* 0x00000008030c7212 */ /* 0x000fc400078e3cff */
[----:B------:R-:W-:Y:S02]  /*e520*/  LOP3.LUT R8, R2, R21, RZ, 0x3c, !PT ;  /* 0x0000001502087212 */ /* 0x000fe400078e3cff */
[----:B------:R-:W-:Y:S02]  /*e530*/  LOP3.LUT R2, R43, 0x180, RZ, 0xc0, !PT ;  /* 0x000001802b027812 */ /* 0x000fe400078ec0ff */
[----:B------:R-:W-:Y:S01]  /*e540*/  SHF.R.U64 R14, R14, 0x3, RZ ;  /* 0x000000030e0e7819 */ /* 0x000fe200000012ff */
[----:B0-----:R-:W-:Y:S01]  /*e550*/  @P1 IMAD.HI.U32 R45, R52, R45, RZ ;  /* 0x0000002d342d1227 */ /* 0x001fe200078e00ff */
[----:B------:R-:W-:Y:S02]  /*e560*/  SHF.R.U64 R2, R2, 0x3, RZ ;  /* 0x0000000302027819 */ /* 0x000fe400000012ff */
[----:B------:R-:W-:Y:S01]  /*e570*/  LOP3.LUT R14, R14, R15, RZ, 0x3c, !PT ;  /* 0x0000000f0e0e7212 */ /* 0x000fe200078e3cff */
[----:B------:R-:W-:Y:S01]  /*e580*/  IMAD.X R15, RZ, RZ, R5, P0 ;  /* 0x000000ffff0f7224 */ /* 0x000fe200000e0605 */
[----:B------:R-:W-:-:S02]  /*e590*/  IADD3 R39, P0, R40, 0x1800, RZ ;  /* 0x0000180028277810 */ /* 0x000fc40007f1e0ff */
[----:B------:R-:W-:Y:S01]  /*e5a0*/  LOP3.LUT R2, R2, R43, RZ, 0x3c, !PT ;  /* 0x0000002b02027212 */ /* 0x000fe200078e3cff */
[----:B------:R-:W-:Y:S01]  /*e5b0*/  IMAD.MOV.U32 R43, RZ, RZ, R52 ;  /* 0x000000ffff2b7224 */ /* 0x000fe200078e0034 */
[----:B-1----:R-:W-:Y:S02]  /*e5c0*/  @P1 SHF.R.U32.HI R43, RZ, R50, R45 ;  /* 0x00000032ff2b1219 */ /* 0x002fe4000001162d */
[----:B------:R-:W-:Y:S02]  /*e5d0*/  LOP3.LUT R38, R39, 0x180, RZ, 0xc0, !PT ;  /* 0x0000018027267812 */ /* 0x000fe400078ec0ff */
[----:B------:R-:W-:Y:S01]  /*e5e0*/  MOV R47, R4 ;  /* 0x00000004002f7202 */ /* 0x000fe20000000f00 */
[----:B------:R-:W-:Y:S01]  /*e5f0*/  IMAD.MOV R45, RZ, RZ, -R43 ;  /* 0x000000ffff2d7224 */ /* 0x000fe200078e0a2b */
[----:B------:R-:W-:Y:S02]  /*e600*/  LOP3.LUT R10, R33, 0x180, RZ, 0xc0, !PT ;  /* 0x00000180210a7812 */ /* 0x000fe400078ec0ff */
[----:B------:R-:W-:-:S02]  /*e610*/  F2FP.F16.F32.PACK_AB R4, R42, R7 ;  /* 0x000000072a04723e */ /* 0x000fc400000000ff */
[----:B------:R-:W-:Y:S02]  /*e620*/  SHF.R.U64 R38, R38, 0x3, RZ ;  /* 0x0000000326267819 */ /* 0x000fe400000012ff */
[----:B------:R-:W-:Y:S02]  /*e630*/  F2FP.F16.F32.PACK_AB R5, R91, R90 ;  /* 0x0000005a5b05723e */ /* 0x000fe400000000ff */
[----:B------:R-:W-:Y:S02]  /*e640*/  F2FP.F16.F32.PACK_AB R7, R95, R94 ;  /* 0x0000005e5f07723e */ /* 0x000fe400000000ff */
[----:B------:R-:W-:Y:S01]  /*e650*/  MOV R57, R14 ;  /* 0x0000000e00397202 */ /* 0x000fe20000000f00 */
[----:B------:R-:W-:Y:S01]  /*e660*/  IMAD R15, R0, R45, R52 ;  /* 0x0000002d000f7224 */ /* 0x000fe200078e0234 */
[----:B------:R-:W-:Y:S01]  /*e670*/  SHF.R.U64 R10, R10, 0x3, RZ ;  /* 0x000000030a0a7819 */ /* 0x000fe200000012ff */
[----:B------:R0:W-:Y:S01]  /*e680*/  STSM.16.M88.4 [R47], R4 ;  /* 0x000000042f007844 */ /* 0x0001e20000000200 */
[----:B------:R-:W-:Y:S01]  /*e690*/  LOP3.LUT R38, R38, R39, RZ, 0x3c, !PT ;  /* 0x0000002726267212 */ /* 0x000fe200078e3cff */
[----:B------:R-:W-:Y:S01]  /*e6a0*/  IMAD.X R39, RZ, RZ, R41, P0 ;  /* 0x000000ffff277224 */ /* 0x000fe200000e0629 */
[----:B------:R-:W-:Y:S01]  /*e6b0*/  MOV R62, R24 ;  /* 0x00000018003e7202 */ /* 0x000fe20000000f00 */
[----:B------:R-:W-:Y:S01]  /*e6c0*/  IMAD.U32 R25, RZ, RZ, UR5 ;  /* 0x00000005ff197e24 */ /* 0x000fe2000f8e00ff */
[----:B------:R-:W-:Y:S01]  /*e6d0*/  SHF.R.S32.HI R14, RZ, 0x1f, R43 ;  /* 0x0000001fff0e7819 */ /* 0x000fe2000001142b */
[----:B------:R-:W-:Y:S01]  /*e6e0*/  ULDC UR5, c[0x0][0xa88] ;  /* 0x0002a20000057ab9 */ /* 0x000fe20000000800 */
[----:B------:R-:W-:Y:S01]  /*e6f0*/  LOP3.LUT R10, R10, R33, RZ, 0x3c, !PT ;  /* 0x000000210a0a7212 */ /* 0x000fe200078e3cff */
[----:B------:R-:W-:Y:S01]  /*e700*/  IMAD R56, R0, UR5, RZ ;  /* 0x0000000500387c24 */ /* 0x000fe2000f8e02ff */
[----:B------:R-:W-:-:S02]  /*e710*/  IADD3 R33, P3, R40, 0x4800, RZ ;  /* 0x0000480028217810 */ /* 0x000fc40007f7e0ff */
[----:B------:R-:W-:Y:S02]  /*e720*/  IADD3 R35, P2, R40, 0x3000, RZ ;  /* 0x0000300028237810 */ /* 0x000fe40007f5e0ff */
[----:B------:R-:W-:Y:S02]  /*e730*/  LOP3.LUT R32, R33, 0x180, RZ, 0xc0, !PT ;  /* 0x0000018021207812 */ /* 0x000fe400078ec0ff */
[----:B------:R-:W-:Y:S02]  /*e740*/  LOP3.LUT R34, R35, 0x180, RZ, 0xc0, !PT ;  /* 0x0000018023227812 */ /* 0x000fe400078ec0ff */
[----:B0-----:R-:W-:Y:S02]  /*e750*/  IADD3 R4, P0, R43, UR6, RZ ;  /* 0x000000062b047c10 */ /* 0x001fe4000ff1e0ff */
[----:B------:R-:W-:Y:S02]  /*e760*/  SHF.R.S32.HI R6, RZ, 0x1f, R15 ;  /* 0x0000001fff067819 */ /* 0x000fe4000001140f */
[----:B------:R-:W-:Y:S01]  /*e770*/  IADD3.X R5, R14, UR7, R25, P0, !PT ;  /* 0x000000070e057c10 */ /* 0x000fe200087fe419 */
[----:B------:R-:W-:Y:S01]  /*e780*/  ULDC.64 UR6, c[0x0][0xb88] ;  /* 0x0002e20000067ab9 */ /* 0x000fe20000000a00 */
[----:B------:R-:W-:Y:S01]  /*e790*/  SHF.R.U64 R32, R32, 0x3, RZ ;  /* 0x0000000320207819 */ /* 0x000fe200000012ff */
[----:B------:R-:W-:Y:S01]  /*e7a0*/  IMAD R6, R6, UR6, RZ ;  /* 0x0000000606067c24 */ /* 0x000fe2000f8e02ff */
[----:B------:R-:W-:Y:S01]  /*e7b0*/  MOV R63, R10 ;  /* 0x0000000a003f7202 */ /* 0x000fe20000000f00 */
[----:B------:R-:W-:Y:S01]  /*e7c0*/  IMAD.WIDE.U32 R4, R15, UR6, R4 ;  /* 0x000000060f047c25 */ /* 0x000fe2000f8e0004 */
[----:B------:R-:W-:-:S02]  /*e7d0*/  SHF.R.U64 R34, R34, 0x3, RZ ;  /* 0x0000000322227819 */ /* 0x000fc400000012ff */
[----:B------:R-:W-:Y:S01]  /*e7e0*/  LOP3.LUT R32, R32, R33, RZ, 0x3c, !PT ;  /* 0x0000002120207212 */ /* 0x000fe200078e3cff */
[----:B------:R-:W-:Y:S01]  /*e7f0*/  IMAD R15, R15, UR7, R6 ;  /* 0x000000070f0f7c24 */ /* 0x000fe2000f8e0206 */
[----:B------:R-:W-:Y:S01]  /*e800*/  ULDC.64 UR6, c[0x0][0xb50] ;  /* 0x0002d40000067ab9 */ /* 0x000fe20000000a00 */
[----:B------:R-:W-:Y:S01]  /*e810*/  VIADD R11, R147, UR39 ;  /* 0x00000027930b7c36 */ /* 0x000fe20008000000 */
[----:B------:R-:W-:Y:S01]  /*e820*/  LOP3.LUT P0, RZ, R145, 0x3, RZ, 0xc0, !PT ;  /* 0x0000000391ff7812 */ /* 0x000fe2000780c0ff */
[----:B------:R-:W-:Y:S01]  /*e830*/  IMAD.X R33, RZ, RZ, R41, P3 ;  /* 0x000000ffff217224 */ /* 0x000fe200018e0629 */
[----:B------:R-:W-:Y:S01]  /*e840*/  LEA R42, P3, R4, UR6, 0x2 ;  /* 0x00000006042a7c11 */ /* 0x000fe2000f8610ff */
[----:B------:R-:W-:Y:S01]  /*e850*/  VIADD R7, R11, 0x8 ;  /* 0x000000080b077836 */ /* 0x000fe20000000000 */
[----:B------:R-:W-:Y:S01]  /*e860*/  LOP3.LUT R34, R34, R35, RZ, 0x3c, !PT ;  /* 0x0000002322227212 */ /* 0x000fe200078e3cff */
[----:B------:R-:W-:Y:S01]  /*e870*/  IMAD.IADD R5, R5, 0x1, R15 ;  /* 0x0000000105057824 */ /* 0x000fe200078e020f */
[----:B------:R-:W-:Y:S01]  /*e880*/  MOV R53, R8 ;  /* 0x0000000800357202 */ /* 0x000fe20000000f00 */
[----:B------:R-:W-:Y:S01]  /*e890*/  IMAD.X R35, RZ, RZ, R41, P2 ;  /* 0x000000ffff237224 */ /* 0x000fe200010e0629 */
[-C--:B------:R-:W-:Y:S01]  /*e8a0*/  ISETP.GE.OR P2, PT, R11, R56.reuse, P0 ;  /* 0x000000380b00720c */ /* 0x080fe20000746670 */
[----:B------:R-:W-:Y:S01]  /*e8b0*/  SHFL.IDX PT, R58, R42, RZ, 0x1c1f ;  /* 0x001c1fff2a3a7589 */ /* 0x000fe200000e0000 */
[----:B------:R-:W-:-:S02]  /*e8c0*/  ISETP.GE.OR P0, PT, R7, R56, P0 ;  /* 0x000000380700720c */ /* 0x000fc40000706670 */
[----:B------:R-:W-:Y:S01]  /*e8d0*/  LEA.HI.X R43, R4, UR7, R5, 0x2, P3 ;  /* 0x00000007042b7c11 */ /* 0x000fe200098f1405 */
[----:B------:R-:W-:Y:S01]  /*e8e0*/  SHFL.IDX PT, R60, R42, 0x1, 0x1c1f ;  /* 0x003c1f002a3c7f89 */ /* 0x000fe200000e0000 */
[----:B------:R-:W-:Y:S02]  /*e8f0*/  F2FP.F16.F32.PACK_AB R4, R97, R96 ;  /* 0x000000606104723e */ /* 0x000fe400000000ff */
[----:B------:R-:W-:Y:S01]  /*e900*/  F2FP.F16.F32.PACK_AB R5, R99, R98 ;  /* 0x000000626305723e */ /* 0x000fe200000000ff */
[----:B------:R-:W0:Y:S01]  /*e910*/  SHFL.IDX PT, R59, R43, RZ, 0x1c1f ;  /* 0x001c1fff2b3b7589 */ /* 0x000e2200000e0000 */
[----:B------:R-:W-:Y:S02]  /*e920*/  F2FP.F16.F32.PACK_AB R6, R101, R100 ;  /* 0x000000646506723e */ /* 0x000fe400000000ff */
[----:B------:R-:W-:Y:S01]  /*e930*/  F2FP.F16.F32.PACK_AB R7, R103, R102 ;  /* 0x000000666707723e */ /* 0x000fe200000000ff */
[----:B------:R-:W1:Y:S01]  /*e940*/  SHFL.IDX PT, R61, R43, 0x1, 0x1c1f ;  /* 0x003c1f002b3d7f89 */ /* 0x000e6200000e0000 */
[----:B------:R-:W-:-:S02]  /*e950*/  MOV R52, R12 ;  /* 0x0000000c00347202 */ /* 0x000fc40000000f00 */
[----:B------:R-:W-:Y:S01]  /*e960*/  F2FP.F16.F32.PACK_AB R8, R105, R104 ;  /* 0x000000686908723e */ /* 0x000fe200000000ff */
[----:B------:R-:W-:Y:S01]  /*e970*/  STSM.16.M88.4 [R53], R4 ;  /* 0x0000000435007844 */ /* 0x000fe20000000200 */
[----:B------:R-:W-:Y:S02]  /*e980*/  F2FP.F16.F32.PACK_AB R9, R107, R106 ;  /* 0x0000006a6b09723e */ /* 0x000fe400000000ff */
[----:B------:R-:W-:Y:S02]  /*e990*/  F2FP.F16.F32.PACK_AB R10, R109, R108 ;  /* 0x0000006c6d0a723e */ /* 0x000fe400000000ff */
[----:B------:R-:W-:Y:S02]  /*e9a0*/  F2FP.F16.F32.PACK_AB R11, R111, R110 ;  /* 0x0000006e6f0b723e */ /* 0x000fe400000000ff */
[----:B------:R-:W-:Y:S02]  /*e9b0*/  F2FP.F16.F32.PACK_AB R12, R113, R112 ;  /* 0x00000070710c723e */ /* 0x000fe400000000ff */
[----:B------:R-:W-:Y:S01]  /*e9c0*/  F2FP.F16.F32.PACK_AB R13, R115, R114 ;  /* 0x00000072730d723e */ /* 0x000fe200000000ff */
[----:B------:R-:W-:Y:S01]  /*e9d0*/  STSM.16.M88.4 [R52], R8 ;  /* 0x0000000834007844 */ /* 0x000fe20000000200 */
[----:B------:R-:W-:-:S02]  /*e9e0*/  F2FP.F16.F32.PACK_AB R14, R117, R116 ;  /* 0x00000074750e723e */ /* 0x000fc400000000ff */
[----:B------:R-:W-:Y:S02]  /*e9f0*/  F2FP.F16.F32.PACK_AB R15, R119, R118 ;  /* 0x00000076770f723e */ /* 0x000fe400000000ff */
[----:B------:R-:W-:Y:S02]  /*ea00*/  F2FP.F16.F32.PACK_AB R24, R121, R120 ;  /* 0x000000787918723e */ /* 0x000fe400000000ff */
[----:B------:R-:W-:Y:S01]  /*ea10*/  F2FP.F16.F32.PACK_AB R25, R123, R122 ;  /* 0x0000007a7b19723e */ /* 0x000fe200000000ff */
[----:B------:R2:W-:Y:S01]  /*ea20*/  STSM.16.M88.4 [R63], R12 ;  /* 0x0000000c3f007844 */ /* 0x0005e20000000200 */
[C---:B------:R-:W-:Y:S02]  /*ea30*/  LOP3.LUT R3, R40.reuse, 0x180, RZ, 0xc0, !PT ;  /* 0x0000018028037812 */ /* 0x040fe400078ec0ff */
[----:B------:R-:W-:Y:S01]  /*ea40*/  IADD3 R21, P4, R40, 0x6000, RZ ;  /* 0x0000600028157810 */ /* 0x000fe20007f9e0ff */
[----:B------:R3:W-:Y:S01]  /*ea50*/  STSM.16.M88.4 [R62], R24 ;  /* 0x000000183e007844 */ /* 0x0007e20000000200 */
[----:B------:R-:W-:Y:S01]  /*ea60*/  SHF.R.U64 R3, R3, 0x3, RZ ;  /* 0x0000000303037819 */ /* 0x000fe200000012ff */
[----:B------:R-:W-:Y:S01]  /*ea70*/  UIMAD UR5, UR10, UR8, URZ ;  /* 0x000000080a0572a4 */ /* 0x000fe2000f8e023f */
[----:B------:R-:W-:Y:S01]  /*ea80*/  LOP3.LUT R20, R21, 0x180, RZ, 0xc0, !PT ;  /* 0x0000018015147812 */ /* 0x000fe200078ec0ff */
[----:B------:R4:W-:Y:S01]  /*ea90*/  STSM.16.M88.4 [R57], R28 ;  /* 0x0000001c39007844 */ /* 0x0009e20000000200 */
[----:B------:R-:W-:Y:S01]  /*eaa0*/  LOP3.LUT R40, R3, R40, RZ, 0x3c, !PT ;  /* 0x0000002803287212 */ /* 0x000fe200078e3cff */
[--C-:B------:R-:W-:Y:S01]  /*eab0*/  IMAD.X R3, RZ, RZ, R41.reuse, P5 ;  /* 0x000000ffff037224 */ /* 0x100fe200028e0629 */
[----:B--2---:R-:W2:Y:S08]  /*eac0*/  @P1 LDC R15, c[0x0][0xbec] ;  /* 0x0002fb00ff0f1b82 */ /* 0x004eb00000000800 */
[----:B------:R-:W-:Y:S08]  /*ead0*/  BAR.SYNC.DEFER_BLOCKING 0x1, 0x180 ;  /* 0x0046000000007b1d */ /* 0x000ff00000010000 */
[----:B---3--:R-:W3:Y:S01]  /*eae0*/  @P1 LDC R25, c[0x0][0xbf0] ;  /* 0x0002fc00ff191b82 */ /* 0x008ee20000000800 */
[----:B------:R-:W-:Y:S01]  /*eaf0*/  IMAD R12, R143, 0x60, R144 ;  /* 0x000000608f0c7824 */ /* 0x000fe200078e0290 */
[----:B------:R-:W-:Y:S01]  /*eb00*/  UIMAD.WIDE.U32 UR6, UR38, UR8, URZ ;  /* 0x00000008260672a5 */ /* 0x000fe2000f8e003f */
[----:B------:R-:W-:Y:S01]  /*eb10*/  SHF.R.U64 R20, R20, 0x3, RZ ;  /* 0x0000000314147819 */ /* 0x000fe200000012ff */
[----:B------:R-:W-:Y:S01]  /*eb20*/  ULDC.64 UR10, c[0x0][0xaf0] ;  /* 0x0002bc00000a7ab9 */ /* 0x000fe20000000a00 */
[----:B------:R-:W-:Y:S01]  /*eb30*/  VIADD R14, R12, UR39 ;  /* 0x000000270c0e7c36 */ /* 0x000fe20008000000 */
[----:B------:R-:W-:Y:S01]  /*eb40*/  UIMAD UR5, UR38, UR9, UR5 ;  /* 0x00000009260572a4 */ /* 0x000fe2000f8e0205 */
[----:B------:R-:W-:Y:S01]  /*eb50*/  LOP3.LUT R20, R20, R21, RZ, 0x3c, !PT ;  /* 0x0000001514147212 */ /* 0x000fe200078e3cff */
[----:B------:R-:W-:Y:S01]  /*eb60*/  UIMAD UR8, UR12, UR10, URZ ;  /* 0x0000000a0c0872a4 */ /* 0x000fe2000f8e023f */
[----:B------:R-:W-:Y:S01]  /*eb70*/  IMAD.MOV.U32 R13, RZ, RZ, R14 ;  /* 0x000000ffff0d7224 */ /* 0x000fe200078e000e */
[----:B------:R-:W-:Y:S01]  /*eb80*/  UIADD3 UR7, UR7, UR5, URZ ;  /* 0x0000000507077290 */ /* 0x000fe2000fffe03f */
[----:B------:R-:W-:Y:S01]  /*eb90*/  IMAD.X R21, RZ, RZ, R41, P4 ;  /* 0x000000ffff157224 */ /* 0x000fe200020e0629 */
[----:B0-----:R4:W-:Y:S04]  /*eba0*/  @!P2 ST.E desc[UR52][R58.64], R36 ;  /* 0x000000243a00a985 */ /* 0x0019e8000c101934 */
[----:B-1----:R4:W-:Y:S04]  /*ebb0*/  @!P0 ST.E desc[UR52][R60.64], R37 ;  /* 0x000000253c008985 */ /* 0x0029e8000c101934 */
[----:B------:R2:W5:Y:S01]  /*ebc0*/  LD.E.128 R8, desc[UR52][R2.64] ;  /* 0x0000003402087980 */ /* 0x000562000c101d00 */
[----:B------:R-:W-:-:S02]  /*ebd0*/  UIMAD UR5, UR45, UR11, UR8 ;  /* 0x0000000b2d0572a4 */ /* 0x000fc4000f8e0208 */
[----:B------:R-:W-:Y:S01]  /*ebe0*/  UIMAD.WIDE.U32 UR6, UR45, UR10, UR6 ;  /* 0x0000000a2d0672a5 */ /* 0x000fe2000f8e0006 */
[----:B------:R-:W5:Y:S01]  /*ebf0*/  LD.E.128 R40, desc[UR52][R40.64] ;  /* 0x0000003428287980 */ /* 0x000f62000c101d00 */
[----:B------:R-:W-:-:S03]  /*ec00*/  ULDC.64 UR8, c[0x0][0xae0] ;  /* 0x0002b80000087ab9 */ /* 0x000fc60000000a00 */
[----:B------:R-:W5:Y:S01]  /*ec10*/  LD.E.128 R44, desc[UR52][R38.64] ;  /* 0x00000034262c7980 */ /* 0x000f62000c101d00 */
[----:B--2---:R-:W-:-:S03]  /*ec20*/  @P1 IMAD.HI.U32 R2, R14, R15, RZ ;  /* 0x0000000f0e021227 */ /* 0x004fc600078e00ff */
[----:B------:R-:W5:Y:S02]  /*ec30*/  LD.E.128 R48, desc[UR52][R34.64] ;  /* 0x0000003422307980 */ /* 0x000f64000c101d00 */
[----:B---3--:R-:W-:Y:S01]  /*ec40*/  @P1 SHF.R.U32.HI R13, RZ, R25, R2 ;  /* 0x00000019ff0d1219 */ /* 0x008fe20000011602 */
[----:B------:R-:W-:Y:S01]  /*ec50*/  UIADD3 UR5, UR7, UR5, URZ ;  /* 0x0000000507057290 */ /* 0x000fe2000fffe03f */
[----:B------:R-:W5:Y:S02]  /*ec60*/  LD.E.128 R4, desc[UR52][R32.64] ;  /* 0x0000003420047980 */ /* 0x000f64000c101d00 */
[--C-:B------:R-:W-:Y:S01]  /*ec70*/  SHF.R.S32.HI R12, RZ, 0x1f, R13.reuse ;  /* 0x0000001fff0c7819 */ /* 0x100fe2000001140d */
[----:B------:R-:W-:Y:S01]  /*ec80*/  IMAD.MOV R15, RZ, RZ, -R13 ;  /* 0x000000ffff0f7224 */ /* 0x000fe200078e0a0d */
[----:B------:R0:W5:Y:S01]  /*ec90*/  LD.E.128 R52, desc[UR52][R20.64] ;  /* 0x0000003414347980 */ /* 0x000162000c101d00 */
[----:B------:R-:W-:Y:S02]  /*eca0*/  IMAD.U32 R3, RZ, RZ, UR7 ;  /* 0x00000007ff037e24 */ /* 0x000fe4000f8e00ff */
[----:B------:R-:W-:Y:S01]  /*ecb0*/  IMAD R15, R0, R15, R14 ;  /* 0x0000000f000f7224 */ /* 0x000fe200078e020e */
[----:B------:R-:W-:Y:S01]  /*ecc0*/  @!PT LDS RZ, [RZ] ;  /* 0x00000000fffff984 */ /* 0x000fe20000000800 */
[----:B------:R-:W-:Y:S01]  /*ecd0*/  @!PT LDS RZ, [RZ] ;  /* 0x00000000fffff984 */ /* 0x000fe20000000800 */
[----:B------:R-:W-:Y:S01]  /*ece0*/  @!PT LDS RZ, [RZ] ;  /* 0x00000000fffff984 */ /* 0x000fe20000000800 */
[----:B------:R-:W-:Y:S01]  /*ecf0*/  @!PT LDS RZ, [RZ] ;  /* 0x00000000fffff984 */ /* 0x000fe20000000800 */
[----:B------:R1:W-:Y:S06]  /*ed00*/  MEMBAR.ALL.CTA ;  /* 0x0000000000007992 */ /* 0x0003ec0000008000 */
[----:B-1----:R-:W1:Y:S01]  /*ed10*/  FENCE.VIEW.ASYNC.S ;  /* 0x00000000000073c6 */ /* 0x002e620000000000 */
[----:B------:R-:W-:Y:S01]  /*ed20*/  IMAD.U32 R2, RZ, RZ, UR6 ;  /* 0x00000006ff027e24 */ /* 0x000fe2000f8e00ff */
[----:B------:R-:W-:Y:S01]  /*ed30*/  ULDC.64 UR6, c[0x0][0xad8] ;  /* 0x0002b60000067ab9 */ /* 0x000fe20000000a00 */
[----:B------:R-:W-:-:S02]  /*ed40*/  IMAD.U32 R3, RZ, RZ, UR5 ;  /* 0x00000005ff037e24 */ /* 0x000fc4000f8e00ff */
[----:B------:R-:W-:Y:S01]  /*ed50*/  IMAD R12, R12, UR8, RZ ;  /* 0x000000080c0c7c24 */ /* 0x000fe2000f8e02ff */
[----:B------:R-:W-:Y:S01]  /*ed60*/  SHF.R.S32.HI R0, RZ, 0x1f, R15 ;  /* 0x0000001fff007819 */ /* 0x000fe2000001140f */
[----:B------:R-:W-:-:S04]  /*ed70*/  IMAD.WIDE.U32 R2, R13, UR8, R2 ;  /* 0x000000080d027c25 */ /* 0x000fc8000f8e0002 */
[----:B0-----:R-:W-:Y:S02]  /*ed80*/  IMAD R21, R13, UR9, R12 ;  /* 0x000000090d157c24 */ /* 0x001fe4000f8e020c */
[----:B------:R-:W-:Y:S02]  /*ed90*/  IMAD R0, R0, UR6, RZ ;  /* 0x0000000600007c24 */ /* 0x000fe4000f8e02ff */
[----:B------:R-:W-:Y:S02]  /*eda0*/  IMAD.IADD R3, R3, 0x1, R21 ;  /* 0x0000000103037824 */ /* 0x000fe400078e0215 */
[----:B------:R-:W-:Y:S01]  /*edb0*/  VIADD R25, R144, UR39 ;  /* 0x0000002790197c36 */ /* 0x000fe20008000000 */
[----:B------:R-:W-:Y:S01]  /*edc0*/  UIADD3 UR5, UR40, 0x2d820, URZ ;  /* 0x0002d82028057890 */ /* 0x000fe2000fffe03f */
[C---:B------:R-:W-:Y:S02]  /*edd0*/  IMAD R13, R15.reuse, UR7, R0 ;  /* 0x000000070f0d7c24 */ /* 0x040fe4000f8e0200 */
[----:B------:R-:W-:Y:S01]  /*ede0*/  IMAD.WIDE.U32 R2, R15, UR6, R2 ;  /* 0x000000060f027c25 */ /* 0x000fe2000f8e0002 */
[----:B------:R-:W-:Y:S01]  /*edf0*/  ISETP.GE.AND P0, PT, R25, R56, PT ;  /* 0x000000381900720c */ /* 0x000fe20003f06270 */
[----:B------:R-:W-:Y:S01]  /*ee00*/  ULDC.64 UR6, c[0x0][0xa80] ;  /* 0x0002a00000067ab9 */ /* 0x000fe20000000a00 */
[----:B------:R-:W-:Y:S01]  /*ee10*/  UPRMT UR5, URZ, 0x654, UR5 ;  /* 0x000006543f057896 */ /* 0x000fe20008000005 */
[----:B------:R-:W-:Y:S01]  /*ee20*/  IMAD.IADD R3, R3, 0x1, R13 ;  /* 0x0000000103037824 */ /* 0x000fe200078e020d */
[----:B------:R-:W-:-:S04]  /*ee30*/  LEA R0, P1, R2, UR6, 0x1 ;  /* 0x0000000602007c11 */ /* 0x000fc8000f8208ff */
[----:B------:R-:W-:Y:S01]  /*ee40*/  LEA.HI.X R24, R2, UR7, R3, 0x1, P1 ;  /* 0x0000000702187c11 */ /* 0x000fe200088f0c03 */
[----:B-1----:R4:W0:Y:S01]  /*ee50*/  SHFL.IDX PT, R12, R0, RZ, 0x1c1f ;  /* 0x001c1fff000c7589 */ /* 0x00282200000e0000 */
[----:B------:R-:W-:Y:S01]  /*ee60*/  BSSY B1, `(.L_x_901) ;  /* 0x0000010000017945 */ /* 0x000fe20003800000 */
[----:B------:R-:W-:Y:S02]  /*ee70*/  SYNCS.ARRIVE.TRANS64.RED.A1T0 RZ, [UR5], RZ ;  /* 0x000000ffffff79a7 */ /* 0x000fe40008100405 */
[----:B------:R4:W1:Y:S01]  /*ee80*/  SHFL.IDX PT, R13, R24, RZ, 0x1c1f ;  /* 0x001c1fff180d7589 */ /* 0x00086200000e0000 */
[----:B------:R-:W-:Y:S05]  /*ee90*/  @P0 BRA `(.L_x_902) ;  /* 0x0000000000300947 */ /* 0x000fea0003800000 */
[----:B------:R-:W-:Y:S02]  /*eea0*/  ULDC UR5, c[0x0][0xac8] ;  /* 0x0002b20000057ab9 */ /* 0x000fe40000000800 */
[----:B------:R-:W-:Y:S02]  /*eeb0*/  ISETP.GE.AND P1, PT, R141, UR5, PT ;  /* 0x000000058d007c0c */ /* 0x000fe4000bf26270 */
[----:B------:R-:W-:Y:S02]  /*eec0*/  ISETP.GE.AND P2, PT, R142, UR5, PT ;  /* 0x000000058e007c0c */ /* 0x000fe4000bf46270 */
[----:B------:R-:W-:-:S09]  /*eed0*/  ISETP.GE.AND P0, PT, R140, UR5, PT ;  /* 0x000000058c007c0c */ /* 0x000fd2000bf06270 */
[CC--:B0-----:R-:W-:Y:S02]  /*eee0*/  @!P1 LEA R14, P3, R141.reuse, R12.reuse, 0x1 ;  /* 0x0000000c8d0e9211 */ /* 0x0c1fe400078608ff */
[----:B------:R-:W-:Y:S02]  /*eef0*/  @!P2 LEA R20, P4, R142, R12, 0x1 ;  /* 0x0000000c8e14a211 */ /* 0x000fe400078808ff */
[----:B-1----:R-:W-:Y:S01]  /*ef00*/  @!P0 IMAD.WIDE R2, R140, 0x2, R12 ;  /* 0x000000028c028825 */ /* 0x002fe200078e020c */
[-C--:B------:R-:W-:Y:S02]  /*ef10*/  @!P1 LEA.HI.X R15, R141, R13.reuse, R150, 0x1, P3 ;  /* 0x0000000d8d0f9211 */ /* 0x080fe400018f0c96 */
[----:B------:R-:W-:Y:S02]  /*ef20*/  @!P2 LEA.HI.X R21, R142, R13, R149, 0x1, P4 ;  /* 0x0000000d8e15a211 */ /* 0x000fe400020f0c95 */
[----:B-----5:R2:W-:Y:S04]  /*ef30*/  @!P0 ST.E.128 desc[UR52][R2.64], R40 ;  /* 0x0000002802008985 */ /* 0x0205e8000c101d34 */
[----:B------:R2:W-:Y:S04]  /*ef40*/  @!P1 ST.E.128 desc[UR52][R14.64], R48 ;  /* 0x000000300e009985 */ /* 0x0005e8000c101d34 */
[----:B------:R2:W-:Y:S02]  /*ef50*/  @!P2 ST.E.128 desc[UR52][R20.64], R52 ;  /* 0x000000341400a985 */ /* 0x0005e4000c101d34 */
.L_x_902:
[----:B------:R-:W-:Y:S05]  /*ef60*/  BSYNC B1 ;  /* 0x0000000000017941 */ /* 0x000fea0003800000 */
.L_x_901:
[----:B--2---:R-:W-:Y:S01]  /*ef70*/  VIADD R3, R25, 0x60 ;  /* 0x0000006019037836 */ /* 0x004fe20000000000 */
[----:B-1----:R1:W2:Y:S04]  /*ef80*/  SHFL.IDX PT, R13, R24, 0x1, 0x1c1f ;  /* 0x003c1f00180d7f89 */ /* 0x0022a800000e0000 */
[----:B------:R-:W-:Y:S01]  /*ef90*/  ISETP.GE.AND P0, PT, R3, R56, PT ;  /* 0x000000380300720c */ /* 0x000fe20003f06270 */
[----:B0-----:R1:W0:-:S12]  /*efa0*/  SHFL.IDX PT, R12, R0, 0x1, 0x1c1f ;  /* 0x003c1f00000c7f89 */ /* 0x00121800000e0000 */
[----:B-1----:R-:W-:Y:S05]  /*efb0*/  @P0 BRA `(.L_x_903) ;  /* 0x0000000800240947 */ /* 0x002fea0003800000 */
[----:B------:R-:W-:Y:S02]  /*efc0*/  ULDC UR5, c[0x0][0xac8] ;  /* 0x0002b20000057ab9 */ /* 0x000fe40000000800 */
[----:B------:R-:W-:Y:S02]  /*efd0*/  ISETP.GE.AND P2, PT, R141, UR5, PT ;  /* 0x000000058d007c0c */ /* 0x000fe4000bf46270 */
[----:B------:R-:W-:-:S11]  /*efe0*/  ISETP.GE.AND P1, PT, R140, UR5, PT ;  /* 0x000000058c007c0c */ /* 0x000fd6000bf26270 */
[C---:B0-----:R-:W-:Y:S02]  /*eff0*/  @!P2 LEA R14, P0, R141.reuse, R12, 0x1 ;  /* 0x0000000c8d0ea211 */ /* 0x041fe400078008ff */
[----:B--2---:R-:W-:Y:S02]  /*f000*/  @!P1 IMAD.WIDE R2, R140, 0x2, R12 ;  /* 0x000000028c029825 */ /* 0x004fe400078e020c */
[----:B------:R-:W-:Y:S02]  /*f010*/  @!P2 LEA.HI.X R15, R141, R13, R150, 0x1, P0 ;  /* 0x0000000d8d0fa211 */ /* 0x000fe400000f0c96 */
[----:B------:R-:W-:Y:S01]  /*f020*/  ISETP.GE.AND P0, PT, R142, UR5, PT ;  /* 0x000000058e007c0c */ /* 0x000fe2000bf06270 */
[----:B-----5:R1:W-:Y:S04]  /*f030*/  @!P1 ST.E.128 desc[UR52][R2.64], R44 ;  /* 0x0000002c02009985 */ /* 0x0203e8000c101d34 */
[----:B------:R1:W-:Y:S08]  /*f040*/  @!P2 ST.E.128 desc[UR52][R14.64], R4 ;  /* 0x000000040e00a985 */ /* 0x0003f0000c101d34 */
[----:B------:R-:W-:Y:S05]  /*f050*/  @P0 BRA `(.L_x_903) ;  /* 0x0000000400fc0947 */ /* 0x000fea0003800000 */
[----:B-1----:R-:W-:-:S04]  /*f060*/  LEA R2, P0, R142, R12, 0x1 ;  /* 0x0000000c8e027211 */ /* 0x002fc800078008ff */
[----:B------:R-:W-:-:S05]  /*f070*/  LEA.HI.X R3, R142, R13, R149, 0x1, P0 ;  /* 0x0000000d8e037211 */ /* 0x000fca00000f0c95 */
[----:B------:R3:W-:Y:S01]  /*f080*/  ST.E.128 desc[UR52][R2.64], R8 ;  /* 0x0000000802007985 */ /* 0x0007e2000c101d34 */
[----:B------:R-:W-:Y:S05]  /*f090*/  BRA `(.L_x_903) ;  /* 0x0000000400ec7947 */ /* 0x000fea0003800000 */
.L_x_900:
[----:B------:R-:W0:Y:S01]  /*f0a0*/  LDC R8, c[0x0][0xbe8] ;  /* 0x0002fa00ff087b82 */ /* 0x000e220000000800 */
[----:B------:R-:W-:Y:S01]  /*f0b0*/  ISETP.GE.AND P0, PT, R151, 0xc0, PT ;  /* 0x000000c09700780c */ /* 0x000fe20003f06270 */
[----:B------:R-:W-:Y:S01]  /*f0c0*/  USHF.R.S32.HI UR8, URZ, 0x1f, UR38 ;  /* 0x0000001f3f087899 */ /* 0x000fe20008011426 */
[----:B------:R-:W-:Y:S01]  /*f0d0*/  BSSY B1, `(.L_x_904) ;  /* 0x000002f000017945 */ /* 0x000fe20003800000 */
[----:B------:R-:W-:Y:S01]  /*f0e0*/  USHF.R.S32.HI UR9, URZ, 0x1f, UR45 ;  /* 0x0000001f3f097899 */ /* 0x000fe2000801142d */
[----:B------:R-:W-:Y:S01]  /*f0f0*/  IMAD R6, R143, 0x60, R144 ;  /* 0x000000608f067824 */ /* 0x000fe200078e0290 */
[----:B0-----:R-:W-:-:S13]  /*f100*/  ISETP.NE.AND P1, PT, R8, 0x1, PT ;  /* 0x000000010800780c */ /* 0x001fda0003f25270 */
[----:B------:R-:W0:Y:S08]  /*f110*/  @P1 LDC R9, c[0x0][0xbec] ;  /* 0x0002fb00ff091b82 */ /* 0x000e300000000800 */
[----:B------:R-:W1:Y:S01]  /*f120*/  @P1 LDC R11, c[0x0][0xbf0] ;  /* 0x0002fc00ff0b1b82 */ /* 0x000e620000000800 */
[----:B------:R-:W-:Y:S05]  /*f130*/  @P0 BRA `(.L_x_905) ;  /* 0x0000000000a00947 */ /* 0x000fea0003800000 */
[----:B------:R-:W2:Y:S01]  /*f140*/  S2R R0, SR_TID.X ;  /* 0x0000000000007919 */ /* 0x000ea20000002100 */
[----:B------:R-:W3:Y:S01]  /*f150*/  LDC R3, c[0x0][0xbe8] ;  /* 0x0002fa00ff037b82 */ /* 0x000ee20000000800 */
[----:B------:R-:W-:Y:S01]  /*f160*/  IMAD.U32 R4, RZ, RZ, UR39 ;  /* 0x00000027ff047e24 */ /* 0x000fe2000f8e00ff */
[----:B------:R-:W-:Y:S02]  /*f170*/  ULDC UR5, c[0x0][0xa88] ;  /* 0x0002a20000057ab9 */ /* 0x000fe40000000800 */
[----:B---3--:R-:W-:Y:S02]  /*f180*/  IMAD R5, R3, UR5, RZ ;  /* 0x0000000503057c24 */ /* 0x008fe4000f8e02ff */
[----:B--2---:R-:W-:-:S04]  /*f190*/  IADD3 R4, R4, -0x80, R0 ;  /* 0xffffff8004047810 */ /* 0x004fc80007ffe000 */
[----:B------:R-:W-:-:S13]  /*f1a0*/  ISETP.GE.AND P0, PT, R4, R5, PT ;  /* 0x000000050400720c */ /* 0x000fda0003f06270 */
[----:B------:R-:W-:Y:S05]  /*f1b0*/  @P0 BRA `(.L_x_905) ;  /* 0x0000000000800947 */ /* 0x000fea0003800000 */
[----:B------:R-:W-:Y:S01]  /*f1c0*/  ISETP.NE.AND P0, PT, R3, 0x1, PT ;  /* 0x000000010300780c */ /* 0x000fe20003f05270 */
[----:B------:R-:W-:Y:S01]  /*f1d0*/  ULDC.64 UR10, c[0x0][0xb90] ;  /* 0x0002e400000a7ab9 */ /* 0x000fe20000000a00 */
[----:B------:R-:W-:Y:S01]  /*f1e0*/  IMAD.MOV.U32 R2, RZ, RZ, R4 ;  /* 0x000000ffff027224 */ /* 0x000fe200078e0004 */
[----:B------:R-:W-:Y:S02]  /*f1f0*/  UIMAD UR5, UR8, UR10, URZ ;  /* 0x0000000a080572a4 */ /* 0x000fe4000f8e023f */
[----:B------:R-:W-:Y:S02]  /*f200*/  UIMAD.WIDE.U32 UR6, UR38, UR10, URZ ;  /* 0x0000000a260672a5 */ /* 0x000fe4000f8e003f */
[----:B------:R-:W-:-:S03]  /*f210*/  UIMAD UR5, UR38, UR11, UR5 ;  /* 0x0000000b260572a4 */ /* 0x000fc6000f8e0205 */
[----:B------:R-:W-:Y:S01]  /*f220*/  ULDC.64 UR10, c[0x0][0xb98] ;  /* 0x0002e600000a7ab9 */ /* 0x000fe20000000a00 */
[----:B------:R-:W-:Y:S02]  /*f230*/  UIADD3 UR7, UR7, UR5, URZ ;  /* 0x0000000507077290 */ /* 0x000fe4000fffe03f */
[----:B------:R-:W2:Y:S01]  /*f240*/  @P0 LDC R5, c[0x0][0xbec] ;  /* 0x0002fb00ff050b82 */ /* 0x000ea20000000800 */
[----:B------:R-:W-:Y:S02]  /*f250*/  UIMAD UR5, UR9, UR10, URZ ;  /* 0x0000000a090572a4 */ /* 0x000fe4000f8e023f */
[----:B------:R-:W-:Y:S02]  /*f260*/  UIMAD.WIDE.U32 UR6, UR45, UR10, UR6 ;  /* 0x0000000a2d0672a5 */ /* 0x000fe4000f8e0006 */
[----:B------:R-:W-:-:S03]  /*f270*/  UIMAD UR5, UR45, UR11, UR5 ;  /* 0x0000000b2d0572a4 */ /* 0x000fc6000f8e0205 */
[----:B------:R-:W3:Y:S01]  /*f280*/  @P0 LDC R7, c[0x0][0xbf0] ;  /* 0x0002fc00ff070b82 */ /* 0x000ee20000000800 */
[----:B------:R-:W-:Y:S01]  /*f290*/  ULDC.64 UR10, c[0x0][0xb88] ;  /* 0x0002e200000a7ab9 */ /* 0x000fe20000000a00 */
[----:B--2---:R-:W-:-:S05]  /*f2a0*/  @P0 IMAD.HI.U32 R0, R4, R5, RZ ;  /* 0x0000000504000227 */ /* 0x004fca00078e00ff */
[----:B---3--:R-:W-:-:S05]  /*f2b0*/  @P0 SHF.R.U32.HI R2, RZ, R7, R0 ;  /* 0x00000007ff020219 */ /* 0x008fca0000011600 */
[----:B------:R-:W-:-:S04]  /*f2c0*/  IMAD.MOV R5, RZ, RZ, -R2 ;  /* 0x000000ffff057224 */ /* 0x000fc800078e0a02 */
[----:B------:R-:W-:Y:S01]  /*f2d0*/  IMAD R5, R3, R5, R4 ;  /* 0x0000000503057224 */ /* 0x000fe200078e0204 */
[----:B------:R-:W-:Y:S01]  /*f2e0*/  SHF.R.S32.HI R3, RZ, 0x1f, R2 ;  /* 0x0000001fff037819 */ /* 0x000fe20000011402 */
[----:B------:R-:W-:Y:S01]  /*f2f0*/  IMAD.U32 R4, RZ, RZ, UR5 ;  /* 0x00000005ff047e24 */ /* 0x000fe2000f8e00ff */
[----:B------:R-:W-:Y:S02]  /*f300*/  IADD3 R2, P0, R2, UR6, RZ ;  /* 0x0000000602027c10 */ /* 0x000fe4000ff1e0ff */
[----:B------:R-:W-:Y:S02]  /*f310*/  SHF.R.S32.HI R0, RZ, 0x1f, R5 ;  /* 0x0000001fff007819 */ /* 0x000fe40000011405 */
[----:B------:R-:W-:Y:S01]  /*f320*/  IADD3.X R3, R3, UR7, R4, P0, !PT ;  /* 0x0000000703037c10 */ /* 0x000fe200087fe404 */
[----:B------:R-:W-:Y:S02]  /*f330*/  ULDC.64 UR6, c[0x0][0xb50] ;  /* 0x0002d40000067ab9 */ /* 0x000fe40000000a00 */
[----:B------:R-:W-:-:S02]  /*f340*/  IMAD R0, R0, UR10, RZ ;  /* 0x0000000a00007c24 */ /* 0x000fc4000f8e02ff */
[----:B------:R-:W-:-:S04]  /*f350*/  IMAD.WIDE.U32 R2, R5, UR10, R2 ;  /* 0x0000000a05027c25 */ /* 0x000fc8000f8e0002 */
[----:B------:R-:W-:Y:S01]  /*f360*/  IMAD R7, R5, UR11, R0 ;  /* 0x0000000b05077c24 */ /* 0x000fe2000f8e0200 */
[----:B------:R-:W-:-:S03]  /*f370*/  LEA R4, P0, R2, UR6, 0x2 ;  /* 0x0000000602047c11 */ /* 0x000fc6000f8010ff */
[----:B------:R-:W-:-:S05]  /*f380*/  IMAD.IADD R3, R3, 0x1, R7 ;  /* 0x0000000103037824 */ /* 0x000fca00078e0207 */
[----:B------:R-:W-:Y:S01]  /*f390*/  LEA.HI.X R5, R2, UR7, R3, 0x2, P0 ;  /* 0x0000000702057c11 */ /* 0x000fe200080f1403 */
[----:B------:R-:W-:-:S05]  /*f3a0*/  IMAD.MOV.U32 R3, RZ, RZ, -0x800000 ;  /* 0xff800000ff037424 */ /* 0x000fca00078e00ff */
[----:B------:R2:W-:Y:S02]  /*f3b0*/  STG.E desc[UR52][R4.64], R3 ;  /* 0x0000000304007986 */ /* 0x0005e4000c101934 */
.L_x_905:
[----:B------:R-:W-:Y:S05]  /*f3c0*/  BSYNC B1 ;  /* 0x0000000000017941 */ /* 0x000fea0003800000 */
.L_x_904:
[----:B------:R-:W-:Y:S01]  /*f3d0*/  ULDC.64 UR10, c[0x0][0xae8] ;  /* 0x0002ba00000a7ab9 */ /* 0x000fe20000000a00 */
[----:B------:R-:W-:Y:S01]  /*f3e0*/  VIADD R6, R6, UR39 ;  /* 0x0000002706067c36 */ /* 0x000fe20008000000 */
[----:B------:R-:W-:Y:S01]  /*f3f0*/  UIMAD UR5, UR8, UR10, URZ ;  /* 0x0000000a080572a4 */ /* 0x000fe2000f8e023f */
[----:B------:R-:W-:Y:S01]  /*f400*/  BSSY B1, `(.L_x_906) ;  /* 0x0000033000017945 */ /* 0x000fe20003800000 */
[----:B------:R-:W-:Y:S01]  /*f410*/  UIMAD.WIDE.U32 UR6, UR38, UR10, URZ ;  /* 0x0000000a260672a5 */ /* 0x000fe2000f8e003f */
[----:B0-----:R-:W-:Y:S01]  /*f420*/  @P1 IMAD.HI.U32 R0, R6, R9, RZ ;  /* 0x0000000906001227 */ /* 0x001fe200078e00ff */
[----:B------:R-:W-:-:S03]  /*f430*/  UIMAD UR5, UR38, UR11, UR5 ;  /* 0x0000000b260572a4 */ /* 0x000fc6000f8e0205 */
[----:B------:R-:W-:Y:S01]  /*f440*/  ULDC.64 UR10, c[0x0][0xaf0] ;  /* 0x0002bc00000a7ab9 */ /* 0x000fe20000000a00 */
[----:B------:R-:W-:Y:S01]  /*f450*/  UIADD3 UR7, UR7, UR5, URZ ;  /* 0x0000000507077290 */ /* 0x000fe2000fffe03f */
[----:B--2---:R-:W-:Y:S01]  /*f460*/  IMAD.MOV.U32 R5, RZ, RZ, R6 ;  /* 0x000000ffff057224 */ /* 0x004fe200078e0006 */
[----:B------:R-:W-:Y:S01]  /*f470*/  UIMAD UR5, UR9, UR10, URZ ;  /* 0x0000000a090572a4 */ /* 0x000fe2000f8e023f */
[----:B-1----:R-:W-:Y:S01]  /*f480*/  @P1 SHF.R.U32.HI R5, RZ, R11, R0 ;  /* 0x0000000bff051219 */ /* 0x002fe20000011600 */
[----:B------:R-:W-:Y:S02]  /*f490*/  UIMAD.WIDE.U32 UR6, UR45, UR10, UR6 ;  /* 0x0000000a2d0672a5 */ /* 0x000fe4000f8e0006 */
[----:B------:R-:W-:Y:S01]  /*f4a0*/  UIMAD UR5, UR45, UR11, UR5 ;  /* 0x0000000b2d0572a4 */ /* 0x000fe2000f8e0205 */
[--C-:B------:R-:W-:Y:S01]  /*f4b0*/  SHF.R.S32.HI R0, RZ, 0x1f, R5.reuse ;  /* 0x0000001fff007819 */ /* 0x100fe20000011405 */
[----:B------:R-:W-:Y:S01]  /*f4c0*/  IMAD.MOV R7, RZ, RZ, -R5 ;  /* 0x000000ffff077224 */ /* 0x000fe200078e0a05 */
[----:B------:R-:W-:Y:S01]  /*f4d0*/  ULDC.64 UR8, c[0x0][0xae0] ;  /* 0x0002b80000087ab9 */ /* 0x000fe20000000a00 */
[----:B------:R-:W-:-:S02]  /*f4e0*/  UIADD3 UR5, UR7, UR5, URZ ;  /* 0x0000000507057290 */ /* 0x000fc4000fffe03f */
[----:B------:R-:W-:Y:S02]  /*f4f0*/  IMAD.U32 R3, RZ, RZ, UR7 ;  /* 0x00000007ff037e24 */ /* 0x000fe4000f8e00ff */
[----:B------:R-:W-:Y:S02]  /*f500*/  IMAD R7, R8, R7, R6 ;  /* 0x0000000708077224 */ /* 0x000fe400078e0206 */
[----:B------:R-:W-:Y:S02]  /*f510*/  IMAD R0, R0, UR8, RZ ;  /* 0x0000000800007c24 */ /* 0x000fe4000f8e02ff */
[----:B------:R-:W-:Y:S01]  /*f520*/  IMAD.U32 R2, RZ, RZ, UR6 ;  /* 0x00000006ff027e24 */ /* 0x000fe2000f8e00ff */
[----:B------:R-:W-:Y:S01]  /*f530*/  ULDC.64 UR6, c[0x0][0xad8] ;  /* 0x0002b60000067ab9 */ /* 0x000fe20000000a00 */
[----:B------:R-:W-:Y:S01]  /*f540*/  IMAD.U32 R3, RZ, RZ, UR5 ;  /* 0x00000005ff037e24 */ /* 0x000fe2000f8e00ff */
[----:B------:R-:W-:Y:S01]  /*f550*/  ULDC UR5, c[0x0][0xa88] ;  /* 0x0002a20000057ab9 */ /* 0x000fe20000000800 */
[C---:B------:R-:W-:Y:S01]  /*f560*/  IMAD R9, R5.reuse, UR9, R0 ;  /* 0x0000000905097c24 */ /* 0x040fe2000f8e0200 */
[----:B------:R-:W-:Y:S01]  /*f570*/  SHF.R.S32.HI R0, RZ, 0x1f, R7 ;  /* 0x0000001fff007819 */ /* 0x000fe20000011407 */
[----:B------:R-:W-:-:S04]  /*f580*/  IMAD.WIDE.U32 R2, R5, UR8, R2 ;  /* 0x0000000805027c25 */ /* 0x000fc8000f8e0002 */
[----:B------:R-:W-:Y:S02]  /*f590*/  IMAD R0, R0, UR6, RZ ;  /* 0x0000000600007c24 */ /* 0x000fe4000f8e02ff */
[----:B------:R-:W-:Y:S02]  /*f5a0*/  IMAD.IADD R3, R3, 0x1, R9 ;  /* 0x0000000103037824 */ /* 0x000fe400078e0209 */
[C---:B------:R-:W-:Y:S02]  /*f5b0*/  IMAD R5, R7.reuse, UR7, R0 ;  /* 0x0000000707057c24 */ /* 0x040fe4000f8e0200 */
[----:B------:R-:W-:Y:S01]  /*f5c0*/  IMAD.WIDE.U32 R2, R7, UR6, R2 ;  /* 0x0000000607027c25 */ /* 0x000fe2000f8e0002 */
[----:B------:R-:W-:-:S03]  /*f5d0*/  ULDC.64 UR6, c[0x0][0xa80] ;  /* 0x0002a00000067ab9 */ /* 0x000fc60000000a00 */
[----:B------:R-:W-:Y:S01]  /*f5e0*/  IMAD R7, R8, UR5, RZ ;  /* 0x0000000508077c24 */ /* 0x000fe2000f8e02ff */
[----:B------:R-:W-:Y:S01]  /*f5f0*/  LEA R4, P1, R2, UR6, 0x1 ;  /* 0x0000000602047c11 */ /* 0x000fe2000f8208ff */
[----:B------:R-:W-:Y:S02]  /*f600*/  VIADD R0, R144, UR39 ;  /* 0x0000002790007c36 */ /* 0x000fe40008000000 */
[----:B------:R-:W-:-:S03]  /*f610*/  IMAD.IADD R3, R3, 0x1, R5 ;  /* 0x0000000103037824 */ /* 0x000fc600078e0205 */
[----:B------:R-:W-:Y:S02]  /*f620*/  ISETP.GE.AND P0, PT, R0, R7, PT ;  /* 0x000000070000720c */ /* 0x000fe40003f06270 */
[----:B------:R-:W-:Y:S02]  /*f630*/  LEA.HI.X R5, R2, UR7, R3, 0x1, P1 ;  /* 0x0000000702057c11 */ /* 0x000fe400088f0c03 */
[----:B------:R0:W1:Y:S04]  /*f640*/  SHFL.IDX PT, R2, R4, RZ, 0x1c1f ;  /* 0x001c1fff04027589 */ /* 0x00006800000e0000 */
[----:B------:R0:W2:Y:S05]  /*f650*/  SHFL.IDX PT, R3, R5, RZ, 0x1c1f ;  /* 0x001c1fff05037589 */ /* 0x0000aa00000e0000 */
[----:B------:R-:W-:Y:S05]  /*f660*/  @P0 BRA `(.L_x_907) ;  /* 0x0000000000300947 */ /* 0x000fea0003800000 */
[----:B------:R-:W-:Y:S02]  /*f670*/  ULDC UR5, c[0x0][0xac8] ;  /* 0x0002b20000057ab9 */ /* 0x000fe40000000800 */
[----:B------:R-:W-:Y:S02]  /*f680*/  ISETP.GE.AND P3, PT, R141, UR5, PT ;  /* 0x000000058d007c0c */ /* 0x000fe4000bf66270 */
[----:B------:R-:W-:Y:S02]  /*f690*/  ISETP.GE.AND P4, PT, R142, UR5, PT ;  /* 0x000000058e007c0c */ /* 0x000fe4000bf86270 */
[----:B------:R-:W-:-:S09]  /*f6a0*/  ISETP.GE.AND P2, PT, R140, UR5, PT ;  /* 0x000000058c007c0c */ /* 0x000fd2000bf46270 */
[CC--:B-1----:R-:W-:Y:S02]  /*f6b0*/  @!P3 LEA R10, P0, R141.reuse, R2.reuse, 0x1 ;  /* 0x000000028d0ab211 */ /* 0x0c2fe400078008ff */
[----:B------:R-:W-:Y:S02]  /*f6c0*/  @!P4 LEA R12, P1, R142, R2, 0x1 ;  /* 0x000000028e0cc211 */ /* 0x000fe400078208ff */
[----:B--2---:R-:W-:Y:S01]  /*f6d0*/  @!P2 IMAD.WIDE R8, R140, 0x2, R2 ;  /* 0x000000028c08a825 */ /* 0x004fe200078e0202 */
[-C--:B------:R-:W-:Y:S02]  /*f6e0*/  @!P3 LEA.HI.X R11, R141, R3.reuse, R150, 0x1, P0 ;  /* 0x000000038d0bb211 */ /* 0x080fe400000f0c96 */
[----:B------:R-:W-:Y:S02]  /*f6f0*/  @!P4 LEA.HI.X R13, R142, R3, R149, 0x1, P1 ;  /* 0x000000038e0dc211 */ /* 0x000fe400008f0c95 */
[----:B------:R3:W-:Y:S04]  /*f700*/  @!P2 ST.E.128 desc[UR52][R8.64], RZ ;  /* 0x000000ff0800a985 */ /* 0x0007e8000c101d34 */
[----:B------:R3:W-:Y:S04]  /*f710*/  @!P3 ST.E.128 desc[UR52][R10.64], RZ ;  /* 0x000000ff0a00b985 */ /* 0x0007e8000c101d34 */
[----:B------:R3:W-:Y:S02]  /*f720*/  @!P4 ST.E.128 desc[UR52][R12.64], RZ ;  /* 0x000000ff0c00c985 */ /* 0x0007e4000c101d34 */
.L_x_907:
[----:B------:R-:W-:Y:S05]  /*f730*/  BSYNC B1 ;  /* 0x0000000000017941 */ /* 0x000fea0003800000 */
.L_x_906:
[----:B------:R-:W-:Y:S01]  /*f740*/  VIADD R0, R0, 0x60 ;  /* 0x0000006000007836 */ /* 0x000fe20000000000 */
[----:B--2---:R2:W4:Y:S04]  /*f750*/  SHFL.IDX PT, R3, R5, 0x1, 0x1c1f ;  /* 0x003c1f0005037f89 */ /* 0x00452800000e0000 */
[----:B------:R-:W-:Y:S01]  /*f760*/  ISETP.GE.AND P0, PT, R0, R7, PT ;  /* 0x000000070000720c */ /* 0x000fe20003f06270 */
[----:B-1----:R2:W1:-:S12]  /*f770*/  SHFL.IDX PT, R2, R4, 0x1, 0x1c1f ;  /* 0x003c1f0004027f89 */ /* 0x00245800000e0000 */
[----:B--2---:R-:W-:Y:S05]  /*f780*/  @P0 BRA `(.L_x_903) ;  /* 0x0000000000300947 */ /* 0x004fea0003800000 */
[----:B------:R-:W-:Y:S02]  /*f790*/  ULDC UR5, c[0x0][0xac8] ;  /* 0x0002b20000057ab9 */ /* 0x000fe40000000800 */
[----:B------:R-:W-:Y:S02]  /*f7a0*/  ISETP.GE.AND P3, PT, R141, UR5, PT ;  /* 0x000000058d007c0c */ /* 0x000fe4000bf66270 */
[----:B------:R-:W-:Y:S02]  /*f7b0*/  ISETP.GE.AND P4, PT, R142, UR5, PT ;  /* 0x000000058e007c0c */ /* 0x000fe4000bf86270 */
[----:B------:R-:W-:-:S09]  /*f7c0*/  ISETP.GE.AND P2, PT, R140, UR5, PT ;  /* 0x000000058c007c0c */ /* 0x000fd2000bf46270 */
[CC--:B-1----:R-:W-:Y:S02]  /*f7d0*/  @!P3 LEA R6, P0, R141.reuse, R2.reuse, 0x1 ;  /* 0x000000028d06b211 */ /* 0x0c2fe400078008ff */
[----:B---3--:R-:W-:Y:S02]  /*f7e0*/  @!P4 LEA R8, P1, R142, R2, 0x1 ;  /* 0x000000028e08c211 */ /* 0x008fe400078208ff */
[----:B0---4-:R-:W-:Y:S01]  /*f7f0*/  @!P2 IMAD.WIDE R4, R140, 0x2, R2 ;  /* 0x000000028c04a825 */ /* 0x011fe200078e0202 */
[-C--:B------:R-:W-:Y:S02]  /*f800*/  @!P3 LEA.HI.X R7, R141, R3.reuse, R150, 0x1, P0 ;  /* 0x000000038d07b211 */ /* 0x080fe400000f0c96 */
[----:B------:R-:W-:Y:S02]  /*f810*/  @!P4 LEA.HI.X R9, R142, R3, R149, 0x1, P1 ;  /* 0x000000038e09c211 */ /* 0x000fe400008f0c95 */
[----:B------:R0:W-:Y:S04]  /*f820*/  @!P2 ST.E.128 desc[UR52][R4.64], RZ ;  /* 0x000000ff0400a985 */ /* 0x0001e8000c101d34 */
[----:B------:R0:W-:Y:S04]  /*f830*/  @!P3 ST.E.128 desc[UR52][R6.64], RZ ;  /* 0x000000ff0600b985 */ /* 0x0001e8000c101d34 */
[----:B------:R0:W-:Y:S02]  /*f840*/  @!P4 ST.E.128 desc[UR52][R8.64], RZ ;  /* 0x000000ff0800c985 */ /* 0x0001e4000c101d34 */
.L_x_903:
[----:B------:R-:W-:Y:S05]  /*f850*/  BSYNC B0 ;  /* 0x0000000000007941 */ /* 0x000fea0003800000 */
.L_x_899:
[----:B------:R-:W-:Y:S02]  /*f860*/  ULDC UR5, c[0x0][0xc38] ;  /* 0x00030e0000057ab9 */ /* 0x000fe40000000800 */
[----:B------:R-:W-:-:S06]  /*f870*/  UISETP.GE.AND UP0, UPT, UR4, UR5, UPT ;  /* 0x000000050400728c */ /* 0x000fcc000bf06270 */
[----:B------:R-:W-:-:S13]  /*f880*/  PLOP3.LUT P0, PT, PT, PT, UP0, 0x80, 0x0 ;  /* 0x000000000000781c */ /* 0x000fda0003f0f008 */
[----:B------:R-:W-:Y:S05]  /*f890*/  @!P0 BRA `(.L_x_908) ;  /* 0xffffff14006c8947 */ /* 0x000fea000383ffff */
[----:B------:R-:W-:Y:S05]  /*f8a0*/  EXIT ;  /* 0x000000000000794d */ /* 0x000fea0003800000 */
.L_x_810:
[----:B------:R-:W-:-:S08]  /*f8b0*/  NOP ;  /* 0x0000000000007918 */ /* 0x000fd00000000000 */
[----:B------:R-:W0:-:S00]  /*f8c0*/  USETMAXREG.DEALLOC.CTAPOOL 0x20 ;  /* 0x00000020000079c8 */ /* 0x000e0000080e0500 */
[----:B0-----:R-:W-:-:S06]  /*f8d0*/  LOP3.LUT R0, R0, 0x3, RZ, 0xc0, !PT ;  /* 0x0000000300007812 */ /* 0x001fcc00078ec0ff */
[----:B------:R-:W0:Y:S01]  /*f8e0*/  S2UR UR10, SR_CTAID.X ;  /* 0x00000000000a79c3 */ /* 0x000e220000002500 */
[----:B------:R-:W-:Y:S01]  /*f8f0*/  LOP3.LUT R19, R19, 0xfffff7ff, RZ, 0xc0, !PT ;  /* 0xfffff7ff13137812 */ /* 0x000fe200078ec0ff */
[----:B------:R-:W-:Y:S01]  /*f900*/  STL [R1+0x14], RZ ;  /* 0x000014ff01007387 */ /* 0x000fe20000100800 */
[----:B------:R-:W-:Y:S02]  /*f910*/  IMAD.MOV.U32 R23, RZ, RZ, RZ ;  /* 0x000000ffff177224 */ /* 0x000fe400078e00ff */
[----:B------:R-:W-:Y:S01]  /*f920*/  IMAD.MOV.U32 R26, RZ, RZ, 0x1 ;  /* 0x00000001ff1a7424 */ /* 0x000fe200078e00ff */
[----:B------:R1:W2:Y:S02]  /*f930*/  SHFL.IDX PT, R2, R0, RZ, 0x1f ;  /* 0x00001fff00027589 */ /* 0x0002a400000e0000 */
[----:B-1----:R-:W0:Y:S01]  /*f940*/  LDC R0, c[0x0][0xc38] ;  /* 0x00030e00ff007b82 */ /* 0x002e220000000800 */
[----:B--2---:R-:W-:-:S13]  /*f950*/  ISETP.NE.AND P0, PT, R2, RZ, PT ;  /* 0x000000ff0200720c */ /* 0x004fda0003f05270 */
[----:B------:R-:W-:Y:S01]  /*f960*/  @P0 LOP3.LUT R19, R19, 0x800, RZ, 0xfc, !PT ;  /* 0x0000080013130812 */ /* 0x000fe200078efcff */
[----:B------:R-:W-:Y:S06]  /*f970*/  @P0 BAR.ARV 0x4, 0x200 ;  /* 0x0108000000000b1d */ /* 0x000fec0000002000 */
[----:B0-----:R-:W-:-:S13]  /*f980*/  ISETP.LE.AND P0, PT, R0, UR10, PT ;  /* 0x0000000a00007c0c */ /* 0x001fda000bf03270 */
[----:B------:R-:W-:Y:S05]  /*f990*/  @P0 BRA `(.L_x_909) ;  /* 0x0000004000540947 */ /* 0x000fea0003800000 */
[----:B------:R-:W0:Y:S01]  /*f9a0*/  S2R R7, SR_TID.X ;  /* 0x0000000000077919 */ /* 0x000e220000002100 */
[----:B------:R-:W-:Y:S01]  /*f9b0*/  ULDC.64 UR6, c[0x0][0x2f0] ;  /* 0x0000bc0000067ab9 */ /* 0x000fe20000000a00 */
[----:B------:R-:W-:Y:S01]  /*f9c0*/  ULDC UR9, c[0x0][0x2b8] ;  /* 0x0000ae0000097ab9 */ /* 0x000fe20000000800 */
[----:B------:R-:W-:Y:S01]  /*f9d0*/  LOP3.LUT R19, R19, 0xfffffffd, RZ, 0xc0, !PT ;  /* 0xfffffffd13137812 */ /* 0x000fe200078ec0ff */
[----:B------:R-:W1:Y:S01]  /*f9e0*/  S2UR UR8, SR_CgaCtaId ;  /* 0x00000000000879c3 */ /* 0x000e620000008800 */
[----:B------:R-:W-:Y:S01]  /*f9f0*/  ULDC.64 UR4, c[0x0][0x418] ;  /* 0x0001060000047ab9 */ /* 0x000fe20000000a00 */
[----:B------:R-:W-:Y:S01]  /*fa00*/  ULDC UR38, c[0x0][0x288] ;  /* 0x0000a20000267ab9 */ /* 0x000fe20000000800 */
[----:B------:R-:W-:Y:S01]  /*fa10*/  UISETP.NE.U32.AND UP0, UPT, UR4, URZ, UPT ;  /* 0x0000003f0400728c */ /* 0x000fe2000bf05070 */
[----:B------:R-:W-:Y:S01]  /*fa20*/  IMAD.MOV.U32 R26, RZ, RZ, 0x1 ;  /* 0x00000001ff1a7424 */ /* 0x000fe200078e00ff */
[----:B------:R-:W-:Y:S01]  /*fa30*/  ULDC UR37, c[0x0][0x448] ;  /* 0x0001120000257ab9 */ /* 0x000fe20000000800 */
[----:B------:R-:W-:Y:S01]  /*fa40*/  ULDC UR4, c[0x0][0x424] ;  /* 0x0001090000047ab9 */ /* 0x000fe20000000800 */
[----:B------:R-:W-:Y:S01]  /*fa50*/  UISETP.NE.AND.EX UP0, UPT, UR5, URZ, UPT, UP0 ;  /* 0x0000003f0500728c */ /* 0x000fe2000bf05300 */
[----:B------:R-:W-:Y:S01]  /*fa60*/  IMAD.MOV.U32 R23, RZ, RZ, RZ ;  /* 0x000000ffff177224 */ /* 0x000fe200078e00ff */
[----:B------:R-:W-:Y:S01]  /*fa70*/  UIMAD UR37, UR37, UR38, URZ ;  /* 0x00000026252572a4 */ /* 0x000fe2000f8e023f */
[----:B------:R-:W-:Y:S01]  /*fa80*/  UMOV UR5, 0x400 ;  /* 0x0000040000057882 */ /* 0x000fe20000000000 */
[----:B------:R-:W-:Y:S01]  /*fa90*/  USEL UR4, UR4, 0x1, UP0 ;  /* 0x0000000104047887 */ /* 0x000fe20008000000 */
[----:B------:R-:W-:Y:S01]  /*faa0*/  ULDC UR46, c[0x0][0xc] ;  /* 0x00000300002e7ab9 */ /* 0x000fe20000000800 */
[----:B------:R-:W-:-:S02]  /*fab0*/  ULOP3.LUT UR47, UR42, 0x2, URZ, 0xfc, !UPT ;  /* 0x000000022a2f7892 */ /* 0x000fc4000f8efc3f */
[----:B------:R-:W-:-:S04]  /*fac0*/  UIMAD UR36, UR4, UR6, URZ ;  /* 0x00000006042472a4 */ /* 0x000fc8000f8e023f */
[----:B------:R-:W-:Y:S02]  /*fad0*/  UIADD3 UR4, UR36, 0x7f, URZ ;  /* 0x0000007f24047890 */ /* 0x000fe4000fffe03f */
[----:B------:R-:W-:Y:S02]  /*fae0*/  UIADD3 UR48, UR36, 0x1, -UR38 ;  /* 0x0000000124307890 */ /* 0x000fe4000fffe826 */
[----:B-1----:R-:W-:Y:S02]  /*faf0*/  ULEA UR8, UR8, UR5, 0x18 ;  /* 0x0000000508087291 */ /* 0x002fe4000f8ec03f */
[----:B------:R-:W-:Y:S01]  /*fb00*/  USHF.R.S32.HI UR5, URZ, 0x1f, UR4 ;  /* 0x0000001f3f057899 */ /* 0x000fe20008011404 */
[C---:B0-----:R-:W-:Y:S01]  /*fb10*/  IMAD.SHL.U32 R0, R7.reuse, 0x8, RZ ;  /* 0x0000000807007824 */ /* 0x041fe200078e00ff */
[----:B------:R-:W-:Y:S01]  /*fb20*/  LOP3.LUT R6, R7, 0x7f, RZ, 0xc0, !PT ;  /* 0x0000007f07067812 */ /* 0x000fe200078ec0ff */
[----:B------:R-:W-:Y:S01]  /*fb30*/  UIADD3 UR38, UR36, -UR38, URZ ;  /* 0x8000002624267290 */ /* 0x000fe2000fffe03f */
[----:B------:R-:W-:Y:S01]  /*fb40*/  IMAD.U32 R16, RZ, RZ, UR8 ;  /* 0x00000008ff107e24 */ /* 0x000fe2000f8e00ff */
[----:B------:R-:W-:Y:S01]  /*fb50*/  ULEA.HI UR5, UR5, UR4, URZ, 0x7 ;  /* 0x0000000405057291 */ /* 0x000fe2000f8f383f */
[----:B------:R-:W-:-:S02]  /*fb60*/  LOP3.LUT R2, R0, 0xd8, RZ, 0xc0, !PT ;  /* 0x000000d800027812 */ /* 0x000fc400078ec0ff */
[----:B------:R-:W-:Y:S01]  /*fb70*/  LOP3.LUT R4, R0, 0x18, RZ, 0xc0, !PT ;  /* 0x0000001800047812 */ /* 0x000fe200078ec0ff */
[----:B------:R-:W-:Y:S01]  /*fb80*/  USHF.R.S32.HI UR39, URZ, 0x7, UR5 ;  /* 0x000000073f277899 */ /* 0x000fe20008011405 */
[----:B------:R-:W-:Y:S01]  /*fb90*/  LOP3.LUT R3, R2, 0x18, R7, 0x78, !PT ;  /* 0x0000001802037812 */ /* 0x000fe200078e7807 */
[----:B------:R-:W-:-:S03]  /*fba0*/  IMAD.U32 R2, RZ, RZ, UR10 ;  /* 0x0000000aff027e24 */ /* 0x000fc6000f8e00ff */
[----:B------:R-:W-:Y:S02]  /*fbb0*/  LOP3.LUT R5, R3, 0x320, R0, 0xf8, !PT ;  /* 0x0000032003057812 */ /* 0x000fe400078ef800 */
[----:B------:R-:W-:Y:S01]  /*fbc0*/  LOP3.LUT R0, R4, 0x20, RZ, 0xfc, !PT ;  /* 0x0000002004007812 */ /* 0x000fe200078efcff */
[----:B------:R0:W-:Y:S03]  /*fbd0*/  STL [R1+0x10], R2 ;  /* 0x0000100201007387 */ /* 0x0001e60000100800 */
[C---:B------:R-:W-:Y:S01]  /*fbe0*/  ISETP.GE.AND P0, PT, R0.reuse, UR7, PT ;  /* 0x0000000700007c0c */ /* 0x040fe2000bf06270 */
[----:B------:R1:W-:Y:S01]  /*fbf0*/  STL [R1+0x14], RZ ;  /* 0x000014ff01007387 */ /* 0x0003e20000100800 */
[----:B------:R-:W-:Y:S02]  /*fc00*/  ISETP.GE.AND P1, PT, R0, UR9, PT ;  /* 0x0000000900007c0c */ /* 0x000fe4000bf26270 */
[----:B0-----:R-:W-:-:S09]  /*fc10*/  SHF.R.U32.HI R2, RZ, 0x2, R6 ;  /* 0x00000002ff027819 */ /* 0x001fd20000011606 */
[----:B------:R-:W-:Y:S02]  /*fc20*/  @P0 LOP3.LUT R19, R19, 0x2, RZ, 0xfc, !PT ;  /* 0x0000000213130812 */ /* 0x000fe400078efcff */
[----:B------:R-:W-:Y:S02]  /*fc30*/  ISETP.GE.AND P0, PT, R0, UR7, PT ;  /* 0x0000000700007c0c */ /* 0x000fe4000bf06270 */
[----:B------:R-:W-:Y:S02]  /*fc40*/  LOP3.LUT R19, R19, 0xfffffdff, RZ, 0xc0, !PT ;  /* 0xfffffdff13137812 */ /* 0x000fe400078ec0ff */
[----:B------:R-:W-:Y:S02]  /*fc50*/  LOP3.LUT R0, R4, 0x40, RZ, 0xfc, !PT ;  /* 0x0000004004007812 */ /* 0x000fe400078efcff */
[----:B------:R-:W-:Y:S02]  /*fc60*/  @P1 LOP3.LUT R19, R19, 0x200, RZ, 0xfc, !PT ;  /* 0x0000020013131812 */ /* 0x000fe400078efcff */
[----:B------:R-:W-:-:S02]  /*fc70*/  ISETP.GE.AND P2, PT, R0, UR7, PT ;  /* 0x0000000700007c0c */ /* 0x000fc4000bf46270 */
[----:B------:R-:W-:Y:S02]  /*fc80*/  LOP3.LUT R19, R19, 0xffffffef, RZ, 0xc0, !PT ;  /* 0xffffffef13137812 */ /* 0x000fe400078ec0ff */
[C---:B------:R-:W-:Y:S02]  /*fc90*/  ISETP.GE.AND P1, PT, R0.reuse, UR9, PT ;  /* 0x0000000900007c0c */ /* 0x040fe4000bf26270 */
[----:B------:R-:W-:Y:S02]  /*fca0*/  @P0 LOP3.LUT R19, R19, 0x10, RZ, 0xfc, !PT ;  /* 0x0000001013130812 */ /* 0x000fe400078efcff */
[----:B------:R-:W-:Y:S01]  /*fcb0*/  ISETP.GE.AND P0, PT, R0, UR7, PT ;  /* 0x0000000700007c0c */ /* 0x000fe2000bf06270 */
[----:B------:R-:W-:Y:S01]  /*fcc0*/  IMAD.SHL.U32 R0, R7, 0x20, RZ ;  /* 0x0000002007007824 */ /* 0x000fe200078e00ff */
[----:B------:R-:W-:-:S04]  /*fcd0*/  LOP3.LUT R19, R19, 0xfffffffe, RZ, 0xc0, !PT ;  /* 0xfffffffe13137812 */ /* 0x000fc800078ec0ff */
[----:B------:R-:W-:Y:S02]  /*fce0*/  @P2 LOP3.LUT R19, R19, 0x1, RZ, 0xfc, !PT ;  /* 0x0000000113132812 */ /* 0x000fe400078efcff */
[----:B------:R-:W-:Y:S02]  /*fcf0*/  LOP3.LUT R0, R0, 0x60, RZ, 0xc0, !PT ;  /* 0x0000006000007812 */ /* 0x000fe400078ec0ff */
[----:B------:R-:W-:Y:S02]  /*fd00*/  LOP3.LUT R19, R19, 0xfffffeff, RZ, 0xc0, !PT ;  /* 0xfffffeff13137812 */ /* 0x000fe400078ec0ff */
[----:B------:R-:W-:Y:S02]  /*fd10*/  ISETP.GE.AND P2, PT, R4, UR7, PT ;  /* 0x0000000704007c0c */ /* 0x000fe4000bf46270 */
[----:B------:R-:W-:Y:S02]  /*fd20*/  @P1 LOP3.LUT R19, R19, 0x100, RZ, 0xfc, !PT ;  /* 0x0000010013131812 */ /* 0x000fe400078efcff */
[----:B------:R-:W-:Y:S01]  /*fd30*/  LOP3.LUT R2, R2, R0, RZ, 0xfc, !PT ;  /* 0x0000000002027212 */ /* 0x000fe200078efcff */
[----:B------:R-:W-:Y:S01]  /*fd40*/  IMAD R0, R5, 0x2, R16 ;  /* 0x0000000205007824 */ /* 0x000fe200078e0210 */
[----:B------:R-:W-:-:S02]  /*fd50*/  LOP3.LUT R19, R19, 0xfffffff7, RZ, 0xc0, !PT ;  /* 0xfffffff713137812 */ /* 0x000fc400078ec0ff */
[C---:B------:R-:W-:Y:S02]  /*fd60*/  ISETP.GE.AND P1, PT, R4.reuse, UR7, PT ;  /* 0x0000000704007c0c */ /* 0x040fe4000bf26270 */
[----:B------:R-:W-:Y:S01]  /*fd70*/  @P0 LOP3.LUT R19, R19, 0x8, RZ, 0xfc, !PT ;  /* 0x0000000813130812 */ /* 0x000fe200078efcff */
[----:B------:R1:W-:Y:S01]  /*fd80*/  STL [R1+0xc], R0 ;  /* 0x00000c0001007387 */ /* 0x0003e20000100800 */
[----:B------:R-:W-:Y:S02]  /*fd90*/  ISETP.GE.AND P0, PT, R4, UR9, PT ;  /* 0x0000000904007c0c */ /* 0x000fe4000bf06270 */
[----:B------:R-:W-:-:S04]  /*fda0*/  LOP3.LUT R19, R19, 0xfffffffb, RZ, 0xc0, !PT ;  /* 0xfffffffb13137812 */ /* 0x000fc800078ec0ff */
[----:B------:R-:W-:-:S04]  /*fdb0*/  @P2 LOP3.LUT R19, R19, 0x4, RZ, 0xfc, !PT ;  /* 0x0000000413132812 */ /* 0x000fc800078efcff */
[----:B------:R-:W-:-:S04]  /*fdc0*/  LOP3.LUT R19, R19, 0xfffffbff, RZ, 0xc0, !PT ;  /* 0xfffffbff13137812 */ /* 0x000fc800078ec0ff */
[----:B------:R-:W-:-:S04]  /*fdd0*/  LOP3.LUT R19, R19, 0xffffffdf, RZ, 0xc0, !PT ;  /* 0xffffffdf13137812 */ /* 0x000fc800078ec0ff */
[----:B------:R-:W-:-:S04]  /*fde0*/  @P1 LOP3.LUT R19, R19, 0x20, RZ, 0xfc, !PT ;  /* 0x0000002013131812 */ /* 0x000fc800078efcff */
[----:B-1----:R-:W-:-:S07]  /*fdf0*/  @P0 LOP3.LUT R19, R19, 0x400, RZ, 0xfc, !PT ;  /* 0x0000040013130812 */ /* 0x002fce00078efcff */
.L_x_964:
[----:B--2---:R-:W2:Y:S01]  /*fe00*/  LDL R0, [R1+0x10] ;  /* 0x0000100001007983 */ /* 0x004ea20000100800 */
[----:B------:R-:W-:Y:S02]  /*fe10*/  ULDC UR7, c[0x0][0xc60] ;  /* 0x0003180000077ab9 */ /* 0x000fe40000000800 */
[----:B------:R-:W-:-:S11]  /*fe20*/  UISETP.NE.AND UP0, UPT, UR7, 0x1, UPT ;  /* 0x000000010700788c */ /* 0x000fd6000bf05270 */
[----:B------:R-:W-:Y:S01]  /*fe30*/  @UP0 ULDC UR4, c[0x0][0xc64] ;  /* 0x0003190000040ab9 */ /* 0x000fe20000000800 */
[----:B------:R-:W-:Y:S01]  /*fe40*/  @UP0 ULDC UR8, c[0x0][0xc68] ;  /* 0x00031a0000080ab9 */ /* 0x000fe20000000800 */
[C---:B--2---:R-:W-:Y:S02]  /*fe50*/  R2UR UR40, R0.reuse ;  /* 0x00000000002872ca */ /* 0x044fe400000e0000 */
[----:B------:R-:W-:-:S11]  /*fe60*/  R2UR UR6, R0 ;  /* 0x00000000000672ca */ /* 0x000fd600000e0000 */
[----:B------:R-:W-:-:S04]  /*fe70*/  UIMAD.WIDE.U32 UR4, UR40, UR4, URZ ;  /* 0x00000004280472a5 */ /* 0x000fc8000f8e003f */
[----:B------:R-:W-:-:S03]  /*fe80*/  @UP0 USHF.R.U32.HI UR40, URZ, UR8, UR5 ;  /* 0x000000083f280299 */ /* 0x000fc60008011605 */
[----:B------:R-:W-:Y:S02]  /*fe90*/  ULDC UR4, c[0x0][0xc78] ;  /* 0x00031e0000047ab9 */ /* 0x000fe40000000800 */
[----:B------:R-:W-:Y:S02]  /*fea0*/  UISETP.GE.AND UP0, UPT, UR40, UR4, UPT ;  /* 0x000000042800728c */ /* 0x000fe4000bf06270 */
[----:B------:R-:W-:-:S04]  /*feb0*/  UIADD3 UR4, -UR40, URZ, URZ ;  /* 0x0000003f28047290 */ /* 0x000fc8000fffe13f */
[----:B------:R-:W-:Y:S01]  /*fec0*/  PLOP3.LUT P0, PT, PT, PT, UP0, 0x40, 0x0 ;  /* 0x000000000000781c */ /* 0x000fe20003f0e808 */
[----:B------:R-:W-:-:S12]  /*fed0*/  UIMAD UR7, UR7, UR4, UR6 ;  /* 0x00000004070772a4 */ /* 0x000fd8000f8e0206 */
[----:B0--3--:R-:W-:Y:S05]  /*fee0*/  @P0 BRA `(.L_x_910) ;  /* 0x0000000000200947 */ /* 0x009fea0003800000 */
        /* <DEDUP_REMOVED lines=8> */
.L_x_910:
[----:B------:R-:W-:Y:S01]  /*ff70*/  ULDC UR8, c[0x0][0xc54] ;  /* 0x0003150000087ab9 */ /* 0x000fe20000000800 */
[----:B------:R-:W-:Y:S01]  /*ff80*/  UMOV UR6, UR7 ;  /* 0x0000000700067c82 */ /* 0x000fe20008000000 */
[----:B------:R-:W-:-:S11]  /*ff90*/  UISETP.NE.AND UP0, UPT, UR8, 0x1, UPT ;  /* 0x000000010800788c */ /* 0x000fd6000bf05270 */
[----:B------:R-:W-:Y:S02]  /*ffa0*/  @UP0 ULDC.64 UR10, c[0x0][0xc58] ;  /* 0x00031600000a0ab9 */ /* 0x000fe40000000a00 */
[----:B------:R-:W-:-:S04]  /*ffb0*/  UIMAD.WIDE.U32 UR4, UR7, UR10, URZ ;  /* 0x0000000a070472a5 */ /* 0x000fc8000f8e003f */
[----:B------:R-:W-:-:S04]  /*ffc0*/  @UP0 USHF.R.U32.HI UR6, URZ, UR11, UR5 ;  /* 0x0000000b3f060299 */ /* 0x000fc80008011605 */
[----:B------:R-:W-:-:S12]  /*ffd0*/  UIMAD UR4, UR6, UR8, URZ ;  /* 0x00000008060472a4 */ /* 0x000fd8000f8e023f */
.L_x_911:
[----:B------:R-:W-:Y:S01]  /*ffe0*/  ULDC UR5, c[0x0][0xc48] ;  /* 0x0003120000057ab9 */ /* 0x000fe20000000800 */
[----:B------:R-:W-:Y:S01]  /*fff0*/  ULDC.64 UR8, c[0x0][0xa28] ;  /* 0x00028a0000087ab9 */ /* 0x000fe20000000a00 */
[----:B------:R-:W-:Y:S01]  /*10000*/  UISETP.NE.AND UP1, UPT, UR5, 0x1, UPT ;  /* 0x000000010500788c */ /* 0x000fe2000bf25270 */
[----:B------:R-:W-:Y:S01]  /*10010*/  IMAD.MOV.U32 R18, RZ, RZ, RZ ;  /* 0x000000ffff127224 */ /* 0x000fe200078e00ff */
[----:B------:R-:W-:Y:S02]  /*10020*/  UIADD3 UR4, UR7, -UR4, URZ ;  /* 0x8000000407047290 */ /* 0x000fe4000fffe03f */
[----:B------:R-:W-:Y:S01]  /*10030*/  UISETP.NE.U32.AND UP0, UPT, UR8, URZ, UPT ;  /* 0x0000003f0800728c */ /* 0x000fe2000bf05070 */
[----:B------:R-:W-:Y:S02]  /*10040*/  ULDC UR5, c[0x0][0xc54] ;  /* 0x0003150000057ab9 */ /* 0x000fe40000000800 */
[----:B------:R-:W-:Y:S02]  /*10050*/  UIMAD UR40, UR40, UR5, UR4 ;  /* 0x00000005282872a4 */ /* 0x000fe4000f8e0204 */
[----:B------:R-:W-:-:S02]  /*10060*/  UISETP.NE.AND.EX UP0, UPT, UR9, URZ, UPT, UP0 ;  /* 0x0000003f0900728c */ /* 0x000fc4000bf05300 */
[----:B------:R-:W-:Y:S01]  /*10070*/  @UP1 ULDC UR4, c[0x0][0xc4c] ;  /* 0x0003130000041ab9 */ /* 0x000fe20000000800 */
[----:B------:R-:W-:Y:S01]  /*10080*/  @UP1 ULDC UR7, c[0x0][0xc50] ;  /* 0x0003140000071ab9 */ /* 0x000fe20000000800 */
[----:B------:R-:W-:Y:S02]  /*10090*/  UIMAD.WIDE.U32 UR4, UR40, UR4, URZ ;  /* 0x00000004280472a5 */ /* 0x000fe4000f8e003f */
[----:B------:R-:W-:Y:S01]  /*100a0*/  UMOV UR41, UR40 ;  /* 0x0000002800297c82 */ /* 0x000fe20008000000 */
[----:B------:R-:W-:Y:S01]  /*100b0*/  PLOP3.LUT P0, PT, PT, PT, UP0, 0x80, 0x0 ;  /* 0x000000000000781c */ /* 0x000fe20003f0f008 */
[----:B------:R-:W-:-:S03]  /*100c0*/  @UP1 USHF.R.U32.HI UR41, URZ, UR7, UR5 ;  /* 0x000000073f291299 */ /* 0x000fc60008011605 */
[----:B------:R-:W-:Y:S02]  /*100d0*/  @UP0 ULDC.64 UR4, c[0x0][0xa28] ;  /* 0x00028a0000040ab9 */ /* 0x000fe40000000a00 */
[----:B------:R-:W-:-:S06]  /*100e0*/  @UP0 UIMAD.WIDE UR4, UR41, 0x4, UR4 ;  /* 0x00000004290408a5 */ /* 0x000fcc000f8e0204 */
[----:B------:R-:W-:Y:S01]  /*100f0*/  IMAD.U32 R2, RZ, RZ, UR4 ;  /* 0x00000004ff027e24 */ /* 0x000fe2000f8e00ff */
[----:B------:R-:W-:Y:S01]  /*10100*/  ULOP3.LUT UR6, URZ, UR6, URZ, 0x33, !UPT ;  /* 0x000000063f067292 */ /* 0x000fe2000f8e333f */
[----:B------:R-:W-:Y:S01]  /*10110*/  IMAD.U32 R3, RZ, RZ, UR5 ;  /* 0x00000005ff037e24 */ /* 0x000fe2000f8e00ff */
[----:B------:R-:W-:Y:S01]  /*10120*/  ULDC UR5, c[0x0][0x448] ;  /* 0x0001120000057ab9 */ /* 0x000fe20000000800 */
[----:B------:R-:W-:-:S03]  /*10130*/  ULDC UR4, c[0x0][0xc3c] ;  /* 0x00030f0000047ab9 */ /* 0x000fc60000000800 */
[----:B------:R-:W2:Y:S01]  /*10140*/  @P0 LDG.E R18, desc[UR52][R2.64] ;  /* 0x0000003402120981 */ /* 0x000ea2000c1e1900 */
[----:B------:R-:W-:Y:S02]  /*10150*/  UISETP.NE.AND UP2, UPT, UR5, 0x1, UPT ;  /* 0x000000010500788c */ /* 0x000fe4000bf45270 */
[----:B------:R-:W-:Y:S02]  /*10160*/  UIADD3 UR6, UR6, UR4, URZ ;  /* 0x0000000406067290 */ /* 0x000fe4000fffe03f */
[----:B------:R-:W-:Y:S02]  /*10170*/  UP2UR UR49, UPR, URZ, 0x4 ;  /* 0x000000043f317883 */ /* 0x000fe40008000000 */
[----:B------:R-:W-:-:S04]  /*10180*/  UIMAD UR43, UR6, 0xc0, URZ ;  /* 0x000000c0062b78a4 */ /* 0x000fc8000f8e023f */
[----:B------:R-:W-:Y:S01]  /*10190*/  UIADD3 UR6, UR43, 0xbf, URZ ;  /* 0x000000bf2b067890 */ /* 0x000fe2000fffe03f */
[----:B------:R-:W-:Y:S01]  /*101a0*/  @UP2 ULDC UR4, c[0x0][0x44c] ;  /* 0x0001130000042ab9 */ /* 0x000fe20000000800 */
[----:B------:R-:W-:Y:S02]  /*101b0*/  @UP2 ULDC UR7, c[0x0][0x450] ;  /* 0x0001140000072ab9 */ /* 0x000fe40000000800 */
[----:B------:R-:W-:-:S04]  /*101c0*/  UIMAD.WIDE.U32 UR4, UR6, UR4, URZ ;  /* 0x00000004060472a5 */ /* 0x000fc8000f8e003f */
[----:B------:R-:W-:-:S03]  /*101d0*/  @UP2 USHF.R.U32.HI UR6, URZ, UR7, UR5 ;  /* 0x000000073f062299 */ /* 0x000fc60008011605 */
[----:B------:R-:W-:Y:S01]  /*101e0*/  ULDC.64 UR4, c[0x0][0x9e0] ;  /* 0x0002780000047ab9 */ /* 0x000fe20000000a00 */
[----:B------:R-:W-:Y:S02]  /*101f0*/  UIADD3 UR6, UR48, UR6, URZ ;  /* 0x0000000630067290 */ /* 0x000fe4000fffe03f */
[----:B------:R-:W-:Y:S02]  /*10200*/  UISETP.GE.AND UP0, UPT, UR5, 0x1, UPT ;  /* 0x000000010500788c */ /* 0x000fe4000bf06270 */
[----:B------:R-:W-:-:S04]  /*10210*/  UIADD3 UR4, UR6, UR4, URZ ;  /* 0x0000000406047290 */ /* 0x000fc8000fffe03f */
[----:B------:R-:W-:Y:S01]  /*10220*/  PLOP3.LUT P0, PT, PT, PT, UP0, 0x40, 0x0 ;  /* 0x000000000000781c */ /* 0x000fe20003f0e808 */
[----:B--2---:R0:W-:-:S12]  /*10230*/  STL [R1+0x8], R18 ;  /* 0x0000081201007387 */ /* 0x0041d80000100800 */
[----:B------:R-:W-:Y:S05]  /*10240*/  @P0 BRA `(.L_x_912) ;  /* 0x0000000000440947 */ /* 0x000fea0003800000 */
        /* <DEDUP_REMOVED lines=10> */
.L_x_913:
[----:B------:R-:W-:-:S11]  /*102f0*/  UISETP.NE.AND UP1, UPT, UR5, 0x1, UPT ;  /* 0x000000010500788c */ /* 0x000fd6000bf25270 */
[----:B------:R-:W-:Y:S02]  /*10300*/  @UP1 ULDC.64 UR10, c[0x0][0x9e8] ;  /* 0x00027a00000a1ab9 */ /* 0x000fe40000000a00 */
[----:B------:R-:W-:-:S04]  /*10310*/  UIMAD.WIDE.U32 UR6, UR8, UR10, URZ ;  /* 0x0000000a080672a5 */ /* 0x000fc8000f8e003f */
[----:B------:R-:W-:-:S12]  /*10320*/  @UP1 USHF.R.U32.HI UR8, URZ, UR11, UR7 ;  /* 0x0000000b3f081299 */ /* 0x000fd80008011607 */
.L_x_914:
[----:B------:R-:W-:-:S04]  /*10330*/  UIMAD UR8, UR8, UR5, UR5 ;  /* 0x00000005080872a4 */ /* 0x000fc8000f8e0205 */
[----:B------:R-:W-:-:S04]  /*10340*/  UISETP.LT.AND UP1, UPT, UR4, UR8, UPT ;  /* 0x000000080400728c */ /* 0x000fc8000bf21270 */
[----:B------:R-:W-:-:S12]  /*10350*/  USEL UR4, UR4, UR8, UP1 ;  /* 0x0000000804047287 */ /* 0x000fd80008800000 */
.L_x_912:
[----:B------:R-:W-:Y:S01]  /*10360*/  UISETP.NE.AND UP1, UPT, UR49, URZ, UPT ;  /* 0x0000003f3100728c */ /* 0x000fe2000bf25270 */
[----:B------:R-:W-:Y:S01]  /*10370*/  PLOP3.LUT P0, PT, PT, PT, UP0, 0x40, 0x0 ;  /* 0x000000000000781c */ /* 0x000fe20003f0e808 */
[----:B------:R-:W-:-:S04]  /*10380*/  UIADD3 UR4, UR4, 0x7f, URZ ;  /* 0x0000007f04047890 */ /* 0x000fc8000fffe03f */
[----:B------:R-:W-:-:S04]  /*10390*/  USHF.R.S32.HI UR8, URZ, 0x1f, UR4 ;  /* 0x0000001f3f087899 */ /* 0x000fc80008011404 */
[----:B------:R-:W-:Y:S01]  /*103a0*/  ULEA.HI UR8, UR8, UR4, URZ, 0x7 ;  /* 0x0000000408087291 */ /* 0x000fe2000f8f383f */
[----:B------:R-:W-:Y:S01]  /*103b0*/  @UP1 ULDC UR6, c[0x0][0x44c] ;  /* 0x0001130000061ab9 */ /* 0x000fe20000000800 */
[----:B------:R-:W-:Y:S01]  /*103c0*/  @UP1 ULDC UR9, c[0x0][0x450] ;  /* 0x0001140000091ab9 */ /* 0x000fe20000000800 */
[----:B------:R-:W-:Y:S02]  /*103d0*/  UIMAD.WIDE.U32 UR6, UR43, UR6, URZ ;  /* 0x000000062b0672a5 */ /* 0x000fe4000f8e003f */
[----:B------:R-:W-:Y:S01]  /*103e0*/  UMOV UR4, UR43 ;  /* 0x0000002b00047c82 */ /* 0x000fe20008000000 */
[----:B------:R-:W-:Y:S02]  /*103f0*/  USHF.R.S32.HI UR8, URZ, 0x7, UR8 ;  /* 0x000000073f087899 */ /* 0x000fe40008011408 */
[----:B------:R-:W-:Y:S02]  /*10400*/  @UP1 USHF.R.U32.HI UR4, URZ, UR9, UR7 ;  /* 0x000000093f041299 */ /* 0x000fe40008011607 */
[----:B------:R-:W-:-:S02]  /*10410*/  UISETP.LT.AND UP1, UPT, UR39, UR8, UPT ;  /* 0x000000082700728c */ /* 0x000fc4000bf21270 */
[----:B------:R-:W-:Y:S01]  /*10420*/  UIADD3 UR4, UR38, UR4, URZ ;  /* 0x0000000426047290 */ /* 0x000fe2000fffe03f */
[----:B------:R-:W-:Y:S01]  /*10430*/  ULDC UR6, c[0x0][0x9dc] ;  /* 0x0002770000067ab9 */ /* 0x000fe20000000800 */
[----:B------:R-:W-:Y:S02]  /*10440*/  USEL UR44, UR39, UR8, UP1 ;  /* 0x00000008272c7287 */ /* 0x000fe40008800000 */
[----:B------:R-:W-:Y:S01]  /*10450*/  UIADD3 UR8, UR4, -UR6, URZ ;  /* 0x8000000604087290 */ /* 0x000fe2000fffe03f */
[----:B------:R-:W-:Y:S11]  /*10460*/  @P0 BRA `(.L_x_915) ;  /* 0x0000000000440947 */ /* 0x000ff60003800000 */
        /* <DEDUP_REMOVED lines=10> */
.L_x_916:
[----:B------:R-:W-:-:S11]  /*10510*/  UISETP.NE.AND UP0, UPT, UR5, 0x1, UPT ;  /* 0x000000010500788c */ /* 0x000fd6000bf05270 */
[----:B------:R-:W-:Y:S02]  /*10520*/  @UP0 ULDC.64 UR10, c[0x0][0x9e8] ;  /* 0x00027a00000a0ab9 */ /* 0x000fe40000000a00 */
[----:B------:R-:W-:-:S04]  /*10530*/  UIMAD.WIDE.U32 UR6, UR4, UR10, URZ ;  /* 0x0000000a040672a5 */ /* 0x000fc8000f8e003f */
[----:B------:R-:W-:-:S12]  /*10540*/  @UP0 USHF.R.U32.HI UR4, URZ, UR11, UR7 ;  /* 0x0000000b3f040299 */ /* 0x000fd80008011607 */
.L_x_917:
[----:B------:R-:W-:-:S04]  /*10550*/  UIMAD UR4, UR4, UR5, URZ ;  /* 0x00000005040472a4 */ /* 0x000fc8000f8e023f */
[----:B------:R-:W-:-:S04]  /*10560*/  UISETP.LT.AND UP0, UPT, UR8, UR4, UPT ;  /* 0x000000040800728c */ /* 0x000fc8000bf01270 */
[----:B------:R-:W-:-:S12]  /*10570*/  USEL UR8, UR8, UR4, !UP0 ;  /* 0x0000000408087287 */ /* 0x000fd8000c000000 */
.L_x_915:
[----:B------:R-:W-:Y:S01]  /*10580*/  USHF.R.S32.HI UR4, URZ, 0x1f, UR8 ;  /* 0x0000001f3f047899 */ /* 0x000fe20008011408 */
[----:B------:R-:W-:Y:S03]  /*10590*/  BSSY B7, `(.L_x_918) ;  /* 0x0000339000077945 */ /* 0x000fe60003800000 */
[----:B------:R-:W-:-:S04]  /*105a0*/  ULEA.HI UR4, UR4, UR8, URZ, 0x7 ;  /* 0x0000000804047291 */ /* 0x000fc8000f8f383f */
[----:B------:R-:W-:-:S04]  /*105b0*/  USHF.R.S32.HI UR4, URZ, 0x7, UR4 ;  /* 0x000000073f047899 */ /* 0x000fc80008011404 */
[----:B------:R-:W-:-:S04]  /*105c0*/  UISETP.LT.AND UP0, UPT, URZ, UR4, UPT ;  /* 0x000000043f00728c */ /* 0x000fc8000bf01270 */
[----:B------:R-:W-:-:S04]  /*105d0*/  USEL UR45, URZ, UR4, !UP0 ;  /* 0x000000043f2d7287 */ /* 0x000fc8000c000000 */
[----:B------:R-:W-:-:S06]  /*105e0*/  UISETP.GT.AND UP0, UPT, UR44, UR45, UPT ;  /* 0x0000002d2c00728c */ /* 0x000fcc000bf04270 */
[----:B------:R-:W-:-:S13]  /*105f0*/  PLOP3.LUT P0, PT, PT, PT, UP0, 0x80, 0x0 ;  /* 0x000000000000781c */ /* 0x000fda0003f0f008 */
        /* <DEDUP_REMOVED lines=8> */
[----:B------:R-:W1:Y:S08]  /*10680*/  FLO.U32 R0, UR4 ;  /* 0x0000000400007d00 */ /* 0x000e7000080e0000 */
[----:B------:R-:W2:Y:S01]  /*10690*/  POPC R5, UR4 ;  /* 0x0000000400057d09 */ /* 0x000ea20008000000 */
[----:B-1----:R-:W-:-:S13]  /*106a0*/  ISETP.EQ.U32.AND P0, PT, R0, R7, PT ;  /* 0x000000070000720c */ /* 0x002fda0003f02070 */
[----:B--2---:R-:W2:Y:S01]  /*106b0*/  @P0 ATOMG.E.ADD.STRONG.GPU PT, R3, desc[UR52][R2.64], R5 ;  /* 0x00000005020309a8 */ /* 0x004ea200081ee1f4 */
[----:B------:R-:W1:Y:S02]  /*106c0*/  S2R R4, SR_LTMASK ;  /* 0x0000000000047919 */ /* 0x000e640000003900 */
[----:B-1----:R-:W-:-:S04]  /*106d0*/  LOP3.LUT R4, R4, UR4, RZ, 0xc0, !PT ;  /* 0x0000000404047c12 */ /* 0x002fc8000f8ec0ff */
[----:B------:R-:W1:Y:S01]  /*106e0*/  POPC R7, R4 ;  /* 0x0000000400077309 */ /* 0x000e620000000000 */
[----:B--2---:R-:W1:Y:S02]  /*106f0*/  SHFL.IDX PT, R0, R3, R0, 0x1f ;  /* 0x00001f0003007589 */ /* 0x004e6400000e0000 */
[----:B-1----:R-:W-:-:S05]  /*10700*/  IADD3 R0, R0, UR46, R7 ;  /* 0x0000002e00007c10 */ /* 0x002fca000fffe007 */
[----:B------:R1:W-:Y:S01]  /*10710*/  STL [R1+0x10], R0 ;  /* 0x0000100001007387 */ /* 0x0003e20000100800 */
[----:B------:R-:W-:Y:S05]  /*10720*/  BRA `(.L_x_920) ;  /* 0x00000030007c7947 */ /* 0x000fea0003800000 */
.L_x_919:
        /* <DEDUP_REMOVED lines=20> */
.L_x_922:
[----:B------:R-:W-:Y:S05]  /*10870*/  BSYNC B6 ;  /* 0x0000000000067941 */ /* 0x000fea0003800000 */
.L_x_921:
        /* <DEDUP_REMOVED lines=20> */
.L_x_925:
[----:B------:R0:W1:Y:S01]  /*109c0*/  LDC.64 R2, c[0x4][R17] ;  /* 0x0100000011027b82 */ /* 0x0000620000000a00 */
[----:B------:R-:W-:Y:S01]  /*109d0*/  ULDC.64 UR6, c[0x4][0x88] ;  /* 0x0100220000067ab9 */ /* 0x000fe20000000a00 */
[----:B------:R-:W-:Y:S01]  /*109e0*/  ULDC.64 UR8, c[0x4][0x90] ;  /* 0x0100240000087ab9 */ /* 0x000fe20000000a00 */
[----:B------:R-:W-:Y:S01]  /*109f0*/  ULDC.64 UR4, c[0x4][0x18] ;  /* 0x0100060000047ab9 */ /* 0x000fe20000000a00 */
        /* <DEDUP_REMOVED lines=8> */
[----:B0-----:R-:W-:-:S07]  /*10a80*/  IMAD.MOV.U32 R13, RZ, RZ, RZ ;  /* 0x000000ffff0d7224 */ /* 0x001fce00078e00ff */
[----:B------:R-:W-:-:S07]  /*10a90*/  LEPC R20, `(.L_x_924) ;  /* 0x000000001014794e */ /* 0x000fce0000000000 */
[----:B-1----:R-:W-:Y:S05]  /*10aa0*/  CALL.ABS.NOINC R2 ;  /* 0x0000000002007343 */ /* 0x002fea0003c00000 */
.L_x_924:
[----:B------:R-:W-:Y:S05]  /*10ab0*/  BSYNC B6 ;  /* 0x0000000000067941 */ /* 0x000fea0003800000 */
.L_x_923:
[----:B------:R-:W-:Y:S01]  /*10ac0*/  ULDC.64 UR4, c[0x0][0x9f8] ;  /* 0x00027e0000047ab9 */ /* 0x000fe20000000a00 */
[----:B------:R-:W-:Y:S01]  /*10ad0*/  IMAD.U32 R17, RZ, RZ, UR41 ;  /* 0x00000029ff117e24 */ /* 0x000fe2000f8e00ff */
[----:B------:R-:W-:Y:S01]  /*10ae0*/  UISETP.NE.U32.AND UP0, UPT, UR4, URZ, UPT ;  /* 0x0000003f0400728c */ /* 0x000fe2000bf05070 */
[----:B------:R-:W1:Y:S03]  /*10af0*/  LDC R10, c[0x0][0x430] ;  /* 0x00010c00ff0a7b82 */ /* 0x000e660000000800 */
[----:B------:R-:W-:-:S06]  /*10b00*/  UISETP.NE.AND.EX UP0, UPT, UR5, URZ, UPT, UP0 ;  /* 0x0000003f0500728c */ /* 0x000fcc000bf05300 */
[----:B------:R-:W-:-:S05]  /*10b10*/  PLOP3.LUT P0, PT, PT, PT, UP0, 0x80, 0x0 ;  /* 0x000000000000781c */ /* 0x000fca0003f0f008 */
[----:B------:R-:W-:Y:S02]  /*10b20*/  @UP0 ULDC.64 UR4, c[0x0][0x9f8] ;  /* 0x00027e0000040ab9 */ /* 0x000fe40000000a00 */
[----:B------:R-:W-:-:S06]  /*10b30*/  @UP0 UIMAD.WIDE UR4, UR41, 0x4, UR4 ;  /* 0x00000004290408a5 */ /* 0x000fcc000f8e0204 */
[----:B------:R-:W-:Y:S01]  /*10b40*/  IMAD.U32 R2, RZ, RZ, UR4 ;  /* 0x00000004ff027e24 */ /* 0x000fe2000f8e00ff */
[----:B------:R-:W-:Y:S01]  /*10b50*/  ULDC UR4, c[0x0][0xc48] ;  /* 0x0003120000047ab9 */ /* 0x000fe20000000800 */
[----:B------:R-:W-:-:S05]  /*10b60*/  IMAD.U32 R3, RZ, RZ, UR5 ;  /* 0x00000005ff037e24 */ /* 0x000fca000f8e00ff */
[----:B------:R-:W2:Y:S01]  /*10b70*/  @P0 LDG.E R17, desc[UR52][R2.64] ;  /* 0x0000003402110981 */ /* 0x000ea2000c1e1900 */
[----:B------:R-:W-:Y:S01]  /*10b80*/  UMOV UR5, 0xffffffff ;  /* 0xffffffff00057882 */ /* 0x000fe20000000000 */
[----:B------:R-:W-:Y:S02]  /*10b90*/  IMAD.U32 R22, RZ, RZ, UR4 ;  /* 0x00000004ff167e24 */ /* 0x000fe4000f8e00ff */
[----:B--2---:R2:W-:Y:S01]  /*10ba0*/  STL [R1], R17 ;  /* 0x0000001101007387 */ /* 0x0045e20000100800 */
[----:B-1----:R-:W-:Y:S05]  /*10bb0*/  BRA.DIV UR5, `(.L_x_926) ;  /* 0x0000003605887947 */ /* 0x002fea000b800000 */
.L_x_980:
[----:B------:R-:W1:Y:S01]  /*10bc0*/  S2R R3, SR_TID.X ;  /* 0x0000000000037919 */ /* 0x000e620000002100 */
[----:B------:R-:W-:Y:S01]  /*10bd0*/  UIADD3 UR4, UR44, -0x1, URZ ;  /* 0xffffffff2c047890 */ /* 0x000fe2000fffe03f */
[----:B------:R-:W-:Y:S01]  /*10be0*/  ISETP.NE.AND P1, PT, R10, 0x1, PT ;  /* 0x000000010a00780c */ /* 0x000fe20003f25270 */
[----:B------:R-:W3:Y:S01]  /*10bf0*/  S2R R0, SR_TID.X ;  /* 0x0000000000007919 */ /* 0x000ee20000002100 */
[----:B------:R-:W-:-:S03]  /*10c00*/  SHF.R.S32.HI R11, RZ, 0x1f, R17 ;  /* 0x0000001fff0b7819 */ /* 0x000fc60000011411 */
[----:B------:R-:W-:Y:S01]  /*10c10*/  IMAD.U32 R8, RZ, RZ, UR4 ;  /* 0x00000004ff087e24 */ /* 0x000fe2000f8e00ff */
[----:B------:R-:W-:Y:S01]  /*10c20*/  LOP3.LUT R19, R19, 0xffffff7f, RZ, 0xc0, !PT ;  /* 0xffffff7f13137812 */ /* 0x000fe200078ec0ff */
[----:B------:R4:W-:Y:S02]  /*10c30*/  STL [R1+0x4], R11 ;  /* 0x0000040b01007387 */ /* 0x0009e40000100800 */
[----:B------:R-:W-:-:S04]  /*10c40*/  IMAD.SHL.U32 R8, R8, 0x80, RZ ;  /* 0x0000008008087824 */ /* 0x000fc800078e00ff */
[----:B------:R-:W0:Y:S01]  /*10c50*/  @P1 LDC R9, c[0x0][0x438] ;  /* 0x00010e00ff091b82 */ /* 0x000e220000000800 */
[----:B------:R-:W-:Y:S01]  /*10c60*/  @P1 LOP3.LUT R19, R19, 0x80, RZ, 0xfc, !PT ;  /* 0x0000008013131812 */ /* 0x000fe200078efcff */
[----:B-1----:R-:W-:Y:S01]  /*10c70*/  IMAD.SHL.U32 R3, R3, 0x20, RZ ;  /* 0x0000002003037824 */ /* 0x002fe200078e00ff */
[----:B---3--:R-:W-:-:S04]  /*10c80*/  LOP3.LUT R0, R0, 0x7f, RZ, 0xc0, !PT ;  /* 0x0000007f00007812 */ /* 0x008fc800078ec0ff */
[----:B------:R-:W-:Y:S02]  /*10c90*/  LOP3.LUT R3, R3, 0x60, RZ, 0xc0, !PT ;  /* 0x0000006003037812 */ /* 0x000fe400078ec0ff */
[----:B------:R-:W-:-:S04]  /*10ca0*/  SHF.R.U32.HI R0, RZ, 0x2, R0 ;  /* 0x00000002ff007819 */ /* 0x000fc80000011600 */
[----:B------:R-:W-:Y:S02]  /*10cb0*/  LOP3.LUT R6, R8, R0, R3, 0xfe, !PT ;  /* 0x0000000008067212 */ /* 0x000fe400078efe03 */
[----:B------:R-:W1:Y:S02]  /*10cc0*/  @P1 LDC R3, c[0x0][0x434] ;  /* 0x00010d00ff031b82 */ /* 0x000e640000000800 */
[C---:B------:R-:W-:Y:S01]  /*10cd0*/  ISETP.GE.AND P0, PT, R6.reuse, UR36, PT ;  /* 0x0000002406007c0c */ /* 0x040fe2000bf06270 */
[----:B------:R-:W-:-:S04]  /*10ce0*/  IMAD.IADD R6, R6, 0x1, R18 ;  /* 0x0000000106067824 */ /* 0x000fc800078e0212 */
[----:B------:R-:W-:-:S08]  /*10cf0*/  IMAD.MOV.U32 R7, RZ, RZ, R6 ;  /* 0x000000ffff077224 */ /* 0x000fd000078e0006 */
[----:B------:R-:W3:Y:S01]  /*10d00*/  @!P0 LDC.64 R4, c[0x0][0x428] ;  /* 0x00010a00ff048b82 */ /* 0x000ee20000000a00 */
[----:B-1----:R-:W-:-:S05]  /*10d10*/  @P1 IMAD.HI.U32 R0, R6, R3, RZ ;  /* 0x0000000306001227 */ /* 0x002fca00078e00ff */
[----:B0-----:R-:W-:-:S04]  /*10d20*/  @P1 SHF.R.U32.HI R7, RZ, R9, R0 ;  /* 0x00000009ff071219 */ /* 0x001fc80000011600 */
[--C-:B------:R-:W-:Y:S01]  /*10d30*/  @!P0 SHF.R.S32.HI R3, RZ, 0x1f, R7.reuse ;  /* 0x0000001fff038819 */ /* 0x100fe20000011407 */
[----:B------:R-:W-:Y:S02]  /*10d40*/  @!P0 IMAD.MOV.U32 R2, RZ, RZ, R7 ;  /* 0x000000ffff028224 */ /* 0x000fe400078e0007 */
[-C--:B---3--:R-:W-:Y:S02]  /*10d50*/  @!P0 IMAD R0, R11, R4.reuse, RZ ;  /* 0x000000040b008224 */ /* 0x088fe400078e02ff */
[----:B------:R-:W-:-:S04]  /*10d60*/  @!P0 IMAD.WIDE.U32 R2, R17, R4, R2 ;  /* 0x0000000411028225 */ /* 0x000fc800078e0002 */
[----:B------:R-:W-:Y:S02]  /*10d70*/  @!P0 IMAD R0, R17, R5, R0 ;  /* 0x0000000511008224 */ /* 0x000fe400078e0200 */
[----:B------:R-:W0:Y:S02]  /*10d80*/  @!P0 LDC.64 R4, c[0x0][0x418] ;  /* 0x00010600ff048b82 */ /* 0x000e240000000a00 */
[----:B------:R-:W-:Y:S02]  /*10d90*/  @!P0 IMAD.IADD R0, R3, 0x1, R0 ;  /* 0x0000000103008824 */ /* 0x000fe400078e0200 */
[----:B------:R-:W-:Y:S01]  /*10da0*/  IMAD R3, RZ, RZ, -UR41 ;  /* 0x80000029ff037e24 */ /* 0x000fe2000f8e02ff */
[----:B0-----:R-:W-:-:S04]  /*10db0*/  @!P0 LEA R4, P1, R2, R4, 0x2 ;  /* 0x0000000402048211 */ /* 0x001fc800078210ff */
[----:B------:R-:W-:Y:S01]  /*10dc0*/  @!P0 LEA.HI.X R5, R2, R5, R0, 0x2, P1 ;  /* 0x0000000502058211 */ /* 0x000fe200008f1400 */
[----:B------:R-:W-:Y:S02]  /*10dd0*/  IMAD.U32 R2, RZ, RZ, UR47 ;  /* 0x0000002fff027e24 */ /* 0x000fe4000f8e00ff */
[----:B------:R-:W-:-:S03]  /*10de0*/  IMAD.MOV.U32 R0, RZ, RZ, RZ ;  /* 0x000000ffff007224 */ /* 0x000fc600078e00ff */
[----:B------:R-:W-:Y:S01]  /*10df0*/  ISETP.NE.AND P2, PT, R2, 0x3, PT ;  /* 0x000000030200780c */ /* 0x000fe20003f45270 */
[----:B------:R-:W-:Y:S01]  /*10e00*/  IMAD R22, R22, R3, UR40 ;  /* 0x0000002816167e24 */ /* 0x000fe2000f8e0203 */
[----:B------:R-:W-:Y:S01]  /*10e10*/  LOP3.LUT R19, R19, 0xffffffbf, RZ, 0xc0, !PT ;  /* 0xffffffbf13137812 */ /* 0x000fe200078ec0ff */
[----:B------:R-:W-:Y:S01]  /*10e20*/  IMAD.MOV R3, RZ, RZ, -R7 ;  /* 0x000000ffff037224 */ /* 0x000fe200078e0a07 */
[----:B------:R0:W5:Y:S01]  /*10e30*/  @!P0 LDG.E R0, desc[UR52][R4.64] ;  /* 0x0000003404008981 */ /* 0x000162000c1e1900 */
[----:B------:R-:W-:Y:S01]  /*10e40*/  IMAD.U32 R24, RZ, RZ, UR4 ;  /* 0x00000004ff187e24 */ /* 0x000fe2000f8e00ff */
[----:B------:R-:W-:-:S07]  /*10e50*/  SHF.R.S32.HI R29, RZ, 0x1f, R22 ;  /* 0x0000001fff1d7819 */ /* 0x000fce0000011416 */
[----:B------:R-:W-:Y:S01]  /*10e60*/  @P2 LOP3.LUT R19, R19, 0x40, RZ, 0xfc, !PT ;  /* 0x0000004013132812 */ /* 0x000fe200078efcff */
[----:B0-----:R-:W-:Y:S01]  /*10e70*/  IMAD R5, R10, R3, R6 ;  /* 0x000000030a057224 */ /* 0x001fe200078e0206 */
[----:B----4-:R-:W-:Y:S06]  /*10e80*/  @!P2 BRA `(.L_x_927) ;  /* 0x000000000004a947 */ /* 0x010fec0003800000 */
[----:B------:R-:W-:Y:S01]  /*10e90*/  BPT.TRAP 0x1 ;  /* 0x000000040000795c */ /* 0x000fe20000300000 */
.L_x_927:
        /* <DEDUP_REMOVED lines=18> */
[----:B--2---:R-:W-:Y:S01]  /*10fc0*/  LEA R17, P0, R2, UR4, 0x1 ;  /* 0x0000000402117c11 */ /* 0x004fe2000f8008ff */
[----:B------:R-:W-:-:S05]  /*10fd0*/  IMAD.IADD R6, R3, 0x1, R6 ;  /* 0x0000000103067824 */ /* 0x000fca00078e0206 */
[----:B------:R-:W-:Y:S01]  /*10fe0*/  LEA.HI.X R18, R2, UR5, R6, 0x1, P0 ;  /* 0x0000000502127c11 */ /* 0x000fe200080f0c06 */
[----:B------:R-:W-:Y:S01]  /*10ff0*/  IMAD R6, R23, 0x8, R16 ;  /* 0x0000000817067824 */ /* 0x000fe200078e0210 */
[----:B------:R-:W-:-:S04]  /*11000*/  SHF.L.U32 R2, R26, 0x1f, RZ ;  /* 0x0000001f1a027819 */ /* 0x000fc800000006ff */
[----:B------:R-:W0:Y:S02]  /*11010*/  SYNCS.PHASECHK.TRANS64.TRYWAIT P0, [R6+URZ+0x2d840], R2 ;  /* 0x02d84002060075a7 */ /* 0x000e24000800017f */
[----:B0-----:R-:W-:Y:S05]  /*11020*/  @!P0 BRA `(.L_x_929) ;  /* 0x0000003000988947 */ /* 0x001fea0003800000 */
.L_x_981:
[----:B------:R-:W-:Y:S05]  /*11030*/  BSYNC B0 ;  /* 0x0000000000007941 */ /* 0x000fea0003800000 */
.L_x_928:
[----:B------:R-:W1:Y:S01]  /*11040*/  S2R R9, SR_TID.X ;  /* 0x0000000000097919 */ /* 0x000e620000002100 */
[----:B------:R-:W-:Y:S01]  /*11050*/  ULDC.64 UR4, c[0x0][0x300] ;  /* 0x0000c00000047ab9 */ /* 0x000fe20000000a00 */
[C---:B------:R-:W-:Y:S01]  /*11060*/  LOP3.LUT P4, RZ, R19.reuse, 0x4, RZ, 0xc0, !PT ;  /* 0x0000000413ff7812 */ /* 0x040fe2000788c0ff */
[----:B------:R-:W-:Y:S01]  /*11070*/  IMAD R4, R4, UR4, RZ ;  /* 0x0000000404047c24 */ /* 0x000fe2000f8e02ff */
[----:B------:R-:W-:Y:S01]  /*11080*/  LOP3.LUT P3, RZ, R19, 0x2, RZ, 0xc0, !PT ;  /* 0x0000000213ff7812 */ /* 0x000fe2000786c0ff */
[----:B0-----:R-:W-:Y:S01]  /*11090*/  IMAD.WIDE.U32 R2, R5, UR4, RZ ;  /* 0x0000000405027c25 */ /* 0x001fe2000f8e00ff */
[----:B------:R-:W-:-:S03]  /*110a0*/  LOP3.LUT P2, RZ, R19, 0x1, RZ, 0xc0, !PT ;  /* 0x0000000113ff7812 */ /* 0x000fc6000784c0ff */
[----:B------:R-:W-:Y:S01]  /*110b0*/  IMAD R4, R5, UR5, R4 ;  /* 0x0000000505047c24 */ /* 0x000fe2000f8e0204 */
[----:B------:R-:W-:Y:S02]  /*110c0*/  ULDC.64 UR4, c[0x0][0x310] ;  /* 0x0000c40000047ab9 */ /* 0x000fe40000000a00 */
[----:B------:R-:W-:Y:S02]  /*110d0*/  IMAD R7, R7, UR4, RZ ;  /* 0x0000000407077c24 */ /* 0x000fe4000f8e02ff */
[----:B------:R-:W-:Y:S02]  /*110e0*/  IMAD.IADD R3, R3, 0x1, R4 ;  /* 0x0000000103037824 */ /* 0x000fe400078e0204 */
[C---:B------:R-:W-:Y:S02]  /*110f0*/  IMAD R7, R0.reuse, UR5, R7 ;  /* 0x0000000500077c24 */ /* 0x040fe4000f8e0207 */
[----:B------:R-:W-:Y:S01]  /*11100*/  IMAD.WIDE.U32 R2, R0, UR4, R2 ;  /* 0x0000000400027c25 */ /* 0x000fe2000f8e0002 */
[----:B------:R-:W-:-:S03]  /*11110*/  ULDC.64 UR4, c[0x0][0x308] ;  /* 0x0000c20000047ab9 */ /* 0x000fc60000000a00 */
[----:B------:R-:W-:Y:S02]  /*11120*/  IMAD R5, R29, UR4, RZ ;  /* 0x000000041d057c24 */ /* 0x000fe4000f8e02ff */
[----:B------:R-:W-:Y:S02]  /*11130*/  IMAD.IADD R3, R3, 0x1, R7 ;  /* 0x0000000103037824 */ /* 0x000fe400078e0207 */
[C---:B------:R-:W-:Y:S02]  /*11140*/  IMAD R0, R22.reuse, UR5, R5 ;  /* 0x0000000516007c24 */ /* 0x040fe4000f8e0205 */
[----:B------:R-:W-:Y:S01]  /*11150*/  IMAD.WIDE.U32 R2, R22, UR4, R2 ;  /* 0x0000000416027c25 */ /* 0x000fe2000f8e0002 */
[----:B------:R-:W-:Y:S01]  /*11160*/  ULDC.64 UR4, c[0x0][0x2e8] ;  /* 0x0000ba0000047ab9 */ /* 0x000fe20000000a00 */
[----:B-1----:R-:W-:Y:S02]  /*11170*/  LOP3.LUT R9, R9, 0x7f, RZ, 0xc0, !PT ;  /* 0x0000007f09097812 */ /* 0x002fe400078ec0ff */
[----:B------:R-:W-:Y:S01]  /*11180*/  IMAD.IADD R0, R3, 0x1, R0 ;  /* 0x0000000103007824 */ /* 0x000fe200078e0200 */
[----:B------:R-:W-:Y:S01]  /*11190*/  LEA R4, P0, R2, UR4, 0x1 ;  /* 0x0000000402047c11 */ /* 0x000fe2000f8008ff */
[----:B------:R-:W-:Y:S01]  /*111a0*/  UMOV UR4, 0xffffffff ;  /* 0xffffffff00047882 */ /* 0x000fe20000000000 */
[----:B------:R-:W-:-:S02]  /*111b0*/  SHF.R.U32.HI R10, RZ, 0x2, R9 ;  /* 0x00000002ff0a7819 */ /* 0x000fc40000011609 */
[----:B------:R-:W0:Y:S01]  /*111c0*/  S2R R9, SR_TID.X ;  /* 0x0000000000097919 */ /* 0x000e220000002100 */
[----:B------:R-:W-:Y:S02]  /*111d0*/  LEA.HI.X R0, R2, UR5, R0, 0x1, P0 ;  /* 0x0000000502007c11 */ /* 0x000fe400080f0c00 */
[----:B------:R-:W-:-:S04]  /*111e0*/  IADD3 R5, -R10, UR36, -R8 ;  /* 0x000000240a057c10 */ /* 0x000fc8000fffe908 */
[----:B------:R-:W-:Y:S01]  /*111f0*/  ISETP.GE.AND P0, PT, R5, 0x1, PT ;  /* 0x000000010500780c */ /* 0x000fe20003f06270 */
[C---:B0-----:R-:W-:Y:S02]  /*11200*/  IMAD.SHL.U32 R10, R9.reuse, 0x8, RZ ;  /* 0x00000008090a7824 */ /* 0x041fe400078e00ff */
[----:B------:R-:W-:-:S03]  /*11210*/  IMAD.SHL.U32 R11, R9, 0x8, RZ ;  /* 0x00000008090b7824 */ /* 0x000fc600078e00ff */
[----:B------:R-:W-:-:S04]  /*11220*/  LOP3.LUT R10, R10, 0xd8, RZ, 0xc0, !PT ;  /* 0x000000d80a0a7812 */ /* 0x000fc800078ec0ff */
[----:B------:R-:W-:Y:S01]  /*11230*/  LOP3.LUT R10, R10, 0x18, R9, 0x78, !PT ;  /* 0x000000180a0a7812 */ /* 0x000fe200078e7809 */
[----:B------:R-:W-:-:S03]  /*11240*/  IMAD.SHL.U32 R9, R9, 0x8, RZ ;  /* 0x0000000809097824 */ /* 0x000fc600078e00ff */
[----:B------:R-:W-:Y:S02]  /*11250*/  LOP3.LUT R10, R10, 0x320, R11, 0xf8, !PT ;  /* 0x000003200a0a7812 */ /* 0x000fe400078ef80b */
[----:B------:R-:W-:-:S03]  /*11260*/  LOP3.LUT R9, R9, 0x18, RZ, 0xc0, !PT ;  /* 0x0000001809097812 */ /* 0x000fc600078ec0ff */
[----:B------:R-:W-:Y:S01]  /*11270*/  IMAD R7, R23, 0x3000, R10 ;  /* 0x0000300017077824 */ /* 0x000fe200078e020a */
[----:B------:R-:W-:Y:S06]  /*11280*/  BRA.DIV UR4, `(.L_x_930) ;  /* 0x0000003204147947 */ /* 0x000fec000b800000 */
[----:B------:R-:W0:Y:S01]  /*11290*/  SHFL.IDX PT, R3, R4, RZ, 0x1c1f ;  /* 0x001c1fff04037589 */ /* 0x000e2200000e0000 */
[----:B------:R-:W-:-:S03]  /*112a0*/  @P0 IMAD R8, R7, 0x2, R16 ;  /* 0x0000000207080824 */ /* 0x000fc600078e0210 */
[----:B------:R-:W1:Y:S04]  /*112b0*/  SHFL.IDX PT, R2, R0, RZ, 0x1c1f ;  /* 0x001c1fff00027589 */ /* 0x000e6800000e0000 */
[----:B------:R-:W-:Y:S01]  /*112c0*/  SHFL.IDX PT, R14, R4, 0x3, 0x1c1f ;  /* 0x007c1f00040e7f89 */ /* 0x000fe200000e0000 */
        /* <DEDUP_REMOVED lines=33> */
.L_x_991:
[----:B------:R-:W-:-:S13]  /*114e0*/  ISETP.GE.AND P0, PT, R5, 0x61, PT ;  /* 0x000000610500780c */ /* 0x000fda0003f06270 */
[----:B0-----:R-:W-:Y:S01]  /*114f0*/  @P0 LEA R2, P1, R9, R14, 0x1 ;  /* 0x0000000e09020211 */ /* 0x001fe200078208ff */
        /* <DEDUP_REMOVED lines=10> */
.L_x_931:
        /* <DEDUP_REMOVED lines=11> */
.L_x_932:
[----:B------:R-:W-:Y:S01]  /*11650*/  VIADD R0, R16, 0xc400 ;  /* 0x0000c40010007836 */ /* 0x000fe20000000000 */
[----:B------:R1:W-:Y:S06]  /*11660*/  SYNCS.ARRIVE.TRANS64.A1T0 RZ, [R6+URZ+0x2d830], RZ ;  /* 0x02d830ff06ff79a7 */ /* 0x0003ec000810003f */
[----:B------:R-:W-:Y:S05]  /*11670*/  WARPSYNC.ALL ;  /* 0x0000000000007948 */ /* 0x000fea0003800000 */
[----:B------:R-:W-:Y:S01]  /*11680*/  BAR.SYNC.DEFER_BLOCKING 0x8, 0x200 ;  /* 0x0208000000007b1d */ /* 0x000fe20000010000 */
[----:B------:R-:W-:-:S05]  /*11690*/  LOP3.LUT P0, RZ, R0, 0x1bf, RZ, 0xc0, !PT ;  /* 0x000001bf00ff7812 */ /* 0x000fca000780c0ff */
[----:B------:R-:W-:Y:S08]  /*116a0*/  BSSY B6, `(.L_x_933) ;  /* 0x0000012000067945 */ /* 0x000ff00003800000 */
[----:B------:R-:W-:Y:S05]  /*116b0*/  @!P0 BRA `(.L_x_934) ;  /* 0x0000000000408947 */ /* 0x000fea0003800000 */
[----:B0-----:R-:W-:Y:S01]  /*116c0*/  MOV R2, 0x0 ;  /* 0x0000000000027802 */ /* 0x001fe20000000f00 */
[----:B------:R-:W-:Y:S01]  /*116d0*/  ULDC.64 UR6, c[0x4][0x88] ;  /* 0x0100220000067ab9 */ /* 0x000fe20000000a00 */
[----:B------:R-:W-:Y:S01]  /*116e0*/  ULDC.64 UR8, c[0x4][0x90] ;  /* 0x0100240000087ab9 */ /* 0x000fe20000000a00 */
[----:B------:R-:W-:Y:S01]  /*116f0*/  ULDC.64 UR4, c[0x4][0x20] ;  /* 0x0100080000047ab9 */ /* 0x000fe20000000a00 */
[----:B------:R-:W-:Y:S02]  /*11700*/  IMAD.U32 R4, RZ, RZ, UR6 ;  /* 0x00000006ff047e24 */ /* 0x000fe4000f8e00ff */
[----:B------:R-:W0:Y:S01]  /*11710*/  LDC.64 R2, c[0x4][R2] ;  /* 0x0100000002027b82 */ /* 0x000e220000000a00 */
[----:B------:R-:W-:Y:S02]  /*11720*/  IMAD.U32 R5, RZ, RZ, UR7 ;  /* 0x00000007ff057e24 */ /* 0x000fe4000f8e00ff */
[----:B-1----:R-:W-:Y:S02]  /*11730*/  IMAD.U32 R6, RZ, RZ, UR8 ;  /* 0x00000008ff067e24 */ /* 0x002fe4000f8e00ff */
[----:B------:R-:W-:-:S02]  /*11740*/  IMAD.U32 R7, RZ, RZ, UR9 ;  /* 0x00000009ff077e24 */ /* 0x000fc4000f8e00ff */
[----:B------:R-:W-:Y:S02]  /*11750*/  IMAD.U32 R10, RZ, RZ, UR4 ;  /* 0x00000004ff0a7e24 */ /* 0x000fe4000f8e00ff */
[----:B------:R-:W-:Y:S02]  /*11760*/  IMAD.U32 R11, RZ, RZ, UR5 ;  /* 0x00000005ff0b7e24 */ /* 0x000fe4000f8e00ff */
[----:B------:R-:W-:Y:S02]  /*11770*/  IMAD.MOV.U32 R8, RZ, RZ, 0x70 ;  /* 0x00000070ff087424 */ /* 0x000fe400078e00ff */
[----:B------:R-:W-:Y:S02]  /*11780*/  IMAD.MOV.U32 R12, RZ, RZ, 0x1 ;  /* 0x00000001ff0c7424 */ /* 0x000fe400078e00ff */
[----:B------:R-:W-:-:S07]  /*11790*/  IMAD.MOV.U32 R13, RZ, RZ, RZ ;  /* 0x000000ffff0d7224 */ /* 0x000fce00078e00ff */
[----:B------:R-:W-:-:S07]  /*117a0*/  LEPC R20, `(.L_x_934) ;  /* 0x000000001014794e */ /* 0x000fce0000000000 */
[----:B0-----:R-:W-:Y:S05]  /*117b0*/  CALL.ABS.NOINC R2 ;  /* 0x0000000002007343 */ /* 0x001fea0003c00000 */
.L_x_934:
[----:B------:R-:W-:Y:S05]  /*117c0*/  BSYNC B6 ;  /* 0x0000000000067941 */ /* 0x000fea0003800000 */
.L_x_933:
[----:B------:R2:W5:Y:S01]  /*117d0*/  LDL R10, [R1+0xc] ;  /* 0x00000c00010a7983 */ /* 0x0005620000100800 */
[----:B------:R-:W-:Y:S01]  /*117e0*/  UISETP.NE.AND UP0, UPT, UR49, URZ, UPT ;  /* 0x0000003f3100728c */ /* 0x000fe2000bf05270 */
[----:B------:R-:W0:Y:S01]  /*117f0*/  S2R R20, SR_TID.X ;  /* 0x0000000000147919 */ /* 0x000e220000002100 */
[----:B------:R-:W-:Y:S01]  /*11800*/  R2UR UR6, R29 ;  /* 0x000000001d0672ca */ /* 0x000fe200000e0000 */
[----:B------:R-:W-:-:S03]  /*11810*/  ULDC.64 UR8, c[0x0][0x2d8] ;  /* 0x0000b60000087ab9 */ /* 0x000fc60000000a00 */
[----:B------:R-:W-:Y:S01]  /*11820*/  PLOP3.LUT P0, PT, PT, PT, UP0, 0x80, 0x0 ;  /* 0x000000000000781c */ /* 0x000fe20003f0f008 */
[----:B------:R-:W-:Y:S01]  /*11830*/  ULDC UR12, c[0x0][0x448] ;  /* 0x00011200000c7ab9 */ /* 0x000fe20000000800 */
[----:B------:R-:W-:Y:S01]  /*11840*/  R2UR UR7, R22 ;  /* 0x00000000160772ca */ /* 0x000fe200000e0000 */
[----:B------:R-:W-:Y:S01]  /*11850*/  ULDC.64 UR10, c[0x0][0x280] ;  /* 0x0000a000000a7ab9 */ /* 0x000fe20000000a00 */
[C---:B------:R-:W-:Y:S01]  /*11860*/  LOP3.LUT P3, RZ, R19.reuse, 0x400, RZ, 0xc0, !PT ;  /* 0x0000040013ff7812 */ /* 0x040fe2000786c0ff */
[----:B------:R-:W-:Y:S01]  /*11870*/  @UP0 ULDC UR4, c[0x0][0x44c] ;  /* 0x0001130000040ab9 */ /* 0x000fe20000000800 */
[----:B------:R-:W-:Y:S01]  /*11880*/  @UP0 ULDC UR13, c[0x0][0x44c] ;  /* 0x00011300000d0ab9 */ /* 0x000fe20000000800 */
[C---:B------:R-:W-:Y:S02]  /*11890*/  LOP3.LUT P4, RZ, R19.reuse, 0x200, RZ, 0xc0, !PT ;  /* 0x0000020013ff7812 */ /* 0x040fe4000788c0ff */
[----:B------:R-:W-:Y:S02]  /*118a0*/  LOP3.LUT P5, RZ, R19, 0x100, RZ, 0xc0, !PT ;  /* 0x0000010013ff7812 */ /* 0x000fe400078ac0ff */
[C---:B0-----:R-:W-:Y:S01]  /*118b0*/  LOP3.LUT R2, R20.reuse, 0x7f, RZ, 0xc0, !PT ;  /* 0x0000007f14027812 */ /* 0x041fe200078ec0ff */
[----:B------:R-:W-:-:S03]  /*118c0*/  IMAD.SHL.U32 R20, R20, 0x20, RZ ;  /* 0x0000002014147824 */ /* 0x000fc600078e00ff */
[----:B------:R-:W-:Y:S02]  /*118d0*/  SHF.R.U32.HI R2, RZ, 0x2, R2 ;  /* 0x00000002ff027819 */ /* 0x000fe40000011602 */
[----:B------:R-:W-:-:S04]  /*118e0*/  LOP3.LUT R20, R20, 0x60, RZ, 0xc0, !PT ;  /* 0x0000006014147812 */ /* 0x000fc800078ec0ff */
[----:B------:R-:W-:-:S05]  /*118f0*/  LOP3.LUT R2, R2, R20, RZ, 0xfc, !PT ;  /* 0x0000001402027212 */ /* 0x000fca00078efcff */
[----:B-1----:R-:W-:-:S04]  /*11900*/  VIADD R6, R2, UR43 ;  /* 0x0000002b02067c36 */ /* 0x002fc80008000000 */
[----:B------:R-:W-:Y:S01]  /*11910*/  @P0 IMAD.HI.U32 R0, R6, UR4, RZ ;  /* 0x0000000406000c27 */ /* 0x000fe2000f8e00ff */
[----:B------:R-:W-:Y:S01]  /*11920*/  PLOP3.LUT P0, PT, PT, PT, UP0, 0x80, 0x0 ;  /* 0x000000000000781c */ /* 0x000fe20003f0f008 */
[----:B------:R-:W-:Y:S02]  /*11930*/  @UP0 ULDC UR4, c[0x0][0x450] ;  /* 0x0001140000040ab9 */ /* 0x000fe40000000800 */
[----:B------:R-:W-:Y:S01]  /*11940*/  IMAD.MOV.U32 R3, RZ, RZ, R6 ;  /* 0x000000ffff037224 */ /* 0x000fe200078e0006 */
[----:B------:R-:W-:-:S09]  /*11950*/  UIMAD UR6, UR6, UR8, URZ ;  /* 0x00000008060672a4 */ /* 0x000fd2000f8e023f */
[----:B------:R-:W-:Y:S02]  /*11960*/  @P0 SHF.R.U32.HI R3, RZ, UR4, R0 ;  /* 0x00000004ff030c19 */ /* 0x000fe40008011600 */
[----:B------:R-:W-:Y:S01]  /*11970*/  R2UR UR4, R22 ;  /* 0x00000000160472ca */ /* 0x000fe200000e0000 */
[----:B------:R-:W-:Y:S02]  /*11980*/  UIMAD UR7, UR7, UR9, UR6 ;  /* 0x00000009070772a4 */ /* 0x000fe4000f8e0206 */
[----:B------:R-:W-:Y:S01]  /*11990*/  USHF.R.S32.HI UR6, URZ, 0x1f, UR41 ;  /* 0x0000001f3f067899 */ /* 0x000fe20008011429 */
[----:B------:R-:W-:-:S09]  /*119a0*/  SHF.R.S32.HI R0, RZ, 0x1f, R3 ;  /* 0x0000001fff007819 */ /* 0x000fd20000011403 */
[----:B------:R-:W-:-:S03]  /*119b0*/  UIMAD.WIDE.U32 UR4, UR4, UR8, URZ ;  /* 0x00000008040472a5 */ /* 0x000fc6000f8e003f */
[----:B------:R-:W-:Y:S01]  /*119c0*/  ULDC.64 UR8, c[0x0][0x2e0] ;  /* 0x0000b80000087ab9 */ /* 0x000fe20000000a00 */
[----:B------:R-:W-:Y:S02]  /*119d0*/  UIADD3 UR5, UR5, UR7, URZ ;  /* 0x0000000705057290 */ /* 0x000fe4000fffe03f */
[----:B------:R-:W-:Y:S02]  /*119e0*/  UIMAD UR6, UR6, UR8, URZ ;  /* 0x00000008060672a4 */ /* 0x000fe4000f8e023f */
[----:B------:R-:W-:Y:S02]  /*119f0*/  UIMAD.WIDE.U32 UR4, UR41, UR8, UR4 ;  /* 0x00000008290472a5 */ /* 0x000fe4000f8e0004 */
[----:B------:R-:W-:-:S03]  /*11a00*/  UIMAD UR6, UR41, UR9, UR6 ;  /* 0x00000009290672a4 */ /* 0x000fc6000f8e0206 */
[----:B------:R-:W-:Y:S02]  /*11a10*/  ULDC.64 UR8, c[0x0][0x2d0] ;  /* 0x0000b40000087ab9 */ /* 0x000fe40000000a00 */
[----:B------:R-:W-:Y:S01]  /*11a20*/  IMAD R0, R0, UR8, RZ ;  /* 0x0000000800007c24 */ /* 0x000fe2000f8e02ff */
[----:B------:R-:W-:Y:S01]  /*11a30*/  UIADD3 UR5, UR5, UR6, URZ ;  /* 0x0000000605057290 */ /* 0x000fe2000fffe03f */
[----:B------:R-:W-:Y:S02]  /*11a40*/  IMAD.U32 R4, RZ, RZ, UR8 ;  /* 0x00000008ff047e24 */ /* 0x000fe4000f8e00ff */
[C---:B------:R-:W-:Y:S01]  /*11a50*/  IMAD R5, R3.reuse, UR9, R0 ;  /* 0x0000000903057c24 */ /* 0x040fe2000f8e0200 */
[----:B------:R-:W-:Y:S01]  /*11a60*/  ULDC.64 UR6, c[0x0][0x2c8] ;  /* 0x0000b20000067ab9 */ /* 0x000fe20000000a00 */
[----:B------:R-:W-:Y:S02]  /*11a70*/  IMAD.MOV R0, RZ, RZ, -R3 ;  /* 0x000000ffff007224 */ /* 0x000fe400078e0a03 */
[----:B------:R-:W-:-:S04]  /*11a80*/  IMAD.WIDE.U32 R2, R3, R4, UR4 ;  /* 0x0000000403027e25 */ /* 0x000fc8000f8e0004 */
[----:B------:R-:W-:Y:S02]  /*11a90*/  IMAD R0, R0, UR12, R6 ;  /* 0x0000000c00007c24 */ /* 0x000fe4000f8e0206 */
[----:B------:R-:W-:-:S03]  /*11aa0*/  IMAD.IADD R3, R3, 0x1, R5 ;  /* 0x0000000103037824 */ /* 0x000fc600078e0205 */
[----:B------:R-:W-:Y:S01]  /*11ab0*/  SHF.R.S32.HI R5, RZ, 0x1f, R0 ;  /* 0x0000001fff057819 */ /* 0x000fe20000011400 */
[----:B------:R-:W-:-:S04]  /*11ac0*/  IMAD.WIDE.U32 R2, R0, UR6, R2 ;  /* 0x0000000600027c25 */ /* 0x000fc8000f8e0002 */
[----:B------:R-:W-:-:S04]  /*11ad0*/  IMAD R5, R5, UR6, RZ ;  /* 0x0000000605057c24 */ /* 0x000fc8000f8e02ff */
[----:B------:R-:W-:Y:S01]  /*11ae0*/  IMAD R5, R0, UR7, R5 ;  /* 0x0000000700057c24 */ /* 0x000fe2000f8e0205 */
[----:B------:R-:W-:-:S03]  /*11af0*/  LEA R0, P0, R2, UR10, 0x1 ;  /* 0x0000000a02007c11 */ /* 0x000fc6000f8008ff */
[----:B------:R-:W-:-:S05]  /*11b00*/  IMAD.IADD R5, R3, 0x1, R5 ;  /* 0x0000000103057824 */ /* 0x000fca00078e0205 */
[----:B------:R-:W-:Y:S02]  /*11b10*/  LEA.HI.X R5, R2, UR11, R5, 0x1, P0 ;  /* 0x0000000b02057c11 */ /* 0x000fe400080f0c05 */
[----:B------:R-:W-:Y:S01]  /*11b20*/  PLOP3.LUT P0, PT, PT, PT, UP0, 0x80, 0x0 ;  /* 0x000000000000781c */ /* 0x000fe20003f0f008 */
[----:B------:R-:W-:-:S12]  /*11b30*/  VIADD R6, R6, 0x80 ;  /* 0x0000008006067836 */ /* 0x000fd80000000000 */
[----:B------:R-:W-:Y:S01]  /*11b40*/  @P0 IMAD.HI.U32 R3, R6, UR13, RZ ;  /* 0x0000000d06030c27 */ /* 0x000fe2000f8e00ff */
[----:B------:R-:W-:Y:S01]  /*11b50*/  PLOP3.LUT P0, PT, PT, PT, UP0, 0x80, 0x0 ;  /* 0x000000000000781c */ /* 0x000fe20003f0f008 */
[----:B------:R-:W-:Y:S02]  /*11b60*/  @UP0 ULDC UR13, c[0x0][0x450] ;  /* 0x00011400000d0ab9 */ /* 0x000fe40000000800 */
[----:B------:R-:W-:Y:S01]  /*11b70*/  IMAD.MOV.U32 R2, RZ, RZ, R6 ;  /* 0x000000ffff027224 */ /* 0x000fe200078e0006 */
[----:B------:R-:W0:Y:S09]  /*11b80*/  S2R R20, SR_TID.X ;  /* 0x0000000000147919 */ /* 0x000e320000002100 */
[----:B------:R-:W-:-:S05]  /*11b90*/  @P0 SHF.R.U32.HI R2, RZ, UR13, R3 ;  /* 0x0000000dff020c19 */ /* 0x000fca0008011603 */
[----:B------:R-:W-:-:S04]  /*11ba0*/  IMAD.MOV R3, RZ, RZ, -R2 ;  /* 0x000000ffff037224 */ /* 0x000fc800078e0a02 */
[----:B------:R-:W-:Y:S01]  /*11bb0*/  IMAD R6, R3, UR12, R6 ;  /* 0x0000000c03067c24 */ /* 0x000fe2000f8e0206 */
[----:B------:R-:W-:-:S05]  /*11bc0*/  SHF.R.S32.HI R3, RZ, 0x1f, R2 ;  /* 0x0000001fff037819 */ /* 0x000fca0000011402 */
[----:B------:R-:W-:-:S04]  /*11bd0*/  IMAD R3, R3, UR8, RZ ;  /* 0x0000000803037c24 */ /* 0x000fc8000f8e02ff */
[C---:B------:R-:W-:Y:S02]  /*11be0*/  IMAD R7, R2.reuse, UR9, R3 ;  /* 0x0000000902077c24 */ /* 0x040fe4000f8e0203 */
[----:B------:R-:W-:Y:S01]  /*11bf0*/  IMAD.WIDE.U32 R2, R2, R4, UR4 ;  /* 0x0000000402027e25 */ /* 0x000fe2000f8e0004 */
[----:B------:R-:W-:-:S03]  /*11c00*/  SHF.R.S32.HI R4, RZ, 0x1f, R6 ;  /* 0x0000001fff047819 */ /* 0x000fc60000011406 */
[----:B------:R-:W-:Y:S02]  /*11c10*/  IMAD.IADD R3, R3, 0x1, R7 ;  /* 0x0000000103037824 */ /* 0x000fe400078e0207 */
[----:B------:R-:W-:Y:S02]  /*11c20*/  IMAD R4, R4, UR6, RZ ;  /* 0x0000000604047c24 */ /* 0x000fe4000f8e02ff */
[----:B------:R-:W-:-:S04]  /*11c30*/  IMAD.WIDE.U32 R2, R6, UR6, R2 ;  /* 0x0000000606027c25 */ /* 0x000fc8000f8e0002 */
[----:B------:R-:W-:Y:S01]  /*11c40*/  IMAD R7, R6, UR7, R4 ;  /* 0x0000000706077c24 */ /* 0x000fe2000f8e0204 */
[----:B0-----:R-:W-:-:S03]  /*11c50*/  LOP3.LUT R21, R20, 0x7f, RZ, 0xc0, !PT ;  /* 0x0000007f14157812 */ /* 0x001fc600078ec0ff */
[----:B------:R-:W-:Y:S01]  /*11c60*/  IMAD.IADD R6, R3, 0x1, R7 ;  /* 0x0000000103067824 */ /* 0x000fe200078e0207 */
[----:B------:R-:W-:Y:S01]  /*11c70*/  LEA R7, P0, R2, UR10, 0x1 ;  /* 0x0000000a02077c11 */ /* 0x000fe2000f8008ff */
[----:B------:R-:W-:Y:S01]  /*11c80*/  IMAD.SHL.U32 R20, R20, 0x8, RZ ;  /* 0x0000000814147824 */ /* 0x000fe200078e00ff */
[----:B------:R-:W-:Y:S02]  /*11c90*/  UMOV UR4, 0xffffffff ;  /* 0xffffffff00047882 */ /* 0x000fe40000000000 */
[----:B------:R-:W-:Y:S02]  /*11ca0*/  LEA.HI.X R6, R2, UR11, R6, 0x1, P0 ;  /* 0x0000000b02067c11 */ /* 0x000fe400080f0c06 */
[----:B------:R-:W-:Y:S02]  /*11cb0*/  LOP3.LUT R20, R20, 0x18, RZ, 0xc0, !PT ;  /* 0x0000001814147812 */ /* 0x000fe400078ec0ff */
[----:B------:R-:W-:Y:S01]  /*11cc0*/  SHF.R.U32.HI R21, RZ, 0x2, R21 ;  /* 0x00000002ff157819 */ /* 0x000fe20000011615 */
[----:B--2---:R-:W-:Y:S06]  /*11cd0*/  BRA.DIV UR4, `(.L_x_935) ;  /* 0x0000002a04e47947 */ /* 0x004fec000b800000 */
[----:B------:R-:W0:Y:S01]  /*11ce0*/  SHFL.IDX PT, R3, R0, RZ, 0x1c1f ;  /* 0x001c1fff00037589 */ /* 0x000e2200000e0000 */
[----:B------:R-:W-:-:S03]  /*11cf0*/  VIADD R4, R21, UR43 ;  /* 0x0000002b15047c36 */ /* 0x000fc60008000000 */
        /* <DEDUP_REMOVED lines=9> */
[----:B-----5:R-:W-:Y:S04]  /*11d90*/  @!P0 LDGSTS.E.BYPASS.LTC128B.128 [R10+0xc400], desc[UR52][R2.64], !P3 ;  /* 0x0c400000020a8fae */ /* 0x020fe8000d901d74 */
[----:B------:R-:W-:Y:S04]  /*11da0*/  @!P0 LDGSTS.E.BYPASS.LTC128B.128 [R10+0xf400], desc[UR52][R2.64+0x40], !P4 ;  /* 0x0f400040020a8fae */ /* 0x000fe8000e101d74 */
[----:B------:R0:W-:Y:S01]  /*11db0*/  @!P0 LDGSTS.E.BYPASS.LTC128B.128 [R10+0x12400], desc[UR52][R2.64+0x80], !P5 ;  /* 0x12400080020a8fae */ /* 0x0001e2000e901d74 */
[----:B------:R-:W-:Y:S01]  /*11dc0*/  ISETP.GE.AND P0, PT, R8, UR37, PT ;  /* 0x0000002508007c0c */ /* 0x000fe2000bf06270 */
[----:B------:R-:W-:-:S02]  /*11dd0*/  VIADD R8, R4, 0x40 ;  /* 0x0000004004087836 */ /* 0x000fc40000000000 */
        /* <DEDUP_REMOVED lines=10> */
[----:B------:R-:W-:-:S03]  /*11e80*/  ISETP.GE.AND P0, PT, R8, UR37, PT ;  /* 0x0000002508007c0c */ /* 0x000fc6000bf06270 */
[----:B0-----:R-:W0:Y:S04]  /*11e90*/  SHFL.IDX PT, R3, R0, 0x2, 0x1c1f ;  /* 0x005c1f0000037f89 */ /* 0x001e2800000e0000 */
[----:B------:R-:W1:Y:S04]  /*11ea0*/  SHFL.IDX PT, R2, R5, 0x2, 0x1c1f ;  /* 0x005c1f0005027f89 */ /* 0x000e6800000e0000 */
[----:B------:R-:W2:Y:S04]  /*11eb0*/  SHFL.IDX PT, R0, R0, 0x3, 0x1c1f ;  /* 0x007c1f0000007f89 */ /* 0x000ea800000e0000 */
[----:B------:R-:W3:Y:S01]  /*11ec0*/  SHFL.IDX PT, R5, R5, 0x3, 0x1c1f ;  /* 0x007c1f0005057f89 */ /* 0x000ee200000e0000 */
        /* <DEDUP_REMOVED lines=8> */
[----:B0-----:R-:W-:-:S05]  /*11f50*/  VIADD R2, R4, 0x60 ;  /* 0x0000006004027836 */ /* 0x001fca0000000000 */
[----:B------:R-:W-:-:S13]  /*11f60*/  ISETP.GE.AND P0, PT, R2, UR37, PT ;  /* 0x0000002502007c0c */ /* 0x000fda000bf06270 */
[----:B--2---:R-:W-:Y:S02]  /*11f70*/  @!P0 LEA R8, P1, R20, R0, 0x1 ;  /* 0x0000000014088211 */ /* 0x004fe400078208ff */
[----:B------:R-:W-:Y:S03]  /*11f80*/  SHFL.IDX PT, R0, R6, RZ, 0x1c1f ;  /* 0x001c1fff06007589 */ /* 0x000fe600000e0000 */
[----:B---3--:R-:W-:Y:S01]  /*11f90*/  @!P0 IMAD.X R9, RZ, RZ, R5, P1 ;  /* 0x000000ffff098224 */ /* 0x008fe200008e0605 */
[----:B------:R-:W-:Y:S01]  /*11fa0*/  SHFL.IDX PT, R6, R6, 0x1, 0x1c1f ;  /* 0x003c1f0006067f89 */ /* 0x000fe200000e0000 */
[----:B------:R-:W-:Y:S02]  /*11fb0*/  @!P0 IMAD.MOV.U32 R2, RZ, RZ, R8 ;  /* 0x000000ffff028224 */ /* 0x000fe400078e0008 */
[----:B------:R-:W-:-:S05]  /*11fc0*/  @!P0 IMAD.MOV.U32 R3, RZ, RZ, R9 ;  /* 0x000000ffff038224 */ /* 0x000fca00078e0009 */
[----:B------:R-:W-:Y:S04]  /*11fd0*/  @!P0 LDGSTS.E.BYPASS.LTC128B.128 [R10+0xdc00], desc[UR52][R2.64], !P3 ;  /* 0x0dc00000020a8fae */ /* 0x000fe8000d901d74 */
[----:B------:R-:W-:Y:S04]  /*11fe0*/  @!P0 LDGSTS.E.BYPASS.LTC128B.128 [R10+0x10c00], desc[UR52][R2.64+0x40], !P4 ;  /* 0x10c00040020a8fae */ /* 0x000fe8000e101d74 */
[----:B------:R0:W-:Y:S04]  /*11ff0*/  @!P0 LDGSTS.E.BYPASS.LTC128B.128 [R10+0x13c00], desc[UR52][R2.64+0x80], !P5 ;  /* 0x13c00080020a8fae */ /* 0x0001e8000e901d74 */
[----:B0-----:R-:W0:Y:S01]  /*12000*/  SHFL.IDX PT, R2, R7, RZ, 0x1c1f ;  /* 0x001c1fff07027589 */ /* 0x001e2200000e0000 */
[----:B------:R-:W-:-:S05]  /*12010*/  VIADD R3, R4, 0x80 ;  /* 0x0000008004037836 */ /* 0x000fca0000000000 */
[----:B------:R-:W-:-:S13]  /*12020*/  ISETP.GE.AND P0, PT, R3, UR37, PT ;  /* 0x0000002503007c0c */ /* 0x000fda000bf06270 */
[----:B0-----:R-:W-:-:S05]  /*12030*/  @!P0 LEA R5, P1, R20, R2, 0x1 ;  /* 0x0000000214058211 */ /* 0x001fca00078208ff */
[----:B------:R-:W-:Y:S02]  /*12040*/  @!P0 IMAD.X R0, RZ, RZ, R0, P1 ;  /* 0x000000ffff008224 */ /* 0x000fe400008e0600 */
[----:B------:R-:W-:Y:S02]  /*12050*/  @!P0 IMAD.MOV.U32 R2, RZ, RZ, R5 ;  /* 0x000000ffff028224 */ /* 0x000fe400078e0005 */
[----:B------:R-:W-:-:S05]  /*12060*/  @!P0 IMAD.MOV.U32 R3, RZ, RZ, R0 ;  /* 0x000000ffff038224 */ /* 0x000fca00078e0000 */
[----:B------:R0:W-:Y:S04]  /*12070*/  @!P0 LDGSTS.E.BYPASS.LTC128B.128 [R10+0xe400], desc[UR52][R2.64], !P3 ;  /* 0x0e400000020a8fae */ /* 0x0001e8000d901d74 */
[----:B------:R0:W-:Y:S04]  /*12080*/  @!P0 LDGSTS.E.BYPASS.LTC128B.128 [R10+0x11400], desc[UR52][R2.64+0x40], !P4 ;  /* 0x11400040020a8fae */ /* 0x0001e8000e101d74 */
[----:B------:R0:W-:Y:S02]  /*12090*/  @!P0 LDGSTS.E.BYPASS.LTC128B.128 [R10+0x14400], desc[UR52][R2.64+0x80], !P5 ;  /* 0x14400080020a8fae */ /* 0x0001e4000e901d74 */
.L_x_1004:
[----:B------:R-:W-:-:S05]  /*120a0*/  VIADD R4, R4, 0xa0 ;  /* 0x000000a004047836 */ /* 0x000fca0000000000 */
[----:B------:R-:W-:-:S13]  /*120b0*/  ISETP.GE.AND P0, PT, R4, UR37, PT ;  /* 0x0000002504007c0c */ /* 0x000fda000bf06270 */
[----:B0-----:R-:W-:-:S05]  /*120c0*/  @!P0 LEA R2, P1, R20, R14, 0x1 ;  /* 0x0000000e14028211 */ /* 0x001fca00078208ff */
[----:B------:R-:W-:-:S05]  /*120d0*/  @!P0 IMAD.X R3, RZ, RZ, R6, P1 ;  /* 0x000000ffff038224 */ /* 0x000fca00008e0606 */
[----:B------:R-:W-:Y:S01]  /*120e0*/  @!PT LDS RZ, [RZ] ;  /* 0x00000000fffff984 */ /* 0x000fe20000000800 */
[----:B------:R-:W-:Y:S01]  /*120f0*/  @!PT LDS RZ, [RZ] ;  /* 0x00000000fffff984 */ /* 0x000fe20000000800 */
[----:B------:R-:W-:Y:S01]  /*12100*/  @!PT LDS RZ, [RZ] ;  /* 0x00000000fffff984 */ /* 0x000fe20000000800 */
[----:B------:R0:W-:Y:S04]  /*12110*/  @!P0 LDGSTS.E.BYPASS.LTC128B.128 [R10+0xec00], desc[UR52][R2.64], !P3 ;  /* 0x0ec00000020a8fae */ /* 0x0001e8000d901d74 */
[----:B------:R0:W-:Y:S04]  /*12120*/  @!P0 LDGSTS.E.BYPASS.LTC128B.128 [R10+0x11c00], desc[UR52][R2.64+0x40], !P4 ;  /* 0x11c00040020a8fae */ /* 0x0001e8000e101d74 */
[----:B------:R0:W-:Y:S01]  /*12130*/  @!P0 LDGSTS.E.BYPASS.LTC128B.128 [R10+0x14c00], desc[UR52][R2.64+0x80], !P5 ;  /* 0x14c00080020a8fae */ /* 0x0001e2000e901d74 */
[----:B------:R-:W-:Y:S01]  /*12140*/  PLOP3.LUT P0, PT, PT, PT, PT, 0x80, 0x0 ;  /* 0x000000000000781c */ /* 0x000fe20003f0f070 */
[----:B------:R-:W-:-:S12]  /*12150*/  NOP ;  /* 0x0000000000007918 */ /* 0x000fd80000000000 */
.L_x_936:
[----:B------:R-:W-:Y:S02]  /*12160*/  PLOP3.LUT P1, PT, P1, P0, PT, 0xa2, 0x0 ;  /* 0x000000000000781c */ /* 0x000fe40000f21472 */
[----:B------:R-:W-:-:S08]  /*12170*/  @P0 R2UR P1, UR4, R16 ;  /* 0x00000000100402ca */ /* 0x000fd00000020000 */
[----:B------:R-:W-:-:S05]  /*12180*/  @P0 PLOP3.LUT P0, PT, P1, PT, PT, 0x80, 0x0 ;  /* 0x000000000000081c */ /* 0x000fca0000f0f070 */
[----:B------:R-:W-:Y:S01]  /*12190*/  @!P1 SYNCS.ARRIVE.TRANS64.RED.A0T1 RZ, [UR4+0x2d800], RZ ;  /* 0x02d800ffffff99a7 */ /* 0x000fe20008200404 */
[----:B------:R-:W-:Y:S07]  /*121a0*/  @!P1 ARRIVES.LDGSTSBAR.64.TRANSCNT [UR4+0x2d800] ;  /* 0x02d80000ff0099b0 */ /* 0x000fee0008000a84 */
[----:B------:R-:W-:Y:S05]  /*121b0*/  @P0 BRA.U.ANY `(.L_x_936) ;  /* 0xfffffffd00e80947 */ /* 0x000fea000393ffff */
[----:B0-----:R-:W2:Y:S02]  /*121c0*/  LDL.LU R2, [R1+0x14] ;  /* 0x0000140001027983 */ /* 0x001ea40000300800 */
        /* <DEDUP_REMOVED lines=9> */
[----:B------:R-:W1:Y:S03]  /*12260*/  SYNCS.PHASECHK.TRANS64.TRYWAIT P0, [R16+URZ+0x2d820], R3 ;  /* 0x02d82003100075a7 */ /* 0x000e66000800017f */
[----:B01----:R-:W-:Y:S05]  /*12270*/  @!P0 BRA `(.L_x_938) ;  /* 0x0000002c00888947 */ /* 0x003fea0003800000 */
.L_x_1005:
[----:B------:R-:W-:Y:S05]  /*12280*/  BSYNC B0 ;  /* 0x0000000000007941 */ /* 0x000fea0003800000 */
.L_x_937:
[----:B------:R-:W-:-:S04]  /*12290*/  UIADD3 UR4, UR44, -0x2, URZ ;  /* 0xfffffffe2c047890 */ /* 0x000fc8000fffe03f */
[----:B------:R-:W-:-:S06]  /*122a0*/  UISETP.GE.AND UP0, UPT, UR4, UR45, UPT ;  /* 0x0000002d0400728c */ /* 0x000fcc000bf06270 */
[----:B------:R-:W-:-:S13]  /*122b0*/  PLOP3.LUT P0, PT, PT, PT, UP0, 0x40, 0x0 ;  /* 0x000000000000781c */ /* 0x000fda0003f0e808 */
[----:B------:R-:W-:Y:S05]  /*122c0*/  @P0 BRA `(.L_x_939) ;  /* 0x0000000c00d00947 */ /* 0x000fea0003800000 */
[----:B------:R-:W-:Y:S01]  /*122d0*/  BSSY B0, `(.L_x_939) ;  /* 0x00000f3000007945 */ /* 0x000fe20003800000 */
[----:B------:R-:W-:Y:S02]  /*122e0*/  IMAD.MOV.U32 R9, RZ, RZ, R23 ;  /* 0x000000ffff097224 */ /* 0x000fe400078e0017 */
[----:B------:R-:W-:Y:S02]  /*122f0*/  IMAD.MOV.U32 R20, RZ, RZ, R26 ;  /* 0x000000ffff147224 */ /* 0x000fe400078e001a */
[----:B------:R-:W-:Y:S02]  /*12300*/  IMAD.MOV.U32 R28, RZ, RZ, R24 ;  /* 0x000000ffff1c7224 */ /* 0x000fe400078e0018 */
[----:B------:R-:W-:-:S07]  /*12310*/  IMAD.U32 R0, RZ, RZ, UR4 ;  /* 0x00000004ff007e24 */ /* 0x000fce000f8e00ff */
.L_x_952:
[----:B------:R-:W2:Y:S01]  /*12320*/  LDL R8, [R1+0x8] ;  /* 0x0000080001087983 */ /* 0x000ea20000100800 */
[----:B------:R-:W1:Y:S03]  /*12330*/  LDC R4, c[0x0][0x430] ;  /* 0x00010c00ff047b82 */ /* 0x000e660000000800 */
[----:B------:R-:W3:Y:S04]  /*12340*/  LDL R6, [R1+0x4] ;  /* 0x0000040001067983 */ /* 0x000ee80000100800 */
[----:B------:R-:W4:Y:S01]  /*12350*/  LDL R7, [R1] ;  /* 0x0000000001077983 */ /* 0x000f220000100800 */
[----:B0-----:R-:W0:Y:S01]  /*12360*/  S2R R3, SR_TID.X ;  /* 0x0000000000037919 */ /* 0x001e220000002100 */
[----:B-1----:R-:W-:-:S13]  /*12370*/  ISETP.NE.AND P0, PT, R4, 0x1, PT ;  /* 0x000000010400780c */ /* 0x002fda0003f05270 */
[----:B------:R-:W1:Y:S01]  /*12380*/  @P0 LDC R4, c[0x0][0x434] ;  /* 0x00010d00ff040b82 */ /* 0x000e620000000800 */
[----:B0-----:R-:W-:-:S04]  /*12390*/  LOP3.LUT R2, R3, 0x7f, RZ, 0xc0, !PT ;  /* 0x0000007f03027812 */ /* 0x001fc800078ec0ff */
[----:B------:R-:W-:-:S03]  /*123a0*/  SHF.R.U32.HI R5, RZ, 0x2, R2 ;  /* 0x00000002ff057819 */ /* 0x000fc60000011602 */
[----:B------:R-:W0:Y:S01]  /*123b0*/  @P0 LDC R2, c[0x0][0x438] ;  /* 0x00010e00ff020b82 */ /* 0x000e220000000800 */
[----:B------:R-:W-:Y:S02]  /*123c0*/  IMAD.SHL.U32 R3, R3, 0x20, RZ ;  /* 0x0000002003037824 */ /* 0x000fe400078e00ff */
[----:B------:R-:W-:-:S03]  /*123d0*/  IMAD R5, R0, 0x80, R5 ;  /* 0x0000008000057824 */ /* 0x000fc600078e0205 */
[----:B------:R-:W-:Y:S01]  /*123e0*/  LOP3.LUT R3, R3, 0x60, RZ, 0xc0, !PT ;  /* 0x0000006003037812 */ /* 0x000fe200078ec0ff */
[----:B------:R-:W-:Y:S05]  /*123f0*/  YIELD ;  /* 0x0000000000007946 */ /* 0x000fea0003800000 */
[----:B------:R-:W-:Y:S01]  /*12400*/  ULDC.64 UR4, c[0x0][0x428] ;  /* 0x00010a0000047ab9 */ /* 0x000fe20000000a00 */
[----:B--2---:R-:W-:-:S05]  /*12410*/  IADD3 R5, R3, R5, R8 ;  /* 0x0000000503057210 */ /* 0x004fca0007ffe008 */
[----:B-1----:R-:W-:-:S04]  /*12420*/  @P0 IMAD.HI.U32 R3, R5, R4, RZ ;  /* 0x0000000405030227 */ /* 0x002fc800078e00ff */
[----:B------:R-:W-:Y:S01]  /*12430*/  IMAD.MOV.U32 R4, RZ, RZ, R5 ;  /* 0x000000ffff047224 */ /* 0x000fe200078e0005 */
[----:B0-----:R-:W-:Y:S01]  /*12440*/  @P0 SHF.R.U32.HI R4, RZ, R2, R3 ;  /* 0x00000002ff040219 */ /* 0x001fe20000011603 */
        /* <DEDUP_REMOVED lines=24> */
.L_x_940:
[----:B------:R-:W-:Y:S01]  /*125d0*/  IMAD R6, R23, 0x8, R16 ;  /* 0x0000000817067824 */ /* 0x000fe200078e0210 */
[----:B------:R-:W-:Y:S01]  /*125e0*/  SHF.L.U32 R0, R26, 0x1f, RZ ;  /* 0x0000001f1a007819 */ /* 0x000fe200000006ff */
[----:B------:R-:W-:Y:S03]  /*125f0*/  BSSY B1, `(.L_x_941) ;  /* 0x0000003000017945 */ /* 0x000fe60003800000 */
[----:B------:R-:W0:Y:S02]  /*12600*/  SYNCS.PHASECHK.TRANS64.TRYWAIT P0, [R6+URZ+0x2d840], R0 ;  /* 0x02d84000060075a7 */ /* 0x000e24000800017f */
[----:B0-----:R-:W-:Y:S05]  /*12610*/  @!P0 BRA `(.L_x_942) ;  /* 0x0000002800b48947 */ /* 0x001fea0003800000 */
.L_x_1006:
[----:B------:R-:W-:Y:S05]  /*12620*/  BSYNC B1 ;  /* 0x0000000000017941 */ /* 0x000fea0003800000 */
.L_x_941:
[----:B------:R-:W1:Y:S01]  /*12630*/  S2R R12, SR_TID.X ;  /* 0x00000000000c7919 */ /* 0x000e620000002100 */
[----:B------:R-:W-:Y:S01]  /*12640*/  SHF.R.S32.HI R21, RZ, 0x1f, R5 ;  /* 0x0000001fff157819 */ /* 0x000fe20000011405 */
[----:B------:R-:W-:Y:S01]  /*12650*/  ULDC.64 UR4, c[0x0][0x300] ;  /* 0x0000c00000047ab9 */ /* 0x000fe20000000a00 */
[----:B------:R-:W-:Y:S01]  /*12660*/  LOP3.LUT P3, RZ, R19, 0x4, RZ, 0xc0, !PT ;  /* 0x0000000413ff7812 */ /* 0x000fe2000786c0ff */
[----:B------:R-:W-:Y:S01]  /*12670*/  IMAD.WIDE.U32 R2, R5, UR4, RZ ;  /* 0x0000000405027c25 */ /* 0x000fe2000f8e00ff */
[C---:B------:R-:W-:Y:S02]  /*12680*/  LOP3.LUT P2, RZ, R19.reuse, 0x2, RZ, 0xc0, !PT ;  /* 0x0000000213ff7812 */ /* 0x040fe4000784c0ff */
[----:B------:R-:W-:Y:S01]  /*12690*/  LOP3.LUT P1, RZ, R19, 0x1, RZ, 0xc0, !PT ;  /* 0x0000000113ff7812 */ /* 0x000fe2000782c0ff */
        /* <DEDUP_REMOVED lines=10> */
[----:B-1----:R-:W-:Y:S02]  /*12740*/  IMAD.SHL.U32 R8, R12, 0x8, RZ ;  /* 0x000000080c087824 */ /* 0x002fe400078e00ff */
[C---:B------:R-:W-:Y:S02]  /*12750*/  IMAD R0, R22.reuse, UR5, R0 ;  /* 0x0000000516007c24 */ /* 0x040fe4000f8e0200 */
[----:B------:R-:W-:Y:S01]  /*12760*/  IMAD.WIDE.U32 R2, R22, UR4, R2 ;  /* 0x0000000416027c25 */ /* 0x000fe2000f8e0002 */
[----:B------:R-:W-:Y:S01]  /*12770*/  LOP3.LUT R8, R8, 0xd8, RZ, 0xc0, !PT ;  /* 0x000000d808087812 */ /* 0x000fe200078ec0ff */
[----:B------:R-:W-:-:S02]  /*12780*/  ULDC.64 UR4, c[0x0][0x2e8] ;  /* 0x0000ba0000047ab9 */ /* 0x000fc40000000a00 */
[----:B------:R-:W-:Y:S01]  /*12790*/  IMAD.SHL.U32 R11, R12, 0x8, RZ ;  /* 0x000000080c0b7824 */ /* 0x000fe200078e00ff */
[----:B------:R-:W-:Y:S01]  /*127a0*/  LOP3.LUT R8, R8, 0x18, R12, 0x78, !PT ;  /* 0x0000001808087812 */ /* 0x000fe200078e780c */
[----:B------:R-:W-:Y:S01]  /*127b0*/  IMAD.IADD R0, R0, 0x1, R3 ;  /* 0x0000000100007824 */ /* 0x000fe200078e0203 */
[----:B------:R-:W-:Y:S01]  /*127c0*/  LEA R7, P0, R2, UR4, 0x1 ;  /* 0x0000000402077c11 */ /* 0x000fe2000f8008ff */
[----:B------:R-:W-:Y:S01]  /*127d0*/  UMOV UR4, 0xffffffff ;  /* 0xffffffff00047882 */ /* 0x000fe20000000000 */
[----:B------:R-:W-:Y:S02]  /*127e0*/  LOP3.LUT R8, R8, 0x320, R11, 0xf8, !PT ;  /* 0x0000032008087812 */ /* 0x000fe400078ef80b */
[----:B------:R-:W-:-:S03]  /*127f0*/  LEA.HI.X R10, R2, UR5, R0, 0x1, P0 ;  /* 0x00000005020a7c11 */ /* 0x000fc600080f0c00 */
[----:B------:R-:W-:Y:S01]  /*12800*/  IMAD R8, R23, 0x3000, R8 ;  /* 0x0000300017087824 */ /* 0x000fe200078e0208 */
[----:B------:R-:W-:Y:S06]  /*12810*/  BRA.DIV UR4, `(.L_x_943) ;  /* 0x0000002a04487947 */ /* 0x000fec000b800000 */
[----:B------:R-:W0:Y:S01]  /*12820*/  S2R R3, SR_TID.X ;  /* 0x0000000000037919 */ /* 0x000e220000002100 */
        /* <DEDUP_REMOVED lines=27> */
.L_x_1016:
        /* <DEDUP_REMOVED lines=10> */
.L_x_944:
        /* <DEDUP_REMOVED lines=11> */
.L_x_945:
[----:B------:R1:W-:Y:S01]  /*12b30*/  SYNCS.ARRIVE.TRANS64.A1T0 RZ, [R6+URZ+0x2d830], RZ ;  /* 0x02d830ff06ff79a7 */ /* 0x0003e2000810003f */
[----:B------:R-:W-:Y:S05]  /*12b40*/  @!P2 BRA `(.L_x_946) ;  /* 0x000000000004a947 */ /* 0x000fea0003800000 */
[----:B------:R-:W-:Y:S01]  /*12b50*/  BPT.TRAP 0x1 ;  /* 0x000000040000795c */ /* 0x000fe20000300000 */
.L_x_946:
[----:B------:R-:W-:Y:S01]  /*12b60*/  SHF.L.U32 R2, R20, 0x1f, RZ ;  /* 0x0000001f14027819 */ /* 0x000fe200000006ff */
[----:B-1----:R-:W-:Y:S01]  /*12b70*/  IMAD R6, R9, 0x8, R16 ;  /* 0x0000000809067824 */ /* 0x002fe200078e0210 */
[----:B------:R-:W-:Y:S03]  /*12b80*/  BSSY B1, `(.L_x_947) ;  /* 0x0000003000017945 */ /* 0x000fe60003800000 */
[----:B------:R-:W1:Y:S02]  /*12b90*/  SYNCS.PHASECHK.TRANS64.TRYWAIT P0, [R6+URZ+0x2d860], R2 ;  /* 0x02d86002060075a7 */ /* 0x000e64000800017f */
[----:B-1----:R-:W-:Y:S05]  /*12ba0*/  @!P0 BRA `(.L_x_948) ;  /* 0x0000002800a88947 */ /* 0x002fea0003800000 */
.L_x_1017:
[----:B------:R-:W-:Y:S05]  /*12bb0*/  BSYNC B1 ;  /* 0x0000000000017941 */ /* 0x000fea0003800000 */
.L_x_947:
[----:B------:R-:W0:Y:S01]  /*12bc0*/  S2R R3, SR_TID.X ;  /* 0x0000000000037919 */ /* 0x000e220000002100 */
[----:B-1----:R-:W-:Y:S01]  /*12bd0*/  IMAD.MOV.U32 R2, RZ, RZ, -0x80 ;  /* 0xffffff80ff027424 */ /* 0x002fe200078e00ff */
[----:B------:R-:W-:Y:S01]  /*12be0*/  UMOV UR4, 0xffffffff ;  /* 0xffffffff00047882 */ /* 0x000fe20000000000 */
[C---:B------:R-:W-:Y:S02]  /*12bf0*/  LOP3.LUT P3, RZ, R19.reuse, 0x20, RZ, 0xc0, !PT ;  /* 0x0000002013ff7812 */ /* 0x040fe4000786c0ff */
[----:B------:R-:W-:Y:S01]  /*12c00*/  IMAD R2, R28, R2, UR36 ;  /* 0x000000241c027e24 */ /* 0x000fe2000f8e0202 */
[C---:B------:R-:W-:Y:S02]  /*12c10*/  LOP3.LUT P2, RZ, R19.reuse, 0x10, RZ, 0xc0, !PT ;  /* 0x0000001013ff7812 */ /* 0x040fe4000784c0ff */
[----:B------:R-:W-:Y:S01]  /*12c20*/  LOP3.LUT P1, RZ, R19, 0x8, RZ, 0xc0, !PT ;  /* 0x0000000813ff7812 */ /* 0x000fe2000782c0ff */
[C---:B0-----:R-:W-:Y:S02]  /*12c30*/  IMAD.SHL.U32 R7, R3.reuse, 0x8, RZ ;  /* 0x0000000803077824 */ /* 0x041fe400078e00ff */
[----:B------:R-:W-:-:S03]  /*12c40*/  IMAD.SHL.U32 R8, R3, 0x8, RZ ;  /* 0x0000000803087824 */ /* 0x000fc600078e00ff */
[----:B------:R-:W-:-:S04]  /*12c50*/  LOP3.LUT R7, R7, 0xd8, RZ, 0xc0, !PT ;  /* 0x000000d807077812 */ /* 0x000fc800078ec0ff */
[----:B------:R-:W-:Y:S02]  /*12c60*/  LOP3.LUT R7, R7, 0x18, R3, 0x78, !PT ;  /* 0x0000001807077812 */ /* 0x000fe400078e7803 */
[----:B------:R-:W-:Y:S02]  /*12c70*/  LOP3.LUT R3, R3, 0x7f, RZ, 0xc0, !PT ;  /* 0x0000007f03037812 */ /* 0x000fe400078ec0ff */
[----:B------:R-:W-:Y:S02]  /*12c80*/  LOP3.LUT R7, R7, 0x320, R8, 0xf8, !PT ;  /* 0x0000032007077812 */ /* 0x000fe400078ef808 */
[----:B------:R-:W-:-:S03]  /*12c90*/  SHF.R.U32.HI R3, RZ, 0x2, R3 ;  /* 0x00000002ff037819 */ /* 0x000fc60000011603 */
[----:B------:R-:W-:Y:S02]  /*12ca0*/  IMAD R7, R9, 0x3000, R7 ;  /* 0x0000300009077824 */ /* 0x000fe400078e0207 */
[----:B------:R-:W-:Y:S01]  /*12cb0*/  IMAD.IADD R8, R2, 0x1, -R3 ;  /* 0x0000000102087824 */ /* 0x000fe200078e0a03 */
[----:B------:R-:W-:Y:S06]  /*12cc0*/  BRA.DIV UR4, `(.L_x_949) ;  /* 0x0000002a04747947 */ /* 0x000fec000b800000 */
[----:B------:R-:W0:Y:S01]  /*12cd0*/  SHFL.IDX PT, R2, R17, RZ, 0x1c1f ;  /* 0x001c1fff11027589 */ /* 0x000e2200000e0000 */
        /* <DEDUP_REMOVED lines=33> */
.L_x_1027:
        /* <DEDUP_REMOVED lines=21> */
[----:B------:R-:W-:Y:S02]  /*13040*/  ULDC.64 UR4, c[0x0][0x330] ;  /* 0x0000cc0000047ab9 */ /* 0x000fe40000000a00 */
[----:B------:R-:W-:Y:S02]  /*13050*/  IMAD R5, R29, UR4, RZ ;  /* 0x000000041d057c24 */ /* 0x000fe4000f8e02ff */
[----:B------:R-:W-:Y:S02]  /*13060*/  IMAD.IADD R3, R3, 0x1, R25 ;  /* 0x0000000103037824 */ /* 0x000fe400078e0219 */
[C---:B------:R-:W-:Y:S02]  /*13070*/  IMAD R5, R22.reuse, UR5, R5 ;  /* 0x0000000516057c24 */ /* 0x040fe4000f8e0205 */
[----:B------:R-:W-:Y:S01]  /*13080*/  IMAD.WIDE.U32 R2, R22, UR4, R2 ;  /* 0x0000000416027c25 */ /* 0x000fe2000f8e0002 */
[----:B------:R-:W-:-:S03]  /*13090*/  ULDC.64 UR4, c[0x0][0x318] ;  /* 0x0000c60000047ab9 */ /* 0x000fc60000000a00 */
[----:B------:R-:W-:Y:S01]  /*130a0*/  IMAD.IADD R3, R5, 0x1, R3 ;  /* 0x0000000105037824 */ /* 0x000fe200078e0203 */
[----:B0-----:R-:W-:-:S04]  /*130b0*/  LEA R17, P0, R2, UR4, 0x1 ;  /* 0x0000000402117c11 */ /* 0x001fc8000f8008ff */
[----:B------:R-:W-:Y:S02]  /*130c0*/  LEA.HI.X R18, R2, UR5, R3, 0x1, P0 ;  /* 0x0000000502127c11 */ /* 0x000fe400080f0c03 */
[----:B------:R-:W-:-:S13]  /*130d0*/  PLOP3.LUT P0, PT, PT, PT, PT, 0x80, 0x0 ;  /* 0x000000000000781c */ /* 0x000fda0003f0f070 */
.L_x_950:
        /* <DEDUP_REMOVED lines=11> */
.L_x_951:
[C---:B------:R-:W-:Y:S01]  /*13190*/  ISETP.GT.AND P0, PT, R24.reuse, UR45, PT ;  /* 0x0000002d18007c0c */ /* 0x040fe2000bf04270 */
[----:B------:R1:W-:Y:S01]  /*131a0*/  SYNCS.ARRIVE.TRANS64.A1T0 RZ, [R6+URZ+0x2d850], RZ ;  /* 0x02d850ff06ff79a7 */ /* 0x0003e2000810003f */
[----:B------:R-:W-:Y:S02]  /*131b0*/  VIADD R0, R24, 0xffffffff ;  /* 0xffffffff18007836 */ /* 0x000fe40000000000 */
[----:B------:R-:W-:Y:S02]  /*131c0*/  IMAD.MOV.U32 R9, RZ, RZ, R23 ;  /* 0x000000ffff097224 */ /* 0x000fe400078e0017 */
[----:B------:R-:W-:Y:S02]  /*131d0*/  IMAD.MOV.U32 R20, RZ, RZ, R26 ;  /* 0x000000ffff147224 */ /* 0x000fe400078e001a */
[----:B------:R-:W-:-:S05]  /*131e0*/  IMAD.MOV.U32 R28, RZ, RZ, R24 ;  /* 0x000000ffff1c7224 */ /* 0x000fca00078e0018 */
[----:B-1----:R-:W-:Y:S05]  /*131f0*/  @P0 BRA `(.L_x_952) ;  /* 0xfffffff000480947 */ /* 0x002fea000383ffff */
[----:B------:R-:W-:Y:S05]  /*13200*/  BSYNC B0 ;  /* 0x0000000000007941 */ /* 0x000fea0003800000 */
.L_x_939:
[----:B------:R-:W1:Y:S01]  /*13210*/  S2R R0, SR_TID.X ;  /* 0x0000000000007919 */ /* 0x000e620000002100 */
[----:B------:R-:W-:Y:S01]  /*13220*/  BSSY B0, `(.L_x_953) ;  /* 0x0000011000007945 */ /* 0x000fe20003800000 */
[----:B-1----:R-:W-:-:S04]  /*13230*/  LOP3.LUT R0, R0, 0x7f, RZ, 0xc0, !PT ;  /* 0x0000007f00007812 */ /* 0x002fc800078ec0ff */
[----:B------:R-:W-:-:S13]  /*13240*/  ISETP.NE.AND P2, PT, R0, RZ, PT ;  /* 0x000000ff0000720c */ /* 0x000fda0003f45270 */
[----:B------:R-:W-:Y:S05]  /*13250*/  @P2 BRA `(.L_x_954) ;  /* 0x0000000000342947 */ /* 0x000fea0003800000 */
[----:B------:R-:W1:Y:S01]  /*13260*/  S2R R7, SR_LANEID ;  /* 0x0000000000077919 */ /* 0x000e620000000000 */
[----:B------:R-:W-:Y:S01]  /*13270*/  VOTEU.ANY UR4, UPT, PT ;  /* 0x0000000000047886 */ /* 0x000fe200038e0100 */
[----:B0-----:R-:W0:Y:S01]  /*13280*/  LDC.64 R2, c[0x0][0xc80] ;  /* 0x00032000ff027b82 */ /* 0x001e220000000a00 */
[----:B------:R-:W1:Y:S08]  /*13290*/  FLO.U32 R0, UR4 ;  /* 0x0000000400007d00 */ /* 0x000e7000080e0000 */
[----:B------:R-:W0:Y:S01]  /*132a0*/  POPC R5, UR4 ;  /* 0x0000000400057d09 */ /* 0x000e220008000000 */
[----:B-1----:R-:W-:-:S13]  /*132b0*/  ISETP.EQ.U32.AND P0, PT, R0, R7, PT ;  /* 0x000000070000720c */ /* 0x002fda0003f02070 */
[----:B0-----:R-:W2:Y:S01]  /*132c0*/  @P0 ATOMG.E.ADD.STRONG.GPU PT, R3, desc[UR52][R2.64], R5 ;  /* 0x00000005020309a8 */ /* 0x001ea200081ee1f4 */
[----:B------:R-:W0:Y:S02]  /*132d0*/  S2R R4, SR_LTMASK ;  /* 0x0000000000047919 */ /* 0x000e240000003900 */
[----:B0-----:R-:W-:-:S04]  /*132e0*/  LOP3.LUT R4, R4, UR4, RZ, 0xc0, !PT ;  /* 0x0000000404047c12 */ /* 0x001fc8000f8ec0ff */
[----:B------:R-:W0:Y:S01]  /*132f0*/  POPC R7, R4 ;  /* 0x0000000400077309 */ /* 0x000e220000000000 */
[----:B--2---:R-:W0:Y:S02]  /*13300*/  SHFL.IDX PT, R0, R3, R0, 0x1f ;  /* 0x00001f0003007589 */ /* 0x004e2400000e0000 */
[----:B0-----:R-:W-:-:S05]  /*13310*/  IADD3 R0, R0, UR46, R7 ;  /* 0x0000002e00007c10 */ /* 0x001fca000fffe007 */
[----:B------:R1:W-:Y:S02]  /*13320*/  STL [R1+0x10], R0 ;  /* 0x0000100001007387 */ /* 0x0003e40000100800 */
.L_x_954:
[----:B------:R-:W-:Y:S05]  /*13330*/  BSYNC B0 ;  /* 0x0000000000007941 */ /* 0x000fea0003800000 */
.L_x_953:
[----:B-1----:R-:W-:-:S05]  /*13340*/  IMAD.U32 R0, RZ, RZ, UR47 ;  /* 0x0000002fff007e24 */ /* 0x002fca000f8e00ff */
[----:B------:R-:W-:-:S13]  /*13350*/  ISETP.NE.AND P0, PT, R0, 0x3, PT ;  /* 0x000000030000780c */ /* 0x000fda0003f05270 */
[----:B------:R-:W-:Y:S05]  /*13360*/  @!P0 BRA `(.L_x_955) ;  /* 0x0000000000048947 */ /* 0x000fea0003800000 */
[----:B------:R-:W-:Y:S01]  /*13370*/  BPT.TRAP 0x1 ;  /* 0x000000040000795c */ /* 0x000fe20000300000 */
.L_x_955:
[----:B------:R-:W-:Y:S01]  /*13380*/  IMAD R4, R23, 0x8, R16 ;  /* 0x0000000817047824 */ /* 0x000fe200078e0210 */
[----:B0-----:R-:W-:Y:S01]  /*13390*/  SHF.L.U32 R3, R26, 0x1f, RZ ;  /* 0x0000001f1a037819 */ /* 0x001fe200000006ff */
[----:B------:R-:W-:Y:S03]  /*133a0*/  BSSY B0, `(.L_x_956) ;  /* 0x0000003000007945 */ /* 0x000fe60003800000 */
[----:B------:R-:W0:Y:S02]  /*133b0*/  SYNCS.PHASECHK.TRANS64.TRYWAIT P0, [R4+URZ+0x2d860], R3 ;  /* 0x02d86003040075a7 */ /* 0x000e24000800017f */
[----:B0-----:R-:W-:Y:S05]  /*133c0*/  @!P0 BRA `(.L_x_957) ;  /* 0x0000002800188947 */ /* 0x001fea0003800000 */
.L_x_1028:
[----:B------:R-:W-:Y:S05]  /*133d0*/  BSYNC B0 ;  /* 0x0000000000007941 */ /* 0x000fea0003800000 */
.L_x_956:
[----:B------:R-:W1:Y:S01]  /*133e0*/  S2R R7, SR_TID.X ;  /* 0x0000000000077919 */ /* 0x000e620000002100 */
[----:B------:R-:W-:Y:S01]  /*133f0*/  IMAD.MOV.U32 R5, RZ, RZ, -0x80 ;  /* 0xffffff80ff057424 */ /* 0x000fe200078e00ff */
[----:B------:R-:W-:Y:S01]  /*13400*/  UMOV UR4, 0xffffffff ;  /* 0xffffffff00047882 */ /* 0x000fe20000000000 */
[C---:B------:R-:W-:Y:S02]  /*13410*/  LOP3.LUT P4, RZ, R19.reuse, 0x20, RZ, 0xc0, !PT ;  /* 0x0000002013ff7812 */ /* 0x040fe4000788c0ff */
[----:B------:R-:W-:Y:S01]  /*13420*/  IMAD R5, R24, R5, UR36 ;  /* 0x0000002418057e24 */ /* 0x000fe2000f8e0205 */
[C---:B------:R-:W-:Y:S02]  /*13430*/  LOP3.LUT P3, RZ, R19.reuse, 0x10, RZ, 0xc0, !PT ;  /* 0x0000001013ff7812 */ /* 0x040fe4000786c0ff */
[----:B------:R-:W-:Y:S01]  /*13440*/  LOP3.LUT P1, RZ, R19, 0x8, RZ, 0xc0, !PT ;  /* 0x0000000813ff7812 */ /* 0x000fe2000782c0ff */
[C---:B-1----:R-:W-:Y:S01]  /*13450*/  IMAD.SHL.U32 R0, R7.reuse, 0x8, RZ ;  /* 0x0000000807007824 */ /* 0x042fe200078e00ff */
[C---:B------:R-:W-:Y:S01]  /*13460*/  LOP3.LUT R6, R7.reuse, 0x7f, RZ, 0xc0, !PT ;  /* 0x0000007f07067812 */ /* 0x040fe200078ec0ff */
[----:B------:R-:W-:-:S03]  /*13470*/  IMAD.SHL.U32 R2, R7, 0x8, RZ ;  /* 0x0000000807027824 */ /* 0x000fc600078e00ff */
[----:B------:R-:W-:Y:S02]  /*13480*/  LOP3.LUT R0, R0, 0xd8, RZ, 0xc0, !PT ;  /* 0x000000d800007812 */ /* 0x000fe400078ec0ff */
[----:B------:R-:W-:Y:S02]  /*13490*/  SHF.R.U32.HI R6, RZ, 0x2, R6 ;  /* 0x00000002ff067819 */ /* 0x000fe40000011606 */
[----:B------:R-:W-:-:S03]  /*134a0*/  LOP3.LUT R0, R0, 0x18, R7, 0x78, !PT ;  /* 0x0000001800007812 */ /* 0x000fc600078e7807 */
[----:B------:R-:W-:Y:S01]  /*134b0*/  IMAD.IADD R5, R5, 0x1, -R6 ;  /* 0x0000000105057824 */ /* 0x000fe200078e0a06 */
[----:B------:R-:W-:-:S05]  /*134c0*/  LOP3.LUT R0, R0, 0x320, R2, 0xf8, !PT ;  /* 0x0000032000007812 */ /* 0x000fca00078ef802 */
[----:B------:R-:W-:Y:S01]  /*134d0*/  IMAD R7, R23, 0x3000, R0 ;  /* 0x0000300017077824 */ /* 0x000fe200078e0200 */
[----:B------:R-:W-:Y:S06]  /*134e0*/  BRA.DIV UR4, `(.L_x_958) ;  /* 0x0000002604e47947 */ /* 0x000fec000b800000 */
[----:B------:R-:W1:Y:S01]  /*134f0*/  S2R R2, SR_TID.X ;  /* 0x0000000000027919 */ /* 0x000e620000002100 */
[----:B------:R-:W2:Y:S04]  /*13500*/  SHFL.IDX PT, R14, R17, RZ, 0x1c1f ;  /* 0x001c1fff110e7589 */ /* 0x000ea800000e0000 */
[----:B------:R-:W0:Y:S01]  /*13510*/  SHFL.IDX PT, R0, R18, RZ, 0x1c1f ;  /* 0x001c1fff12007589 */ /* 0x000e2200000e0000 */
[----:B-1----:R-:W-:-:S05]  /*13520*/  IMAD.SHL.U32 R2, R2, 0x8, RZ ;  /* 0x0000000802027824 */ /* 0x002fca00078e00ff */
[----:B------:R-:W-:-:S05]  /*13530*/  LOP3.LUT R2, R2, 0x18, RZ, 0xc0, !PT ;  /* 0x0000001802027812 */ /* 0x000fca00078ec0ff */
[----:B------:R-:W-:-:S05]  /*13540*/  IMAD.SHL.U32 R6, R2, 0x2, RZ ;  /* 0x0000000202067824 */ /* 0x000fca00078e00ff */
[----:B--2---:R-:W-:Y:S02]  /*13550*/  IADD3 R2, P0, R14, R6, RZ ;  /* 0x000000060e027210 */ /* 0x004fe40007f1e0ff */
[----:B------:R-:W1:Y:S03]  /*13560*/  SHFL.IDX PT, R14, R17, 0x1, 0x1c1f ;  /* 0x003c1f00110e7f89 */ /* 0x000e6600000e0000 */
[----:B0-----:R-:W-:Y:S01]  /*13570*/  IMAD.X R3, RZ, RZ, R0, P0 ;  /* 0x000000ffff037224 */ /* 0x001fe200000e0600 */
[----:B------:R-:W-:Y:S01]  /*13580*/  ISETP.LT.OR P0, PT, R5, 0x1, P4 ;  /* 0x000000010500780c */ /* 0x000fe20002701670 */
[----:B------:R-:W-:Y:S02]  /*13590*/  IMAD R0, R7, 0x2, R16 ;  /* 0x0000000207007824 */ /* 0x000fe400078e0210 */
[----:B------:R-:W-:Y:S10]  /*135a0*/  SHFL.IDX PT, R7, R18, 0x3, 0x1c1f ;  /* 0x007c1f0012077f89 */ /* 0x000ff400000e0000 */
        /* <DEDUP_REMOVED lines=25> */
.L_x_1038:
        /* <DEDUP_REMOVED lines=13> */
.L_x_959:
        /* <DEDUP_REMOVED lines=11> */
.L_x_960:
[----:B------:R2:W-:Y:S01]  /*138c0*/  SYNCS.ARRIVE.TRANS64.A1T0 RZ, [R4+URZ+0x2d850], RZ ;  /* 0x02d850ff04ff79a7 */ /* 0x0005e2000810003f */
[----:B------:R-:W-:-:S05]  /*138d0*/  VIADD R23, R23, 0x1 ;  /* 0x0000000117177836 */ /* 0x000fca0000000000 */
[----:B------:R-:W-:-:S04]  /*138e0*/  ISETP.NE.AND P0, PT, R23, 0x2, PT ;  /* 0x000000021700780c */ /* 0x000fc80003f05270 */
[----:B------:R-:W-:Y:S02]  /*138f0*/  SEL R3, RZ, 0x1, P0 ;  /* 0x00000001ff037807 */ /* 0x000fe40000000000 */
[----:B------:R-:W-:Y:S02]  /*13900*/  SEL R23, R23, RZ, P0 ;  /* 0x000000ff17177207 */ /* 0x000fe40000000000 */
[----:B--2---:R-:W-:-:S07]  /*13910*/  LOP3.LUT R26, R26, R3, RZ, 0x3c, !PT ;  /* 0x000000031a1a7212 */ /* 0x004fce00078e3cff */
.L_x_920:
[----:B------:R-:W-:Y:S05]  /*13920*/  BSYNC B7 ;  /* 0x0000000000077941 */ /* 0x000fea0003800000 */
.L_x_918:
[----:B------:R2:W5:Y:S01]  /*13930*/  LDL R2, [R1+0x10] ;  /* 0x0000100001027983 */ /* 0x0005620000100800 */
[----:B------:R-:W-:-:S13]  /*13940*/  LOP3.LUT P0, RZ, R19, 0x800, RZ, 0xc0, !PT ;  /* 0x0000080013ff7812 */ /* 0x000fda000780c0ff */
[----:B--2---:R-:W-:Y:S05]  /*13950*/  @!P0 BRA `(.L_x_961) ;  /* 0x0000000000288947 */ /* 0x004fea0003800000 */
[----:B------:R-:W-:Y:S05]  /*13960*/  WARPSYNC.ALL ;  /* 0x0000000000007948 */ /* 0x000fea0003800000 */
[----:B------:R-:W2:Y:S08]  /*13970*/  S2UR UR5, SR_CgaCtaId ;  /* 0x00000000000579c3 */ /* 0x000eb00000008800 */
[----:B------:R-:W-:Y:S06]  /*13980*/  BAR.SYNC.DEFER_BLOCKING 0x5, 0x200 ;  /* 0x0148000000007b1d */ /* 0x000fec0000010000 */
[----:B------:R-:W-:-:S02]  /*13990*/  UMOV UR4, 0x400 ;  /* 0x0000040000047882 */ /* 0x000fc40000000000 */
[----:B--2---:R-:W-:-:S06]  /*139a0*/  ULEA UR4, UR5, UR4, 0x18 ;  /* 0x0000000405047291 */ /* 0x004fcc000f8ec03f */
[----:B------:R-:W-:-:S05]  /*139b0*/  IMAD.U32 R16, RZ, RZ, UR4 ;  /* 0x00000004ff107e24 */ /* 0x000fca000f8e00ff */
[----:B-----5:R-:W2:Y:S04]  /*139c0*/  LDS R2, [R16+0x2d8d0] ;  /* 0x02d8d00010027984 */ /* 0x020ea80000000800 */
[----:B--2---:R2:W-:Y:S01]  /*139d0*/  STL [R1+0x10], R2 ;  /* 0x0000100201007387 */ /* 0x0045e20000100800 */
[----:B------:R-:W-:Y:S06]  /*139e0*/  BAR.ARV 0x4, 0x200 ;  /* 0x0108000000007b1d */ /* 0x000fec0000002000 */
[----:B------:R-:W-:Y:S05]  /*139f0*/  BRA `(.L_x_962) ;  /* 0x00000000002c7947 */ /* 0x000fea0003800000 */
.L_x_961:
[----:B------:R-:W-:-:S03]  /*13a00*/  UMOV UR4, 0xffffffff ;  /* 0xffffffff00047882 */ /* 0x000fc60000000000 */
[----:B------:R-:W-:Y:S05]  /*13a10*/  BRA.DIV UR4, `(.L_x_963) ;  /* 0x0000002604fc7947 */ /* 0x000fea000b800000 */
[----:B-----5:R2:W3:Y:S02]  /*13a20*/  SHFL.IDX PT, R14, R2, RZ, 0x1f ;  /* 0x00001fff020e7589 */ /* 0x0204e400000e0000 */
.L_x_1041:
[----:B------:R-:W4:Y:S01]  /*13a30*/  @!P2 S2R R3, SR_CgaCtaId ;  /* 0x000000000003a919 */ /* 0x000f220000008800 */
[----:B------:R-:W-:Y:S05]  /*13a40*/  WARPSYNC.ALL ;  /* 0x0000000000007948 */ /* 0x000fea0003800000 */
[----:B------:R-:W-:Y:S01]  /*13a50*/  BAR.SYNC.DEFER_BLOCKING 0x4, 0x200 ;  /* 0x0108000000007b1d */ /* 0x000fe20000010000 */
[----:B-1----:R-:W-:-:S05]  /*13a60*/  @!P2 MOV R0, 0x400 ;  /* 0x000004000000a802 */ /* 0x002fca0000000f00 */
[----:B---3--:R3:W-:Y:S01]  /*13a70*/  STL [R1+0x10], R14 ;  /* 0x0000100e01007387 */ /* 0x0087e20000100800 */
[----:B----4-:R-:W-:-:S05]  /*13a80*/  @!P2 LEA R16, R3, R0, 0x18 ;  /* 0x000000000310a211 */ /* 0x010fca00078ec0ff */
[----:B------:R3:W-:Y:S01]  /*13a90*/  @!P2 STS [R16+0x2d8d0], R2 ;  /* 0x02d8d0021000a388 */ /* 0x0007e20000000800 */
[----:B------:R-:W-:Y:S06]  /*13aa0*/  BAR.ARV 0x5, 0x200 ;  /* 0x0148000000007b1d */ /* 0x000fec0000002000 */
.L_x_962:
[----:B-1----:R-:W4:Y:S01]  /*13ab0*/  LDL R0, [R1+0x10] ;  /* 0x0000100001007983 */ /* 0x002f220000100800 */
[----:B------:R-:W-:Y:S02]  /*13ac0*/  ULDC UR4, c[0x0][0xc38] ;  /* 0x00030e0000047ab9 */ /* 0x000fe40000000800 */
[----:B----4-:R-:W-:-:S13]  /*13ad0*/  ISETP.GE.AND P0, PT, R0, UR4, PT ;  /* 0x0000000400007c0c */ /* 0x010fda000bf06270 */
[----:B------:R-:W-:Y:S05]  /*13ae0*/  @!P0 BRA `(.L_x_964) ;  /* 0xffffffc000c48947 */ /* 0x000fea000383ffff */
.L_x_909:
[----:B------:R-:W4:Y:S01]  /*13af0*/  LDL.LU R0, [R1+0x14] ;  /* 0x0000140001007983 */ /* 0x000f220000300800 */
[----:B------:R-:W-:Y:S01]  /*13b00*/  BSSY B0, `(.L_x_965) ;  /* 0x000000b000007945 */ /* 0x000fe20003800000 */
[----:B------:R-:W1:Y:S01]  /*13b10*/  S2R R5, SR_CgaCtaId ;  /* 0x0000000000057919 */ /* 0x000e620000008800 */
[----:B----4-:R-:W-:-:S05]  /*13b20*/  VIADD R0, R0, 0x1 ;  /* 0x0000000100007836 */ /* 0x010fca0000000000 */
[----:B--23--:R-:W-:-:S04]  /*13b30*/  LEA.HI R2, R0, R0, RZ, 0x1 ;  /* 0x0000000000027211 */ /* 0x00cfc800078f08ff */
[----:B------:R-:W-:Y:S02]  /*13b40*/  LOP3.LUT R3, R2, 0xfffffffe, RZ, 0xc0, !PT ;  /* 0xfffffffe02037812 */ /* 0x000fe400078ec0ff */
[----:B------:R-:W-:-:S03]  /*13b50*/  MOV R2, 0x400 ;  /* 0x0000040000027802 */ /* 0x000fc60000000f00 */
[----:B------:R-:W-:Y:S01]  /*13b60*/  IMAD.IADD R0, R0, 0x1, -R3 ;  /* 0x0000000100007824 */ /* 0x000fe200078e0a03 */
[----:B-1----:R-:W-:-:S04]  /*13b70*/  LEA R4, R5, R2, 0x18 ;  /* 0x0000000205047211 */ /* 0x002fc800078ec0ff */
[----:B------:R-:W-:-:S04]  /*13b80*/  SHF.L.U32 R0, R0, 0x1f, RZ ;  /* 0x0000001f00007819 */ /* 0x000fc800000006ff */
[----:B------:R-:W1:Y:S02]  /*13b90*/  SYNCS.PHASECHK.TRANS64.TRYWAIT P0, [R4+URZ+0x2d820], R0 ;  /* 0x02d82000040075a7 */ /* 0x000e64000800017f */
[----:B-1----:R-:W-:Y:S05]  /*13ba0*/  @!P0 BRA `(.L_x_966) ;  /* 0x0000002400c08947 */ /* 0x002fea0003800000 */
.L_x_1042:
[----:B------:R-:W-:Y:S05]  /*13bb0*/  BSYNC B0 ;  /* 0x0000000000007941 */ /* 0x000fea0003800000 */
.L_x_965:
[----:B------:R-:W-:-:S03]  /*13bc0*/  UMOV UR4, 0xffffffff ;  /* 0xffffffff00047882 */ /* 0x000fc60000000000 */
[----:B------:R-:W-:Y:S05]  /*13bd0*/  BRA.DIV UR4, `(.L_x_967) ;  /* 0x0000002604c87947 */ /* 0x000fea000b800000 */
[----:B-1----:R-:W1:Y:S02]  /*13be0*/  S2R R0, SR_TID.X ;  /* 0x0000000000007919 */ /* 0x002e640000002100 */
[----:B-1----:R-:W-:-:S04]  /*13bf0*/  SHF.R.U32.HI R0, RZ, 0x5, R0 ;  /* 0x00000005ff007819 */ /* 0x002fc80000011600 */
[----:B------:R-:W-:-:S05]  /*13c00*/  LOP3.LUT R0, R0, 0x3, RZ, 0xc0, !PT ;  /* 0x0000000300007812 */ /* 0x000fca00078ec0ff */
[----:B------:R1:W2:Y:S02]  /*13c10*/  SHFL.IDX PT, R14, R0, RZ, 0x1f ;  /* 0x00001fff000e7589 */ /* 0x0002a400000e0000 */
.L_x_1045:
[----:B--2---:R-:W-:Y:S01]  /*13c20*/  ISETP.NE.AND P0, PT, R14, RZ, PT ;  /* 0x000000ff0e00720c */ /* 0x004fe20003f05270 */
[----:B------:R-:W-:-:S12]  /*13c30*/  BSSY B0, `(.L_x_968) ;  /* 0x0000024000007945 */ /* 0x000fd80003800000 */
[----:B------:R-:W-:Y:S05]  /*13c40*/  @P0 BRA `(.L_x_969) ;  /* 0x0000000000880947 */ /* 0x000fea0003800000 */
[----:B------:R-:W-:-:S03]  /*13c50*/  UMOV UR4, 0xffffffff ;  /* 0xffffffff00047882 */ /* 0x000fc60000000000 */
[----:B------:R-:W-:Y:S05]  /*13c60*/  BRA.DIV UR4, `(.L_x_970) ;  /* 0x0000002604d87947 */ /* 0x000fea000b800000 */
[----:B------:R-:W-:-:S13]  /*13c70*/  ELECT P6, URZ, PT ;  /* 0x00000000003f782f */ /* 0x000fda00038c0000 */
.L_x_1048:
[----:B------:R-:W-:Y:S05]  /*13c80*/  @!P6 BRA `(.L_x_969) ;  /* 0x000000000078e947 */ /* 0x000fea0003800000 */
[----:B------:R-:W-:-:S06]  /*13c90*/  ULOP3.LUT UR4, UR42, 0x2, URZ, 0xfc, !UPT ;  /* 0x000000022a047892 */ /* 0x000fcc000f8efc3f */
[----:B-1----:R-:W-:-:S05]  /*13ca0*/  IMAD.U32 R0, RZ, RZ, UR4 ;  /* 0x00000004ff007e24 */ /* 0x002fca000f8e00ff */
[----:B------:R-:W-:-:S13]  /*13cb0*/  ISETP.NE.AND P0, PT, R0, 0x3, PT ;  /* 0x000000030000780c */ /* 0x000fda0003f05270 */
[----:B------:R-:W-:Y:S05]  /*13cc0*/  @!P0 BRA `(.L_x_971) ;  /* 0x0000000000048947 */ /* 0x000fea0003800000 */
[----:B------:R-:W-:Y:S01]  /*13cd0*/  BPT.TRAP 0x1 ;  /* 0x000000040000795c */ /* 0x000fe20000300000 */
.L_x_971:
[C---:B------:R-:W-:Y:S01]  /*13ce0*/  IMAD R5, R23.reuse, 0x8, R4 ;  /* 0x0000000817057824 */ /* 0x040fe200078e0204 */
[----:B------:R-:W-:Y:S01]  /*13cf0*/  SHF.L.U32 R0, R26, 0x1f, RZ ;  /* 0x0000001f1a007819 */ /* 0x000fe200000006ff */
[----:B------:R-:W-:-:S03]  /*13d00*/  VIADD R23, R23, 0x1 ;  /* 0x0000000117177836 */ /* 0x000fc60000000000 */
[----:B------:R-:W1:Y:S02]  /*13d10*/  SYNCS.PHASECHK.TRANS64.TRYWAIT P1, [R5+URZ+0x2d840], R0 ;  /* 0x02d84000050075a7 */ /* 0x000e64000802017f */
[----:B------:R-:W-:-:S04]  /*13d20*/  ISETP.NE.AND P2, PT, R23, 0x2, PT ;  /* 0x000000021700780c */ /* 0x000fc80003f45270 */
[----:B------:R-:W-:Y:S01]  /*13d30*/  SEL R3, RZ, 0x1, P2 ;  /* 0x00000001ff037807 */ /* 0x000fe20001000000 */
[----:B-1----:R-:W-:Y:S08]  /*13d40*/  @!P1 BRA `(.L_x_972) ;  /* 0x0000002400c09947 */ /* 0x002ff00003800000 */
.L_x_1049:
[----:B------:R-:W-:Y:S02]  /*13d50*/  SEL R23, R23, RZ, P2 ;  /* 0x000000ff17177207 */ /* 0x000fe40001000000 */
[----:B------:R-:W-:Y:S01]  /*13d60*/  LOP3.LUT R2, R26, R3, RZ, 0x3c, !PT ;  /* 0x000000031a027212 */ /* 0x000fe200078e3cff */
[----:B------:R-:W-:Y:S06]  /*13d70*/  @!P0 BRA `(.L_x_973) ;  /* 0x0000000000048947 */ /* 0x000fec0003800000 */
[----:B------:R-:W-:Y:S01]  /*13d80*/  BPT.TRAP 0x1 ;  /* 0x000000040000795c */ /* 0x000fe20000300000 */
.L_x_973:
[----:B------:R-:W-:Y:S01]  /*13d90*/  IMAD R23, R23, 0x8, R4 ;  /* 0x0000000817177824 */ /* 0x000fe200078e0204 */
[----:B------:R-:W-:-:S04]  /*13da0*/  SHF.L.U32 R2, R2, 0x1f, RZ ;  /* 0x0000001f02027819 */ /* 0x000fc800000006ff */
[----:B------:R-:W2:Y:S02]  /*13db0*/  SYNCS.PHASECHK.TRANS64.TRYWAIT P1, [R23+URZ+0x2d840], R2 ;  /* 0x02d84002170075a7 */ /* 0x000ea4000802017f */
[----:B--2---:R-:W-:Y:S05]  /*13dc0*/  @!P1 BRA `(.L_x_974) ;  /* 0x0000002400b49947 */ /* 0x004fea0003800000 */
.L_x_1050:
[----:B------:R-:W-:Y:S05]  /*13dd0*/  @!P0 BRA `(.L_x_975) ;  /* 0x0000000000048947 */ /* 0x000fea0003800000 */
[----:B------:R-:W-:Y:S01]  /*13de0*/  BPT.TRAP 0x1 ;  /* 0x000000040000795c */ /* 0x000fe20000300000 */
.L_x_975:
[----:B------:R-:W3:Y:S02]  /*13df0*/  SYNCS.PHASECHK.TRANS64.TRYWAIT P1, [R5+URZ+0x2d860], R0 ;  /* 0x02d86000050075a7 */ /* 0x000ee4000802017f */
[----:B---3--:R-:W-:Y:S05]  /*13e00*/  @!P1 BRA `(.L_x_976) ;  /* 0x0000002400b89947 */ /* 0x008fea0003800000 */
.L_x_1051:
[----:B------:R-:W-:Y:S05]  /*13e10*/  @!P0 BRA `(.L_x_977) ;  /* 0x0000000000048947 */ /* 0x000fea0003800000 */
[----:B------:R-:W-:Y:S01]  /*13e20*/  BPT.TRAP 0x1 ;  /* 0x000000040000795c */ /* 0x000fe20000300000 */
.L_x_977:
[----:B----4-:R4:W0:Y:S02]  /*13e30*/  SYNCS.PHASECHK.TRANS64.TRYWAIT P0, [R23+URZ+0x2d860], R2 ;  /* 0x02d86002170075a7 */ /* 0x010824000800017f */
[----:B0-----:R-:W-:Y:S05]  /*13e40*/  @!P0 NANOSLEEP.SYNCS 0x989680 ;  /* 0x009896800000895d */ /* 0x001fea0003900000 */
[----:B------:R-:W0:Y:S02]  /*13e50*/  @!P0 SYNCS.PHASECHK.TRANS64 P0, [R23+URZ+0x2d860], R2 ;  /* 0x02d86002170085a7 */ /* 0x000e24000800007f */
[----:B0-----:R-:W-:Y:S05]  /*13e60*/  @!P0 BRA `(.L_x_977) ;  /* 0xfffffffc00f08947 */ /* 0x001fea000383ffff */
.L_x_969:
[----:B------:R-:W-:Y:S05]  /*13e70*/  BSYNC B0 ;  /* 0x0000000000007941 */ /* 0x000fea0003800000 */
.L_x_968:
[----:B------:R-:W-:Y:S05]  /*13e80*/  EXIT ;  /* 0x000000000000794d */ /* 0x000fea0003800000 */
.L_x_822:
[----:B0-----:R-:W-:-:S04]  /*13e90*/  IMAD.U32 R3, RZ, RZ, UR40 ;  /* 0x00000028ff037e24 */ /* 0x001fc8000f8e00ff */
[----:B------:R0:W1:Y:S03]  /*13ea0*/  SYNCS.PHASECHK.TRANS64.TRYWAIT P1, [R3+URZ+0x2d800], R0 ;  /* 0x02d80000030075a7 */ /* 0x000066000802017f */
[----:B-1----:R-:W-:Y:S05]  /*13eb0*/  @!P1 NANOSLEEP.SYNCS 0x989680 ;  /* 0x009896800000995d */ /* 0x002fea0003900000 */
[----:B------:R-:W1:Y:S02]  /*13ec0*/  @!P1 SYNCS.PHASECHK.TRANS64 P1, [R3+URZ+0x2d800], R0 ;  /* 0x02d80000030095a7 */ /* 0x000e64000802007f */
[----:B-1----:R-:W-:Y:S05]  /*13ed0*/  @!P1 BRA `(.L_x_822) ;  /* 0xfffffffc00ec9947 */ /* 0x002fea000383ffff */
[----:B------:R-:W-:Y:S05]  /*13ee0*/  BRA `(.L_x_978) ;  /* 0xfffffedc00007947 */ /* 0x000fea000383ffff */
.L_x_826:
[----:B-1----:R1:W2:Y:S02]  /*13ef0*/  SYNCS.PHASECHK.TRANS64.TRYWAIT P1, [R3+URZ+0x2d830], R0 ;  /* 0x02d83000030075a7 */ /* 0x0022a4000802017f */
[----:B--2---:R-:W-:Y:S05]  /*13f00*/  @!P1 NANOSLEEP.SYNCS 0x989680 ;  /* 0x009896800000995d */ /* 0x004fea0003900000 */
[----:B------:R-:W2:Y:S02]  /*13f10*/  @!P1 SYNCS.PHASECHK.TRANS64 P1, [R3+URZ+0x2d830], R0 ;  /* 0x02d83000030095a7 */ /* 0x000ea4000802007f */
[----:B--2---:R-:W-:Y:S05]  /*13f20*/  @!P1 BRA `(.L_x_826) ;  /* 0xfffffffc00f09947 */ /* 0x004fea000383ffff */
[----:B------:R-:W-:Y:S05]  /*13f30*/  BRA `(.L_x_825) ;  /* 0xfffffedc001c7947 */ /* 0x000fea000383ffff */
.L_x_843:
[----:B-1--4-:R-:W-:-:S04]  /*13f40*/  IMAD.U32 R9, RZ, RZ, UR6 ;  /* 0x00000006ff097e24 */ /* 0x012fc8000f8e00ff */
[----:B------:R1:W2:Y:S03]  /*13f50*/  SYNCS.PHASECHK.TRANS64.TRYWAIT P1, [R9+URZ+0x2d830], R0 ;  /* 0x02d83000090075a7 */ /* 0x0002a6000802017f */
[----:B--2---:R-:W-:Y:S05]  /*13f60*/  @!P1 NANOSLEEP.SYNCS 0x989680 ;  /* 0x009896800000995d */ /* 0x004fea0003900000 */
[----:B------:R-:W2:Y:S02]  /*13f70*/  @!P1 SYNCS.PHASECHK.TRANS64 P1, [R9+URZ+0x2d830], R0 ;  /* 0x02d83000090095a7 */ /* 0x000ea4000802007f */
[----:B--2---:R-:W-:Y:S05]  /*13f80*/  @!P1 BRA `(.L_x_843) ;  /* 0xfffffffc00ec9947 */ /* 0x004fea000383ffff */
[----:B------:R-:W-:Y:S05]  /*13f90*/  BRA `(.L_x_840) ;  /* 0xffffff1000347947 */ /* 0x000fea000383ffff */
.L_x_847:
[----:B-1----:R-:W-:-:S04]  /*13fa0*/  IMAD.U32 R9, RZ, RZ, UR6 ;  /* 0x00000006ff097e24 */ /* 0x002fc8000f8e00ff */
[----:B------:R1:W2:Y:S03]  /*13fb0*/  SYNCS.PHASECHK.TRANS64.TRYWAIT P1, [R9+URZ+0x2d850], R0 ;  /* 0x02d85000090075a7 */ /* 0x0002a6000802017f */
[----:B--2---:R-:W-:Y:S05]  /*13fc0*/  @!P1 NANOSLEEP.SYNCS 0x989680 ;  /* 0x009896800000995d */ /* 0x004fea0003900000 */
[----:B------:R-:W2:Y:S02]  /*13fd0*/  @!P1 SYNCS.PHASECHK.TRANS64 P1, [R9+URZ+0x2d850], R0 ;  /* 0x02d85000090095a7 */ /* 0x000ea4000802007f */
[----:B--2---:R-:W-:Y:S05]  /*13fe0*/  @!P1 BRA `(.L_x_847) ;  /* 0xfffffffc00ec9947 */ /* 0x004fea000383ffff */
[----:B------:R-:W-:Y:S05]  /*13ff0*/  BRA `(.L_x_844) ;  /* 0xffffff1000e07947 */ /* 0x000fea000383ffff */
.L_x_866:
[----:B-1----:R-:W-:-:S04]  /*14000*/  IMAD.U32 R7, RZ, RZ, UR6 ;  /* 0x00000006ff077e24 */ /* 0x002fc8000f8e00ff */
[----:B------:R1:W2:Y:S03]  /*14010*/  SYNCS.PHASECHK.TRANS64.TRYWAIT P1, [R7+URZ+0x2d830], R0 ;  /* 0x02d83000070075a7 */ /* 0x0002a6000802017f */
[----:B--2---:R-:W-:Y:S05]  /*14020*/  @!P1 NANOSLEEP.SYNCS 0x989680 ;  /* 0x009896800000995d */ /* 0x004fea0003900000 */
[----:B------:R-:W2:Y:S02]  /*14030*/  @!P1 SYNCS.PHASECHK.TRANS64 P1, [R7+URZ+0x2d830], R0 ;  /* 0x02d83000070095a7 */ /* 0x000ea4000802007f */
[----:B--2---:R-:W-:Y:S05]  /*14040*/  @!P1 BRA `(.L_x_866) ;  /* 0xfffffffc00ec9947 */ /* 0x004fea000383ffff */
[----:B------:R-:W-:Y:S05]  /*14050*/  BRA `(.L_x_863) ;  /* 0xffffff4400347947 */ /* 0x000fea000383ffff */
.L_x_870:
[----:B-1----:R-:W-:-:S04]  /*14060*/  IMAD.U32 R7, RZ, RZ, UR6 ;  /* 0x00000006ff077e24 */ /* 0x002fc8000f8e00ff */
[----:B------:R1:W2:Y:S03]  /*14070*/  SYNCS.PHASECHK.TRANS64.TRYWAIT P1, [R7+URZ+0x2d850], R0 ;  /* 0x02d85000070075a7 */ /* 0x0002a6000802017f */
[----:B--2---:R-:W-:Y:S05]  /*14080*/  @!P1 NANOSLEEP.SYNCS 0x989680 ;  /* 0x009896800000995d */ /* 0x004fea0003900000 */
[----:B------:R-:W2:Y:S02]  /*14090*/  @!P1 SYNCS.PHASECHK.TRANS64 P1, [R7+URZ+0x2d850], R0 ;  /* 0x02d85000070095a7 */ /* 0x000ea4000802007f */
[----:B--2---:R-:W-:Y:S05]  /*140a0*/  @!P1 BRA `(.L_x_870) ;  /* 0xfffffffc00ec9947 */ /* 0x004fea000383ffff */
[----:B------:R-:W-:Y:S05]  /*140b0*/  BRA `(.L_x_867) ;  /* 0xffffff4400e07947 */ /* 0x000fea000383ffff */
.L_x_878:
[----:B-1----:R-:W-:-:S04]  /*140c0*/  IMAD.U32 R9, RZ, RZ, UR6 ;  /* 0x00000006ff097e24 */ /* 0x002fc8000f8e00ff */
[----:B------:R1:W2:Y:S03]  /*140d0*/  SYNCS.PHASECHK.TRANS64.TRYWAIT P1, [R9+URZ+0x2d830], R0 ;  /* 0x02d83000090075a7 */ /* 0x0002a6000802017f */
[----:B--2---:R-:W-:Y:S05]  /*140e0*/  @!P1 NANOSLEEP.SYNCS 0x989680 ;  /* 0x009896800000995d */ /* 0x004fea0003900000 */
[----:B------:R-:W2:Y:S02]  /*140f0*/  @!P1 SYNCS.PHASECHK.TRANS64 P1, [R9+URZ+0x2d830], R0 ;  /* 0x02d83000090095a7 */ /* 0x000ea4000802007f */
[----:B--2---:R-:W-:Y:S05]  /*14100*/  @!P1 BRA `(.L_x_878) ;  /* 0xfffffffc00ec9947 */ /* 0x004fea000383ffff */
[----:B------:R-:W-:Y:S05]  /*14110*/  BRA `(.L_x_875) ;  /* 0xffffff64005c7947 */ /* 0x000fea000383ffff */
.L_x_882:
[----:B-1----:R-:W-:-:S04]  /*14120*/  IMAD.U32 R9, RZ, RZ, UR6 ;  /* 0x00000006ff097e24 */ /* 0x002fc8000f8e00ff */
[----:B------:R1:W2:Y:S03]  /*14130*/  SYNCS.PHASECHK.TRANS64.TRYWAIT P1, [R9+URZ+0x2d850], R0 ;  /* 0x02d85000090075a7 */ /* 0x0002a6000802017f */
[----:B--2---:R-:W-:Y:S05]  /*14140*/  @!P1 NANOSLEEP.SYNCS 0x989680 ;  /* 0x009896800000995d */ /* 0x004fea0003900000 */
[----:B------:R-:W2:Y:S02]  /*14150*/  @!P1 SYNCS.PHASECHK.TRANS64 P1, [R9+URZ+0x2d850], R0 ;  /* 0x02d85000090095a7 */ /* 0x000ea4000802007f */
[----:B--2---:R-:W-:Y:S05]  /*14160*/  @!P1 BRA `(.L_x_882) ;  /* 0xfffffffc00ec9947 */ /* 0x004fea000383ffff */
[----:B------:R-:W-:Y:S05]  /*14170*/  BRA `(.L_x_879) ;  /* 0xffffff6800087947 */ /* 0x000fea000383ffff */
.L_x_897:
[----:B-1----:R-:W-:-:S04]  /*14180*/  IMAD.U32 R6, RZ, RZ, UR8 ;  /* 0x00000008ff067e24 */ /* 0x002fc8000f8e00ff */
[----:B------:R1:W2:Y:S03]  /*14190*/  SYNCS.PHASECHK.TRANS64.TRYWAIT P1, [R6+URZ+0x2d850], R5 ;  /* 0x02d85005060075a7 */ /* 0x0002a6000802017f */
[----:B--2---:R-:W-:Y:S05]  /*141a0*/  @!P1 NANOSLEEP.SYNCS 0x989680 ;  /* 0x009896800000995d */ /* 0x004fea0003900000 */
[----:B------:R-:W2:Y:S02]  /*141b0*/  @!P1 SYNCS.PHASECHK.TRANS64 P1, [R6+URZ+0x2d850], R5 ;  /* 0x02d85005060095a7 */ /* 0x000ea4000802007f */
[----:B--2---:R-:W-:Y:S05]  /*141c0*/  @!P1 BRA `(.L_x_897) ;  /* 0xfffffffc00ec9947 */ /* 0x004fea000383ffff */
[----:B------:R-:W-:Y:S05]  /*141d0*/  BRA `(.L_x_896) ;  /* 0xffffff9400807947 */ /* 0x000fea000383ffff */
.L_x_926:
[----:B------:R-:W1:Y:S01]  /*141e0*/  S2R R20, SR_TID.X ;  /* 0x0000000000147919 */ /* 0x000e620000002100 */
        /* <DEDUP_REMOVED lines=9> */
.L_x_979:
[----:B------:R-:W-:Y:S05]  /*14280*/  BRA `(.L_x_980) ;  /* 0xffffffc8004c7947 */ /* 0x000fea000383ffff */
.L_x_929:
[----:B0-----:R0:W1:Y:S02]  /*14290*/  SYNCS.PHASECHK.TRANS64.TRYWAIT P0, [R6+URZ+0x2d840], R2 ;  /* 0x02d84002060075a7 */ /* 0x001064000800017f */
[----:B-1----:R-:W-:Y:S05]  /*142a0*/  @!P0 NANOSLEEP.SYNCS 0x989680 ;  /* 0x009896800000895d */ /* 0x002fea0003900000 */
[----:B------:R-:W1:Y:S02]  /*142b0*/  @!P0 SYNCS.PHASECHK.TRANS64 P0, [R6+URZ+0x2d840], R2 ;  /* 0x02d84002060085a7 */ /* 0x000e64000800007f */
[----:B-1----:R-:W-:Y:S05]  /*142c0*/  @!P0 BRA `(.L_x_929) ;  /* 0xfffffffc00f08947 */ /* 0x002fea000383ffff */
[----:B------:R-:W-:Y:S05]  /*142d0*/  BRA `(.L_x_981) ;  /* 0xffffffcc00547947 */ /* 0x000fea000383ffff */
.L_x_930:
        /* <DEDUP_REMOVED lines=8> */
.L_x_983:
[----:B------:R-:W-:Y:S05]  /*14360*/  BSYNC B0 ;  /* 0x0000000000007941 */ /* 0x000fea0003800000 */
.L_x_982:
[----:B------:R-:W-:Y:S02]  /*14370*/  IMAD.MOV.U32 R13, RZ, RZ, R4 ;  /* 0x000000ffff0d7224 */ /* 0x000fe400078e0004 */
[----:B------:R-:W-:Y:S02]  /*14380*/  IMAD.MOV.U32 R12, RZ, RZ, RZ ;  /* 0x000000ffff0c7224 */ /* 0x000fe400078e00ff */
[----:B------:R-:W-:Y:S02]  /*14390*/  IMAD.MOV.U32 R11, RZ, RZ, 0x1c1f ;  /* 0x00001c1fff0b7424 */ /* 0x000fe400078e00ff */
[----:B------:R-:W-:Y:S02]  /*143a0*/  IMAD.MOV.U32 R15, RZ, RZ, -0x1 ;  /* 0xffffffffff0f7424 */ /* 0x000fe400078e00ff */
[----:B------:R-:W-:Y:S02]  /*143b0*/  IMAD.MOV.U32 R2, RZ, RZ, R14 ;  /* 0x000000ffff027224 */ /* 0x000fe400078e000e */
[----:B------:R-:W-:-:S07]  /*143c0*/  @P0 IMAD R8, R7, 0x2, R16 ;  /* 0x0000000207080824 */ /* 0x000fce00078e0210 */
[----:B------:R-:W-:Y:S05]  /*143d0*/  WARPSYNC.COLLECTIVE R15, `(.L_x_984) ;  /* 0x000000000f087348 */ /* 0x000fea0003c00000 */
[----:B------:R0:W1:Y:S02]  /*143e0*/  SHFL.IDX P6, R14, R13, R12, R11 ;  /* 0x0000000c0d0e7389 */ /* 0x00006400000c000b */
[----:B01----:R-:W-:Y:S01]  /*143f0*/  ENDCOLLECTIVE ;  /* 0x000000000000791b */ /* 0x003fe20003800000 */
.L_x_984:
[----:B------:R-:W-:Y:S02]  /*14400*/  IMAD.MOV.U32 R13, RZ, RZ, R0 ;  /* 0x000000ffff0d7224 */ /* 0x000fe400078e0000 */
[----:B------:R-:W-:Y:S02]  /*14410*/  IMAD.MOV.U32 R12, RZ, RZ, 0x1 ;  /* 0x00000001ff0c7424 */ /* 0x000fe400078e00ff */
[----:B------:R-:W-:-:S07]  /*14420*/  IMAD.MOV.U32 R3, RZ, RZ, R14 ;  /* 0x000000ffff037224 */ /* 0x000fce00078e000e */
[----:B------:R-:W-:Y:S05]  /*14430*/  WARPSYNC.COLLECTIVE R15, `(.L_x_985) ;  /* 0x000000000f087348 */ /* 0x000fea0003c00000 */
[----:B------:R0:W1:Y:S02]  /*14440*/  SHFL.IDX P6, R14, R13, R12, R11 ;  /* 0x0000000c0d0e7389 */ /* 0x00006400000c000b */
[----:B01----:R-:W-:Y:S01]  /*14450*/  ENDCOLLECTIVE ;  /* 0x000000000000791b */ /* 0x003fe20003800000 */
.L_x_985:
        /* <DEDUP_REMOVED lines=17> */
.L_x_986:
[----:B------:R-:W-:Y:S02]  /*14570*/  @P0 IMAD R8, R7, 0x2, R16 ;  /* 0x0000000207080824 */ /* 0x000fe400078e0210 */
[----:B------:R-:W-:Y:S02]  /*14580*/  IMAD.MOV.U32 R13, RZ, RZ, R0 ;  /* 0x000000ffff0d7224 */ /* 0x000fe400078e0000 */
[----:B------:R-:W-:Y:S02]  /*14590*/  IMAD.MOV.U32 R12, RZ, RZ, 0x2 ;  /* 0x00000002ff0c7424 */ /* 0x000fe400078e00ff */
[----:B------:R-:W-:-:S07]  /*145a0*/  IMAD.MOV.U32 R3, RZ, RZ, R14 ;  /* 0x000000ffff037224 */ /* 0x000fce00078e000e */
[----:B------:R-:W-:Y:S05]  /*145b0*/  WARPSYNC.COLLECTIVE R15, `(.L_x_987) ;  /* 0x000000000f087348 */ /* 0x000fea0003c00000 */
[----:B------:R0:W1:Y:S02]  /*145c0*/  SHFL.IDX P6, R14, R13, R12, R11 ;  /* 0x0000000c0d0e7389 */ /* 0x00006400000c000b */
[----:B01----:R-:W-:Y:S01]  /*145d0*/  ENDCOLLECTIVE ;  /* 0x000000000000791b */ /* 0x003fe20003800000 */
.L_x_987:
        /* <DEDUP_REMOVED lines=17> */
.L_x_988:
[----:B------:R-:W-:Y:S02]  /*146f0*/  @P0 IMAD R8, R7, 0x2, R16 ;  /* 0x0000000207080824 */ /* 0x000fe400078e0210 */
[----:B------:R-:W-:Y:S02]  /*14700*/  IMAD.MOV.U32 R13, RZ, RZ, R0 ;  /* 0x000000ffff0d7224 */ /* 0x000fe400078e0000 */
[----:B------:R-:W-:Y:S02]  /*14710*/  IMAD.MOV.U32 R12, RZ, RZ, 0x3 ;  /* 0x00000003ff0c7424 */ /* 0x000fe400078e00ff */
[----:B------:R-:W-:-:S07]  /*14720*/  IMAD.MOV.U32 R3, RZ, RZ, R14 ;  /* 0x000000ffff037224 */ /* 0x000fce00078e000e */
[----:B------:R-:W-:Y:S05]  /*14730*/  WARPSYNC.COLLECTIVE R15, `(.L_x_989) ;  /* 0x000000000f087348 */ /* 0x000fea0003c00000 */
[----:B------:R0:W1:Y:S02]  /*14740*/  SHFL.IDX P6, R14, R13, R12, R11 ;  /* 0x0000000c0d0e7389 */ /* 0x00006400000c000b */
[----:B01----:R-:W-:Y:S01]  /*14750*/  ENDCOLLECTIVE ;  /* 0x000000000000791b */ /* 0x003fe20003800000 */
.L_x_989:
        /* <DEDUP_REMOVED lines=16> */
.L_x_990:
[----:B------:R-:W-:Y:S05]  /*14860*/  BRA `(.L_x_991) ;  /* 0xffffffcc001c7947 */ /* 0x000fea000383ffff */
.L_x_935:
[----:B------:R-:W-:Y:S02]  /*14870*/  IMAD.MOV.U32 R13, RZ, RZ, R5 ;  /* 0x000000ffff0d7224 */ /* 0x000fe400078e0005 */
[----:B------:R-:W-:Y:S02]  /*14880*/  IMAD.MOV.U32 R12, RZ, RZ, RZ ;  /* 0x000000ffff0c7224 */ /* 0x000fe400078e00ff */
[----:B------:R-:W-:Y:S02]  /*14890*/  IMAD.MOV.U32 R11, RZ, RZ, 0x1c1f ;  /* 0x00001c1fff0b7424 */ /* 0x000fe400078e00ff */
[----:B------:R-:W-:Y:S02]  /*148a0*/  IMAD.MOV.U32 R15, RZ, RZ, -0x1 ;  /* 0xffffffffff0f7424 */ /* 0x000fe400078e00ff */
[----:B------:R-:W-:-:S07]  /*148b0*/  VIADD R4, R21, UR43 ;  /* 0x0000002b15047c36 */ /* 0x000fce0008000000 */
[----:B-----5:R-:W-:Y:S05]  /*148c0*/  WARPSYNC.COLLECTIVE R15, `(.L_x_992) ;  /* 0x000000000f087348 */ /* 0x020fea0003c00000 */
[----:B------:R0:W1:Y:S02]  /*148d0*/  SHFL.IDX P6, R14, R13, R12, R11 ;  /* 0x0000000c0d0e7389 */ /* 0x00006400000c000b */
[----:B01---5:R-:W-:Y:S01]  /*148e0*/  ENDCOLLECTIVE ;  /* 0x000000000000791b */ /* 0x023fe20003800000 */
.L_x_992:
[C---:B------:R-:W-:Y:S01]  /*148f0*/  VIADD R8, R4.reuse, 0x20 ;  /* 0x0000002004087836 */ /* 0x040fe20000000000 */
[----:B------:R-:W-:Y:S01]  /*14900*/  ISETP.GE.AND P0, PT, R4, UR37, PT ;  /* 0x0000002504007c0c */ /* 0x000fe2000bf06270 */
[----:B------:R-:W-:Y:S02]  /*14910*/  IMAD.MOV.U32 R13, RZ, RZ, R0 ;  /* 0x000000ffff0d7224 */ /* 0x000fe400078e0000 */
[----:B------:R-:W-:-:S10]  /*14920*/  IMAD.MOV.U32 R2, RZ, RZ, R14 ;  /* 0x000000ffff027224 */ /* 0x000fd400078e000e */
[----:B------:R-:W-:Y:S05]  /*14930*/  WARPSYNC.COLLECTIVE R15, `(.L_x_993) ;  /* 0x000000000f087348 */ /* 0x000fea0003c00000 */
[----:B------:R0:W1:Y:S02]  /*14940*/  SHFL.IDX P6, R14, R13, R12, R11 ;  /* 0x0000000c0d0e7389 */ /* 0x00006400000c000b */
[----:B01----:R-:W-:Y:S01]  /*14950*/  ENDCOLLECTIVE ;  /* 0x000000000000791b */ /* 0x003fe20003800000 */
.L_x_993:
[----:B------:R-:W-:Y:S02]  /*14960*/  IMAD.MOV.U32 R13, RZ, RZ, R5 ;  /* 0x000000ffff0d7224 */ /* 0x000fe400078e0005 */
[----:B------:R-:W-:Y:S02]  /*14970*/  IMAD.MOV.U32 R12, RZ, RZ, 0x1 ;  /* 0x00000001ff0c7424 */ /* 0x000fe400078e00ff */
[----:B------:R-:W-:-:S07]  /*14980*/  IMAD.MOV.U32 R3, RZ, RZ, R14 ;  /* 0x000000ffff037224 */ /* 0x000fce00078e000e */
[----:B------:R-:W-:Y:S05]  /*14990*/  WARPSYNC.COLLECTIVE R15, `(.L_x_994) ;  /* 0x000000000f087348 */ /* 0x000fea0003c00000 */
[----:B------:R0:W1:Y:S02]  /*149a0*/  SHFL.IDX P6, R14, R13, R12, R11 ;  /* 0x0000000c0d0e7389 */ /* 0x00006400000c000b */
[----:B01----:R-:W-:Y:S01]  /*149b0*/  ENDCOLLECTIVE ;  /* 0x000000000000791b */ /* 0x003fe20003800000 */
.L_x_994:
        /* <DEDUP_REMOVED lines=17> */
.L_x_995:
[----:B------:R-:W-:Y:S02]  /*14ad0*/  IMAD.MOV.U32 R13, RZ, RZ, R5 ;  /* 0x000000ffff0d7224 */ /* 0x000fe400078e0005 */
[----:B------:R-:W-:Y:S02]  /*14ae0*/  IMAD.MOV.U32 R12, RZ, RZ, 0x2 ;  /* 0x00000002ff0c7424 */ /* 0x000fe400078e00ff */
[----:B------:R-:W-:-:S07]  /*14af0*/  IMAD.MOV.U32 R3, RZ, RZ, R14 ;  /* 0x000000ffff037224 */ /* 0x000fce00078e000e */
[----:B------:R-:W-:Y:S05]  /*14b00*/  WARPSYNC.COLLECTIVE R15, `(.L_x_996) ;  /* 0x000000000f087348 */ /* 0x000fea0003c00000 */
[----:B------:R0:W1:Y:S02]  /*14b10*/  SHFL.IDX P6, R14, R13, R12, R11 ;  /* 0x0000000c0d0e7389 */ /* 0x00006400000c000b */
[----:B01----:R-:W-:Y:S01]  /*14b20*/  ENDCOLLECTIVE ;  /* 0x000000000000791b */ /* 0x003fe20003800000 */
.L_x_996:
        /* <DEDUP_REMOVED lines=13> */
[----:B------:R-:W-:Y:S01]  /*14c00*/  ISETP.GE.AND P0, PT, R2, UR37, PT ;  /* 0x0000002502007c0c */ /* 0x000fe2000bf06270 */
[----:B------:R-:W-:-:S12]  /*14c10*/  IMAD.MOV.U32 R2, RZ, RZ, R14 ;  /* 0x000000ffff027224 */ /* 0x000fd800078e000e */
[----:B------:R-:W-:Y:S05]  /*14c20*/  WARPSYNC.COLLECTIVE R15, `(.L_x_997) ;  /* 0x000000000f087348 */ /* 0x000fea0003c00000 */
[----:B------:R0:W1:Y:S02]  /*14c30*/  SHFL.IDX P6, R14, R13, R12, R11 ;  /* 0x0000000c0d0e7389 */ /* 0x00006400000c000b */
[----:B01----:R-:W-:Y:S01]  /*14c40*/  ENDCOLLECTIVE ;  /* 0x000000000000791b */ /* 0x003fe20003800000 */
.L_x_997:
[----:B------:R-:W-:Y:S02]  /*14c50*/  IMAD.MOV.U32 R13, RZ, RZ, R5 ;  /* 0x000000ffff0d7224 */ /* 0x000fe400078e0005 */
[----:B------:R-:W-:Y:S02]  /*14c60*/  IMAD.MOV.U32 R12, RZ, RZ, 0x3 ;  /* 0x00000003ff0c7424 */ /* 0x000fe400078e00ff */
[----:B------:R-:W-:-:S07]  /*14c70*/  IMAD.MOV.U32 R3, RZ, RZ, R14 ;  /* 0x000000ffff037224 */ /* 0x000fce00078e000e */
[----:B------:R-:W-:Y:S05]  /*14c80*/  WARPSYNC.COLLECTIVE R15, `(.L_x_998) ;  /* 0x000000000f087348 */ /* 0x000fea0003c00000 */
[----:B------:R0:W1:Y:S02]  /*14c90*/  SHFL.IDX P6, R14, R13, R12, R11 ;  /* 0x0000000c0d0e7389 */ /* 0x00006400000c000b */
[----:B01----:R-:W-:Y:S01]  /*14ca0*/  ENDCOLLECTIVE ;  /* 0x000000000000791b */ /* 0x003fe20003800000 */
.L_x_998:
        /* <DEDUP_REMOVED lines=10> */
.L_x_999:
[----:B------:R-:W-:Y:S01]  /*14d50*/  @!PT LDS RZ, [RZ] ;  /* 0x00000000fffff984 */ /* 0x000fe20000000800 */
[----:B------:R-:W-:Y:S01]  /*14d60*/  @!PT LDS RZ, [RZ] ;  /* 0x00000000fffff984 */ /* 0x000fe20000000800 */
[----:B------:R-:W-:Y:S01]  /*14d70*/  @!PT LDS RZ, [RZ] ;  /* 0x00000000fffff984 */ /* 0x000fe20000000800 */
[----:B------:R-:W-:Y:S04]  /*14d80*/  @!P0 LDGSTS.E.BYPASS.LTC128B.128 [R10+0xd400], desc[UR52][R2.64], !P3 ;  /* 0x0d400000020a8fae */ /* 0x000fe8000d901d74 */
[----:B------:R-:W-:Y:S04]  /*14d90*/  @!P0 LDGSTS.E.BYPASS.LTC128B.128 [R10+0x10400], desc[UR52][R2.64+0x40], !P4 ;  /* 0x10400040020a8fae */ /* 0x000fe8000e101d74 */
[----:B------:R0:W-:Y:S01]  /*14da0*/  @!P0 LDGSTS.E.BYPASS.LTC128B.128 [R10+0x13400], desc[UR52][R2.64+0x80], !P5 ;  /* 0x13400080020a8fae */ /* 0x0001e2000e901d74 */
[----:B------:R-:W-:Y:S02]  /*14db0*/  IMAD.MOV.U32 R13, RZ, RZ, R6 ;  /* 0x000000ffff0d7224 */ /* 0x000fe400078e0006 */
[----:B------:R-:W-:-:S02]  /*14dc0*/  IMAD.MOV.U32 R12, RZ, RZ, RZ ;  /* 0x000000ffff0c7224 */ /* 0x000fc400078e00ff */
[----:B0-----:R-:W-:Y:S02]  /*14dd0*/  VIADD R2, R4, 0x60 ;  /* 0x0000006004027836 */ /* 0x001fe40000000000 */
[----:B------:R-:W-:-:S07]  /*14de0*/  IMAD.MOV.U32 R0, RZ, RZ, R14 ;  /* 0x000000ffff007224 */ /* 0x000fce00078e000e */
[----:B------:R-:W-:Y:S05]  /*14df0*/  WARPSYNC.COLLECTIVE R15, `(.L_x_1000) ;  /* 0x000000000f087348 */ /* 0x000fea0003c00000 */
[----:B------:R0:W1:Y:S02]  /*14e00*/  SHFL.IDX P6, R14, R13, R12, R11 ;  /* 0x0000000c0d0e7389 */ /* 0x00006400000c000b */
[----:B01----:R-:W-:Y:S01]  /*14e10*/  ENDCOLLECTIVE ;  /* 0x000000000000791b */ /* 0x003fe20003800000 */
.L_x_1000:
[----:B------:R-:W-:-:S13]  /*14e20*/  ISETP.GE.AND P0, PT, R2, UR37, PT ;  /* 0x0000002502007c0c */ /* 0x000fda000bf06270 */
[----:B------:R-:W-:Y:S01]  /*14e30*/  @!P0 LEA R8, P1, R20, R0, 0x1 ;  /* 0x0000000014088211 */ /* 0x000fe200078208ff */
[----:B------:R-:W-:Y:S02]  /*14e40*/  VIADD R0, R4, 0x80 ;  /* 0x0000008004007836 */ /* 0x000fe40000000000 */
[----:B------:R-:W-:Y:S02]  /*14e50*/  IMAD.MOV.U32 R13, RZ, RZ, R7 ;  /* 0x000000ffff0d7224 */ /* 0x000fe400078e0007 */
[----:B------:R-:W-:Y:S02]  /*14e60*/  @!P0 IMAD.X R9, RZ, RZ, R5, P1 ;  /* 0x000000ffff098224 */ /* 0x000fe400008e0605 */
[----:B------:R-:W-:Y:S02]  /*14e70*/  @!P0 IMAD.MOV.U32 R2, RZ, RZ, R8 ;  /* 0x000000ffff028224 */ /* 0x000fe400078e0008 */
[----:B------:R-:W-:-:S05]  /*14e80*/  @!P0 IMAD.MOV.U32 R3, RZ, RZ, R9 ;  /* 0x000000ffff038224 */ /* 0x000fca00078e0009 */
[----:B------:R-:W-:Y:S01]  /*14e90*/  @!PT LDS RZ, [RZ] ;  /* 0x00000000fffff984 */ /* 0x000fe20000000800 */
[----:B------:R-:W-:Y:S01]  /*14ea0*/  @!PT LDS RZ, [RZ] ;  /* 0x00000000fffff984 */ /* 0x000fe20000000800 */
[----:B------:R-:W-:Y:S01]  /*14eb0*/  @!PT LDS RZ, [RZ] ;  /* 0x00000000fffff984 */ /* 0x000fe20000000800 */
[----:B------:R0:W-:Y:S04]  /*14ec0*/  @!P0 LDGSTS.E.BYPASS.LTC128B.128 [R10+0xdc00], desc[UR52][R2.64], !P3 ;  /* 0x0dc00000020a8fae */ /* 0x0001e8000d901d74 */
[----:B------:R0:W-:Y:S04]  /*14ed0*/  @!P0 LDGSTS.E.BYPASS.LTC128B.128 [R10+0x10c00], desc[UR52][R2.64+0x40], !P4 ;  /* 0x10c00040020a8fae */ /* 0x0001e8000e101d74 */
[----:B------:R0:W-:Y:S01]  /*14ee0*/  @!P0 LDGSTS.E.BYPASS.LTC128B.128 [R10+0x13c00], desc[UR52][R2.64+0x80], !P5 ;  /* 0x13c00080020a8fae */ /* 0x0001e2000e901d74 */
[----:B------:R-:W-:Y:S01]  /*14ef0*/  ISETP.GE.AND P0, PT, R0, UR37, PT ;  /* 0x0000002500007c0c */ /* 0x000fe2000bf06270 */
[----:B------:R-:W-:-:S12]  /*14f00*/  IMAD.MOV.U32 R0, RZ, RZ, R14 ;  /* 0x000000ffff007224 */ /* 0x000fd800078e000e */
[----:B0-----:R-:W-:Y:S05]  /*14f10*/  WARPSYNC.COLLECTIVE R15, `(.L_x_1001) ;  /* 0x000000000f087348 */ /* 0x001fea0003c00000 */
[----:B------:R1:W2:Y:S02]  /*14f20*/  SHFL.IDX P6, R14, R13, R12, R11 ;  /* 0x0000000c0d0e7389 */ /* 0x0002a400000c000b */
[----:B012---:R-:W-:Y:S01]  /*14f30*/  ENDCOLLECTIVE ;  /* 0x000000000000791b */ /* 0x007fe20003800000 */
.L_x_1001:
[----:B------:R-:W-:Y:S02]  /*14f40*/  IMAD.MOV.U32 R13, RZ, RZ, R6 ;  /* 0x000000ffff0d7224 */ /* 0x000fe400078e0006 */
[----:B------:R-:W-:Y:S02]  /*14f50*/  IMAD.MOV.U32 R12, RZ, RZ, 0x1 ;  /* 0x00000001ff0c7424 */ /* 0x000fe400078e00ff */
[----:B------:R-:W-:-:S07]  /*14f60*/  IMAD.MOV.U32 R2, RZ, RZ, R14 ;  /* 0x000000ffff027224 */ /* 0x000fce00078e000e */
[----:B------:R-:W-:Y:S05]  /*14f70*/  WARPSYNC.COLLECTIVE R15, `(.L_x_1002) ;  /* 0x000000000f087348 */ /* 0x000fea0003c00000 */
[----:B------:R0:W1:Y:S02]  /*14f80*/  SHFL.IDX P6, R14, R13, R12, R11 ;  /* 0x0000000c0d0e7389 */ /* 0x00006400000c000b */
[----:B01----:R-:W-:Y:S01]  /*14f90*/  ENDCOLLECTIVE ;  /* 0x000000000000791b */ /* 0x003fe20003800000 */
.L_x_1002:
[----:B------:R-:W-:-:S05]  /*14fa0*/  @!P0 LEA R5, P1, R20, R2, 0x1 ;  /* 0x0000000214058211 */ /* 0x000fca00078208ff */
[----:B------:R-:W-:Y:S02]  /*14fb0*/  @!P0 IMAD.X R0, RZ, RZ, R0, P1 ;  /* 0x000000ffff008224 */ /* 0x000fe400008e0600 */
[----:B------:R-:W-:Y:S02]  /*14fc0*/  @!P0 IMAD.MOV.U32 R2, RZ, RZ, R5 ;  /* 0x000000ffff028224 */ /* 0x000fe400078e0005 */
        /* <DEDUP_REMOVED lines=12> */
.L_x_1003:
[----:B------:R-:W-:Y:S05]  /*15090*/  BRA `(.L_x_1004) ;  /* 0xffffffd000007947 */ /* 0x000fea000383ffff */
.L_x_938:
[----:B0-----:R0:W1:Y:S02]  /*150a0*/  SYNCS.PHASECHK.TRANS64.TRYWAIT P0, [R16+URZ+0x2d820], R3 ;  /* 0x02d82003100075a7 */ /* 0x001064000800017f */
[----:B-1----:R-:W-:Y:S05]  /*150b0*/  @!P0 NANOSLEEP.SYNCS 0x989680 ;  /* 0x009896800000895d */ /* 0x002fea0003900000 */
[----:B------:R-:W1:Y:S02]  /*150c0*/  @!P0 SYNCS.PHASECHK.TRANS64 P0, [R16+URZ+0x2d820], R3 ;  /* 0x02d82003100085a7 */ /* 0x000e64000800007f */
[----:B-1----:R-:W-:Y:S05]  /*150d0*/  @!P0 BRA `(.L_x_938) ;  /* 0xfffffffc00f08947 */ /* 0x002fea000383ffff */
[----:B------:R-:W-:Y:S05]  /*150e0*/  BRA `(.L_x_1005) ;  /* 0xffffffd000647947 */ /* 0x000fea000383ffff */
.L_x_942:
[----:B0-----:R0:W1:Y:S02]  /*150f0*/  SYNCS.PHASECHK.TRANS64.TRYWAIT P0, [R6+URZ+0x2d840], R0 ;  /* 0x02d84000060075a7 */ /* 0x001064000800017f */
[----:B-1----:R-:W-:Y:S05]  /*15100*/  @!P0 NANOSLEEP.SYNCS 0x989680 ;  /* 0x009896800000895d */ /* 0x002fea0003900000 */
[----:B------:R-:W1:Y:S02]  /*15110*/  @!P0 SYNCS.PHASECHK.TRANS64 P0, [R6+URZ+0x2d840], R0 ;  /* 0x02d84000060085a7 */ /* 0x000e64000800007f */
[----:B-1----:R-:W-:Y:S05]  /*15120*/  @!P0 BRA `(.L_x_942) ;  /* 0xfffffffc00f08947 */ /* 0x002fea000383ffff */
[----:B------:R-:W-:Y:S05]  /*15130*/  BRA `(.L_x_1006) ;  /* 0xffffffd400387947 */ /* 0x000fea000383ffff */
.L_x_943:
        /* <DEDUP_REMOVED lines=8> */
.L_x_1008:
[----:B------:R-:W-:Y:S05]  /*151c0*/  BSYNC B1 ;  /* 0x0000000000017941 */ /* 0x000fea0003800000 */
.L_x_1007:
[----:B------:R-:W0:Y:S01]  /*151d0*/  S2R R27, SR_TID.X ;  /* 0x00000000001b7919 */ /* 0x000e220000002100 */
[----:B------:R-:W-:Y:S02]  /*151e0*/  IMAD.MOV.U32 R13, RZ, RZ, R7 ;  /* 0x000000ffff0d7224 */ /* 0x000fe400078e0007 */
        /* <DEDUP_REMOVED lines=8> */
.L_x_1009:
        /* <DEDUP_REMOVED lines=8> */
.L_x_1010:
[----:B------:R-:W-:-:S05]  /*152f0*/  IMAD.SHL.U32 R0, R27, 0x2, RZ ;  /* 0x000000021b007824 */ /* 0x000fca00078e00ff */
        /* <DEDUP_REMOVED lines=13> */
.L_x_1011:
[----:B------:R-:W-:Y:S02]  /*153d0*/  IMAD.MOV.U32 R13, RZ, RZ, R10 ;  /* 0x000000ffff0d7224 */ /* 0x000fe400078e000a */
[----:B------:R-:W-:Y:S02]  /*153e0*/  IMAD.MOV.U32 R12, RZ, RZ, 0x2 ;  /* 0x00000002ff0c7424 */ /* 0x000fe400078e00ff */
[----:B------:R-:W-:-:S07]  /*153f0*/  IMAD.MOV.U32 R2, RZ, RZ, R14 ;  /* 0x000000ffff027224 */ /* 0x000fce00078e000e */
[----:B------:R-:W-:Y:S05]  /*15400*/  WARPSYNC.COLLECTIVE R15, `(.L_x_1012) ;  /* 0x000000000f087348 */ /* 0x000fea0003c00000 */
[----:B------:R0:W1:Y:S02]  /*15410*/  SHFL.IDX P6, R14, R13, R12, R11 ;  /* 0x0000000c0d0e7389 */ /* 0x00006400000c000b */
[----:B01----:R-:W-:Y:S01]  /*15420*/  ENDCOLLECTIVE ;  /* 0x000000000000791b */ /* 0x003fe20003800000 */
.L_x_1012:
        /* <DEDUP_REMOVED lines=13> */
.L_x_1013:
[----:B------:R-:W-:Y:S02]  /*15500*/  IMAD.MOV.U32 R13, RZ, RZ, R10 ;  /* 0x000000ffff0d7224 */ /* 0x000fe400078e000a */
[----:B------:R-:W-:Y:S02]  /*15510*/  IMAD.MOV.U32 R12, RZ, RZ, 0x3 ;  /* 0x00000003ff0c7424 */ /* 0x000fe400078e00ff */
[----:B------:R-:W-:-:S07]  /*15520*/  IMAD.MOV.U32 R2, RZ, RZ, R14 ;  /* 0x000000ffff027224 */ /* 0x000fce00078e000e */
[----:B------:R-:W-:Y:S05]  /*15530*/  WARPSYNC.COLLECTIVE R15, `(.L_x_1014) ;  /* 0x000000000f087348 */ /* 0x000fea0003c00000 */
[----:B------:R0:W1:Y:S02]  /*15540*/  SHFL.IDX P6, R14, R13, R12, R11 ;  /* 0x0000000c0d0e7389 */ /* 0x00006400000c000b */
[----:B01----:R-:W-:Y:S01]  /*15550*/  ENDCOLLECTIVE ;  /* 0x000000000000791b */ /* 0x003fe20003800000 */
.L_x_1014:
        /* <DEDUP_REMOVED lines=13> */
.L_x_1015:
[----:B------:R-:W-:Y:S01]  /*15630*/  IMAD.MOV.U32 R2, RZ, RZ, R14 ;  /* 0x000000ffff027224 */ /* 0x000fe200078e000e */
[----:B------:R-:W-:Y:S06]  /*15640*/  BRA `(.L_x_1016) ;  /* 0xffffffd000e47947 */ /* 0x000fec000383ffff */
.L_x_948:
[----:B-1----:R1:W2:Y:S02]  /*15650*/  SYNCS.PHASECHK.TRANS64.TRYWAIT P0, [R6+URZ+0x2d860], R2 ;  /* 0x02d86002060075a7 */ /* 0x0022a4000800017f */
[----:B--2---:R-:W-:Y:S05]  /*15660*/  @!P0 NANOSLEEP.SYNCS 0x989680 ;  /* 0x009896800000895d */ /* 0x004fea0003900000 */
[----:B------:R-:W2:Y:S02]  /*15670*/  @!P0 SYNCS.PHASECHK.TRANS64 P0, [R6+URZ+0x2d860], R2 ;  /* 0x02d86002060085a7 */ /* 0x000ea4000800007f */
[----:B--2---:R-:W-:Y:S05]  /*15680*/  @!P0 BRA `(.L_x_948) ;  /* 0xfffffffc00f08947 */ /* 0x004fea000383ffff */
[----:B------:R-:W-:Y:S05]  /*15690*/  BRA `(.L_x_1017) ;  /* 0xffffffd400447947 */ /* 0x000fea000383ffff */
.L_x_949:
        /* <DEDUP_REMOVED lines=8> */
.L_x_1019:
[----:B------:R-:W-:Y:S05]  /*15720*/  BSYNC B1 ;  /* 0x0000000000017941 */ /* 0x000fea0003800000 */
.L_x_1018:
[----:B------:R-:W-:Y:S02]  /*15730*/  IMAD.MOV.U32 R13, RZ, RZ, R17 ;  /* 0x000000ffff0d7224 */ /* 0x000fe400078e0011 */
[----:B------:R-:W-:Y:S02]  /*15740*/  IMAD.MOV.U32 R12, RZ, RZ, RZ ;  /* 0x000000ffff0c7224 */ /* 0x000fe400078e00ff */
[----:B------:R-:W-:Y:S02]  /*15750*/  IMAD.MOV.U32 R11, RZ, RZ, 0x1c1f ;  /* 0x00001c1fff0b7424 */ /* 0x000fe400078e00ff */
[----:B------:R-:W-:Y:S02]  /*15760*/  IMAD.MOV.U32 R15, RZ, RZ, -0x1 ;  /* 0xffffffffff0f7424 */ /* 0x000fe400078e00ff */
[----:B------:R-:W-:Y:S02]  /*15770*/  IMAD.MOV.U32 R3, RZ, RZ, R14 ;  /* 0x000000ffff037224 */ /* 0x000fe400078e000e */
[----:B------:R-:W-:-:S07]  /*15780*/  IMAD R7, R7, 0x2, R16 ;  /* 0x0000000207077824 */ /* 0x000fce00078e0210 */
[----:B------:R-:W-:Y:S05]  /*15790*/  WARPSYNC.COLLECTIVE R15, `(.L_x_1020) ;  /* 0x000000000f087348 */ /* 0x000fea0003c00000 */
[----:B------:R0:W1:Y:S02]  /*157a0*/  SHFL.IDX P6, R14, R13, R12, R11 ;  /* 0x0000000c0d0e7389 */ /* 0x00006400000c000b */
[----:B01----:R-:W-:Y:S01]  /*157b0*/  ENDCOLLECTIVE ;  /* 0x000000000000791b */ /* 0x003fe20003800000 */
.L_x_1020:
[----:B------:R-:W-:Y:S02]  /*157c0*/  IMAD.MOV.U32 R13, RZ, RZ, R18 ;  /* 0x000000ffff0d7224 */ /* 0x000fe400078e0012 */
[----:B------:R-:W-:Y:S02]  /*157d0*/  IMAD.MOV.U32 R12, RZ, RZ, 0x1 ;  /* 0x00000001ff0c7424 */ /* 0x000fe400078e00ff */
[----:B------:R-:W-:-:S07]  /*157e0*/  IMAD.MOV.U32 R2, RZ, RZ, R14 ;  /* 0x000000ffff027224 */ /* 0x000fce00078e000e */
[----:B------:R-:W-:Y:S05]  /*157f0*/  WARPSYNC.COLLECTIVE R15, `(.L_x_1021) ;  /* 0x000000000f087348 */ /* 0x000fea0003c00000 */
[----:B------:R0:W1:Y:S02]  /*15800*/  SHFL.IDX P6, R14, R13, R12, R11 ;  /* 0x0000000c0d0e7389 */ /* 0x00006400000c000b */
[----:B01----:R-:W-:Y:S01]  /*15810*/  ENDCOLLECTIVE ;  /* 0x000000000000791b */ /* 0x003fe20003800000 */
.L_x_1021:
        /* <DEDUP_REMOVED lines=16> */
.L_x_1022:
[----:B------:R-:W-:Y:S02]  /*15920*/  IMAD.MOV.U32 R13, RZ, RZ, R18 ;  /* 0x000000ffff0d7224 */ /* 0x000fe400078e0012 */
[----:B------:R-:W-:Y:S02]  /*15930*/  IMAD.MOV.U32 R12, RZ, RZ, 0x2 ;  /* 0x00000002ff0c7424 */ /* 0x000fe400078e00ff */
[----:B------:R-:W-:-:S07]  /*15940*/  IMAD.MOV.U32 R2, RZ, RZ, R14 ;  /* 0x000000ffff027224 */ /* 0x000fce00078e000e */
[----:B------:R-:W-:Y:S05]  /*15950*/  WARPSYNC.COLLECTIVE R15, `(.L_x_1023) ;  /* 0x000000000f087348 */ /* 0x000fea0003c00000 */
[----:B------:R0:W1:Y:S02]  /*15960*/  SHFL.IDX P6, R14, R13, R12, R11 ;  /* 0x0000000c0d0e7389 */ /* 0x00006400000c000b */
[----:B01----:R-:W-:Y:S01]  /*15970*/  ENDCOLLECTIVE ;  /* 0x000000000000791b */ /* 0x003fe20003800000 */
.L_x_1023:
        /* <DEDUP_REMOVED lines=16> */
.L_x_1024:
[----:B------:R-:W-:Y:S02]  /*15a80*/  IMAD.MOV.U32 R13, RZ, RZ, R18 ;  /* 0x000000ffff0d7224 */ /* 0x000fe400078e0012 */
[----:B------:R-:W-:Y:S02]  /*15a90*/  IMAD.MOV.U32 R12, RZ, RZ, 0x3 ;  /* 0x00000003ff0c7424 */ /* 0x000fe400078e00ff */
[----:B------:R-:W-:-:S07]  /*15aa0*/  IMAD.MOV.U32 R2, RZ, RZ, R14 ;  /* 0x000000ffff027224 */ /* 0x000fce00078e000e */
[----:B------:R-:W-:Y:S05]  /*15ab0*/  WARPSYNC.COLLECTIVE R15, `(.L_x_1025) ;  /* 0x000000000f087348 */ /* 0x000fea0003c00000 */
[----:B------:R0:W1:Y:S02]  /*15ac0*/  SHFL.IDX P6, R14, R13, R12, R11 ;  /* 0x0000000c0d0e7389 */ /* 0x00006400000c000b */
[----:B01----:R-:W-:Y:S01]  /*15ad0*/  ENDCOLLECTIVE ;  /* 0x000000000000791b */ /* 0x003fe20003800000 */
.L_x_1025:
        /* <DEDUP_REMOVED lines=13> */
.L_x_1026:
        /* <DEDUP_REMOVED lines=8> */
.L_x_957:
[----:B0-----:R0:W1:Y:S02]  /*15c30*/  SYNCS.PHASECHK.TRANS64.TRYWAIT P0, [R4+URZ+0x2d860], R3 ;  /* 0x02d86003040075a7 */ /* 0x001064000800017f */
[----:B-1----:R-:W-:Y:S05]  /*15c40*/  @!P0 NANOSLEEP.SYNCS 0x989680 ;  /* 0x009896800000895d */ /* 0x002fea0003900000 */
[----:B------:R-:W1:Y:S02]  /*15c50*/  @!P0 SYNCS.PHASECHK.TRANS64 P0, [R4+URZ+0x2d860], R3 ;  /* 0x02d86003040085a7 */ /* 0x000e64000800007f */
[----:B-1----:R-:W-:Y:S05]  /*15c60*/  @!P0 BRA `(.L_x_957) ;  /* 0xfffffffc00f08947 */ /* 0x002fea000383ffff */
[----:B------:R-:W-:Y:S05]  /*15c70*/  BRA `(.L_x_1028) ;  /* 0xffffffd400d47947 */ /* 0x000fea000383ffff */
.L_x_958:
        /* <DEDUP_REMOVED lines=8> */
.L_x_1030:
[----:B------:R-:W-:Y:S05]  /*15d00*/  BSYNC B0 ;  /* 0x0000000000007941 */ /* 0x000fea0003800000 */
.L_x_1029:
[----:B------:R-:W0:Y:S01]  /*15d10*/  S2R R2, SR_TID.X ;  /* 0x0000000000027919 */ /* 0x000e220000002100 */
[----:B------:R-:W-:Y:S02]  /*15d20*/  IMAD.MOV.U32 R13, RZ, RZ, R17 ;  /* 0x000000ffff0d7224 */ /* 0x000fe400078e0011 */
[----:B------:R-:W-:Y:S02]  /*15d30*/  IMAD.MOV.U32 R12, RZ, RZ, RZ ;  /* 0x000000ffff0c7224 */ /* 0x000fe400078e00ff */
[----:B------:R-:W-:Y:S02]  /*15d40*/  IMAD.MOV.U32 R11, RZ, RZ, 0x1c1f ;  /* 0x00001c1fff0b7424 */ /* 0x000fe400078e00ff */
[----:B------:R-:W-:Y:S02]  /*15d50*/  IMAD.MOV.U32 R15, RZ, RZ, -0x1 ;  /* 0xffffffffff0f7424 */ /* 0x000fe400078e00ff */
[----:B------:R-:W-:-:S07]  /*15d60*/  IMAD.MOV.U32 R0, RZ, RZ, R14 ;  /* 0x000000ffff007224 */ /* 0x000fce00078e000e */
[----:B0-----:R-:W-:Y:S05]  /*15d70*/  WARPSYNC.COLLECTIVE R15, `(.L_x_1031) ;  /* 0x000000000f087348 */ /* 0x001fea0003c00000 */
[----:B------:R1:W2:Y:S02]  /*15d80*/  SHFL.IDX P6, R14, R13, R12, R11 ;  /* 0x0000000c0d0e7389 */ /* 0x0002a400000c000b */
[----:B012---:R-:W-:Y:S01]  /*15d90*/  ENDCOLLECTIVE ;  /* 0x000000000000791b */ /* 0x007fe20003800000 */
.L_x_1031:
        /* <DEDUP_REMOVED lines=9> */
.L_x_1032:
[----:B------:R-:W-:Y:S01]  /*15e30*/  IMAD.X R3, RZ, RZ, R0, P0 ;  /* 0x000000ffff037224 */ /* 0x000fe200000e0600 */
[----:B------:R-:W-:Y:S01]  /*15e40*/  ISETP.LT.OR P0, PT, R5, 0x1, P4 ;  /* 0x000000010500780c */ /* 0x000fe20002701670 */
[----:B------:R-:W-:Y:S02]  /*15e50*/  IMAD R0, R7, 0x2, R16 ;  /* 0x0000000207007824 */ /* 0x000fe400078e0210 */
        /* <DEDUP_REMOVED lines=13> */
.L_x_1033:
[----:B------:R-:W-:Y:S02]  /*15f30*/  IMAD.MOV.U32 R13, RZ, RZ, R18 ;  /* 0x000000ffff0d7224 */ /* 0x000fe400078e0012 */
[----:B------:R-:W-:Y:S01]  /*15f40*/  IMAD.MOV.U32 R12, RZ, RZ, 0x2 ;  /* 0x00000002ff0c7424 */ /* 0x000fe200078e00ff */
[----:B------:R-:W-:-:S13]  /*15f50*/  IADD3 R2, P0, R14, R6, RZ ;  /* 0x000000060e027210 */ /* 0x000fda0007f1e0ff */
[----:B------:R-:W-:Y:S05]  /*15f60*/  WARPSYNC.COLLECTIVE R15, `(.L_x_1034) ;  /* 0x000000000f087348 */ /* 0x000fea0003c00000 */
[----:B------:R0:W1:Y:S02]  /*15f70*/  SHFL.IDX P6, R14, R13, R12, R11 ;  /* 0x0000000c0d0e7389 */ /* 0x00006400000c000b */
[----:B01----:R-:W-:Y:S01]  /*15f80*/  ENDCOLLECTIVE ;  /* 0x000000000000791b */ /* 0x003fe20003800000 */
.L_x_1034:
        /* <DEDUP_REMOVED lines=15> */
.L_x_1035:
[----:B------:R-:W-:Y:S02]  /*16080*/  IMAD.MOV.U32 R13, RZ, RZ, R18 ;  /* 0x000000ffff0d7224 */ /* 0x000fe400078e0012 */
[----:B------:R-:W-:Y:S01]  /*16090*/  IMAD.MOV.U32 R12, RZ, RZ, 0x3 ;  /* 0x00000003ff0c7424 */ /* 0x000fe200078e00ff */
[----:B------:R-:W-:-:S13]  /*160a0*/  IADD3 R2, P0, R14, R6, RZ ;  /* 0x000000060e027210 */ /* 0x000fda0007f1e0ff */
[----:B------:R-:W-:Y:S05]  /*160b0*/  WARPSYNC.COLLECTIVE R15, `(.L_x_1036) ;  /* 0x000000000f087348 */ /* 0x000fea0003c00000 */
[----:B------:R0:W1:Y:S02]  /*160c0*/  SHFL.IDX P6, R14, R13, R12, R11 ;  /* 0x0000000c0d0e7389 */ /* 0x00006400000c000b */
[----:B01----:R-:W-:Y:S01]  /*160d0*/  ENDCOLLECTIVE ;  /* 0x000000000000791b */ /* 0x003fe20003800000 */
.L_x_1036:
        /* <DEDUP_REMOVED lines=12> */
.L_x_1037:
[----:B------:R-:W-:Y:S01]  /*161a0*/  @!PT LDS RZ, [RZ] ;  /* 0x00000000fffff984 */ /* 0x000fe20000000800 */
[----:B------:R-:W-:Y:S01]  /*161b0*/  @!PT LDS RZ, [RZ] ;  /* 0x00000000fffff984 */ /* 0x000fe20000000800 */
[----:B------:R-:W-:Y:S01]  /*161c0*/  @!PT LDS RZ, [RZ] ;  /* 0x00000000fffff984 */ /* 0x000fe20000000800 */
[----:B------:R0:W-:Y:S01]  /*161d0*/  LDGSTS.E.BYPASS.LTC128B.128 [R0+0x3400], desc[UR52][R2.64+0x40], !P0 ;  /* 0x0340004002007fae */ /* 0x0001e2000c101d74 */
[----:B------:R-:W-:-:S13]  /*161e0*/  ISETP.LT.OR P0, PT, R5, 0x41, P1 ;  /* 0x000000410500780c */ /* 0x000fda0000f01670 */
[----:B------:R0:W-:Y:S01]  /*161f0*/  LDGSTS.E.BYPASS.LTC128B.128 [R0+0x5400], desc[UR52][R2.64+0x80], !P0 ;  /* 0x0540008002007fae */ /* 0x0001e2000c101d74 */
[----:B------:R-:W-:Y:S05]  /*16200*/  BRA `(.L_x_1038) ;  /* 0xffffffd4004c7947 */ /* 0x000fea000383ffff */
.L_x_963:
[----:B------:R-:W-:Y:S01]  /*16210*/  BSSY B0, `(.L_x_1039) ;  /* 0x0000008000007945 */ /* 0x000fe20003800000 */
[----:B-----5:R-:W-:Y:S02]  /*16220*/  IMAD.MOV.U32 R13, RZ, RZ, R2 ;  /* 0x000000ffff0d7224 */ /* 0x020fe400078e0002 */
[----:B------:R-:W-:Y:S02]  /*16230*/  IMAD.MOV.U32 R12, RZ, RZ, RZ ;  /* 0x000000ffff0c7224 */ /* 0x000fe400078e00ff */
[----:B------:R-:W-:Y:S02]  /*16240*/  IMAD.MOV.U32 R11, RZ, RZ, 0x1f ;  /* 0x0000001fff0b7424 */ /* 0x000fe400078e00ff */
[----:B------:R-:W-:-:S07]  /*16250*/  IMAD.MOV.U32 R15, RZ, RZ, -0x1 ;  /* 0xffffffffff0f7424 */ /* 0x000fce00078e00ff */
[----:B01----:R-:W-:Y:S05]  /*16260*/  WARPSYNC.COLLECTIVE R15, `(.L_x_1040) ;  /* 0x000000000f087348 */ /* 0x003fea0003c00000 */
[----:B------:R2:W3:Y:S02]  /*16270*/  SHFL.IDX P6, R14, R13, R12, R11 ;  /* 0x0000000c0d0e7389 */ /* 0x0004e400000c000b */
[----:B0123--:R-:W-:Y:S01]  /*16280*/  ENDCOLLECTIVE ;  /* 0x000000000000791b */ /* 0x00ffe20003800000 */
.L_x_1040:
[----:B------:R-:W-:Y:S05]  /*16290*/  BSYNC B0 ;  /* 0x0000000000007941 */ /* 0x000fea0003800000 */
.L_x_1039:
[----:B------:R-:W-:Y:S05]  /*162a0*/  BRA `(.L_x_1041) ;  /* 0xffffffd400e07947 */ /* 0x000fea000383ffff */
.L_x_966:
[----:B-1----:R1:W2:Y:S02]  /*162b0*/  SYNCS.PHASECHK.TRANS64.TRYWAIT P0, [R4+URZ+0x2d820], R0 ;  /* 0x02d82000040075a7 */ /* 0x0022a4000800017f */
[----:B--2---:R-:W-:Y:S05]  /*162c0*/  @!P0 NANOSLEEP.SYNCS 0x989680 ;  /* 0x009896800000895d */ /* 0x004fea0003900000 */
[----:B------:R-:W2:Y:S02]  /*162d0*/  @!P0 SYNCS.PHASECHK.TRANS64 P0, [R4+URZ+0x2d820], R0 ;  /* 0x02d82000040085a7 */ /* 0x000ea4000800007f */
[----:B--2---:R-:W-:Y:S05]  /*162e0*/  @!P0 BRA `(.L_x_966) ;  /* 0xfffffffc00f08947 */ /* 0x004fea000383ffff */
[----:B------:R-:W-:Y:S05]  /*162f0*/  BRA `(.L_x_1042) ;  /* 0xffffffd8002c7947 */ /* 0x000fea000383ffff */
.L_x_967:
        /* <DEDUP_REMOVED lines=11> */
.L_x_1044:
[----:B------:R-:W-:Y:S05]  /*163b0*/  BSYNC B0 ;  /* 0x0000000000007941 */ /* 0x000fea0003800000 */
.L_x_1043:
[----:B------:R-:W-:Y:S05]  /*163c0*/  BRA `(.L_x_1045) ;  /* 0xffffffd800147947 */ /* 0x000fea000383ffff */
.L_x_970:
[----:B------:R-:W-:Y:S01]  /*163d0*/  BSSY B1, `(.L_x_1046) ;  /* 0x0000006000017945 */ /* 0x000fe20003800000 */
[----:B------:R-:W-:-:S07]  /*163e0*/  IMAD.MOV.U32 R15, RZ, RZ, -0x1 ;  /* 0xffffffffff0f7424 */ /* 0x000fce00078e00ff */
[----:B01----:R-:W-:Y:S05]  /*163f0*/  WARPSYNC.COLLECTIVE R15, `(.L_x_1047) ;  /* 0x000000000f0c7348 */ /* 0x003fea0003c00000 */
[----:B------:R-:W-:Y:S02]  /*16400*/  ELECT P6, UR62, PT ;  /* 0x00000000003e782f */ /* 0x000fe400038c0000 */
[----:B------:R-:W-:Y:S01]  /*16410*/  MOV R14, UR62 ;  /* 0x0000003e000e7c02 */ /* 0x000fe20008000f00 */
[----:B01----:R-:W-:Y:S10]  /*16420*/  ENDCOLLECTIVE ;  /* 0x000000000000791b */ /* 0x003ff40003800000 */
.L_x_1047:
[----:B------:R-:W-:Y:S05]  /*16430*/  BSYNC B1 ;  /* 0x0000000000017941 */ /* 0x000fea0003800000 */
.L_x_1046:
[----:B------:R-:W-:Y:S05]  /*16440*/  BRA `(.L_x_1048) ;  /* 0xffffffd8000c7947 */ /* 0x000fea000383ffff */
.L_x_972:
[----:B-1----:R1:W2:Y:S02]  /*16450*/  SYNCS.PHASECHK.TRANS64.TRYWAIT P1, [R5+URZ+0x2d840], R0 ;  /* 0x02d84000050075a7 */ /* 0x0022a4000802017f */
[----:B--2---:R-:W-:Y:S05]  /*16460*/  @!P1 NANOSLEEP.SYNCS 0x989680 ;  /* 0x009896800000995d */ /* 0x004fea0003900000 */
[----:B------:R-:W2:Y:S02]  /*16470*/  @!P1 SYNCS.PHASECHK.TRANS64 P1, [R5+URZ+0x2d840], R0 ;  /* 0x02d84000050095a7 */ /* 0x000ea4000802007f */
[----:B--2---:R-:W-:Y:S05]  /*16480*/  @!P1 BRA `(.L_x_972) ;  /* 0xfffffffc00f09947 */ /* 0x004fea000383ffff */
[----:B------:R-:W-:Y:S05]  /*16490*/  BRA `(.L_x_1049) ;  /* 0xffffffd8002c7947 */ /* 0x000fea000383ffff */
.L_x_974:
[----:B--2---:R2:W3:Y:S02]  /*164a0*/  SYNCS.PHASECHK.TRANS64.TRYWAIT P1, [R23+URZ+0x2d840], R2 ;  /* 0x02d84002170075a7 */ /* 0x0044e4000802017f */
[----:B---3--:R-:W-:Y:S05]  /*164b0*/  @!P1 NANOSLEEP.SYNCS 0x989680 ;  /* 0x009896800000995d */ /* 0x008fea0003900000 */
[----:B------:R-:W3:Y:S02]  /*164c0*/  @!P1 SYNCS.PHASECHK.TRANS64 P1, [R23+URZ+0x2d840], R2 ;  /* 0x02d84002170095a7 */ /* 0x000ee4000802007f */
[----:B---3--:R-:W-:Y:S05]  /*164d0*/  @!P1 BRA `(.L_x_974) ;  /* 0xfffffffc00f09947 */ /* 0x008fea000383ffff */
[----:B------:R-:W-:Y:S05]  /*164e0*/  BRA `(.L_x_1050) ;  /* 0xffffffd800387947 */ /* 0x000fea000383ffff */
.L_x_976:
[----:B---3--:R3:W4:Y:S02]  /*164f0*/  SYNCS.PHASECHK.TRANS64.TRYWAIT P1, [R5+URZ+0x2d860], R0 ;  /* 0x02d86000050075a7 */ /* 0x008724000802017f */
[----:B----4-:R-:W-:Y:S05]  /*16500*/  @!P1 NANOSLEEP.SYNCS 0x989680 ;  /* 0x009896800000995d */ /* 0x010fea0003900000 */
[----:B------:R-:W4:Y:S02]  /*16510*/  @!P1 SYNCS.PHASECHK.TRANS64 P1, [R5+URZ+0x2d860], R0 ;  /* 0x02d86000050095a7 */ /* 0x000f24000802007f */
[----:B----4-:R-:W-:Y:S05]  /*16520*/  @!P1 BRA `(.L_x_976) ;  /* 0xfffffffc00f09947 */ /* 0x010fea000383ffff */
[----:B------:R-:W-:Y:S05]  /*16530*/  BRA `(.L_x_1051) ;  /* 0xffffffd800347947 */ /* 0x000fea000383ffff */
.L_x_1052:
        /* <DEDUP_REMOVED lines=12> */
.L_x_2731:


//--------------------- .text._ZN7cutlass13device_kernelIN5flash11enable_sm90INS1_16FlashAttnFwdSm90INS1_25CollectiveMainloopFwdSm90ILi2EN4cute5tupleIJNS5_1CILi1EEES8_S8_EEENS6_IJNS7_ILi192EEENS7_ILi128EEENS7_ILi96EEEEEELi96ENS_6half_tEfNS_4arch4Sm90ELb0ELb1ELb0ELb1ELb1ELb0ELb0ELb0ELb1ELb1ELb0ELb0EEENS1_21CollectiveEpilogueFwdINS6_IJSA_SC_SB_EEES9_SE_SG_Li384ELb1ELb1ELb0ELb0EEENS1_36VarlenDynamicPersistentTileSchedulerILi192ELi128ELi384ELi128ELb0ELb1ELb1ELb1ELb0ELb1EEEEEEEEEvNT_6ParamsE --------------------------
	.section	.text._ZN7cutlass13device_kernelIN5flash11enable_sm90INS1_16FlashAttnFwdSm90INS1_25CollectiveMainloopFwdSm90ILi2EN4cute5tupleIJNS5_1CILi1EEES8_S8_EEENS6_IJNS7_ILi192EEENS7_ILi128EEENS7_ILi96EEEEEELi96ENS_6half_tEfNS_4arch4Sm90ELb0ELb1ELb0ELb1ELb1ELb0ELb0ELb0ELb1ELb1ELb0ELb0EEENS1_21CollectiveEpilogueFwdINS6_IJSA_SC_SB_EEES9_SE_SG_Li384ELb1ELb1ELb0ELb0EEENS1_36VarlenDynamicPersistentTileSchedulerILi192ELi128ELi384ELi128ELb0ELb1ELb1ELb1ELb0ELb1EEEEEEEEEvNT_6ParamsE,"ax",@progbits
	.align	128
.text._ZN7cutlass13device_kernelIN5flash11enable_sm90INS1_16FlashAttnFwdSm90INS1_25CollectiveMainloopFwdSm90ILi2EN4cute5tupleIJNS5_1CILi1EEES8_S8_EEENS6_IJNS7_ILi192EEENS7_ILi128EEENS7_ILi96EEEEEELi96ENS_6half_tEfNS_4arch4Sm90ELb0ELb1ELb0ELb1ELb1ELb0ELb0ELb0ELb1ELb1ELb0ELb0EEENS1_21CollectiveEpilogueFwdINS6_IJSA_SC_SB_EEES9_SE_SG_Li384ELb1ELb1ELb0ELb0EEENS1_36VarlenDynamicPersistentTileSchedulerILi192ELi128ELi384ELi128ELb0ELb1ELb1ELb1ELb0ELb1EEEEEEEEEvNT_6ParamsE:
        .type           _ZN7cutlass13device_kernelIN5flash11enable_sm90INS1_16FlashAttnFwdSm90INS1_25CollectiveMainloopFwdSm90ILi2EN4cute5tupleIJNS5_1CILi1EEES8_S8_EEENS6_IJNS7_ILi192EEENS7_ILi128EEENS7_ILi96EEEEEELi96ENS_6half_tEfNS_4arch4Sm90ELb0ELb1ELb0ELb1ELb1ELb0ELb0ELb0ELb1ELb1ELb0ELb0EEENS1_21CollectiveEpilogueFwdINS6_IJSA_SC_SB_EEES9_SE_SG_Li384ELb1ELb1ELb0ELb0EEENS1_36VarlenDynamicPersistentTileSchedulerILi192ELi128ELi384ELi128ELb0ELb1ELb1ELb1ELb0ELb1EEEEEEEEEvNT_6ParamsE,@function
        .size           _ZN7cutlass13device_kernelIN5flash11enable_sm90INS1_16FlashAttnFwdSm90INS1_25CollectiveMainloopFwdSm90ILi2EN4cute5tupleIJNS5_1CILi1EEES8_S8_EEENS6_IJNS7_ILi192EEENS7_ILi128EEENS7_ILi96EEEEEELi96ENS_6half_tEfNS_4arch4Sm90ELb0ELb1ELb0ELb1ELb1ELb0ELb0ELb0ELb1ELb1ELb0ELb0EEENS1_21CollectiveEpilogueFwdINS6_IJSA_SC_SB_EEES9_SE_SG_Li384ELb1ELb1ELb0ELb0EEENS1_36VarlenDynamicPersistentTileSchedulerILi192ELi128ELi384ELi128ELb0ELb1ELb1ELb1ELb0ELb1EEEEEEEEEvNT_6ParamsE,(.L_x_2732 - _ZN7cutlass13device_kernelIN5flash11enable_sm90INS1_16FlashAttnFwdSm90INS1_25CollectiveMainloopFwdSm90ILi2EN4cute5tupleIJNS5_1CILi1EEES8_S8_EEENS6_IJNS7_ILi192EEENS7_ILi128EEENS7_ILi96EEEEEELi96ENS_6half_tEfNS_4arch4Sm90ELb0ELb1ELb0ELb1ELb1ELb0ELb0ELb0ELb1ELb1ELb0ELb0EEENS1_21CollectiveEpilogueFwdINS6_IJSA_SC_SB_EEES9_SE_SG_Li384ELb1ELb1ELb0ELb0EEENS1_36VarlenDynamicPersistentTileSchedulerILi192ELi128ELi384ELi128ELb0ELb1ELb1ELb1ELb0ELb1EEEEEEEEEvNT_6ParamsE)
        .other          _ZN7cutlass13device_kernelIN5flash11enable_sm90INS1_16FlashAttnFwdSm90INS1_25CollectiveMainloopFwdSm90ILi2EN4cute5tupleIJNS5_1CILi1EEES8_S8_EEENS6_IJNS7_ILi192EEENS7_ILi128EEENS7_ILi96EEEEEELi96ENS_6half_tEfNS_4arch4Sm90ELb0ELb1ELb0ELb1ELb1ELb0ELb0ELb0ELb1ELb1ELb0ELb0EEENS1_21CollectiveEpilogueFwdINS6_IJSA_SC_SB_EEES9_SE_SG_Li384ELb1ELb1ELb0ELb0EEENS1_36VarlenDynamicPersistentTileSchedulerILi192ELi128ELi384ELi128ELb0ELb1ELb1ELb1ELb0ELb1EEEEEEEEEvNT_6ParamsE,@"STO_CUDA_ENTRY STV_DEFAULT"
_ZN7cutlass13device_kernelIN5flash11enable_sm90INS1_16FlashAttnFwdSm90INS1_25CollectiveMainloopFwdSm90ILi2EN4cute5tupleIJNS5_1CILi1EEES8_S8_EEENS6_IJNS7_ILi192EEENS7_ILi128EEENS7_ILi96EEEEEELi96ENS_6half_tEfNS_4arch4Sm90ELb0ELb1ELb0ELb1ELb1ELb0ELb0ELb0ELb1ELb1ELb0ELb0EEENS1_21CollectiveEpilogueFwdINS6_IJSA_SC_SB_EEES9_SE_SG_Li384ELb1ELb1ELb0ELb0EEENS1_36VarlenDynamicPersistentTileSchedulerILi192ELi128ELi384ELi128ELb0ELb1ELb1ELb1ELb0ELb1EEEEEEEEEvNT_6ParamsE:
        /* <DEDUP_REMOVED lines=45> */
.L_x_1053:
        /* <DEDUP_REMOVED lines=22> */
.L_x_1054:
        /* <DEDUP_REMOVED lines=18> */
.L_x_1055:
        /* <DEDUP_REMOVED lines=22> */
.L_x_1056:
        /* <DEDUP_REMOVED lines=23> */
.L_x_1057:
        /* <DEDUP_REMOVED lines=8> */
.L_x_1059:
        /* <DEDUP_REMOVED lines=18> */
[----:B------:R-:W-:Y:S01]  /*09c0*/  VIADD R150, R2, 0xffffff80 ;  /* 0xffffff8002967836 */ /* 0x000fe20000000000 */
[----:B------:R-:W-:Y:S01]  /*09d0*/  R2UR UR5, R9 ;  /* 0x00000000090572ca */ /* 0x000fe200000e0000 */
[----:B------:R-:W-:Y:S01]  /*09e0*/  IMAD.MOV.U32 R18, RZ, RZ, 0x40 ;  /* 0x00000040ff127424 */ /* 0x000fe200078e00ff */
[----:B------:R-:W-:Y:S01]  /*09f0*/  R2UR UR7, R10 ;  /* 0x000000000a0772ca */ /* 0x000fe200000e0000 */
[----:B------:R-:W-:Y:S01]  /*0a00*/  ULOP3.LUT UR50, UR43, 0x1, URZ, 0xfc, !UPT ;  /* 0x000000012b327892 */ /* 0x000fe2000f8efc3f */
[----:B------:R-:W-:Y:S01]  /*0a10*/  SHF.R.S32.HI R3, RZ, 0x1f, R150 ;  /* 0x0000001fff037819 */ /* 0x000fe20000011496 */
[----:B------:R-:W-:Y:S01]  /*0a20*/  UMOV UR49, URZ ;  /* 0x0000003f00317c82 */ /* 0x000fe20008000000 */
[----:B------:R-:W-:Y:S01]  /*0a30*/  R2UR UR6, R11 ;  /* 0x000000000b0672ca */ /* 0x000fe200000e0000 */
[----:B------:R-:W-:Y:S01]  /*0a40*/  UMOV UR48, URZ ;  /* 0x0000003f00307c82 */ /* 0x000fe20008000000 */
[CC--:B------:R-:W-:Y:S01]  /*0a50*/  LEA.HI R145, R3.reuse, R150.reuse, RZ, 0x7 ;  /* 0x0000009603917211 */ /* 0x0c0fe200078f38ff */
[----:B------:R-:W-:Y:S01]  /*0a60*/  UMOV UR47, URZ ;  /* 0x0000003f002f7c82 */ /* 0x000fe20008000000 */
[----:B------:R-:W-:-:S02]  /*0a70*/  LEA.HI R0, R3, R150, RZ, 0x4 ;  /* 0x0000009603007211 */ /* 0x000fc400078f20ff */
[----:B------:R-:W-:Y:S02]  /*0a80*/  LOP3.LUT R7, R145, 0xffffff80, RZ, 0xc0, !PT ;  /* 0xffffff8091077812 */ /* 0x000fe400078ec0ff */
[----:B------:R-:W-:Y:S02]  /*0a90*/  LOP3.LUT R5, R0, 0xfffffff0, RZ, 0xc0, !PT ;  /* 0xfffffff000057812 */ /* 0x000fe400078ec0ff */
[----:B------:R-:W-:Y:S01]  /*0aa0*/  LEA.HI R4, R3, R150, RZ, 0x5 ;  /* 0x0000009603047211 */ /* 0x000fe200078f28ff */
[C---:B------:R-:W-:Y:S01]  /*0ab0*/  IMAD.IADD R144, R150.reuse, 0x1, -R7 ;  /* 0x0000000196907824 */ /* 0x040fe200078e0a07 */
[----:B------:R-:W-:Y:S01]  /*0ac0*/  SHF.R.S32.HI R7, RZ, 0x4, R0 ;  /* 0x00000004ff077819 */ /* 0x000fe20000011400 */
[----:B------:R-:W-:Y:S01]  /*0ad0*/  IMAD.IADD R5, R150, 0x1, -R5 ;  /* 0x0000000196057824 */ /* 0x000fe200078e0a05 */
[----:B------:R-:W-:Y:S02]  /*0ae0*/  SHF.R.S32.HI R6, RZ, 0x5, R4 ;  /* 0x00000005ff067819 */ /* 0x000fe40000011404 */
[----:B------:R-:W-:-:S02]  /*0af0*/  LEA.HI R2, R0, R7, RZ, 0x1 ;  /* 0x0000000700027211 */ /* 0x000fc400078f08ff */
[--C-:B------:R-:W-:Y:S01]  /*0b00*/  SHF.R.S32.HI R0, RZ, 0x1f, R5.reuse ;  /* 0x0000001fff007819 */ /* 0x100fe20000011405 */
[----:B------:R-:W-:Y:S01]  /*0b10*/  IMAD R12, R6, 0x10, R5 ;  /* 0x00000010060c7824 */ /* 0x000fe200078e0205 */
[----:B------:R-:W-:Y:S02]  /*0b20*/  LOP3.LUT R2, R2, 0x1ffffffe, RZ, 0xc0, !PT ;  /* 0x1ffffffe02027812 */ /* 0x000fe400078ec0ff */
[----:B------:R-:W-:Y:S02]  /*0b30*/  LEA.HI R0, R0, R5, RZ, 0x3 ;  /* 0x0000000500007211 */ /* 0x000fe400078f18ff */
[----:B------:R-:W-:Y:S01]  /*0b40*/  SHF.R.S32.HI R145, RZ, 0x7, R145 ;  /* 0x00000007ff917819 */ /* 0x000fe20000011491 */
[----:B------:R-:W-:Y:S01]  /*0b50*/  IMAD.IADD R2, R7, 0x1, -R2 ;  /* 0x0000000107027824 */ /* 0x000fe200078e0a02 */
[----:B------:R-:W-:Y:S01]  /*0b60*/  LEA.HI R143, R3, R150, RZ, 0x2 ;  /* 0x00000096038f7211 */ /* 0x000fe200078f10ff */
[C---:B------:R-:W-:Y:S01]  /*0b70*/  IMAD.SHL.U32 R4, R0.reuse, 0x40, RZ ;  /* 0x0000004000047824 */ /* 0x040fe200078e00ff */
[----:B------:R-:W-:Y:S01]  /*0b80*/  LOP3.LUT R0, R0, 0xfffffff8, RZ, 0xc0, !PT ;  /* 0xfffffff800007812 */ /* 0x000fe200078ec0ff */
[----:B------:R-:W-:Y:S01]  /*0b90*/  IMAD.SHL.U32 R3, R2, 0x8, RZ ;  /* 0x0000000802037824 */ /* 0x000fe200078e00ff */
[----:B------:R-:W-:-:S02]  /*0ba0*/  SHF.R.S32.HI R9, RZ, 0x1f, R144 ;  /* 0x0000001fff097819 */ /* 0x000fc40000011490 */
[----:B------:R-:W-:Y:S01]  /*0bb0*/  LOP3.LUT R4, R4, 0x7ffffe00, RZ, 0xc0, !PT ;  /* 0x7ffffe0004047812 */ /* 0x000fe200078ec0ff */
[----:B------:R-:W-:Y:S01]  /*0bc0*/  IMAD.IADD R0, R5, 0x1, -R0 ;  /* 0x0000000105007824 */ /* 0x000fe200078e0a00 */
[-C--:B------:R-:W-:Y:S01]  /*0bd0*/  LEA.HI R8, R9, R144.reuse, RZ, 0x2 ;  /* 0x0000009009087211 */ /* 0x080fe200078f10ff */
[----:B------:R-:W-:Y:S01]  /*0be0*/  IMAD.HI R5, R145, 0x55555556, RZ ;  /* 0x5555555691057827 */ /* 0x000fe200078e02ff */
[----:B------:R-:W-:Y:S02]  /*0bf0*/  LEA.HI R9, R9, R144, RZ, 0x5 ;  /* 0x0000009009097211 */ /* 0x000fe400078f28ff */
[----:B------:R-:W-:Y:S01]  /*0c00*/  SHF.R.S32.HI R10, RZ, 0x2, R8 ;  /* 0x00000002ff0a7819 */ /* 0x000fe20000011408 */
[----:B------:R-:W-:Y:S01]  /*0c10*/  IMAD R6, R6, 0x400, R4 ;  /* 0x0000040006067824 */ /* 0x000fe200078e0204 */
[----:B------:R-:W-:Y:S01]  /*0c20*/  SHF.R.S32.HI R11, RZ, 0x1f, R8 ;  /* 0x0000001fff0b7819 */ /* 0x000fe20000011408 */
[----:B------:R-:W-:Y:S01]  /*0c30*/  IMAD.SHL.U32 R4, R0, 0x40, RZ ;  /* 0x0000004000047824 */ /* 0x000fe200078e00ff */
[----:B------:R-:W-:Y:S01]  /*0c40*/  LEA.HI R2, R5, R5, RZ, 0x1 ;  /* 0x0000000505027211 */ /* 0x000fe200078f08ff */
[----:B------:R-:W-:Y:S01]  /*0c50*/  IMAD.U32 R147, R12, 0x20, R3 ;  /* 0x000000200c937824 */ /* 0x000fe200078e0003 */
[----:B------:R-:W-:-:S02]  /*0c60*/  LOP3.LUT R5, R143, 0xfffffffc, RZ, 0xc0, !PT ;  /* 0xfffffffc8f057812 */ /* 0x000fc400078ec0ff */
[----:B------:R-:W-:Y:S01]  /*0c70*/  LOP3.LUT R4, R4, 0x1c0, RZ, 0xc0, !PT ;  /* 0x000001c004047812 */ /* 0x000fe200078ec0ff */
[----:B------:R-:W-:Y:S01]  /*0c80*/  IMAD R2, R2, -0x3, R145 ;  /* 0xfffffffd02027824 */ /* 0x000fe200078e0291 */
[----:B------:R-:W-:Y:S01]  /*0c90*/  LEA.HI R11, R11, R10, RZ, 0x3 ;  /* 0x0000000a0b0b7211 */ /* 0x000fe200078f18ff */
[----:B------:R-:W-:Y:S01]  /*0ca0*/  IMAD.IADD R142, R150, 0x1, -R5 ;  /* 0x00000001968e7824 */ /* 0x000fe200078e0a05 */
[----:B------:R-:W-:Y:S02]  /*0cb0*/  LOP3.LUT R3, R4, 0x8, R3, 0xf8, !PT ;  /* 0x0000000804037812 */ /* 0x000fe400078ef803 */
[----:B------:R-:W-:Y:S01]  /*0cc0*/  SHF.R.U32.HI R4, RZ, 0x3, R4 ;  /* 0x00000003ff047819 */ /* 0x000fe20000011604 */
[----:B------:R-:W-:Y:S01]  /*0cd0*/  IMAD.SHL.U32 R138, R142, 0x8, RZ ;  /* 0x000000088e8a7824 */ /* 0x000fe200078e00ff */
[----:B------:R-:W-:Y:S02]  /*0ce0*/  LOP3.LUT R11, R11, 0xfffffff8, RZ, 0xc0, !PT ;  /* 0xfffffff80b0b7812 */ /* 0x000fe400078ec0ff */
[----:B------:R-:W-:Y:S01]  /*0cf0*/  LOP3.LUT R3, R3, R4, RZ, 0x3c, !PT ;  /* 0x0000000403037212 */ /* 0x000fe200078e3cff */
[----:B------:R-:W-:Y:S01]  /*0d00*/  VIADD R140, R138, 0x20 ;  /* 0x000000208a8c7836 */ /* 0x000fe20000000000 */
[----:B------:R-:W-:Y:S01]  /*0d10*/  R2P PR, R0, 0x6 ;  /* 0x0000000600007804 */ /* 0x000fe20000000000 */
[----:B------:R-:W-:Y:S01]  /*0d20*/  IMAD.IADD R10, R10, 0x1, -R11 ;  /* 0x000000010a0a7824 */ /* 0x000fe200078e0a0b */
[----:B------:R-:W-:Y:S01]  /*0d30*/  SHF.R.S32.HI R9, RZ, 0x5, R9 ;  /* 0x00000005ff097819 */ /* 0x000fe20000011409 */
[----:B------:R-:W-:Y:S01]  /*0d40*/  IMAD.IADD R3, R6, 0x1, R3 ;  /* 0x0000000106037824 */ /* 0x000fe200078e0203 */
[----:B------:R-:W-:Y:S01]  /*0d50*/  LEA.HI R0, R142, R142, RZ, 0x1 ;  /* 0x0000008e8e007211 */ /* 0x000fe200078f08ff */
[----:B------:R-:W-:Y:S01]  /*0d60*/  VIADD R141, R138, 0x40 ;  /* 0x000000408a8d7836 */ /* 0x000fe20000000000 */
[----:B------:R-:W-:Y:S01]  /*0d70*/  SEL R18, R18, 0xffffffc0, !P2 ;  /* 0xffffffc012127807 */ /* 0x000fe20005000000 */
[----:B------:R-:W-:Y:S01]  /*0d80*/  IMAD R9, R9, 0x10, R10 ;  /* 0x0000001009097824 */ /* 0x000fe200078e020a */
[----:B------:R-:W-:-:S02]  /*0d90*/  LEA R17, R3, UR41, 0x1 ;  /* 0x0000002903117c11 */ /* 0x000fc4000f8e08ff */
[----:B------:R-:W-:Y:S01]  /*0da0*/  LOP3.LUT R5, R0, 0x1ffffffe, RZ, 0xc0, !PT ;  /* 0x1ffffffe00057812 */ /* 0x000fe200078ec0ff */
[----:B------:R-:W-:Y:S01]  /*0db0*/  IMAD R146, R2, 0x40, R9 ;  /* 0x0000004002927824 */ /* 0x000fe200078e0209 */
[----:B------:R-:W-:Y:S01]  /*0dc0*/  LOP3.LUT R3, R8, 0x7ffffffc, RZ, 0xc0, !PT ;  /* 0x7ffffffc08037812 */ /* 0x000fe200078ec0ff */
[C---:B------:R-:W-:Y:S01]  /*0dd0*/  VIADD R19, R17.reuse, 0x21800 ;  /* 0x0002180011137836 */ /* 0x040fe20000000000 */
[----:B------:R-:W-:Y:S01]  /*0de0*/  SHF.R.S32.HI R143, RZ, 0x2, R143 ;  /* 0x00000002ff8f7819 */ /* 0x000fe2000001148f */
[----:B------:R-:W-:Y:S01]  /*0df0*/  VIADD R22, R17, 0x21820 ;  /* 0x0002182011167836 */ /* 0x000fe20000000000 */
[----:B------:R-:W-:Y:S01]  /*0e00*/  SHF.R.S32.HI R149, RZ, 0x1f, R140 ;  /* 0x0000001fff957819 */ /* 0x000fe2000001148c */
[----:B------:R-:W-:Y:S01]  /*0e10*/  IMAD.IADD R5, R142, 0x1, -R5 ;  /* 0x000000018e057824 */ /* 0x000fe200078e0a05 */
[----:B------:R-:W-:Y:S01]  /*0e20*/  SHF.R.S32.HI R148, RZ, 0x1f, R141 ;  /* 0x0000001fff947819 */ /* 0x000fe2000001148d */
[C---:B------:R-:W-:Y:S02]  /*0e30*/  @P1 VIADD R22, R19.reuse, 0xffffffe0 ;  /* 0xffffffe013161836 */ /* 0x040fe40000000000 */
[----:B------:R-:W-:-:S02]  /*0e40*/  IMAD.IADD R19, R19, 0x1, R18 ;  /* 0x0000000113137824 */ /* 0x000fc400078e0212 */
[----:B------:R-:W-:Y:S02]  /*0e50*/  IMAD.IADD R16, R144, 0x1, -R3 ;  /* 0x0000000190107824 */ /* 0x000fe400078e0a03 */
[----:B------:R-:W-:Y:S02]  /*0e60*/  IMAD R137, R5, 0x8, R146 ;  /* 0x0000000805897824 */ /* 0x000fe400078e0292 */
[----:B------:R-:W-:Y:S02]  /*0e70*/  IMAD.IADD R18, R18, 0x1, R22 ;  /* 0x0000000112127824 */ /* 0x000fe400078e0216 */
[----:B------:R-:W-:-:S07]  /*0e80*/  VIADD R136, R22, 0x6000 ;  /* 0x0000600016887836 */ /* 0x000fce0000000000 */
.L_x_1159:
[----:B------:R-:W-:Y:S01]  /*0e90*/  ULDC.64 UR8, c[0x0][0xa28] ;  /* 0x00028a0000087ab9 */ /* 0x000fe20000000a00 */
[----:B------:R-:W-:Y:S01]  /*0ea0*/  ULDC UR4, c[0x0][0x424] ;  /* 0x0001090000047ab9 */ /* 0x000fe20000000800 */
[----:B------:R-:W-:-:S04]  /*0eb0*/  UISETP.NE.U32.AND UP0, UPT, UR8, URZ, UPT ;  /* 0x0000003f0800728c */ /* 0x000fc8000bf05070 */
[----:B------:R-:W-:-:S03]  /*0ec0*/  UISETP.NE.AND.EX UP0, UPT, UR9, URZ, UPT, UP0 ;  /* 0x0000003f0900728c */ /* 0x000fc6000bf05300 */
[----:B------:R-:W-:Y:S02]  /*0ed0*/  ULDC.64 UR8, c[0x0][0xa18] ;  /* 0x0002860000087ab9 */ /* 0x000fe40000000a00 */
[----:B------:R-:W-:Y:S01]  /*0ee0*/  UISETP.NE.U32.AND UP1, UPT, UR8, URZ, UPT ;  /* 0x0000003f0800728c */ /* 0x000fe2000bf25070 */
[----:B------:R-:W-:-:S03]  /*0ef0*/  PLOP3.LUT P0, PT, PT, PT, UP0, 0x80, 0x0 ;  /* 0x000000000000781c */ /* 0x000fc60003f0f008 */
[----:B------:R-:W-:-:S03]  /*0f00*/  UISETP.NE.AND.EX UP1, UPT, UR9, URZ, UPT, UP1 ;  /* 0x0000003f0900728c */ /* 0x000fc6000bf25310 */
[----:B------:R-:W-:Y:S02]  /*0f10*/  @UP0 ULDC.64 UR8, c[0x0][0xa28] ;  /* 0x00028a0000080ab9 */ /* 0x000fe40000000a00 */
[----:B------:R-:W-:Y:S01]  /*0f20*/  @UP0 UIMAD.WIDE UR8, UR6, 0x4, UR8 ;  /* 0x00000004060808a5 */ /* 0x000fe2000f8e0208 */
[----:B------:R-:W-:-:S05]  /*0f30*/  PLOP3.LUT P2, PT, PT, PT, UP1, 0x80, 0x0 ;  /* 0x000000000000781c */ /* 0x000fca0003f4f018 */
[----:B------:R-:W-:Y:S01]  /*0f40*/  @UP1 ULDC.64 UR10, c[0x0][0xa18] ;  /* 0x00028600000a1ab9 */ /* 0x000fe20000000a00 */
[----:B01----:R-:W-:Y:S02]  /*0f50*/  IMAD.U32 R2, RZ, RZ, UR8 ;  /* 0x00000008ff027e24 */ /* 0x003fe4000f8e00ff */
[----:B----4-:R-:W-:Y:S01]  /*0f60*/  IMAD.U32 R3, RZ, RZ, UR9 ;  /* 0x00000009ff037e24 */ /* 0x010fe2000f8e00ff */
[----:B------:R-:W-:-:S04]  /*0f70*/  @UP1 UIMAD.WIDE UR8, UR6, 0x4, UR10 ;  /* 0x00000004060818a5 */ /* 0x000fc8000f8e020a */
[----:B--2---:R-:W2:Y:S02]  /*0f80*/  @P0 LDG.E R2, desc[UR54][R2.64] ;  /* 0x0000003602020981 */ /* 0x004ea4000c1e1900 */
[----:B------:R-:W-:Y:S02]  /*0f90*/  IMAD.U32 R4, RZ, RZ, UR8 ;  /* 0x00000008ff047e24 */ /* 0x000fe4000f8e00ff */
[----:B------:R-:W-:Y:S01]  /*0fa0*/  IMAD.U32 R5, RZ, RZ, UR9 ;  /* 0x00000009ff057e24 */ /* 0x000fe2000f8e00ff */
[----:B------:R-:W-:-:S04]  /*0fb0*/  ULDC.64 UR8, c[0x0][0x418] ;  /* 0x0001060000087ab9 */ /* 0x000fc80000000a00 */
[----:B---3--:R-:W3:Y:S01]  /*0fc0*/  @P2 LDG.E R4, desc[UR54][R4.64] ;  /* 0x0000003604042981 */ /* 0x008ee2000c1e1900 */
[----:B------:R-:W-:Y:S01]  /*0fd0*/  UISETP.NE.U32.AND UP0, UPT, UR8, URZ, UPT ;  /* 0x0000003f0800728c */ /* 0x000fe2000bf05070 */
[----:B------:R-:W-:Y:S01]  /*0fe0*/  UMOV UR37, URZ ;  /* 0x0000003f00257c82 */ /* 0x000fe20008000000 */
[----:B------:R-:W-:Y:S02]  /*0ff0*/  UMOV UR40, UR7 ;  /* 0x0000000700287c82 */ /* 0x000fe40008000000 */
[----:B------:R-:W-:-:S03]  /*1000*/  UISETP.NE.AND.EX UP0, UPT, UR9, URZ, UPT, UP0 ;  /* 0x0000003f0900728c */ /* 0x000fc6000bf05300 */
[----:B------:R-:W-:Y:S01]  /*1010*/  ULDC.64 UR8, c[0x0][0xa20] ;  /* 0x0002880000087ab9 */ /* 0x000fe20000000a00 */
[----:B------:R-:W-:Y:S01]  /*1020*/  USEL UR4, UR4, 0x1, UP0 ;  /* 0x0000000104047887 */ /* 0x000fe20008000000 */
[----:B------:R-:W-:Y:S01]  /*1030*/  ISETP.NE.U32.AND P1, PT, RZ, UR8, PT ;  /* 0x00000008ff007c0c */ /* 0x000fe2000bf25070 */
[----:B------:R-:W-:Y:S02]  /*1040*/  ULDC UR8, c[0x0][0x2f0] ;  /* 0x0000bc0000087ab9 */ /* 0x000fe40000000800 */
[----:B------:R-:W-:Y:S01]  /*1050*/  UIMAD UR4, UR4, UR8, URZ ;  /* 0x00000008040472a4 */ /* 0x000fe2000f8e023f */
[----:B------:R-:W-:Y:S02]  /*1060*/  ISETP.NE.AND.EX P1, PT, RZ, UR9, PT, P1 ;  /* 0x00000009ff007c0c */ /* 0x000fe4000bf25310 */
[----:B--2---:R-:W-:Y:S02]  /*1070*/  @P0 R2UR UR37, R2 ;  /* 0x00000000022502ca */ /* 0x004fe400000e0000 */
[----:B---3--:R-:W-:Y:S01]  /*1080*/  @P2 R2UR UR46, R4 ;  /* 0x00000000042e22ca */ /* 0x008fe200000e0000 */
[----:B------:R-:W-:-:S14]  /*1090*/  @P2 BRA `(.L_x_1060) ;  /* 0x0000000000382947 */ /* 0x000fdc0003800000 */
[----:B------:R-:W-:Y:S01]  /*10a0*/  ULDC.64 UR8, c[0x0][0xa00] ;  /* 0x0002800000087ab9 */ /* 0x000fe20000000a00 */
[----:B------:R-:W-:Y:S01]  /*10b0*/  ULDC UR46, c[0x0][0x288] ;  /* 0x0000a200002e7ab9 */ /* 0x000fe20000000800 */
[----:B------:R-:W-:-:S04]  /*10c0*/  ISETP.NE.U32.AND P0, PT, RZ, UR8, PT ;  /* 0x00000008ff007c0c */ /* 0x000fc8000bf05070 */
[----:B------:R-:W-:-:S13]  /*10d0*/  ISETP.NE.AND.EX P0, PT, RZ, UR9, PT, P0 ;  /* 0x00000009ff007c0c */ /* 0x000fda000bf05300 */
[----:B------:R-:W-:Y:S05]  /*10e0*/  @!P0 BRA `(.L_x_1060) ;  /* 0x0000000000248947 */ /* 0x000fea0003800000 */
[----:B------:R-:W-:Y:S02]  /*10f0*/  ULDC.64 UR8, c[0x0][0xa00] ;  /* 0x0002800000087ab9 */ /* 0x000fe40000000a00 */
[----:B------:R-:W-:-:S06]  /*1100*/  UIMAD.WIDE UR8, UR6, 0x4, UR8 ;  /* 0x00000004060878a5 */ /* 0x000fcc000f8e0208 */
[----:B------:R-:W-:Y:S02]  /*1110*/  IMAD.U32 R2, RZ, RZ, UR8 ;  /* 0x00000008ff027e24 */ /* 0x000fe4000f8e00ff */
[----:B------:R-:W-:-:S05]  /*1120*/  IMAD.U32 R3, RZ, RZ, UR9 ;  /* 0x00000009ff037e24 */ /* 0x000fca000f8e00ff */
[----:B------:R-:W2:Y:S04]  /*1130*/  LDG.E R4, desc[UR54][R2.64] ;  /* 0x0000003602047981 */ /* 0x000ea8000c1e1900 */
[----:B------:R-:W3:Y:S01]  /*1140*/  LDG.E R0, desc[UR54][R2.64+0x4] ;  /* 0x0000043602007981 */ /* 0x000ee2000c1e1900 */
[----:B--2---:R-:W-:Y:S02]  /*1150*/  R2UR UR46, R4 ;  /* 0x00000000042e72ca */ /* 0x004fe400000e0000 */
[----:B---3--:R-:W-:-:S13]  /*1160*/  R2UR UR7, R0 ;  /* 0x00000000000772ca */ /* 0x008fda00000e0000 */
[----:B------:R-:W-:-:S12]  /*1170*/  UIADD3 UR46, -UR46, UR7, URZ ;  /* 0x000000072e2e7290 */ /* 0x000fd8000fffe13f */
.L_x_1060:
[----:B------:R-:W-:Y:S01]  /*1180*/  UMOV UR39, UR6 ;  /* 0x0000000600277c82 */ /* 0x000fe20008000000 */
[----:B------:R-:W-:Y:S05]  /*1190*/  @!P1 BRA `(.L_x_1061) ;  /* 0x00000000001c9947 */ /* 0x000fea0003800000 */
[----:B------:R-:W-:Y:S02]  /*11a0*/  ULDC.64 UR8, c[0x0][0xa20] ;  /* 0x0002880000087ab9 */ /* 0x000fe40000000a00 */
[----:B------:R-:W-:-:S06]  /*11b0*/  UIMAD.WIDE UR6, UR6, 0x4, UR8 ;  /* 0x00000004060678a5 */ /* 0x000fcc000f8e0208 */
[----:B------:R-:W-:Y:S02]  /*11c0*/  IMAD.U32 R2, RZ, RZ, UR6 ;  /* 0x00000006ff027e24 */ /* 0x000fe4000f8e00ff */
[----:B------:R-:W-:-:S05]  /*11d0*/  IMAD.U32 R3, RZ, RZ, UR7 ;  /* 0x00000007ff037e24 */ /* 0x000fca000f8e00ff */
[----:B------:R-:W2:Y:S02]  /*11e0*/  LDG.E R2, desc[UR54][R2.64] ;  /* 0x0000003602027981 */ /* 0x000ea4000c1e1900 */
[----:B--2---:R-:W-:Y:S01]  /*11f0*/  R2UR UR4, R2 ;  /* 0x00000000020472ca */ /* 0x004fe200000e0000 */
[----:B------:R-:W-:-:S14]  /*1200*/  BRA `(.L_x_1062) ;  /* 0x0000000000347947 */ /* 0x000fdc0003800000 */
.L_x_1061:
[----:B------:R-:W-:Y:S02]  /*1210*/  ULDC.64 UR8, c[0x0][0xa08] ;  /* 0x0002820000087ab9 */ /* 0x000fe40000000a00 */
        /* <DEDUP_REMOVED lines=12> */
.L_x_1062:
[----:B------:R-:W-:Y:S01]  /*12e0*/  ULDC UR6, c[0x0][0x448] ;  /* 0x0001120000067ab9 */ /* 0x000fe20000000800 */
[----:B------:R-:W-:Y:S02]  /*12f0*/  UIMAD UR38, UR5, 0xc0, URZ ;  /* 0x000000c0052678a4 */ /* 0x000fe4000f8e023f */
[----:B------:R-:W-:Y:S02]  /*1300*/  UISETP.NE.AND UP0, UPT, UR6, 0x1, UPT ;  /* 0x000000010600788c */ /* 0x000fe4000bf05270 */
[----:B------:R-:W-:Y:S02]  /*1310*/  UIADD3 UR8, UR38, 0xbf, URZ ;  /* 0x000000bf26087890 */ /* 0x000fe4000fffe03f */
[----:B------:R-:W-:Y:S02]  /*1320*/  UIADD3 UR37, -UR37, UR4, URZ ;  /* 0x0000000425257290 */ /* 0x000fe4000fffe13f */
[----:B------:R-:W-:Y:S01]  /*1330*/  UP2UR UR52, UPR, URZ, 0x1 ;  /* 0x000000013f347883 */ /* 0x000fe20008000000 */
[----:B------:R-:W-:Y:S01]  /*1340*/  ULDC.64 UR4, c[0x0][0x9e0] ;  /* 0x0002780000047ab9 */ /* 0x000fe20000000a00 */
[----:B------:R-:W-:-:S03]  /*1350*/  UIADD3 UR9, UR37, 0x1, -UR46 ;  /* 0x0000000125097890 */ /* 0x000fc6000fffe82e */
[----:B------:R-:W-:Y:S01]  /*1360*/  @UP0 ULDC UR6, c[0x0][0x44c] ;  /* 0x0001130000060ab9 */ /* 0x000fe20000000800 */
[----:B------:R-:W-:Y:S01]  /*1370*/  @UP0 ULDC UR10, c[0x0][0x450] ;  /* 0x00011400000a0ab9 */ /* 0x000fe20000000800 */
[----:B------:R-:W-:-:S04]  /*1380*/  UIMAD.WIDE.U32 UR6, UR8, UR6, URZ ;  /* 0x00000006080672a5 */ /* 0x000fc8000f8e003f */
[----:B------:R-:W-:Y:S02]  /*1390*/  @UP0 USHF.R.U32.HI UR8, URZ, UR10, UR7 ;  /* 0x0000000a3f080299 */ /* 0x000fe40008011607 */
[----:B------:R-:W-:Y:S02]  /*13a0*/  UISETP.GE.AND UP0, UPT, UR5, 0x1, UPT ;  /* 0x000000010500788c */ /* 0x000fe4000bf06270 */
[----:B------:R-:W-:Y:S02]  /*13b0*/  UIADD3 UR8, UR9, UR8, URZ ;  /* 0x0000000809087290 */ /* 0x000fe4000fffe03f */
[----:B------:R-:W-:Y:S02]  /*13c0*/  UP2UR UR51, UPR, URZ, 0x1 ;  /* 0x000000013f337883 */ /* 0x000fe40008000000 */
[----:B------:R-:W-:Y:S01]  /*13d0*/  PLOP3.LUT P0, PT, PT, PT, UP0, 0x40, 0x0 ;  /* 0x000000000000781c */ /* 0x000fe20003f0e808 */
[----:B------:R-:W-:-:S06]  /*13e0*/  UIADD3 UR4, UR8, UR4, URZ ;  /* 0x0000000408047290 */ /* 0x000fcc000fffe03f */
[----:B------:R-:W-:-:S06]  /*13f0*/  IMAD.U32 R0, RZ, RZ, UR4 ;  /* 0x00000004ff007e24 */ /* 0x000fcc000f8e00ff */
        /* <DEDUP_REMOVED lines=11> */
.L_x_1064:
[----:B------:R-:W-:-:S11]  /*14b0*/  UISETP.NE.AND UP0, UPT, UR5, 0x1, UPT ;  /* 0x000000010500788c */ /* 0x000fd6000bf05270 */
[----:B------:R-:W-:Y:S02]  /*14c0*/  @UP0 ULDC.64 UR8, c[0x0][0x9e8] ;  /* 0x00027a0000080ab9 */ /* 0x000fe40000000a00 */
[----:B------:R-:W-:-:S04]  /*14d0*/  UIMAD.WIDE.U32 UR6, UR4, UR8, URZ ;  /* 0x00000008040672a5 */ /* 0x000fc8000f8e003f */
[----:B------:R-:W-:-:S12]  /*14e0*/  @UP0 USHF.R.U32.HI UR4, URZ, UR9, UR7 ;  /* 0x000000093f040299 */ /* 0x000fd80008011607 */
.L_x_1065:
[----:B------:R-:W-:-:S06]  /*14f0*/  UIMAD UR4, UR4, UR5, UR5 ;  /* 0x00000005040472a4 */ /* 0x000fcc000f8e0205 */
[----:B------:R-:W-:-:S07]  /*1500*/  VIMNMX R0, R0, UR4, PT ;  /* 0x0000000400007c48 */ /* 0x000fce000bfe0100 */
.L_x_1063:
[----:B------:R-:W-:Y:S01]  /*1510*/  UISETP.NE.AND UP0, UPT, UR52, URZ, UPT ;  /* 0x0000003f3400728c */ /* 0x000fe2000bf05270 */
[----:B------:R-:W-:Y:S01]  /*1520*/  VIADD R0, R0, 0x7f ;  /* 0x0000007f00007836 */ /* 0x000fe20000000000 */
[----:B------:R-:W-:Y:S01]  /*1530*/  UMOV UR9, UR38 ;  /* 0x0000002600097c82 */ /* 0x000fe20008000000 */
[----:B------:R-:W-:Y:S02]  /*1540*/  UIADD3 UR4, UR37, 0x7f, URZ ;  /* 0x0000007f25047890 */ /* 0x000fe4000fffe03f */
[----:B------:R-:W-:Y:S01]  /*1550*/  UIADD3 UR56, UR37, -UR46, URZ ;  /* 0x8000002e25387290 */ /* 0x000fe2000fffe03f */
        /* <DEDUP_REMOVED lines=27> */
.L_x_1067:
[----:B------:R-:W-:-:S11]  /*1710*/  UISETP.NE.AND UP0, UPT, UR5, 0x1, UPT ;  /* 0x000000010500788c */ /* 0x000fd6000bf05270 */
[----:B------:R-:W-:Y:S02]  /*1720*/  @UP0 ULDC.64 UR10, c[0x0][0x9e8] ;  /* 0x00027a00000a0ab9 */ /* 0x000fe40000000a00 */
[----:B------:R-:W-:-:S04]  /*1730*/  UIMAD.WIDE.U32 UR6, UR4, UR10, URZ ;  /* 0x0000000a040672a5 */ /* 0x000fc8000f8e003f */
[----:B------:R-:W-:-:S12]  /*1740*/  @UP0 USHF.R.U32.HI UR4, URZ, UR11, UR7 ;  /* 0x0000000b3f040299 */ /* 0x000fd80008011607 */
.L_x_1068:
[----:B------:R-:W-:-:S04]  /*1750*/  UIMAD UR4, UR4, UR5, URZ ;  /* 0x00000005040472a4 */ /* 0x000fc8000f8e023f */
[----:B------:R-:W-:-:S04]  /*1760*/  UISETP.LT.AND UP0, UPT, UR9, UR4, UPT ;  /* 0x000000040900728c */ /* 0x000fc8000bf01270 */
[----:B------:R-:W-:-:S12]  /*1770*/  USEL UR9, UR9, UR4, !UP0 ;  /* 0x0000000409097287 */ /* 0x000fd8000c000000 */
.L_x_1066:
[----:B------:R-:W-:Y:S01]  /*1780*/  USHF.R.S32.HI UR4, URZ, 0x1f, UR9 ;  /* 0x0000001f3f047899 */ /* 0x000fe20008011409 */
[----:B------:R-:W-:Y:S02]  /*1790*/  PLOP3.LUT P0, PT, PT, PT, PT, 0x80, 0x0 ;  /* 0x000000000000781c */ /* 0x000fe40003f0f070 */
[----:B------:R-:W-:Y:S02]  /*17a0*/  CS2R R2, SRZ ;  /* 0x0000000000027805 */ /* 0x000fe4000001ff00 */
[----:B------:R-:W-:Y:S01]  /*17b0*/  CS2R R134, SRZ ;  /* 0x0000000000867805 */ /* 0x000fe2000001ff00 */
[----:B------:R-:W-:Y:S01]  /*17c0*/  ULEA.HI UR4, UR4, UR9, URZ, 0x7 ;  /* 0x0000000904047291 */ /* 0x000fe2000f8f383f */
[----:B------:R-:W-:Y:S02]  /*17d0*/  CS2R R132, SRZ ;  /* 0x0000000000847805 */ /* 0x000fe4000001ff00 */
[----:B------:R-:W-:Y:S02]  /*17e0*/  CS2R R130, SRZ ;  /* 0x0000000000827805 */ /* 0x000fe4000001ff00 */
[----:B------:R-:W-:Y:S01]  /*17f0*/  CS2R R128, SRZ ;  /* 0x0000000000807805 */ /* 0x000fe2000001ff00 */
[----:B------:R-:W-:Y:S01]  /*1800*/  USHF.R.S32.HI UR4, URZ, 0x7, UR4 ;  /* 0x000000073f047899 */ /* 0x000fe20008011404 */
[----:B------:R-:W-:Y:S01]  /*1810*/  CS2R R26, SRZ ;  /* 0x00000000001a7805 */ /* 0x000fe2000001ff00 */
[----:B------:R-:W-:Y:S01]  /*1820*/  IMAD.MOV.U32 R126, RZ, RZ, RZ ;  /* 0x000000ffff7e7224 */ /* 0x000fe200078e00ff */
[----:B------:R-:W-:Y:S01]  /*1830*/  CS2R R122, SRZ ;  /* 0x00000000007a7805 */ /* 0x000fe2000001ff00 */
[----:B------:R-:W-:Y:S01]  /*1840*/  UISETP.LT.AND UP0, UPT, URZ, UR4, UPT ;  /* 0x000000043f00728c */ /* 0x000fe2000bf01270 */
[----:B------:R-:W-:Y:S01]  /*1850*/  IMAD.MOV.U32 R125, RZ, RZ, RZ ;  /* 0x000000ffff7d7224 */ /* 0x000fe200078e00ff */
[----:B------:R-:W-:-:S02]  /*1860*/  CS2R R120, SRZ ;  /* 0x0000000000787805 */ /* 0x000fc4000001ff00 */
[----:B------:R-:W-:Y:S01]  /*1870*/  CS2R R118, SRZ ;  /* 0x0000000000767805 */ /* 0x000fe2000001ff00 */
[----:B------:R-:W-:Y:S01]  /*1880*/  USEL UR36, URZ, UR4, !UP0 ;  /* 0x000000043f247287 */ /* 0x000fe2000c000000 */
[----:B------:R-:W-:Y:S02]  /*1890*/  CS2R R116, SRZ ;  /* 0x0000000000747805 */ /* 0x000fe4000001ff00 */
[----:B------:R-:W-:Y:S02]  /*18a0*/  CS2R R114, SRZ ;  /* 0x0000000000727805 */ /* 0x000fe4000001ff00 */
[----:B------:R-:W-:Y:S02]  /*18b0*/  CS2R R112, SRZ ;  /* 0x0000000000707805 */ /* 0x000fe4000001ff00 */
[----:B------:R-:W-:Y:S02]  /*18c0*/  CS2R R110, SRZ ;  /* 0x00000000006e7805 */ /* 0x000fe4000001ff00 */
[----:B------:R-:W-:-:S02]  /*18d0*/  CS2R R108, SRZ ;  /* 0x00000000006c7805 */ /* 0x000fc4000001ff00 */
[----:B------:R-:W-:Y:S02]  /*18e0*/  ISETP.GT.AND P1, PT, R88, UR36, PT ;  /* 0x0000002458007c0c */ /* 0x000fe4000bf24270 */
        /* <DEDUP_REMOVED lines=8> */
[----:B------:R-:W-:Y:S01]  /*1970*/  CS2R R90, SRZ ;  /* 0x00000000005a7805 */ /* 0x000fe2000001ff00 */
[----:B------:R-:W-:Y:S02]  /*1980*/  IMAD.MOV.U32 R89, RZ, RZ, RZ ;  /* 0x000000ffff597224 */ /* 0x000fe400078e00ff */
        /* <DEDUP_REMOVED lines=34> */
.L_x_1070:
        /* <DEDUP_REMOVED lines=9> */
.L_x_1252:
[----:B------:R-:W-:Y:S05]  /*1c40*/  @!P0 BRA `(.L_x_1072) ;  /* 0x0000000000048947 */ /* 0x000fea0003800000 */
[----:B------:R-:W-:Y:S01]  /*1c50*/  BPT.TRAP 0x1 ;  /* 0x000000040000795c */ /* 0x000fe20000300000 */
.L_x_1072:
[----:B0-----:R-:W-:Y:S02]  /*1c60*/  IMAD.U32 R3, RZ, RZ, UR47 ;  /* 0x0000002fff037e24 */ /* 0x001fe4000f8e00ff */
[----:B------:R-:W-:-:S03]  /*1c70*/  IMAD.U32 R0, RZ, RZ, UR48 ;  /* 0x00000030ff007e24 */ /* 0x000fc6000f8e00ff */
[----:B------:R-:W-:Y:S02]  /*1c80*/  LEA R3, R3, UR41, 0x3 ;  /* 0x0000002903037c11 */ /* 0x000fe4000f8e18ff */
[----:B------:R-:W-:-:S04]  /*1c90*/  SHF.L.U32 R0, R0, 0x1f, RZ ;  /* 0x0000001f00007819 */ /* 0x000fc800000006ff */
[----:B------:R0:W1:Y:S01]  /*1ca0*/  SYNCS.PHASECHK.TRANS64.TRYWAIT P1, [R3+URZ+0x2d830], R0 ;  /* 0x02d83000030075a7 */ /* 0x000062000802017f */
[----:B------:R-:W-:Y:S05]  /*1cb0*/  @!P0 BRA `(.L_x_1073) ;  /* 0x0000000000048947 */ /* 0x000fea0003800000 */
[----:B------:R-:W-:Y:S01]  /*1cc0*/  BPT.TRAP 0x1 ;  /* 0x000000040000795c */ /* 0x000fe20000300000 */
.L_x_1073:
[----:B-1----:R-:W-:Y:S05]  /*1cd0*/  @P1 BRA `(.L_x_1074) ;  /* 0x0000000000081947 */ /* 0x002fea0003800000 */
[----:B------:R-:W1:Y:S02]  /*1ce0*/  SYNCS.PHASECHK.TRANS64.TRYWAIT P1, [R3+URZ+0x2d830], R0 ;  /* 0x02d83000030075a7 */ /* 0x000e64000802017f */
[----:B-1----:R-:W-:Y:S05]  /*1cf0*/  @!P1 BRA `(.L_x_1075) ;  /* 0x0000013c00149947 */ /* 0x002fea0003800000 */
.L_x_1074:
        /* <DEDUP_REMOVED lines=49> */
.L_x_1076:
[----:B------:R-:W-:Y:S01]  /*2010*/  UISETP.NE.AND UP1, UPT, UR52, URZ, UPT ;  /* 0x0000003f3400728c */ /* 0x000fe2000bf25270 */
[----:B01----:R-:W-:Y:S01]  /*2020*/  VIADD R0, R137, UR38 ;  /* 0x0000002689007c36 */ /* 0x003fe20008000000 */
[----:B------:R-:W-:Y:S01]  /*2030*/  R2UR UR6, R3 ;  /* 0x00000000030672ca */ /* 0x000fe200000e0000 */
[----:B------:R-:W-:Y:S01]  /*2040*/  IMAD.MOV.U32 R3, RZ, RZ, -0x80 ;  /* 0xffffff80ff037424 */ /* 0x000fe200078e00ff */
[----:B------:R-:W-:Y:S01]  /*2050*/  UISETP.NE.AND UP0, UPT, UR51, URZ, UPT ;  /* 0x0000003f3300728c */ /* 0x000fe2000bf05270 */
[----:B------:R-:W-:Y:S01]  /*2060*/  IMAD.U32 R5, RZ, RZ, UR46 ;  /* 0x0000002eff057e24 */ /* 0x000fe2000f8e00ff */
[----:B------:R-:W-:Y:S01]  /*2070*/  PLOP3.LUT P1, PT, PT, PT, UP1, 0x80, 0x0 ;  /* 0x000000000000781c */ /* 0x000fe20003f2f018 */
[----:B------:R-:W-:Y:S01]  /*2080*/  IMAD R6, R88, R3, 0x80 ;  /* 0x0000008058067424 */ /* 0x000fe200078e0203 */
[----:B------:R-:W-:Y:S01]  /*2090*/  PLOP3.LUT P2, PT, PT, PT, UP1, 0x80, 0x0 ;  /* 0x000000000000781c */ /* 0x000fe20003f4f018 */
[----:B------:R-:W-:Y:S01]  /*20a0*/  ULDC UR35, c[0x0][0x9dc] ;  /* 0x0002770000237ab9 */ /* 0x000fe20000000800 */
[----:B------:R-:W-:Y:S01]  /*20b0*/  ULDC UR14, c[0x0][0x9e0] ;  /* 0x00027800000e7ab9 */ /* 0x000fe20000000800 */
[----:B------:R-:W-:Y:S01]  /*20c0*/  @UP1 ULDC UR7, c[0x0][0x44c] ;  /* 0x0001130000071ab9 */ /* 0x000fe20000000800 */
[----:B------:R-:W-:Y:S01]  /*20d0*/  VIADD R3, R6, 0x1 ;  /* 0x0000000106037836 */ /* 0x000fe20000000000 */
[----:B------:R-:W-:-:S02]  /*20e0*/  LEA R8, R88, 0xffffff80, 0x7 ;  /* 0xffffff8058087811 */ /* 0x000fc400078e38ff */
[----:B------:R-:W-:-:S04]  /*20f0*/  UIADD3 UR6, UR6, 0x2d840, URZ ;  /* 0x0002d84006067890 */ /* 0x000fc8000fffe03f */
[----:B------:R-:W-:Y:S01]  /*2100*/  @P1 IMAD.HI.U32 R2, R0, UR7, RZ ;  /* 0x0000000700021c27 */ /* 0x000fe2000f8e00ff */
[----:B------:R-:W-:Y:S01]  /*2110*/  @UP1 ULDC UR7, c[0x0][0x450] ;  /* 0x0001140000071ab9 */ /* 0x000fe20000000800 */
[----:B------:R-:W-:Y:S01]  /*2120*/  UPRMT UR6, UR42, 0x654, UR6 ;  /* 0x000006542a067896 */ /* 0x000fe20008000006 */
[----:B------:R-:W-:Y:S02]  /*2130*/  PLOP3.LUT P1, PT, PT, PT, UP0, 0x40, 0x0 ;  /* 0x000000000000781c */ /* 0x000fe40003f2e808 */
[----:B------:R-:W-:Y:S01]  /*2140*/  @P2 SHF.R.U32.HI R0, RZ, UR7, R2 ;  /* 0x00000007ff002c19 */ /* 0x000fe20008011602 */
[----:B------:R-:W-:Y:S02]  /*2150*/  IMAD R2, R16, -0x2, R3 ;  /* 0xfffffffe10027824 */ /* 0x000fe400078e0203 */
[----:B------:R-:W-:Y:S02]  /*2160*/  VIADD R3, R6, UR37 ;  /* 0x0000002506037c36 */ /* 0x000fe40008000000 */
[----:B------:R-:W0:Y:S01]  /*2170*/  SHFL.IDX PT, R4, R0, RZ, 0x1c1f ;  /* 0x001c1fff00047589 */ /* 0x000e2200000e0000 */
[----:B------:R-:W-:Y:S01]  /*2180*/  SYNCS.ARRIVE.TRANS64.RED.A1T0 RZ, [UR6], RZ ;  /* 0x000000ffffff79a7 */ /* 0x000fe20008100406 */
[----:B------:R-:W-:Y:S01]  /*2190*/  ULOP3.LUT UR6, URZ, UR35, URZ, 0x33, !UPT ;  /* 0x000000233f067292 */ /* 0x000fe2000f8e333f */
[----:B------:R-:W-:Y:S01]  /*21a0*/  IADD3 R2, -R5, UR37, R2 ;  /* 0x0000002505027c10 */ /* 0x000fe2000fffe102 */
[----:B------:R-:W-:-:S04]  /*21b0*/  IMAD R7, R16, -0x2, R3 ;  /* 0xfffffffe10077824 */ /* 0x000fc800078e0203 */
[C---:B------:R-:W-:Y:S02]  /*21c0*/  VIADD R10, R2.reuse, UR14 ;  /* 0x0000000e020a7c36 */ /* 0x040fe40008000000 */
[----:B------:R-:W-:-:S03]  /*21d0*/  VIADD R9, R2, UR6 ;  /* 0x0000000602097c36 */ /* 0x000fc60008000000 */
[----:B0-----:R-:W-:Y:S01]  /*21e0*/  VIADDMNMX R2, R4, R10, R7, PT ;  /* 0x0000000a04027246 */ /* 0x001fe20003800107 */
[----:B------:R-:W-:Y:S01]  /*21f0*/  IMAD.IADD R3, R9, 0x1, R4 ;  /* 0x0000000109037824 */ /* 0x000fe200078e0204 */
[----:B------:R-:W-:Y:S06]  /*2200*/  @P1 BRA `(.L_x_1077) ;  /* 0x0000000000641947 */ /* 0x000fec0003800000 */
[----:B------:R-:W-:Y:S01]  /*2210*/  IMAD.U32 R5, RZ, RZ, UR46 ;  /* 0x0000002eff057e24 */ /* 0x000fe2000f8e00ff */
[----:B------:R-:W-:Y:S04]  /*2220*/  BSSY B0, `(.L_x_1078) ;  /* 0x0000013000007945 */ /* 0x000fe80003800000 */
[----:B------:R-:W-:-:S04]  /*2230*/  IADD3 R5, -R5, UR37, R4 ;  /* 0x0000002505057c10 */ /* 0x000fc8000fffe104 */
        /* <DEDUP_REMOVED lines=11> */
.L_x_1079:
[----:B------:R-:W-:Y:S02]  /*22f0*/  ULDC UR6, c[0x0][0x9e4] ;  /* 0x0002790000067ab9 */ /* 0x000fe40000000800 */
[----:B------:R-:W-:-:S05]  /*2300*/  IMAD.U32 R11, RZ, RZ, UR6 ;  /* 0x00000006ff0b7e24 */ /* 0x000fca000f8e00ff */
[----:B------:R-:W-:-:S13]  /*2310*/  ISETP.NE.AND P1, PT, R11, 0x1, PT ;  /* 0x000000010b00780c */ /* 0x000fda0003f25270 */
[----:B------:R-:W0:Y:S02]  /*2320*/  @P1 LDC.64 R12, c[0x0][0x9e8] ;  /* 0x00027a00ff0c1b82 */ /* 0x000e240000000a00 */
[----:B0-----:R-:W-:-:S05]  /*2330*/  @P1 IMAD.HI.U32 R4, R5, R12, RZ ;  /* 0x0000000c05041227 */ /* 0x001fca00078e00ff */
[----:B------:R-:W-:-:S07]  /*2340*/  @P1 SHF.R.U32.HI R5, RZ, R13, R4 ;  /* 0x0000000dff051219 */ /* 0x000fce0000011604 */
.L_x_1080:
[----:B------:R-:W-:Y:S05]  /*2350*/  BSYNC B0 ;  /* 0x0000000000007941 */ /* 0x000fea0003800000 */
.L_x_1078:
[----:B------:R-:W-:-:S04]  /*2360*/  IMAD R5, R5, R11, -R8 ;  /* 0x0000000b05057224 */ /* 0x000fc800078e0a08 */
[----:B------:R-:W-:-:S05]  /*2370*/  IMAD R5, R16, -0x2, R5 ;  /* 0xfffffffe10057824 */ /* 0x000fca00078e0205 */
[----:B------:R-:W-:Y:S02]  /*2380*/  VIADDMNMX R2, R5, R11, R2, PT ;  /* 0x0000000b05027246 */ /* 0x000fe40003800102 */
[----:B------:R-:W-:-:S07]  /*2390*/  VIMNMX R3, R3, R5, !PT ;  /* 0x0000000503037248 */ /* 0x000fce0007fe0100 */
.L_x_1077:
[C---:B------:R-:W-:Y:S01]  /*23a0*/  ISETP.GE.AND P6, PT, R6.reuse, 0xa, PT ;  /* 0x0000000a0600780c */ /* 0x040fe20003fc6270 */
[----:B------:R-:W0:Y:S01]  /*23b0*/  SHFL.IDX PT, R0, R0, 0x1, 0x1c1f ;  /* 0x003c1f0000007f89 */ /* 0x000e2200000e0000 */
[C---:B------:R-:W-:Y:S01]  /*23c0*/  ISETP.GE.AND P1, PT, R6.reuse, 0x2, PT ;  /* 0x000000020600780c */ /* 0x040fe20003f26270 */
[----:B------:R-:W-:Y:S01]  /*23d0*/  UISETP.NE.AND UP0, UPT, UR51, URZ, UPT ;  /* 0x0000003f3300728c */ /* 0x000fe2000bf05270 */
        /* <DEDUP_REMOVED lines=177> */
[----:B------:R-:W-:Y:S01]  /*2ef0*/  ISETP.GT.AND P6, PT, R3, 0x79, !P6 ;  /* 0x000000790300780c */ /* 0x000fe200077c4270 */
[----:B0-----:R-:W-:-:S03]  /*2f00*/  IMAD.IADD R3, R9, 0x1, R0 ;  /* 0x0000000109037824 */ /* 0x001fc600078e0200 */
[----:B------:R-:W-:Y:S02]  /*2f10*/  ISETP.LT.OR P6, PT, R2, 0x7a, P6 ;  /* 0x0000007a0200780c */ /* 0x000fe400037c1670 */
[----:B------:R-:W-:Y:S02]  /*2f20*/  VIADDMNMX R2, R0, R10, R7, PT ;  /* 0x0000000a00027246 */ /* 0x000fe40003800107 */
[----:B------:R-:W-:Y:S02]  /*2f30*/  FSEL R85, R85, -INF , !P6 ;  /* 0xff80000055557808 */ /* 0x000fe40007000000 */
[----:B------:R-:W-:-:S13]  /*2f40*/  PLOP3.LUT P6, PT, PT, PT, UP0, 0x40, 0x0 ;  /* 0x000000000000781c */ /* 0x000fda0003fce808 */
[----:B------:R-:W-:Y:S05]  /*2f50*/  @P6 BRA `(.L_x_1081) ;  /* 0x0000000000646947 */ /* 0x000fea0003800000 */
        /* <DEDUP_REMOVED lines=14> */
.L_x_1083:
[----:B------:R-:W-:Y:S02]  /*3040*/  ULDC UR6, c[0x0][0x9e4] ;  /* 0x0002790000067ab9 */ /* 0x000fe40000000800 */
[----:B------:R-:W-:-:S05]  /*3050*/  IMAD.U32 R4, RZ, RZ, UR6 ;  /* 0x00000006ff047e24 */ /* 0x000fca000f8e00ff */
[----:B------:R-:W-:-:S13]  /*3060*/  ISETP.NE.AND P6, PT, R4, 0x1, PT ;  /* 0x000000010400780c */ /* 0x000fda0003fc5270 */
[----:B------:R-:W0:Y:S02]  /*3070*/  @P6 LDC.64 R6, c[0x0][0x9e8] ;  /* 0x00027a00ff066b82 */ /* 0x000e240000000a00 */
[----:B0-----:R-:W-:-:S05]  /*3080*/  @P6 IMAD.HI.U32 R0, R9, R6, RZ ;  /* 0x0000000609006227 */ /* 0x001fca00078e00ff */
[----:B------:R-:W-:-:S07]  /*3090*/  @P6 SHF.R.U32.HI R9, RZ, R7, R0 ;  /* 0x00000007ff096219 */ /* 0x000fce0000011600 */
.L_x_1084:
[----:B------:R-:W-:Y:S05]  /*30a0*/  BSYNC B0 ;  /* 0x0000000000007941 */ /* 0x000fea0003800000 */
.L_x_1082:
[----:B------:R-:W-:-:S04]  /*30b0*/  IMAD R9, R9, R4, -R8 ;  /* 0x0000000409097224 */ /* 0x000fc800078e0a08 */
[----:B------:R-:W-:-:S05]  /*30c0*/  IMAD R9, R16, -0x2, R9 ;  /* 0xfffffffe10097824 */ /* 0x000fca00078e0209 */
[----:B------:R-:W-:Y:S02]  /*30d0*/  VIADDMNMX R2, R9, R4, R2, PT ;  /* 0x0000000409027246 */ /* 0x000fe40003800102 */
[----:B------:R-:W-:-:S07]  /*30e0*/  VIMNMX R3, R3, R9, !PT ;  /* 0x0000000903037248 */ /* 0x000fce0007fe0100 */
.L_x_1081:
        /* <DEDUP_REMOVED lines=173> */
[--C-:B------:R-:W-:Y:S01]  /*3bc0*/  FFMA.FTZ R9, R29, UR33, -R20.reuse ;  /* 0x000000211d097c23 */ /* 0x100fe20008010814 */
[----:B------:R-:W-:Y:S01]  /*3bd0*/  ISETP.GT.AND P1, PT, R3, 0x68, !P1 ;  /* 0x000000680300780c */ /* 0x000fe20004f24270 */
        /* <DEDUP_REMOVED lines=27> */
[----:B------:R-:W-:Y:S01]  /*3d90*/  FFMA.FTZ R61, R85, UR33, -R20 ;  /* 0x00000021553d7c23 */ /* 0x000fe20008010814 */
[----:B------:R-:W-:Y:S01]  /*3da0*/  MUFU.EX2 R8, R8 ;  /* 0x0000000800087308 */ /* 0x000fe20000000800 */
[----:B------:R-:W-:-:S04]  /*3db0*/  FMNMX.FTZ R7, R43, R6, !PT ;  /* 0x000000062b077209 */ /* 0x000fc80007810000 */
[----:B------:R-:W-:-:S03]  /*3dc0*/  FMNMX.FTZ R6, R46, R7, !PT ;  /* 0x000000072e067209 */ /* 0x000fc60007810000 */
[----:B------:R-:W0:Y:S01]  /*3dd0*/  MUFU.EX2 R5, R5 ;  /* 0x0000000500057308 */ /* 0x000e220000000800 */
[----:B------:R-:W-:-:S04]  /*3de0*/  FMNMX.FTZ R7, R47, R6, !PT ;  /* 0x000000062f077209 */ /* 0x000fc80007810000 */
[----:B------:R-:W-:-:S03]  /*3df0*/  FMNMX.FTZ R6, R50, R7, !PT ;  /* 0x0000000732067209 */ /* 0x000fc60007810000 */
[----:B------:R-:W1:Y:S01]  /*3e00*/  MUFU.EX2 R10, R10 ;  /* 0x0000000a000a7308 */ /* 0x000e620000000800 */
[----:B------:R-:W-:-:S04]  /*3e10*/  FMNMX.FTZ R7, R51, R6, !PT ;  /* 0x0000000633077209 */ /* 0x000fc80007810000 */
[----:B------:R-:W-:-:S03]  /*3e20*/  FMNMX.FTZ R6, R54, R7, !PT ;  /* 0x0000000736067209 */ /* 0x000fc60007810000 */
[----:B------:R-:W2:Y:S01]  /*3e30*/  MUFU.EX2 R9, R9 ;  /* 0x0000000900097308 */ /* 0x000ea20000000800 */
[----:B------:R-:W-:-:S04]  /*3e40*/  FMNMX.FTZ R7, R55, R6, !PT ;  /* 0x0000000637077209 */ /* 0x000fc80007810000 */
[----:B------:R-:W-:-:S03]  /*3e50*/  FMNMX.FTZ R6, R58, R7, !PT ;  /* 0x000000073a067209 */ /* 0x000fc60007810000 */
[----:B------:R-:W-:Y:S01]  /*3e60*/  MUFU.EX2 R12, R12 ;  /* 0x0000000c000c7308 */ /* 0x000fe20000000800 */
[----:B------:R-:W-:Y:S01]  /*3e70*/  FMNMX.FTZ R7, R59, R6, !PT ;  /* 0x000000063b077209 */ /* 0x000fe20007810000 */
[--C-:B------:R-:W-:Y:S01]  /*3e80*/  FFMA.FTZ R6, R48, UR33, -R20.reuse ;  /* 0x0000002130067c23 */ /* 0x100fe20008010814 */
[----:B------:R-:W-:Y:S02]  /*3e90*/  FFMA.FTZ R48, R73, UR33, -R20 ;  /* 0x0000002149307c23 */ /* 0x000fe40008010814 */
[----:B------:R-:W-:-:S03]  /*3ea0*/  FMNMX.FTZ R28, R62, R7, !PT ;  /* 0x000000073e1c7209 */ /* 0x000fc60007810000 */
[----:B------:R-:W-:Y:S01]  /*3eb0*/  MUFU.EX2 R13, R13 ;  /* 0x0000000d000d7308 */ /* 0x000fe20000000800 */
        /* <DEDUP_REMOVED lines=12> */
[----:B------:R-:W-:-:S03]  /*3f80*/  FFMA.FTZ R32, R56, UR33, -R20 ;  /* 0x0000002138207c23 */ /* 0x000fc60008010814 */
[----:B------:R-:W-:-:S03]  /*3f90*/  FMNMX.FTZ R36, R78, R7, !PT ;  /* 0x000000074e247209 */ /* 0x000fc60007810000 */
[----:B------:R-:W-:Y:S01]  /*3fa0*/  MUFU.EX2 R21, R21 ;  /* 0x0000001500157308 */ /* 0x000fe20000000800 */
[----:B------:R-:W-:-:S04]  /*3fb0*/  FMNMX.FTZ R7, R79, R36, !PT ;  /* 0x000000244f077209 */ /* 0x000fc80007810000 */
[----:B------:R-:W-:-:S03]  /*3fc0*/  FMNMX.FTZ R36, R82, R7, !PT ;  /* 0x0000000752247209 */ /* 0x000fc60007810000 */
[----:B------:R-:W-:Y:S01]  /*3fd0*/  MUFU.EX2 R26, R26 ;  /* 0x0000001a001a7308 */ /* 0x000fe20000000800 */
[----:B------:R-:W-:-:S04]  /*3fe0*/  FMNMX.FTZ R7, R83, R36, !PT ;  /* 0x0000002453077209 */ /* 0x000fc80007810000 */
[----:B------:R-:W-:-:S03]  /*3ff0*/  FMNMX.FTZ R36, R86, R7, !PT ;  /* 0x0000000756247209 */ /* 0x000fc60007810000 */
[----:B------:R-:W-:Y:S01]  /*4000*/  MUFU.EX2 R25, R25 ;  /* 0x0000001900197308 */ /* 0x000fe20000000800 */
[----:B------:R-:W-:Y:S01]  /*4010*/  FMNMX.FTZ R7, R87, R36, !PT ;  /* 0x0000002457077209 */ /* 0x000fe20007810000 */
[----:B------:R-:W-:-:S04]  /*4020*/  FFMA.FTZ R36, R64, UR33, -R20 ;  /* 0x0000002140247c23 */ /* 0x000fc80008010814 */
[----:B------:R-:W3:Y:S02]  /*4030*/  SHFL.BFLY PT, R40, R7, 0x2, 0x1f ;  /* 0x0c401f0007287f89 */ /* 0x000ee400000e0000 */
[----:B------:R-:W-:Y:S08]  /*4040*/  MUFU.EX2 R6, R6 ;  /* 0x0000000600067308 */ /* 0x000ff00000000800 */
[----:B------:R-:W-:Y:S08]  /*4050*/  MUFU.EX2 R29, R29 ;  /* 0x0000001d001d7308 */ /* 0x000ff00000000800 */
[----:B------:R-:W-:Y:S01]  /*4060*/  MUFU.EX2 R28, R28 ;  /* 0x0000001c001c7308 */ /* 0x000fe20000000800 */
[----:B---3--:R-:W-:Y:S01]  /*4070*/  FMNMX.FTZ R11, R7, R40, !PT ;  /* 0x00000028070b7209 */ /* 0x008fe20007810000 */
[----:B------:R-:W-:-:S06]  /*4080*/  FFMA.FTZ R40, R80, UR33, -R20 ;  /* 0x0000002150287c23 */ /* 0x000fcc0008010814 */
[----:B------:R-:W-:Y:S01]  /*4090*/  MUFU.EX2 R3, R3 ;  /* 0x0000000300037308 */ /* 0x000fe20000000800 */
[----:B------:R-:W3:Y:S07]  /*40a0*/  SHFL.BFLY PT, R56, R11, 0x1, 0x1f ;  /* 0x0c201f000b387f89 */ /* 0x000eee00000e0000 */
[----:B------:R-:W-:Y:S08]  /*40b0*/  MUFU.EX2 R32, R32 ;  /* 0x0000002000207308 */ /* 0x000ff00000000800 */
[----:B------:R-:W-:Y:S08]  /*40c0*/  MUFU.EX2 R33, R33 ;  /* 0x0000002100217308 */ /* 0x000ff00000000800 */
[----:B------:R-:W-:Y:S01]  /*40d0*/  MUFU.EX2 R2, R2 ;  /* 0x0000000200027308 */ /* 0x000fe20000000800 */
[----:B---3--:R-:W-:Y:S01]  /*40e0*/  FMNMX.FTZ R7, R11, R56, !PT ;  /* 0x000000380b077209 */ /* 0x008fe20007810000 */
[----:B------:R-:W-:-:S03]  /*40f0*/  FFMA.FTZ R56, R84, UR33, -R20 ;  /* 0x0000002154387c23 */ /* 0x000fc60008010814 */
        /* <DEDUP_REMOVED lines=17> */
[----:B0-----:R-:W-:Y:S01]  /*4210*/  FADD.FTZ R55, R8, R5 ;  /* 0x0000000508377221 */ /* 0x001fe20000010000 */
[--C-:B------:R-:W-:Y:S01]  /*4220*/  FFMA.FTZ R30, R38, UR33, -R20.reuse ;  /* 0x00000021261e7c23 */ /* 0x100fe20008010814 */
[--C-:B------:R-:W-:Y:S01]  /*4230*/  FFMA.FTZ R38, R54, UR33, -R20.reuse ;  /* 0x0000002136267c23 */ /* 0x100fe20008010814 */
[--C-:B------:R-:W-:Y:S01]  /*4240*/  FFMA.FTZ R34, R51, UR33, -R20.reuse ;  /* 0x0000002133227c23 */ /* 0x100fe20008010814 */
[----:B------:R0:W3:Y:S01]  /*4250*/  MUFU.EX2 R64, R60 ;  /* 0x0000003c00407308 */ /* 0x0000e20000000800 */
[----:B-1----:R-:W-:Y:S01]  /*4260*/  FADD.FTZ R54, R10, R55 ;  /* 0x000000370a367221 */ /* 0x002fe20000010000 */
[----:B--2---:R-:W-:Y:S01]  /*4270*/  F2FP.F16.F32.PACK_AB R10, R9, R10 ;  /* 0x0000000a090a723e */ /* 0x004fe200000000ff */
[--C-:B------:R-:W-:Y:S01]  /*4280*/  FFMA.FTZ R51, R63, UR33, -R20.reuse ;  /* 0x000000213f337c23 */ /* 0x100fe20008010814 */
[----:B------:R-:W-:Y:S01]  /*4290*/  F2FP.F16.F32.PACK_AB R8, R5, R8 ;  /* 0x000000080508723e */ /* 0x000fe200000000ff */
[--C-:B------:R-:W-:Y:S01]  /*42a0*/  FFMA.FTZ R5, R66, UR33, -R20.reuse ;  /* 0x0000002142057c23 */ /* 0x100fe20008010814 */
[--C-:B------:R-:W-:Y:S01]  /*42b0*/  FFMA.FTZ R70, R70, UR33, -R20.reuse ;  /* 0x0000002146467c23 */ /* 0x100fe20008010814 */
[--C-:B------:R-:W-:Y:S01]  /*42c0*/  FFMA.FTZ R71, R71, UR33, -R20.reuse ;  /* 0x0000002147477c23 */ /* 0x100fe20008010814 */
[----:B------:R1:W2:Y:S01]  /*42d0*/  MUFU.EX2 R68, R65 ;  /* 0x0000004100447308 */ /* 0x0002a20000000800 */
[--C-:B0-----:R-:W-:Y:S01]  /*42e0*/  FFMA.FTZ R60, R46, UR33, -R20.reuse ;  /* 0x000000212e3c7c23 */ /* 0x101fe20008010814 */
[--C-:B------:R-:W-:Y:S01]  /*42f0*/  FFMA.FTZ R46, R58, UR33, -R20.reuse ;  /* 0x000000213a2e7c23 */ /* 0x100fe20008010814 */
[--C-:B------:R-:W-:Y:S01]  /*4300*/  FFMA.FTZ R74, R74, UR33, -R20.reuse ;  /* 0x000000214a4a7c23 */ /* 0x100fe20008010814 */
[--C-:B------:R-:W-:Y:S01]  /*4310*/  FFMA.FTZ R75, R75, UR33, -R20.reuse ;  /* 0x000000214b4b7c23 */ /* 0x100fe20008010814 */
[--C-:B------:R-:W-:Y:S01]  /*4320*/  FFMA.FTZ R78, R78, UR33, -R20.reuse ;  /* 0x000000214e4e7c23 */ /* 0x100fe20008010814 */
[--C-:B------:R-:W-:Y:S01]  /*4330*/  FFMA.FTZ R79, R79, UR33, -R20.reuse ;  /* 0x000000214f4f7c23 */ /* 0x100fe20008010814 */
[--C-:B------:R-:W-:Y:S01]  /*4340*/  FFMA.FTZ R82, R82, UR33, -R20.reuse ;  /* 0x0000002152527c23 */ /* 0x100fe20008010814 */
[----:B------:R0:W4:Y:S01]  /*4350*/  MUFU.EX2 R69, R31 ;  /* 0x0000001f00457308 */ /* 0x0001220000000800 */
[--C-:B-1----:R-:W-:Y:S01]  /*4360*/  FFMA.FTZ R65, R47, UR33, -R20.reuse ;  /* 0x000000212f417c23 */ /* 0x102fe20008010814 */
[----:B------:R-:W-:Y:S01]  /*4370*/  FFMA.FTZ R47, R59, UR33, -R20 ;  /* 0x000000213b2f7c23 */ /* 0x000fe20008010814 */
[----:B------:R-:W-:Y:S01]  /*4380*/  FADD.FTZ R59, R9, R54 ;  /* 0x00000036093b7221 */ /* 0x000fe20000010000 */
[----:B---3--:R-:W-:Y:S01]  /*4390*/  FADD.FTZ R55, R11, R64 ;  /* 0x000000400b377221 */ /* 0x008fe20000010000 */
[----:B------:R-:W-:Y:S01]  /*43a0*/  F2FP.F16.F32.PACK_AB R9, R64, R11 ;  /* 0x0000000b4009723e */ /* 0x000fe200000000ff */
[--C-:B------:R-:W-:Y:S01]  /*43b0*/  FFMA.FTZ R54, R67, UR33, -R20.reuse ;  /* 0x0000002143367c23 */ /* 0x100fe20008010814 */
[--C-:B------:R-:W-:Y:S01]  /*43c0*/  FFMA.FTZ R83, R83, UR33, -R20.reuse ;  /* 0x0000002153537c23 */ /* 0x100fe20008010814 */
[----:B------:R-:W1:Y:S01]  /*43d0*/  MUFU.EX2 R4, R4 ;  /* 0x0000000400047308 */ /* 0x000e620000000800 */
[--C-:B0-----:R-:W-:Y:S01]  /*43e0*/  FFMA.FTZ R31, R50, UR33, -R20.reuse ;  /* 0x00000021321f7c23 */ /* 0x101fe20008010814 */
[--C-:B------:R-:W-:Y:S01]  /*43f0*/  FFMA.FTZ R50, R62, UR33, -R20.reuse ;  /* 0x000000213e327c23 */ /* 0x100fe20008010814 */
[----:B------:R-:W-:Y:S01]  /*4400*/  FADD.FTZ R62, R12, R59 ;  /* 0x0000003b0c3e7221 */ /* 0x000fe20000010000 */
[----:B--2---:R-:W-:Y:S01]  /*4410*/  FADD.FTZ R58, R68, R55 ;  /* 0x00000037443a7221 */ /* 0x004fe20000010000 */
[C---:B------:R-:W-:Y:S01]  /*4420*/  F2FP.F16.F32.PACK_AB R12, R13.reuse, R12 ;  /* 0x0000000c0d0c723e */ /* 0x040fe200000000ff */
[----:B------:R-:W-:Y:S01]  /*4430*/  FFMA.FTZ R86, R86, UR33, -R20 ;  /* 0x0000002156567c23 */ /* 0x000fe20008010814 */
[----:B------:R-:W-:Y:S01]  /*4440*/  FADD.FTZ R59, R13, R62 ;  /* 0x0000003e0d3b7221 */ /* 0x000fe20000010000 */
[----:B------:R-:W0:Y:S01]  /*4450*/  MUFU.EX2 R27, R27 ;  /* 0x0000001b001b7308 */ /* 0x000e220000000800 */
[C---:B----4-:R-:W-:Y:S01]  /*4460*/  FADD.FTZ R55, R69.reuse, R58 ;  /* 0x0000003a45377221 */ /* 0x050fe20000010000 */
[----:B------:R-:W-:Y:S01]  /*4470*/  F2FP.F16.F32.PACK_AB R11, R69, R68 ;  /* 0x00000044450b723e */ /* 0x000fe200000000ff */
[----:B------:R-:W-:Y:S01]  /*4480*/  FADD.FTZ R62, R14, R59 ;  /* 0x0000003b0e3e7221 */ /* 0x000fe20000010000 */
[----:B------:R-:W-:Y:S01]  /*4490*/  F2FP.F16.F32.PACK_AB R14, R15, R14 ;  /* 0x0000000e0f0e723e */ /* 0x000fe200000000ff */
[----:B------:R-:W-:-:S02]  /*44a0*/  FFMA.FTZ R20, R87, UR33, -R20 ;  /* 0x0000002157147c23 */ /* 0x000fc40008010814 */
[----:B------:R-:W-:Y:S01]  /*44b0*/  FADD.FTZ R59, R15, R62 ;  /* 0x0000003e0f3b7221 */ /* 0x000fe20000010000 */
[----:B------:R-:W2:Y:S01]  /*44c0*/  MUFU.EX2 R30, R30 ;  /* 0x0000001e001e7308 */ /* 0x000ea20000000800 */
[----:B-1----:R-:W-:Y:S01]  /*44d0*/  FADD.FTZ R58, R4, R55 ;  /* 0x00000037043a7221 */ /* 0x002fe20000010000 */
[----:B------:R1:W-:Y:S01]  /*44e0*/  STSM.16.M88.4 [R17+0x21800], R8 ;  /* 0x0218000811007844 */ /* 0x0003e20000000200 */
[----:B------:R-:W-:Y:S01]  /*44f0*/  FADD.FTZ R62, R24, R59 ;  /* 0x0000003b183e7221 */ /* 0x000fe20000010000 */
[----:B------:R-:W-:-:S04]  /*4500*/  F2FP.F16.F32.PACK_AB R24, R21, R24 ;  /* 0x000000181518723e */ /* 0x000fc800000000ff */
[----:B------:R-:W3:Y:S01]  /*4510*/  MUFU.EX2 R35, R35 ;  /* 0x0000002300237308 */ /* 0x000ee20000000800 */
[----:B0-----:R-:W-:-:S07]  /*4520*/  FADD.FTZ R55, R27, R58 ;  /* 0x0000003a1b377221 */ /* 0x001fce0000010000 */
[----:B------:R-:W0:Y:S01]  /*4530*/  MUFU.EX2 R39, R39 ;  /* 0x0000002700277308 */ /* 0x000e220000000800 */
[----:B--2---:R-:W-:Y:S01]  /*4540*/  FADD.FTZ R58, R30, R55 ;  /* 0x000000371e3a7221 */ /* 0x004fe20000010000 */
[----:B------:R-:W-:Y:S01]  /*4550*/  FADD.FTZ R55, R21, R62 ;  /* 0x0000003e15377221 */ /* 0x000fe20000010000 */
[----:B-1----:R-:W-:-:S03]  /*4560*/  F2FP.F16.F32.PACK_AB R10, R3, R28 ;  /* 0x0000001c030a723e */ /* 0x002fc600000000ff */
        /* <DEDUP_REMOVED lines=14> */
[----:B------:R-:W-:Y:S01]  /*4650*/  FADD.FTZ R62, R28, R55 ;  /* 0x000000371c3e7221 */ /* 0x000fe20000010000 */
[----:B------:R-:W-:Y:S01]  /*4660*/  F2FP.F16.F32.PACK_AB R28, R33, R32 ;  /* 0x00000020211c723e */ /* 0x000fe200000000ff */
[----:B------:R-:W2:Y:S01]  /*4670*/  MUFU.EX2 R34, R34 ;  /* 0x0000002200227308 */ /* 0x000ea20000000800 */
[----:B0-----:R-:W-:Y:S01]  /*4680*/  FADD.FTZ R58, R65, R58 ;  /* 0x0000003a413a7221 */ /* 0x001fe20000010000 */
[----:B------:R-:W-:-:S04]  /*4690*/  FADD.FTZ R15, R3, R62 ;  /* 0x0000003e030f7221 */ /* 0x000fc80000010000 */
[----:B------:R-:W-:Y:S01]  /*46a0*/  FADD.FTZ R8, R32, R15 ;  /* 0x0000000f20087221 */ /* 0x000fe20000010000 */
[----:B------:R-:W-:Y:S01]  /*46b0*/  F2FP.F16.F32.PACK_AB R15, R35, R30 ;  /* 0x0000001e230f723e */ /* 0x000fe200000000ff */
[----:B------:R-:W0:Y:S01]  /*46c0*/  MUFU.EX2 R38, R38 ;  /* 0x0000002600267308 */ /* 0x000e220000000800 */
[----:B-1----:R-:W-:Y:S01]  /*46d0*/  FADD.FTZ R13, R31, R58 ;  /* 0x0000003a1f0d7221 */ /* 0x002fe20000010000 */
[----:B------:R-:W-:Y:S01]  /*46e0*/  FADD.FTZ R11, R33, R8 ;  /* 0x00000008210b7221 */ /* 0x000fe20000010000 */
[----:B------:R-:W-:-:S03]  /*46f0*/  F2FP.F16.F32.PACK_AB R30, R37, R2 ;  /* 0x00000002251e723e */ /* 0x000fc600000000ff */
[----:B------:R-:W-:Y:S02]  /*4700*/  FADD.FTZ R8, R2, R11 ;  /* 0x0000000b02087221 */ /* 0x000fe40000010000 */
[----:B------:R-:W1:Y:S01]  /*4710*/  MUFU.EX2 R43, R43 ;  /* 0x0000002b002b7308 */ /* 0x000e620000000800 */
[----:B--2---:R-:W-:Y:S01]  /*4720*/  FADD.FTZ R9, R34, R13 ;  /* 0x0000000d22097221 */ /* 0x004fe20000010000 */
[----:B------:R-:W-:Y:S01]  /*4730*/  F2FP.F16.F32.PACK_AB R13, R27, R4 ;  /* 0x000000041b0d723e */ /* 0x000fe200000000ff */
[----:B------:R-:W-:Y:S01]  /*4740*/  FADD.FTZ R11, R37, R8 ;  /* 0x00000008250b7221 */ /* 0x000fe20000010000 */
[----:B------:R-:W-:Y:S02]  /*4750*/  F2FP.F16.F32.PACK_AB R8, R29, R6 ;  /* 0x000000061d08723e */ /* 0x000fe400000000ff */
[----:B------:R-:W-:Y:S01]  /*4760*/  F2FP.F16.F32.PACK_AB R27, R65, R60 ;  /* 0x0000003c411b723e */ /* 0x000fe200000000ff */
[----:B------:R-:W-:Y:S01]  /*4770*/  FADD.FTZ R6, R36, R11 ;  /* 0x0000000b24067221 */ /* 0x000fe20000010000 */
[----:B------:R-:W2:Y:S01]  /*4780*/  MUFU.EX2 R46, R46 ;  /* 0x0000002e002e7308 */ /* 0x000ea20000000800 */
[----:B0-----:R-:W-:Y:S01]  /*4790*/  FADD.FTZ R4, R38, R9 ;  /* 0x0000000926047221 */ /* 0x001fe20000010000 */
[----:B------:R0:W-:Y:S04]  /*47a0*/  STSM.16.M88.4 [R22], R12 ;  /* 0x0000000c16007844 */ /* 0x0001e80000000200 */
[----:B------:R3:W-:Y:S02]  /*47b0*/  STSM.16.M88.4 [R19], R24 ;  /* 0x0000001813007844 */ /* 0x0007e40000000200 */
[----:B------:R-:W4:Y:S01]  /*47c0*/  MUFU.EX2 R47, R47 ;  /* 0x0000002f002f7308 */ /* 0x000f220000000800 */
[C---:B-1----:R-:W-:Y:S01]  /*47d0*/  FADD.FTZ R9, R43.reuse, R4 ;  /* 0x000000042b097221 */ /* 0x042fe20000010000 */
[----:B------:R-:W-:-:S06]  /*47e0*/  F2FP.F16.F32.PACK_AB R11, R43, R38 ;  /* 0x000000262b0b723e */ /* 0x000fcc00000000ff */
[----:B------:R-:W1:Y:S01]  /*47f0*/  MUFU.EX2 R50, R50 ;  /* 0x0000003200327308 */ /* 0x000e620000000800 */
[----:B--2---:R-:W-:-:S07]  /*4800*/  FADD.FTZ R4, R46, R9 ;  /* 0x000000092e047221 */ /* 0x004fce0000010000 */
[----:B------:R-:W2:Y:S01]  /*4810*/  MUFU.EX2 R45, R45 ;  /* 0x0000002d002d7308 */ /* 0x000ea20000000800 */
[C---:B----4-:R-:W-:Y:S01]  /*4820*/  FADD.FTZ R9, R47.reuse, R4 ;  /* 0x000000042f097221 */ /* 0x050fe20000010000 */
[----:B------:R-:W-:-:S06]  /*4830*/  F2FP.F16.F32.PACK_AB R29, R47, R46 ;  /* 0x0000002e2f1d723e */ /* 0x000fcc00000000ff */
[----:B------:R-:W4:Y:S01]  /*4840*/  MUFU.EX2 R51, R51 ;  /* 0x0000003300337308 */ /* 0x000f220000000800 */
[----:B-1----:R-:W-:Y:S01]  /*4850*/  FADD.FTZ R4, R50, R9 ;  /* 0x0000000932047221 */ /* 0x002fe20000010000 */
[----:B------:R-:W-:-:S05]  /*4860*/  F2FP.F16.F32.PACK_AB R9, R34, R31 ;  /* 0x0000001f2209723e */ /* 0x000fca00000000ff */
[----:B------:R1:W-:Y:S01]  /*4870*/  STSM.16.M88.4 [R18], R8 ;  /* 0x0000000812007844 */ /* 0x0003e20000000200 */
[----:B------:R-:W5:Y:S01]  /*4880*/  MUFU.EX2 R44, R44 ;  /* 0x0000002c002c7308 */ /* 0x000f620000000800 */
[C---:B--2---:R-:W-:Y:S01]  /*4890*/  FADD.FTZ R3, R45.reuse, R6 ;  /* 0x000000062d037221 */ /* 0x044fe20000010000 */
[----:B0-----:R-:W-:Y:S01]  /*48a0*/  F2FP.F16.F32.PACK_AB R12, R45, R36 ;  /* 0x000000242d0c723e */ /* 0x001fe200000000ff */
[----:B------:R-:W-:-:S05]  /*48b0*/  VIADD R6, R88, 0xfffffffe ;  /* 0xfffffffe58067836 */ /* 0x000fca0000000000 */
[----:B------:R-:W0:Y:S01]  /*48c0*/  MUFU.EX2 R5, R5 ;  /* 0x0000000500057308 */ /* 0x000e220000000800 */
[C---:B----4-:R-:W-:Y:S01]  /*48d0*/  FADD.FTZ R4, R51.reuse, R4 ;  /* 0x0000000433047221 */ /* 0x050fe20000010000 */
[----:B------:R-:W-:-:S05]  /*48e0*/  F2FP.F16.F32.PACK_AB R31, R51, R50 ;  /* 0x00000032331f723e */ /* 0x000fca00000000ff */
[----:B------:R2:W-:Y:S01]  /*48f0*/  STSM.16.M88.4 [R17+0x27800], R28 ;  /* 0x0278001c11007844 */ /* 0x0005e20000000200 */
[----:B------:R-:W4:Y:S01]  /*4900*/  MUFU.EX2 R54, R54 ;  /* 0x0000003600367308 */ /* 0x000f220000000800 */
[----:B-----5:R-:W-:-:S07]  /*4910*/  FADD.FTZ R2, R44, R3 ;  /* 0x000000032c027221 */ /* 0x020fce0000010000 */
[----:B------:R-:W5:Y:S01]  /*4920*/  MUFU.EX2 R53, R53 ;  /* 0x0000003500357308 */ /* 0x000f620000000800 */
[----:B0-----:R-:W-:-:S07]  /*4930*/  FADD.FTZ R3, R5, R4 ;  /* 0x0000000405037221 */ /* 0x001fce0000010000 */
[----:B------:R-:W0:Y:S01]  /*4940*/  MUFU.EX2 R70, R70 ;  /* 0x0000004600467308 */ /* 0x000e220000000800 */
[C---:B----4-:R-:W-:Y:S01]  /*4950*/  F2FP.F16.F32.PACK_AB R13, R54.reuse, R5 ;  /* 0x00000005360d723e */ /* 0x050fe200000000ff */
[----:B------:R-:W-:-:S06]  /*4960*/  FADD.FTZ R3, R54, R3 ;  /* 0x0000000336037221 */ /* 0x000fcc0000010000 */
[----:B------:R-:W4:Y:S01]  /*4970*/  MUFU.EX2 R71, R71 ;  /* 0x0000004700477308 */ /* 0x000f220000000800 */
[C---:B-----5:R-:W-:Y:S01]  /*4980*/  FADD.FTZ R4, R53.reuse, R2 ;  /* 0x0000000235047221 */ /* 0x060fe20000010000 */
[----:B------:R-:W-:-:S06]  /*4990*/  F2FP.F16.F32.PACK_AB R14, R53, R44 ;  /* 0x0000002c350e723e */ /* 0x000fcc00000000ff */
[----:B------:R-:W5:Y:S01]  /*49a0*/  MUFU.EX2 R41, R41 ;  /* 0x0000002900297308 */ /* 0x000f620000000800 */
[----:B0-----:R-:W-:-:S07]  /*49b0*/  FADD.FTZ R2, R70, R3 ;  /* 0x0000000346027221 */ /* 0x001fce0000010000 */
[----:B------:R-:W3:Y:S01]  /*49c0*/  MUFU.EX2 R48, R48 ;  /* 0x0000003000307308 */ /* 0x000ee20000000800 */
[C---:B----4-:R-:W-:Y:S01]  /*49d0*/  F2FP.F16.F32.PACK_AB R15, R71.reuse, R70 ;  /* 0x00000046470f723e */ /* 0x050fe200000000ff */
[----:B------:R-:W-:-:S04]  /*49e0*/  FADD.FTZ R3, R71, R2 ;  /* 0x0000000247037221 */ /* 0x000fc80000010000 */
[----:B------:R2:W-:Y:S02]  /*49f0*/  STSM.16.M88.4 [R136], R12 ;  /* 0x0000000c88007844 */ /* 0x0005e40000000200 */
[----:B------:R-:W-:Y:S01]  /*4a00*/  MUFU.EX2 R52, R52 ;  /* 0x0000003400347308 */ /* 0x000fe20000000800 */
[----:B-----5:R-:W-:-:S07]  /*4a10*/  FADD.FTZ R21, R41, R4 ;  /* 0x0000000429157221 */ /* 0x020fce0000010000 */
[----:B------:R-:W0:Y:S01]  /*4a20*/  MUFU.EX2 R57, R57 ;  /* 0x0000003900397308 */ /* 0x000e220000000800 */
[C---:B---3--:R-:W-:Y:S01]  /*4a30*/  F2FP.F16.F32.PACK_AB R24, R48.reuse, R41 ;  /* 0x000000293018723e */ /* 0x048fe200000000ff */
[----:B------:R-:W-:-:S06]  /*4a40*/  FADD.FTZ R21, R48, R21 ;  /* 0x0000001530157221 */ /* 0x000fcc0000010000 */
[----:B------:R-:W3:Y:S08]  /*4a50*/  MUFU.EX2 R74, R74 ;  /* 0x0000004a004a7308 */ /* 0x000ef00000000800 */
[----:B------:R-:W4:Y:S01]  /*4a60*/  MUFU.EX2 R75, R75 ;  /* 0x0000004b004b7308 */ /* 0x000f220000000800 */
[----:B0-----:R-:W-:-:S07]  /*4a70*/  F2FP.F16.F32.PACK_AB R26, R57, R52 ;  /* 0x00000034391a723e */ /* 0x001fce00000000ff */
[----:B------:R-:W0:Y:S01]  /*4a80*/  MUFU.EX2 R78, R78 ;  /* 0x0000004e004e7308 */ /* 0x000e220000000800 */
[----:B---3--:R-:W-:-:S07]  /*4a90*/  FADD.FTZ R2, R74, R3 ;  /* 0x000000034a027221 */ /* 0x008fce0000010000 */
[----:B------:R-:W3:Y:S01]  /*4aa0*/  MUFU.EX2 R79, R79 ;  /* 0x0000004f004f7308 */ /* 0x000ee20000000800 */
[C---:B----4-:R-:W-:Y:S01]  /*4ab0*/  F2FP.F16.F32.PACK_AB R25, R75.reuse, R74 ;  /* 0x0000004a4b19723e */ /* 0x050fe200000000ff */
[----:B------:R-:W-:Y:S01]  /*4ac0*/  FADD.FTZ R3, R75, R2 ;  /* 0x000000024b037221 */ /* 0x000fe20000010000 */
[----:B------:R-:W-:-:S05]  /*4ad0*/  FADD.FTZ R2, R52, R21 ;  /* 0x0000001534027221 */ /* 0x000fca0000010000 */
[----:B------:R-:W-:Y:S01]  /*4ae0*/  MUFU.EX2 R40, R40 ;  /* 0x0000002800287308 */ /* 0x000fe20000000800 */
[----:B0-----:R-:W-:Y:S01]  /*4af0*/  FADD.FTZ R4, R78, R3 ;  /* 0x000000034e047221 */ /* 0x001fe20000010000 */
[----:B------:R-:W-:-:S06]  /*4b00*/  FADD.FTZ R3, R57, R2 ;  /* 0x0000000239037221 */ /* 0x000fcc0000010000 */
[----:B------:R-:W1:Y:S01]  /*4b10*/  MUFU.EX2 R49, R49 ;  /* 0x0000003100317308 */ /* 0x000e620000000800 */
[C---:B---3--:R-:W-:Y:S01]  /*4b20*/  F2FP.F16.F32.PACK_AB R27, R79.reuse, R78 ;  /* 0x0000004e4f1b723e */ /* 0x048fe200000000ff */
        /* <DEDUP_REMOVED lines=13> */
[----:B------:R-:W3:Y:S01]  /*4c00*/  MUFU.EX2 R5, R20 ;  /* 0x0000001400057308 */ /* 0x000ee20000000800 */
[----:B-1----:R-:W-:Y:S01]  /*4c10*/  F2FP.F16.F32.PACK_AB R9, R83, R82 ;  /* 0x000000525309723e */ /* 0x002fe200000000ff */
[----:B------:R-:W-:-:S04]  /*4c20*/  FADD.FTZ R82, R82, R21 ;  /* 0x0000001552527221 */ /* 0x000fc80000010000 */
[----:B------:R-:W-:-:S04]  /*4c30*/  FADD.FTZ R83, R83, R82 ;  /* 0x0000005253537221 */ /* 0x000fc80000010000 */
[----:B0-----:R-:W-:Y:S01]  /*4c40*/  FADD.FTZ R2, R86, R83 ;  /* 0x0000005356027221 */ /* 0x001fe20000010000 */
[----:B---3--:R-:W-:-:S03]  /*4c50*/  F2FP.F16.F32.PACK_AB R11, R5, R86 ;  /* 0x00000056050b723e */ /* 0x008fc600000000ff */
        /* <DEDUP_REMOVED lines=17> */
.L_x_1086:
[----:B------:R-:W-:Y:S02]  /*4d70*/  ULDC UR18, c[0x0][0x9e4] ;  /* 0x0002790000127ab9 */ /* 0x000fe40000000800 */
[----:B------:R-:W-:-:S11]  /*4d80*/  UISETP.NE.AND UP0, UPT, UR18, 0x1, UPT ;  /* 0x000000011200788c */ /* 0x000fd6000bf05270 */
[----:B------:R-:W-:Y:S02]  /*4d90*/  @UP0 ULDC.64 UR6, c[0x0][0x9e8] ;  /* 0x00027a0000060ab9 */ /* 0x000fe40000000a00 */
[----:B------:R-:W-:-:S04]  /*4da0*/  UIMAD.WIDE.U32 UR10, UR15, UR6, URZ ;  /* 0x000000060f0a72a5 */ /* 0x000fc8000f8e003f */
[----:B------:R-:W-:-:S12]  /*4db0*/  @UP0 USHF.R.U32.HI UR15, URZ, UR7, UR11 ;  /* 0x000000073f0f0299 */ /* 0x000fd8000801160b */
.L_x_1087:
[----:B------:R-:W-:-:S04]  /*4dc0*/  UIMAD UR15, UR15, UR18, UR18 ;  /* 0x000000120f0f72a4 */ /* 0x000fc8000f8e0212 */
[----:B------:R-:W-:-:S04]  /*4dd0*/  UISETP.LT.AND UP0, UPT, UR14, UR15, UPT ;  /* 0x0000000f0e00728c */ /* 0x000fc8000bf01270 */
[----:B------:R-:W-:-:S12]  /*4de0*/  USEL UR14, UR14, UR15, UP0 ;  /* 0x0000000f0e0e7287 */ /* 0x000fd80008000000 */
.L_x_1085:
        /* <DEDUP_REMOVED lines=40> */
.L_x_1107:
[----:B------:R-:W-:Y:S01]  /*5070*/  ISETP.NE.AND P2, PT, RZ, UR45, PT ;  /* 0x0000002dff007c0c */ /* 0x000fe2000bf45270 */
[----:B------:R-:W-:-:S04]  /*5080*/  UISETP.NE.AND UP0, UPT, UR58, 0x1, UPT ;  /* 0x000000013a00788c */ /* 0x000fc8000bf05270 */
[----:B------:R-:W-:-:S04]  /*5090*/  USEL UR48, URZ, 0x1, UP0 ;  /* 0x000000013f307887 */ /* 0x000fc80008000000 */
[----:B------:R-:W-:-:S04]  /*50a0*/  ULOP3.LUT UR48, UR28, UR48, URZ, 0x3c, !UPT ;  /* 0x000000301c307292 */ /* 0x000fc8000f8e3c3f */
[----:B------:R-:W-:Y:S08]  /*50b0*/  @P2 BRA `(.L_x_1089) ;  /* 0x0000000000382947 */ /* 0x000ff00003800000 */
[----:B------:R-:W-:Y:S05]  /*50c0*/  @!P0 BRA `(.L_x_1090) ;  /* 0x0000000000048947 */ /* 0x000fea0003800000 */
[----:B------:R-:W-:Y:S01]  /*50d0*/  BPT.TRAP 0x1 ;  /* 0x000000040000795c */ /* 0x000fe20000300000 */
.L_x_1090:
        /* <DEDUP_REMOVED lines=9> */
.L_x_1091:
[----:B-1----:R-:W-:Y:S05]  /*5170*/  @P1 BRA `(.L_x_1089) ;  /* 0x0000000000081947 */ /* 0x002fea0003800000 */
[----:B------:R-:W1:Y:S02]  /*5180*/  SYNCS.PHASECHK.TRANS64.TRYWAIT P1, [UR6+0x2d830], R0 ;  /* 0x02d83000ff0075a7 */ /* 0x000e640008020146 */
[----:B-1----:R-:W-:Y:S05]  /*5190*/  @!P1 BRA `(.L_x_1092) ;  /* 0x0000010800009947 */ /* 0x002fea0003800000 */
.L_x_1089:
[----:B-1----:R-:W1:Y:S01]  /*51a0*/  S2R R7, SR_TID.X ;  /* 0x0000000000077919 */ /* 0x002e620000002100 */
        /* <DEDUP_REMOVED lines=15> */
[----:B-1----:R-:W-:-:S05]  /*52a0*/  SHF.R.U32.HI R7, RZ, 0x7, R7 ;  /* 0x00000007ff077819 */ /* 0x002fca0000011607 */
[----:B0-----:R-:W-:-:S05]  /*52b0*/  VIADD R0, R7, 0x8 ;  /* 0x0000000807007836 */ /* 0x001fca0000000000 */
[----:B------:R0:W-:Y:S06]  /*52c0*/  BAR.SYNC.DEFER_BLOCKING R0, 0x100 ;  /* 0x000400000000751d */ /* 0x0001ec0000010000 */
[----:B--2---:R-:W-:-:S06]  /*52d0*/  WARPGROUP.ARRIVE ;  /* 0x00000000000079c5 */ /* 0x004fcc0000000000 */
        /* <DEDUP_REMOVED lines=20> */
.L_x_1094:
[----:B------:R-:W-:Y:S01]  /*5420*/  ULEA UR6, UR58, UR41, 0x3 ;  /* 0x000000293a067291 */ /* 0x000fe2000f8e183f */
[----:B------:R-:W-:-:S05]  /*5430*/  IMAD.U32 R0, RZ, RZ, UR28 ;  /* 0x0000001cff007e24 */ /* 0x000fca000f8e00ff */
[----:B------:R-:W-:-:S04]  /*5440*/  SHF.L.U32 R0, R0, 0x1f, RZ ;  /* 0x0000001f00007819 */ /* 0x000fc800000006ff */
[----:B------:R0:W1:Y:S01]  /*5450*/  SYNCS.PHASECHK.TRANS64.TRYWAIT P1, [UR6+0x2d850], R0 ;  /* 0x02d85000ff0075a7 */ /* 0x0000620008020146 */
[----:B------:R-:W-:Y:S05]  /*5460*/  @!P0 BRA `(.L_x_1095) ;  /* 0x0000000000048947 */ /* 0x000fea0003800000 */
[----:B------:R-:W-:Y:S01]  /*5470*/  BPT.TRAP 0x1 ;  /* 0x000000040000795c */ /* 0x000fe20000300000 */
.L_x_1095:
[----:B-1----:R-:W-:Y:S05]  /*5480*/  @P1 BRA `(.L_x_1093) ;  /* 0x0000000000081947 */ /* 0x002fea0003800000 */
[----:B------:R-:W1:Y:S02]  /*5490*/  SYNCS.PHASECHK.TRANS64.TRYWAIT P1, [UR6+0x2d850], R0 ;  /* 0x02d85000ff0075a7 */ /* 0x000e640008020146 */
[----:B-1----:R-:W-:Y:S05]  /*54a0*/  @!P1 BRA `(.L_x_1096) ;  /* 0x0000010400549947 */ /* 0x002fea0003800000 */
.L_x_1093:
[----:B------:R-:W-:Y:S01]  /*54b0*/  UIADD3 UR6, UR41, 0x400, URZ ;  /* 0x0000040029067890 */ /* 0x000fe2000fffe03f */
[----:B------:R-:W-:Y:S01]  /*54c0*/  WARPGROUP.ARRIVE ;  /* 0x00000000000079c5 */ /* 0x000fe20000000000 */
[----:B------:R-:W-:-:S05]  /*54d0*/  ULEA UR7, UR53, UR41, 0xd ;  /* 0x0000002935077291 */ /* 0x000fca000f8e683f */
[----:B------:R-:W1:Y:S01]  /*54e0*/  S2R R8, SR_TID.X ;  /* 0x0000000000087919 */ /* 0x000e620000002100 */
        /* <DEDUP_REMOVED lines=70> */
.L_x_1097:
[----:B------:R-:W-:Y:S01]  /*5950*/  UISETP.NE.AND UP1, UPT, UR52, URZ, UPT ;  /* 0x0000003f3400728c */ /* 0x000fe2000bf25270 */
[----:B------:R-:W-:Y:S01]  /*5960*/  VIADD R7, R137, UR38 ;  /* 0x0000002689077c36 */ /* 0x000fe20008000000 */
[----:B------:R-:W-:Y:S01]  /*5970*/  ULEA UR6, UR47, UR41, 0x3 ;  /* 0x000000292f067291 */ /* 0x000fe2000f8e183f */
[----:B------:R-:W-:Y:S01]  /*5980*/  IMAD.U32 R8, RZ, RZ, UR46 ;  /* 0x0000002eff087e24 */ /* 0x000fe2000f8e00ff */
[----:B------:R-:W-:Y:S02]  /*5990*/  UISETP.NE.AND UP0, UPT, UR51, URZ, UPT ;  /* 0x0000003f3300728c */ /* 0x000fe4000bf05270 */
        /* <DEDUP_REMOVED lines=14> */
[----:B------:R-:W-:-:S05]  /*5a80*/  IMAD R9, R16, -0x2, R9 ;  /* 0xfffffffe10097824 */ /* 0x000fca00078e0209 */
[----:B------:R-:W-:-:S05]  /*5a90*/  IADD3 R9, -R8, UR37, R9 ;  /* 0x0000002508097c10 */ /* 0x000fca000fffe109 */
[C---:B------:R-:W-:Y:S02]  /*5aa0*/  VIADD R11, R9.reuse, UR56 ;  /* 0x00000038090b7c36 */ /* 0x040fe40008000000 */
[----:B------:R-:W-:Y:S02]  /*5ab0*/  VIADD R10, R9, UR6 ;  /* 0x00000006090a7c36 */ /* 0x000fe40008000000 */
[----:B0-----:R-:W-:Y:S02]  /*5ac0*/  IMAD.IADD R9, R11, 0x1, R15 ;  /* 0x000000010b097824 */ /* 0x001fe400078e020f */
[----:B------:R-:W-:Y:S01]  /*5ad0*/  IMAD.IADD R8, R15, 0x1, R10 ;  /* 0x000000010f087824 */ /* 0x000fe200078e020a */
[----:B------:R-:W-:Y:S06]  /*5ae0*/  @P1 BRA `(.L_x_1098) ;  /* 0x00000000005c1947 */ /* 0x000fec0003800000 */
[----:B------:R-:W-:Y:S01]  /*5af0*/  IMAD.U32 R12, RZ, RZ, UR46 ;  /* 0x0000002eff0c7e24 */ /* 0x000fe2000f8e00ff */
[----:B------:R-:W-:Y:S04]  /*5b00*/  BSSY B0, `(.L_x_1099) ;  /* 0x0000011000007945 */ /* 0x000fe80003800000 */
[----:B------:R-:W-:-:S04]  /*5b10*/  IADD3 R15, -R12, UR37, R15 ;  /* 0x000000250c0f7c10 */ /* 0x000fc8000fffe10f */
        /* <DEDUP_REMOVED lines=10> */
.L_x_1100:
[----:B------:R-:W-:-:S05]  /*5bc0*/  IMAD.U32 R14, RZ, RZ, UR34 ;  /* 0x00000022ff0e7e24 */ /* 0x000fca000f8e00ff */
[----:B------:R-:W-:-:S13]  /*5bd0*/  ISETP.NE.AND P1, PT, R14, 0x1, PT ;  /* 0x000000010e00780c */ /* 0x000fda0003f25270 */
[----:B------:R-:W0:Y:S02]  /*5be0*/  @P1 LDC.64 R12, c[0x0][0x9e8] ;  /* 0x00027a00ff0c1b82 */ /* 0x000e240000000a00 */
[----:B0-----:R-:W-:-:S05]  /*5bf0*/  @P1 IMAD.HI.U32 R12, R15, R12, RZ ;  /* 0x0000000c0f0c1227 */ /* 0x001fca00078e00ff */
[----:B------:R-:W-:-:S07]  /*5c00*/  @P1 SHF.R.U32.HI R15, RZ, R13, R12 ;  /* 0x0000000dff0f1219 */ /* 0x000fce000001160c */
.L_x_1101:
[----:B------:R-:W-:Y:S05]  /*5c10*/  BSYNC B0 ;  /* 0x0000000000007941 */ /* 0x000fea0003800000 */
.L_x_1099:
[----:B------:R-:W-:-:S04]  /*5c20*/  IMAD R15, R15, R14, -R0 ;  /* 0x0000000e0f0f7224 */ /* 0x000fc800078e0a00 */
[----:B------:R-:W-:-:S05]  /*5c30*/  IMAD R15, R16, -0x2, R15 ;  /* 0xfffffffe100f7824 */ /* 0x000fca00078e020f */
[----:B------:R-:W-:Y:S02]  /*5c40*/  VIADDMNMX R9, R15, R14, R9, PT ;  /* 0x0000000e0f097246 */ /* 0x000fe40003800109 */
[----:B------:R-:W-:-:S07]  /*5c50*/  VIMNMX R8, R8, R15, !PT ;  /* 0x0000000f08087248 */ /* 0x000fce0007fe0100 */
.L_x_1098:
        /* <DEDUP_REMOVED lines=116> */
.L_x_1104:
[----:B------:R-:W-:-:S05]  /*63a0*/  IMAD.U32 R12, RZ, RZ, UR34 ;  /* 0x00000022ff0c7e24 */ /* 0x000fca000f8e00ff */
[----:B------:R-:W-:-:S13]  /*63b0*/  ISETP.NE.AND P2, PT, R12, 0x1, PT ;  /* 0x000000010c00780c */ /* 0x000fda0003f45270 */
[----:B------:R-:W0:Y:S02]  /*63c0*/  @P2 LDC.64 R8, c[0x0][0x9e8] ;  /* 0x00027a00ff082b82 */ /* 0x000e240000000a00 */
[----:B0-----:R-:W-:-:S05]  /*63d0*/  @P2 IMAD.HI.U32 R8, R7, R8, RZ ;  /* 0x0000000807082227 */ /* 0x001fca00078e00ff */
[----:B------:R-:W-:-:S07]  /*63e0*/  @P2 SHF.R.U32.HI R7, RZ, R9, R8 ;  /* 0x00000009ff072219 */ /* 0x000fce0000011608 */
.L_x_1105:
[----:B------:R-:W-:Y:S05]  /*63f0*/  BSYNC B0 ;  /* 0x0000000000007941 */ /* 0x000fea0003800000 */
.L_x_1103:
[----:B------:R-:W-:-:S04]  /*6400*/  IMAD R7, R7, R12, -R0 ;  /* 0x0000000c07077224 */ /* 0x000fc800078e0a00 */
[----:B------:R-:W-:-:S05]  /*6410*/  IMAD R7, R16, -0x2, R7 ;  /* 0xfffffffe10077824 */ /* 0x000fca00078e0207 */
[----:B------:R-:W-:Y:S02]  /*6420*/  VIADDMNMX R11, R7, R12, R11, PT ;  /* 0x0000000c070b7246 */ /* 0x000fe4000380010b */
[----:B------:R-:W-:-:S07]  /*6430*/  VIMNMX R10, R10, R7, !PT ;  /* 0x000000070a0a7248 */ /* 0x000fce0007fe0100 */
.L_x_1102:
        /* <DEDUP_REMOVED lines=92> */
[C---:B------:R-:W-:Y:S02]  /*6a00*/  ISETP.LT.OR P3, PT, R11.reuse, 0x42, P3 ;  /* 0x000000420b00780c */ /* 0x040fe40001f61670 */
        /* <DEDUP_REMOVED lines=36> */
[----:B------:R-:W-:Y:S01]  /*6c50*/  FFMA.FTZ R56, R56, UR33, -R7 ;  /* 0x0000002138387c23 */ /* 0x000fe20008010807 */
[----:B------:R-:W-:Y:S01]  /*6c60*/  FSEL R66, R66, -INF , !P2 ;  /* 0xff80000042427808 */ /* 0x000fe20005000000 */
[----:B------:R-:W-:Y:S01]  /*6c70*/  MUFU.EX2 R8, R8 ;  /* 0x0000000800087308 */ /* 0x000fe20000000800 */
[----:B------:R-:W-:-:S02]  /*6c80*/  FMNMX.FTZ R29, R47, R28, !PT ;  /* 0x0000001c2f1d7209 */ /* 0x000fc40007810000 */
[----:B------:R-:W-:Y:S02]  /*6c90*/  ISETP.LT.OR P3, PT, R11, 0x52, P3 ;  /* 0x000000520b00780c */ /* 0x000fe40001f61670 */
[----:B------:R-:W-:Y:S01]  /*6ca0*/  FMNMX.FTZ R32, R50, R29, !PT ;  /* 0x0000001d32207209 */ /* 0x000fe20007810000 */
[----:B------:R-:W-:Y:S01]  /*6cb0*/  FFMA.FTZ R29, R45, UR33, -R7 ;  /* 0x000000212d1d7c23 */ /* 0x000fe20008010807 */
[----:B------:R-:W-:Y:S01]  /*6cc0*/  ISETP.GT.AND P4, PT, R10, 0x59, P1 ;  /* 0x000000590a00780c */ /* 0x000fe20000f84270 */
[----:B------:R-:W-:Y:S01]  /*6cd0*/  MUFU.EX2 R28, R44 ;  /* 0x0000002c001c7308 */ /* 0x000fe20000000800 */
[----:B------:R-:W-:Y:S02]  /*6ce0*/  FMNMX.FTZ R33, R51, R32, !PT ;  /* 0x0000002033217209 */ /* 0x000fe40007810000 */
[----:B------:R-:W-:Y:S02]  /*6cf0*/  ISETP.LT.OR P5, PT, R11, 0x59, P5 ;  /* 0x000000590b00780c */ /* 0x000fe40002fa1670 */
[----:B------:R-:W-:-:S02]  /*6d00*/  FMNMX.FTZ R32, R54, R33, !PT ;  /* 0x0000002136207209 */ /* 0x000fc40007810000 */
[----:B------:R-:W-:Y:S01]  /*6d10*/  FSEL R67, R67, -INF , !P3 ;  /* 0xff80000043437808 */ /* 0x000fe20005800000 */
[----:B------:R-:W-:Y:S01]  /*6d20*/  MUFU.EX2 R9, R9 ;  /* 0x0000000900097308 */ /* 0x000fe20000000800 */
[----:B------:R-:W-:Y:S02]  /*6d30*/  FMNMX.FTZ R33, R55, R32, !PT ;  /* 0x0000002037217209 */ /* 0x000fe40007810000 */
[----:B------:R-:W-:Y:S02]  /*6d40*/  ISETP.GT.AND P2, PT, R10, 0x60, P1 ;  /* 0x000000600a00780c */ /* 0x000fe40000f44270 */
[----:B0-----:R-:W-:Y:S01]  /*6d50*/  FMNMX.FTZ R36, R58, R33, !PT ;  /* 0x000000213a247209 */ /* 0x001fe20007810000 */
[--C-:B------:R-:W-:Y:S01]  /*6d60*/  FFMA.FTZ R33, R49, UR33, -R7.reuse ;  /* 0x0000002131217c23 */ /* 0x100fe20008010807 */
[----:B------:R-:W-:Y:S01]  /*6d70*/  FSEL R70, R70, -INF , !P5 ;  /* 0xff80000046467808 */ /* 0x000fe20006800000 */
[----:B------:R0:W-:Y:S01]  /*6d80*/  MUFU.EX2 R32, R48 ;  /* 0x0000003000207308 */ /* 0x0001e20000000800 */
[----:B------:R-:W-:Y:S01]  /*6d90*/  FMNMX.FTZ R37, R59, R36, !PT ;  /* 0x000000243b257209 */ /* 0x000fe20007810000 */
[--C-:B------:R-:W-:Y:S01]  /*6da0*/  FFMA.FTZ R49, R65, UR33, -R7.reuse ;  /* 0x0000002141317c23 */ /* 0x100fe20008010807 */
[----:B------:R-:W-:Y:S01]  /*6db0*/  ISETP.LT.OR P4, PT, R11, 0x5a, P4 ;  /* 0x0000005a0b00780c */ /* 0x000fe20002781670 */
[----:B------:R-:W-:Y:S01]  /*6dc0*/  FFMA.FTZ R65, R81, UR33, -R7 ;  /* 0x0000002151417c23 */ /* 0x000fe20008010807 */
[----:B------:R-:W-:-:S02]  /*6dd0*/  FMNMX.FTZ R36, R62, R37, !PT ;  /* 0x000000253e247209 */ /* 0x000fc40007810000 */
[----:B------:R-:W-:Y:S01]  /*6de0*/  ISETP.GT.AND P3, PT, R10, 0x61, P1 ;  /* 0x000000610a00780c */ /* 0x000fe20000f64270 */
[----:B------:R-:W-:Y:S01]  /*6df0*/  MUFU.EX2 R12, R12 ;  /* 0x0000000c000c7308 */ /* 0x000fe20000000800 */
[----:B------:R-:W-:Y:S01]  /*6e00*/  FMNMX.FTZ R37, R63, R36, !PT ;  /* 0x000000243f257209 */ /* 0x000fe20007810000 */
[--C-:B0-----:R-:W-:Y:S01]  /*6e10*/  FFMA.FTZ R48, R64, UR33, -R7.reuse ;  /* 0x0000002140307c23 */ /* 0x101fe20008010807 */
[----:B------:R-:W-:Y:S01]  /*6e20*/  ISETP.LT.OR P2, PT, R11, 0x61, P2 ;  /* 0x000000610b00780c */ /* 0x000fe20001741670 */
[--C-:B------:R-:W-:Y:S01]  /*6e30*/  FFMA.FTZ R64, R80, UR33, -R7.reuse ;  /* 0x0000002150407c23 */ /* 0x100fe20008010807 */
[----:B------:R-:W-:Y:S01]  /*6e40*/  FMNMX.FTZ R40, R66, R37, !PT ;  /* 0x0000002542287209 */ /* 0x000fe20007810000 */
[--C-:B------:R-:W-:Y:S01]  /*6e50*/  FFMA.FTZ R37, R53, UR33, -R7.reuse ;  /* 0x0000002135257c23 */ /* 0x100fe20008010807 */
[----:B------:R-:W-:Y:S01]  /*6e60*/  FSEL R71, R71, -INF , !P4 ;  /* 0xff80000047477808 */ /* 0x000fe20006000000 */
[----:B------:R0:W-:Y:S01]  /*6e70*/  MUFU.EX2 R36, R52 ;  /* 0x0000003400247308 */ /* 0x0001e20000000800 */
[----:B------:R-:W-:Y:S01]  /*6e80*/  FMNMX.FTZ R41, R67, R40, !PT ;  /* 0x0000002843297209 */ /* 0x000fe20007810000 */
[--C-:B------:R-:W-:Y:S01]  /*6e90*/  FFMA.FTZ R53, R69, UR33, -R7.reuse ;  /* 0x0000002145357c23 */ /* 0x100fe20008010807 */
[----:B------:R-:W-:Y:S01]  /*6ea0*/  ISETP.GT.AND P5, PT, R10, 0x68, P1 ;  /* 0x000000680a00780c */ /* 0x000fe20000fa4270 */
[----:B------:R-:W-:Y:S01]  /*6eb0*/  FFMA.FTZ R69, R85, UR33, -R7 ;  /* 0x0000002155457c23 */ /* 0x000fe20008010807 */
[----:B------:R-:W-:-:S02]  /*6ec0*/  FMNMX.FTZ R40, R70, R41, !PT ;  /* 0x0000002946287209 */ /* 0x000fc40007810000 */
[----:B------:R-:W-:Y:S01]  /*6ed0*/  FSEL R74, R74, -INF , !P2 ;  /* 0xff8000004a4a7808 */ /* 0x000fe20005000000 */
[----:B------:R-:W-:Y:S01]  /*6ee0*/  MUFU.EX2 R13, R13 ;  /* 0x0000000d000d7308 */ /* 0x000fe20000000800 */
[----:B------:R-:W-:Y:S01]  /*6ef0*/  ISETP.LT.OR P3, PT, R11, 0x62, P3 ;  /* 0x000000620b00780c */ /* 0x000fe20001f61670 */
[--C-:B0-----:R-:W-:Y:S01]  /*6f00*/  FFMA.FTZ R52, R68, UR33, -R7.reuse ;  /* 0x0000002144347c23 */ /* 0x101fe20008010807 */
[----:B------:R-:W-:Y:S01]  /*6f10*/  FMNMX.FTZ R41, R71, R40, !PT ;  /* 0x0000002847297209 */ /* 0x000fe20007810000 */
[----:B------:R-:W-:Y:S01]  /*6f20*/  FFMA.FTZ R68, R84, UR33, -R7 ;  /* 0x0000002154447c23 */ /* 0x000fe20008010807 */
[----:B------:R-:W-:Y:S02]  /*6f30*/  ISETP.GT.AND P4, PT, R10, 0x69, P1 ;  /* 0x000000690a00780c */ /* 0x000fe40000f84270 */
[----:B------:R-:W-:Y:S01]  /*6f40*/  ISETP.LT.OR P5, PT, R11, 0x69, P5 ;  /* 0x000000690b00780c */ /* 0x000fe20002fa1670 */
[----:B------:R0:W-:Y:S01]  /*6f50*/  MUFU.EX2 R40, R56 ;  /* 0x0000003800287308 */ /* 0x0001e20000000800 */
[----:B------:R-:W-:-:S02]  /*6f60*/  FSEL R75, R75, -INF , !P3 ;  /* 0xff8000004b4b7808 */ /* 0x000fc40005800000 */
[----:B------:R-:W-:Y:S01]  /*6f70*/  FMNMX.FTZ R44, R74, R41, !PT ;  /* 0x000000294a2c7209 */ /* 0x000fe20007810000 */
[--C-:B------:R-:W-:Y:S01]  /*6f80*/  FFMA.FTZ R41, R57, UR33, -R7.reuse ;  /* 0x0000002139297c23 */ /* 0x100fe20008010807 */
[----:B------:R-:W-:Y:S01]  /*6f90*/  ISETP.GT.AND P2, PT, R10, 0x70, P1 ;  /* 0x000000700a00780c */ /* 0x000fe20000f44270 */
[--C-:B------:R-:W-:Y:S01]  /*6fa0*/  FFMA.FTZ R57, R73, UR33, -R7.reuse ;  /* 0x0000002149397c23 */ /* 0x100fe20008010807 */
[----:B------:R-:W-:Y:S01]  /*6fb0*/  FSEL R78, R78, -INF , !P5 ;  /* 0xff8000004e4e7808 */ /* 0x000fe20006800000 */
[----:B------:R-:W-:Y:S01]  /*6fc0*/  MUFU.EX2 R14, R14 ;  /* 0x0000000e000e7308 */ /* 0x000fe20000000800 */
[----:B------:R-:W-:Y:S01]  /*6fd0*/  ISETP.LT.OR P4, PT, R11, 0x6a, P4 ;  /* 0x0000006a0b00780c */ /* 0x000fe20002781670 */
[--C-:B0-----:R-:W-:Y:S01]  /*6fe0*/  FFMA.FTZ R56, R72, UR33, -R7.reuse ;  /* 0x0000002148387c23 */ /* 0x101fe20008010807 */
[----:B------:R-:W-:Y:S01]  /*6ff0*/  FMNMX.FTZ R45, R75, R44, !PT ;  /* 0x0000002c4b2d7209 */ /* 0x000fe20007810000 */
[--C-:B------:R-:W-:Y:S01]  /*7000*/  FFMA.FTZ R44, R60, UR33, -R7.reuse ;  /* 0x000000213c2c7c23 */ /* 0x100fe20008010807 */
[----:B------:R-:W-:Y:S01]  /*7010*/  ISETP.GT.AND P3, PT, R10, 0x71, P1 ;  /* 0x000000710a00780c */ /* 0x000fe20000f64270 */
[----:B------:R-:W-:Y:S01]  /*7020*/  FFMA.FTZ R60, R76, UR33, -R7 ;  /* 0x000000214c3c7c23 */ /* 0x000fe20008010807 */
[C---:B------:R-:W-:Y:S01]  /*7030*/  ISETP.GT.AND P5, PT, R10.reuse, 0x78, P1 ;  /* 0x000000780a00780c */ /* 0x040fe20000fa4270 */
[----:B------:R-:W-:Y:S01]  /*7040*/  MUFU.EX2 R15, R15 ;  /* 0x0000000f000f7308 */ /* 0x000fe20000000800 */
[----:B------:R-:W-:-:S02]  /*7050*/  ISETP.GT.AND P1, PT, R10, 0x79, P1 ;  /* 0x000000790a00780c */ /* 0x000fc40000f24270 */
[----:B------:R-:W-:Y:S02]  /*7060*/  ISETP.LT.OR P2, PT, R11, 0x71, P2 ;  /* 0x000000710b00780c */ /* 0x000fe40001741670 */
[----:B------:R-:W-:Y:S02]  /*7070*/  FSEL R79, R79, -INF , !P4 ;  /* 0xff8000004f4f7808 */ /* 0x000fe40006000000 */
[----:B------:R-:W-:Y:S01]  /*7080*/  FMNMX.FTZ R10, R78, R45, !PT ;  /* 0x0000002d4e0a7209 */ /* 0x000fe20007810000 */
[----:B------:R-:W-:Y:S01]  /*7090*/  MUFU.EX2 R21, R21 ;  /* 0x0000001500157308 */ /* 0x000fe20000000800 */
[----:B------:R-:W-:Y:S02]  /*70a0*/  ISETP.LT.OR P3, PT, R11, 0x72, P3 ;  /* 0x000000720b00780c */ /* 0x000fe40001f61670 */
[----:B------:R-:W-:Y:S02]  /*70b0*/  FSEL R82, R82, -INF , !P2 ;  /* 0xff80000052527808 */ /* 0x000fe40005000000 */
[----:B------:R-:W-:-:S02]  /*70c0*/  FMNMX.FTZ R45, R79, R10, !PT ;  /* 0x0000000a4f2d7209 */ /* 0x000fc40007810000 */
[----:B------:R-:W-:Y:S01]  /*70d0*/  ISETP.LT.OR P5, PT, R11, 0x79, P5 ;  /* 0x000000790b00780c */ /* 0x000fe20002fa1670 */
[----:B------:R-:W-:Y:S01]  /*70e0*/  MUFU.EX2 R25, R25 ;  /* 0x0000001900197308 */ /* 0x000fe20000000800 */
[----:B------:R-:W-:Y:S02]  /*70f0*/  FSEL R83, R83, -INF , !P3 ;  /* 0xff80000053537808 */ /* 0x000fe40005800000 */
[----:B------:R-:W-:Y:S01]  /*7100*/  FMNMX.FTZ R10, R82, R45, !PT ;  /* 0x0000002d520a7209 */ /* 0x000fe20007810000 */
[--C-:B------:R-:W-:Y:S01]  /*7110*/  FFMA.FTZ R45, R61, UR33, -R7.reuse ;  /* 0x000000213d2d7c23 */ /* 0x100fe20008010807 */
[----:B------:R-:W-:Y:S01]  /*7120*/  ISETP.LT.OR P1, PT, R11, 0x7a, P1 ;  /* 0x0000007a0b00780c */ /* 0x000fe20000f21670 */
[----:B------:R-:W-:Y:S01]  /*7130*/  FFMA.FTZ R61, R77, UR33, -R7 ;  /* 0x000000214d3d7c23 */ /* 0x000fe20008010807 */
[----:B------:R-:W-:Y:S01]  /*7140*/  FSEL R86, R86, -INF , !P5 ;  /* 0xff80000056567808 */ /* 0x000fe20006800000 */
[----:B------:R-:W-:Y:S01]  /*7150*/  MUFU.EX2 R29, R29 ;  /* 0x0000001d001d7308 */ /* 0x000fe20000000800 */
[----:B------:R-:W-:-:S02]  /*7160*/  FMNMX.FTZ R11, R83, R10, !PT ;  /* 0x0000000a530b7209 */ /* 0x000fc40007810000 */
[----:B------:R-:W-:Y:S02]  /*7170*/  FSEL R87, R87, -INF , !P1 ;  /* 0xff80000057577808 */ /* 0x000fe40004800000 */
[----:B------:R-:W-:Y:S02]  /*7180*/  FMNMX.FTZ R10, R86, R11, !PT ;  /* 0x0000000b560a7209 */ /* 0x000fe40007810000 */
[----:B------:R-:W-:Y:S01]  /*7190*/  FSEL R72, R0, RZ, P6 ;  /* 0x000000ff00487208 */ /* 0x000fe20003000000 */
[----:B------:R-:W-:Y:S01]  /*71a0*/  MUFU.EX2 R33, R33 ;  /* 0x0000002100217308 */ /* 0x000fe20000000800 */
[----:B------:R-:W-:-:S03]  /*71b0*/  FMNMX.FTZ R10, R87, R10, !PT ;  /* 0x0000000a570a7209 */ /* 0x000fc60007810000 */
[----:B------:R-:W-:Y:S02]  /*71c0*/  FADD.FTZ R72, -R72, R5 ;  /* 0x0000000548487221 */ /* 0x000fe40000010100 */
[----:B------:R-:W0:Y:S02]  /*71d0*/  SHFL.BFLY PT, R11, R10, 0x2, 0x1f ;  /* 0x0c401f000a0b7f89 */ /* 0x000e2400000e0000 */
[----:B------:R-:W-:Y:S01]  /*71e0*/  FMUL.FTZ R5, R72, UR33 ;  /* 0x0000002148057c20 */ /* 0x000fe20008410000 */
        /* <DEDUP_REMOVED lines=14> */
[----:B------:R-:W-:Y:S01]  /*72d0*/  MUFU.EX2 R53, R53 ;  /* 0x0000003500357308 */ /* 0x000fe20000000800 */
[--C-:B------:R-:W-:Y:S01]  /*72e0*/  FFMA.FTZ R76, R35, UR33, -R72.reuse ;  /* 0x00000021234c7c23 */ /* 0x100fe20008010848 */
[----:B------:R-:W-:Y:S01]  /*72f0*/  FSEL R35, R7, RZ, P1 ;  /* 0x000000ff07237208 */ /* 0x000fe20000800000 */
[--C-:B------:R-:W-:Y:S01]  /*7300*/  FFMA.FTZ R10, R26, UR33, -R72.reuse ;  /* 0x000000211a0a7c23 */ /* 0x100fe20008010848 */
[--C-:B------:R-:W-:Y:S01]  /*7310*/  FFMA.FTZ R80, R27, UR33, -R72.reuse ;  /* 0x000000211b507c23 */ /* 0x100fe20008010848 */
[--C-:B------:R-:W-:Y:S01]  /*7320*/  FFMA.FTZ R11, R30, UR33, -R72.reuse ;  /* 0x000000211e0b7c23 */ /* 0x100fe20008010848 */
[----:B------:R-:W-:Y:S01]  /*7330*/  FFMA.FTZ R77, R31, UR33, -R72 ;  /* 0x000000211f4d7c23 */ /* 0x000fe20008010848 */
[----:B------:R-:W-:Y:S01]  /*7340*/  FADD.FTZ R4, -R35, R4 ;  /* 0x0000000423047221 */ /* 0x000fe20000010100 */
[--C-:B------:R-:W-:Y:S01]  /*7350*/  FFMA.FTZ R34, R34, UR33, -R72.reuse ;  /* 0x0000002122227c23 */ /* 0x100fe20008010848 */
[----:B------:R-:W-:Y:S01]  /*7360*/  MUFU.EX2 R10, R10 ;  /* 0x0000000a000a7308 */ /* 0x000fe20000000800 */
[----:B------:R-:W-:Y:S01]  /*7370*/  FFMA.FTZ R30, R50, UR33, -R72 ;  /* 0x00000021321e7c23 */ /* 0x000fe20008010848 */
[----:B------:R-:W-:Y:S01]  /*7380*/  FMUL.FTZ R4, R4, UR33 ;  /* 0x0000002104047c20 */ /* 0x000fe20008410000 */
[----:B-1----:R-:W-:Y:S01]  /*7390*/  FFMA.FTZ R50, R5, R3, R8 ;  /* 0x0000000305327223 */ /* 0x002fe20000010008 */
[--C-:B------:R-:W-:Y:S01]  /*73a0*/  FFMA.FTZ R31, R38, UR33, -R72.reuse ;  /* 0x00000021261f7c23 */ /* 0x100fe20008010848 */
[--C-:B------:R-:W-:Y:S01]  /*73b0*/  FFMA.FTZ R73, R39, UR33, -R72.reuse ;  /* 0x0000002127497c23 */ /* 0x100fe20008010848 */
[----:B------:R-:W-:Y:S01]  /*73c0*/  FFMA.FTZ R39, R47, UR33, -R72 ;  /* 0x000000212f277c23 */ /* 0x000fe20008010848 */
[----:B------:R-:W-:Y:S01]  /*73d0*/  FADD.FTZ R47, R9, R50 ;  /* 0x00000032092f7221 */ /* 0x000fe20000010000 */
[----:B------:R-:W0:Y:S01]  /*73e0*/  MUFU.EX2 R4, R4 ;  /* 0x0000000400047308 */ /* 0x000e220000000800 */
[--C-:B------:R-:W-:Y:S01]  /*73f0*/  FFMA.FTZ R26, R42, UR33, -R72.reuse ;  /* 0x000000212a1a7c23 */ /* 0x100fe20008010848 */
[--C-:B------:R-:W-:Y:S01]  /*7400*/  FFMA.FTZ R38, R51, UR33, -R72.reuse ;  /* 0x0000002133267c23 */ /* 0x100fe20008010848 */
[----:B------:R-:W-:Y:S01]  /*7410*/  FADD.FTZ R50, R12, R47 ;  /* 0x0000002f0c327221 */ /* 0x000fe20000010000 */
[--C-:B------:R-:W-:Y:S01]  /*7420*/  FFMA.FTZ R42, R43, UR33, -R72.reuse ;  /* 0x000000212b2a7c23 */ /* 0x100fe20008010848 */
[--C-:B------:R-:W-:Y:S01]  /*7430*/  FFMA.FTZ R27, R46, UR33, -R72.reuse ;  /* 0x000000212e1b7c23 */ /* 0x100fe20008010848 */
[--C-:B------:R-:W-:Y:S01]  /*7440*/  FFMA.FTZ R54, R54, UR33, -R72.reuse ;  /* 0x0000002136367c23 */ /* 0x100fe20008010848 */
[--C-:B------:R-:W-:Y:S01]  /*7450*/  FFMA.FTZ R85, R55, UR33, -R72.reuse ;  /* 0x0000002137557c23 */ /* 0x100fe20008010848 */
[----:B------:R-:W1:Y:S01]  /*7460*/  MUFU.EX2 R80, R80 ;  /* 0x0000005000507308 */ /* 0x000e620000000800 */
        /* <DEDUP_REMOVED lines=8> */
[----:B0-----:R-:W-:Y:S01]  /*74f0*/  FFMA.FTZ R3, R4, R2, R10 ;  /* 0x0000000204037223 */ /* 0x001fe2000001000a */
[----:B------:R-:W-:-:S06]  /*7500*/  FFMA.FTZ R59, R79, UR33, -R72 ;  /* 0x000000214f3b7c23 */ /* 0x000fcc0008010848 */
[----:B------:R-:W0:Y:S01]  /*7510*/  MUFU.EX2 R77, R77 ;  /* 0x0000004d004d7308 */ /* 0x000e220000000800 */
[----:B-1----:R-:W-:Y:S01]  /*7520*/  FADD.FTZ R2, R80, R3 ;  /* 0x0000000350027221 */ /* 0x002fe20000010000 */
[----:B------:R-:W-:Y:S01]  /*7530*/  FADD.FTZ R3, R13, R50 ;  /* 0x000000320d037221 */ /* 0x000fe20000010000 */
[----:B------:R-:W-:-:S05]  /*7540*/  FFMA.FTZ R50, R67, UR33, -R72 ;  /* 0x0000002143327c23 */ /* 0x000fca0008010848 */
[----:B------:R-:W1:Y:S01]  /*7550*/  MUFU.EX2 R34, R34 ;  /* 0x0000002200227308 */ /* 0x000e620000000800 */
[----:B--2---:R-:W-:-:S07]  /*7560*/  FADD.FTZ R2, R11, R2 ;  /* 0x000000020b027221 */ /* 0x004fce0000010000 */
[----:B------:R-:W2:Y:S01]  /*7570*/  MUFU.EX2 R76, R76 ;  /* 0x0000004c004c7308 */ /* 0x000ea20000000800 */
[----:B0-----:R-:W-:Y:S01]  /*7580*/  FADD.FTZ R51, R77, R2 ;  /* 0x000000024d337221 */ /* 0x001fe20000010000 */
[----:B------:R-:W-:-:S04]  /*7590*/  FADD.FTZ R2, R14, R3 ;  /* 0x000000030e027221 */ /* 0x000fc80000010000 */
[----:B------:R-:W-:Y:S02]  /*75a0*/  FADD.FTZ R3, R15, R2 ;  /* 0x000000020f037221 */ /* 0x000fe40000010000 */
        /* <DEDUP_REMOVED lines=9> */
[----:B------:R1:W-:Y:S01]  /*7640*/  MUFU.EX2 R35, R54 ;  /* 0x0000003600237308 */ /* 0x0003e20000000800 */
[----:B--2---:R-:W-:-:S07]  /*7650*/  FADD.FTZ R55, R26, R55 ;  /* 0x000000371a377221 */ /* 0x004fce0000010000 */
[----:B------:R-:W2:Y:S01]  /*7660*/  MUFU.EX2 R27, R27 ;  /* 0x0000001b001b7308 */ /* 0x000ea20000000800 */
[----:B-1----:R-:W-:-:S04]  /*7670*/  FADD.FTZ R54, R20, R3 ;  /* 0x0000000314367221 */ /* 0x002fc80000010000 */
[----:B------:R-:W-:-:S03]  /*7680*/  FADD.FTZ R3, R21, R54 ;  /* 0x0000003615037221 */ /* 0x000fc60000010000 */
[----:B------:R-:W1:Y:S01]  /*7690*/  MUFU.EX2 R39, R39 ;  /* 0x0000002700277308 */ /* 0x000e620000000800 */
[----:B------:R-:W-:-:S04]  /*76a0*/  FADD.FTZ R2, R24, R3 ;  /* 0x0000000318027221 */ /* 0x000fc80000010000 */
[----:B------:R-:W-:Y:S01]  /*76b0*/  FADD.FTZ R3, R25, R2 ;  /* 0x0000000219037221 */ /* 0x000fe20000010000 */
[----:B0-----:R-:W-:Y:S02]  /*76c0*/  FADD.FTZ R2, R42, R55 ;  /* 0x000000372a027221 */ /* 0x001fe40000010000 */
[----:B------:R-:W0:Y:S01]  /*76d0*/  MUFU.EX2 R30, R30 ;  /* 0x0000001e001e7308 */ /* 0x000e220000000800 */
[----:B------:R-:W-:Y:S01]  /*76e0*/  FADD.FTZ R54, R28, R3 ;  /* 0x000000031c367221 */ /* 0x000fe20000010000 */
[----:B--2---:R-:W-:-:S03]  /*76f0*/  FADD.FTZ R2, R27, R2 ;  /* 0x000000021b027221 */ /* 0x004fc60000010000 */
[----:B------:R-:W-:Y:S01]  /*7700*/  FADD.FTZ R3, R29, R54 ;  /* 0x000000361d037221 */ /* 0x000fe20000010000 */
[----:B------:R-:W-:Y:S02]  /*7710*/  FFMA.FTZ R54, R74, UR33, -R72 ;  /* 0x000000214a367c23 */ /* 0x000fe40008010848 */
[----:B------:R-:W2:Y:S01]  /*7720*/  MUFU.EX2 R38, R38 ;  /* 0x0000002600267308 */ /* 0x000ea20000000800 */
[----:B-1----:R-:W-:Y:S01]  /*7730*/  FADD.FTZ R55, R39, R2 ;  /* 0x0000000227377221 */ /* 0x002fe20000010000 */
[----:B------:R-:W-:-:S04]  /*7740*/  FADD.FTZ R2, R32, R3 ;  /* 0x0000000320027221 */ /* 0x000fc80000010000 */
[----:B------:R-:W-:Y:S02]  /*7750*/  FADD.FTZ R3, R33, R2 ;  /* 0x0000000221037221 */ /* 0x000fe40000010000 */
[----:B------:R-:W1:Y:S01]  /*7760*/  MUFU.EX2 R85, R85 ;  /* 0x0000005500557308 */ /* 0x000e620000000800 */
[----:B0-----:R-:W-:Y:S01]  /*7770*/  FADD.FTZ R55, R30, R55 ;  /* 0x000000371e377221 */ /* 0x001fe20000010000 */
[----:B------:R-:W-:-:S04]  /*7780*/  FADD.FTZ R58, R36, R3 ;  /* 0x00000003243a7221 */ /* 0x000fc80000010000 */
[----:B------:R-:W-:Y:S02]  /*7790*/  FADD.FTZ R3, R37, R58 ;  /* 0x0000003a25037221 */ /* 0x000fe40000010000 */
[----:B------:R-:W0:Y:S01]  /*77a0*/  MUFU.EX2 R43, R43 ;  /* 0x0000002b002b7308 */ /* 0x000e220000000800 */
[----:B--2---:R-:W-:Y:S01]  /*77b0*/  FADD.FTZ R2, R38, R55 ;  /* 0x0000003726027221 */ /* 0x004fe20000010000 */
[----:B------:R-:W-:Y:S01]  /*77c0*/  FADD.FTZ R58, R40, R3 ;  /* 0x00000003283a7221 */ /* 0x000fe20000010000 */
[----:B------:R-:W-:Y:S02]  /*77d0*/  FFMA.FTZ R55, R78, UR33, -R72 ;  /* 0x000000214e377c23 */ /* 0x000fe40008010848 */
[----:B------:R-:W-:Y:S01]  /*77e0*/  FADD.FTZ R2, R35, R2 ;  /* 0x0000000223027221 */ /* 0x000fe20000010000 */
[----:B------:R-:W-:Y:S02]  /*77f0*/  FADD.FTZ R67, R41, R58 ;  /* 0x0000003a29437221 */ /* 0x000fe40000010000 */
[----:B------:R-:W2:Y:S01]  /*7800*/  MUFU.EX2 R84, R84 ;  /* 0x0000005400547308 */ /* 0x000ea20000000800 */
[----:B-1----:R-:W-:-:S07]  /*7810*/  FADD.FTZ R2, R85, R2 ;  /* 0x0000000255027221 */ /* 0x002fce0000010000 */
[----:B------:R-:W1:Y:S01]  /*7820*/  MUFU.EX2 R46, R46 ;  /* 0x0000002e002e7308 */ /* 0x000e620000000800 */
[----:B0-----:R-:W-:Y:S01]  /*7830*/  FADD.FTZ R3, R43, R2 ;  /* 0x000000022b037221 */ /* 0x001fe20000010000 */
[----:B------:R-:W-:-:S06]  /*7840*/  FADD.FTZ R2, R44, R67 ;  /* 0x000000432c027221 */ /* 0x000fcc0000010000 */
[----:B------:R-:W0:Y:S01]  /*7850*/  MUFU.EX2 R81, R81 ;  /* 0x0000005100517308 */ /* 0x000e220000000800 */
[----:B--2---:R-:W-:-:S07]  /*7860*/  FADD.FTZ R3, R84, R3 ;  /* 0x0000000354037221 */ /* 0x004fce0000010000 */
[----:B------:R-:W2:Y:S01]  /*7870*/  MUFU.EX2 R47, R47 ;  /* 0x0000002f002f7308 */ /* 0x000ea20000000800 */
[----:B-1----:R-:W-:Y:S01]  /*7880*/  FADD.FTZ R58, R46, R3 ;  /* 0x000000032e3a7221 */ /* 0x002fe20000010000 */
[----:B------:R-:W-:-:S04]  /*7890*/  FADD.FTZ R3, R45, R2 ;  /* 0x000000022d037221 */ /* 0x000fc80000010000 */
[----:B------:R-:W-:Y:S02]  /*78a0*/  FADD.FTZ R66, R48, R3 ;  /* 0x0000000330427221 */ /* 0x000fe40000010000 */
[----:B------:R-:W1:Y:S01]  /*78b0*/  MUFU.EX2 R50, R50 ;  /* 0x0000003200327308 */ /* 0x000e620000000800 */
[----:B0-----:R-:W-:Y:S01]  /*78c0*/  FADD.FTZ R2, R81, R58 ;  /* 0x0000003a51027221 */ /* 0x001fe20000010000 */
[----:B------:R-:W-:Y:S01]  /*78d0*/  FADD.FTZ R67, R49, R66 ;  /* 0x0000004231437221 */ /* 0x000fe20000010000 */
[--C-:B------:R-:W-:Y:S01]  /*78e0*/  FFMA.FTZ R58, R82, UR33, -R72.reuse ;  /* 0x00000021523a7c23 */ /* 0x100fe20008010848 */
[--C-:B------:R-:W-:Y:S02]  /*78f0*/  FFMA.FTZ R66, R83, UR33, -R72.reuse ;  /* 0x0000002153427c23 */ /* 0x100fe40008010848 */
[----:B------:R-:W-:Y:S01]  /*7900*/  FADD.FTZ R70, R52, R67 ;  /* 0x0000004334467221 */ /* 0x000fe20000010000 */
[----:B------:R-:W-:Y:S01]  /*7910*/  FFMA.FTZ R67, R86, UR33, -R72 ;  /* 0x0000002156437c23 */ /* 0x000fe20008010848 */
[----:B------:R-:W0:Y:S01]  /*7920*/  MUFU.EX2 R51, R51 ;  /* 0x0000003300337308 */ /* 0x000e220000000800 */
[----:B--2---:R-:W-:-:S07]  /*7930*/  FADD.FTZ R3, R47, R2 ;  /* 0x000000022f037221 */ /* 0x004fce0000010000 */
[----:B------:R-:W2:Y:S01]  /*7940*/  MUFU.EX2 R63, R63 ;  /* 0x0000003f003f7308 */ /* 0x000ea20000000800 */
[----:B-1----:R-:W-:Y:S01]  /*7950*/  FADD.FTZ R2, R50, R3 ;  /* 0x0000000332027221 */ /* 0x002fe20000010000 */
[----:B------:R-:W-:Y:S01]  /*7960*/  FADD.FTZ R3, R53, R70 ;  /* 0x0000004635037221 */ /* 0x000fe20000010000 */
[----:B------:R-:W-:-:S05]  /*7970*/  FFMA.FTZ R70, R87, UR33, -R72 ;  /* 0x0000002157467c23 */ /* 0x000fca0008010848 */
        /* <DEDUP_REMOVED lines=31> */
[----:B0-----:R-:W-:Y:S01]  /*7b70*/  FADD.FTZ R71, R67, R2 ;  /* 0x0000000243477221 */ /* 0x001fe20000010000 */
[----:B--2---:R-:W-:-:S03]  /*7b80*/  FADD.FTZ R3, R69, R72 ;  /* 0x0000004845037221 */ /* 0x004fc60000010000 */
[----:B-1----:R-:W-:Y:S01]  /*7b90*/  FADD.FTZ R2, R70, R71 ;  /* 0x0000004746027221 */ /* 0x002fe20000010000 */
[----:B------:R-:W-:Y:S06]  /*7ba0*/  @!P0 BRA `(.L_x_1106) ;  /* 0x0000000000048947 */ /* 0x000fec0003800000 */
[----:B------:R-:W-:Y:S01]  /*7bb0*/  BPT.TRAP 0x1 ;  /* 0x000000040000795c */ /* 0x000fe20000300000 */
.L_x_1106:
        /* <DEDUP_REMOVED lines=10> */
[-C--:B------:R-:W-:Y:S01]  /*7c60*/  FMUL.FTZ R88, R88, R5.reuse ;  /* 0x0000000558587220 */ /* 0x080fe20000410000 */
        /* <DEDUP_REMOVED lines=15> */
[-C--:B------:R-:W-:Y:S01]  /*7d60*/  FMUL.FTZ R97, R97, R5.reuse ;  /* 0x0000000561617220 */ /* 0x080fe20000410000 */
[----:B------:R-:W-:Y:S01]  /*7d70*/  F2FP.F16.F32.PACK_AB R40, R41, R40 ;  /* 0x000000282928723e */ /* 0x000fe200000000ff */
[----:B------:R0:W-:Y:S01]  /*7d80*/  STSM.16.M88.4 [R19], R24 ;  /* 0x0000001813007844 */ /* 0x0001e20000000200 */
[----:B------:R-:W-:Y:S01]  /*7d90*/  F2FP.F16.F32.PACK_AB R48, R49, R48 ;  /* 0x000000303130723e */ /* 0x000fe200000000ff */
[-C--:B------:R-:W-:Y:S01]  /*7da0*/  FMUL.FTZ R100, R100, R5.reuse ;  /* 0x0000000564647220 */ /* 0x080fe20000410000 */
[----:B------:R-:W-:Y:S01]  /*7db0*/  F2FP.F16.F32.PACK_AB R33, R38, R30 ;  /* 0x0000001e2621723e */ /* 0x000fe200000000ff */
[-C--:B------:R-:W-:Y:S01]  /*7dc0*/  FMUL.FTZ R101, R101, R5.reuse ;  /* 0x0000000565657220 */ /* 0x080fe20000410000 */
        /* <DEDUP_REMOVED lines=15> */
[----:B------:R0:W-:Y:S01]  /*7ec0*/  STSM.16.M88.4 [R17+0x27800], R40 ;  /* 0x0278002811007844 */ /* 0x0001e20000000200 */
        /* <DEDUP_REMOVED lines=57> */
.L_x_1088:
[----:B------:R-:W-:Y:S02]  /*8260*/  UISETP.NE.AND UP1, UPT, UR52, URZ, UPT ;  /* 0x0000003f3400728c */ /* 0x000fe4000bf25270 */
[----:B------:R-:W-:Y:S02]  /*8270*/  UISETP.NE.AND UP0, UPT, UR51, URZ, UPT ;  /* 0x0000003f3300728c */ /* 0x000fe4000bf05270 */
[----:B------:R-:W-:Y:S02]  /*8280*/  UIADD3 UR10, UR38, 0xbf, URZ ;  /* 0x000000bf260a7890 */ /* 0x000fe4000fffe03f */
[----:B------:R-:W-:Y:S02]  /*8290*/  UIADD3 UR11, UR37, 0x1, -UR46 ;  /* 0x00000001250b7890 */ /* 0x000fe4000fffe82e */
[----:B------:R-:W-:-:S03]  /*82a0*/  PLOP3.LUT P1, PT, PT, PT, UP0, 0x40, 0x0 ;  /* 0x000000000000781c */ /* 0x000fc60003f2e808 */
[----:B------:R-:W-:Y:S01]  /*82b0*/  @UP1 ULDC UR6, c[0x0][0x44c] ;  /* 0x0001130000061ab9 */ /* 0x000fe20000000800 */
[----:B------:R-:W-:Y:S01]  /*82c0*/  @UP1 ULDC UR14, c[0x0][0x450] ;  /* 0x00011400000e1ab9 */ /* 0x000fe20000000800 */
[----:B------:R-:W-:-:S04]  /*82d0*/  UIMAD.WIDE.U32 UR6, UR10, UR6, URZ ;  /* 0x000000060a0672a5 */ /* 0x000fc8000f8e003f */
[----:B------:R-:W-:-:S04]  /*82e0*/  @UP1 USHF.R.U32.HI UR10, URZ, UR14, UR7 ;  /* 0x0000000e3f0a1299 */ /* 0x000fc80008011607 */
[----:B------:R-:W-:-:S04]  /*82f0*/  UIADD3 UR10, UR11, UR10, URZ ;  /* 0x0000000a0b0a7290 */ /* 0x000fc8000fffe03f */
[----:B------:R-:W-:Y:S01]  /*8300*/  UIADD3 UR35, UR10, -UR35, URZ ;  /* 0x800000230a237290 */ /* 0x000fe2000fffe03f */
[----:B------:R-:W-:Y:S11]  /*8310*/  @P1 BRA `(.L_x_1108) ;  /* 0x0000000000501947 */ /* 0x000ff60003800000 */
[----:B------:R-:W-:Y:S02]  /*8320*/  UMOV UR14, UR10 ;  /* 0x0000000a000e7c82 */ /* 0x000fe40008000000 */
[----:B------:R-:W-:-:S06]  /*8330*/  UISETP.GT.AND UP0, UPT, UR14, -0x1, UPT ;  /* 0xffffffff0e00788c */ /* 0x000fcc000bf04270 */
[----:B------:R-:W-:-:S13]  /*8340*/  PLOP3.LUT P1, PT, PT, PT, UP0, 0x80, 0x0 ;  /* 0x000000000000781c */ /* 0x000fda0003f2f008 */
[----:B------:R-:W-:Y:S05]  /*8350*/  @P1 BRA `(.L_x_1109) ;  /* 0x0000000000201947 */ /* 0x000fea0003800000 */
[----:B------:R-:W-:Y:S01]  /*8360*/  ULDC UR15, c[0x0][0x9e4] ;  /* 0x00027900000f7ab9 */ /* 0x000fe20000000800 */
[----:B------:R-:W-:Y:S02]  /*8370*/  ULOP3.LUT UR14, URZ, UR14, URZ, 0x33, !UPT ;  /* 0x0000000e3f0e7292 */ /* 0x000fe4000f8e333f */
[----:B------:R-:W-:-:S11]  /*8380*/  UISETP.NE.AND UP0, UPT, UR15, 0x1, UPT ;  /* 0x000000010f00788c */ /* 0x000fd6000bf05270 */
[----:B------:R-:W-:Y:S02]  /*8390*/  @UP0 ULDC.64 UR6, c[0x0][0x9e8] ;  /* 0x00027a0000060ab9 */ /* 0x000fe40000000a00 */
[----:B------:R-:W-:-:S04]  /*83a0*/  UIMAD.WIDE.U32 UR10, UR14, UR6, URZ ;  /* 0x000000060e0a72a5 */ /* 0x000fc8000f8e003f */
[----:B------:R-:W-:-:S04]  /*83b0*/  @UP0 USHF.R.U32.HI UR14, URZ, UR7, UR11 ;  /* 0x000000073f0e0299 */ /* 0x000fc8000801160b */
[----:B------:R-:W-:Y:S01]  /*83c0*/  ULOP3.LUT UR14, URZ, UR14, URZ, 0x33, !UPT ;  /* 0x0000000e3f0e7292 */ /* 0x000fe2000f8e333f */
[----:B------:R-:W-:Y:S11]  /*83d0*/  BRA `(.L_x_1110) ;  /* 0x0000000000147947 */ /* 0x000ff60003800000 */
.L_x_1109:
[----:B------:R-:W-:Y:S02]  /*83e0*/  ULDC UR15, c[0x0][0x9e4] ;  /* 0x00027900000f7ab9 */ /* 0x000fe40000000800 */
[----:B------:R-:W-:-:S11]  /*83f0*/  UISETP.NE.AND UP0, UPT, UR15, 0x1, UPT ;  /* 0x000000010f00788c */ /* 0x000fd6000bf05270 */
[----:B------:R-:W-:Y:S02]  /*8400*/  @UP0 ULDC.64 UR6, c[0x0][0x9e8] ;  /* 0x00027a0000060ab9 */ /* 0x000fe40000000a00 */
[----:B------:R-:W-:-:S04]  /*8410*/  UIMAD.WIDE.U32 UR10, UR14, UR6, URZ ;  /* 0x000000060e0a72a5 */ /* 0x000fc8000f8e003f */
[----:B------:R-:W-:-:S12]  /*8420*/  @UP0 USHF.R.U32.HI UR14, URZ, UR7, UR11 ;  /* 0x000000073f0e0299 */ /* 0x000fd8000801160b */
.L_x_1110:
[----:B------:R-:W-:-:S04]  /*8430*/  UIMAD UR14, UR14, UR15, URZ ;  /* 0x0000000f0e0e72a4 */ /* 0x000fc8000f8e023f */
[----:B------:R-:W-:-:S04]  /*8440*/  UISETP.LT.AND UP0, UPT, UR35, UR14, UPT ;  /* 0x0000000e2300728c */ /* 0x000fc8000bf01270 */
[----:B------:R-:W-:-:S12]  /*8450*/  USEL UR35, UR35, UR14, !UP0 ;  /* 0x0000000e23237287 */ /* 0x000fd8000c000000 */
.L_x_1108:
[----:B------:R-:W-:-:S04]  /*8460*/  UIADD3 UR35, UR35, 0x7f, URZ ;  /* 0x0000007f23237890 */ /* 0x000fc8000fffe03f */
[----:B------:R-:W-:-:S04]  /*8470*/  USHF.R.S32.HI UR6, URZ, 0x1f, UR35 ;  /* 0x0000001f3f067899 */ /* 0x000fc80008011423 */
[----:B------:R-:W-:-:S04]  /*8480*/  ULEA.HI UR6, UR6, UR35, URZ, 0x7 ;  /* 0x0000002306067291 */ /* 0x000fc8000f8f383f */
[----:B------:R-:W-:-:S04]  /*8490*/  USHF.R.S32.HI UR6, URZ, 0x7, UR6 ;  /* 0x000000073f067899 */ /* 0x000fc80008011406 */
[----:B------:R-:W-:-:S04]  /*84a0*/  UISETP.LT.AND UP0, UPT, UR36, UR6, UPT ;  /* 0x000000062400728c */ /* 0x000fc8000bf01270 */
[----:B------:R-:W-:-:S06]  /*84b0*/  USEL UR34, UR36, UR6, !UP0 ;  /* 0x0000000624227287 */ /* 0x000fcc000c000000 */
[----:B------:R-:W-:-:S13]  /*84c0*/  ISETP.GE.AND P1, PT, R6, UR34, PT ;  /* 0x0000002206007c0c */ /* 0x000fda000bf26270 */
[----:B------:R-:W-:Y:S05]  /*84d0*/  @!P1 BRA `(.L_x_1111) ;  /* 0x0000002000449947 */ /* 0x000fea0003800000 */
[----:B--2---:R-:W-:Y:S01]  /*84e0*/  IMAD.MOV.U32 R8, RZ, RZ, R7 ;  /* 0x000000ffff087224 */ /* 0x004fe200078e0007 */
[----:B------:R-:W-:Y:S01]  /*84f0*/  UMOV UR28, UR48 ;  /* 0x00000030001c7c82 */ /* 0x000fe20008000000 */
[----:B------:R-:W-:Y:S01]  /*8500*/  IMAD.MOV.U32 R5, RZ, RZ, R0 ;  /* 0x000000ffff057224 */ /* 0x000fe200078e0000 */
[----:B------:R-:W-:Y:S01]  /*8510*/  UMOV UR35, UR47 ;  /* 0x0000002f00237c82 */ /* 0x000fe20008000000 */
[----:B------:R-:W-:Y:S01]  /*8520*/  IMAD.MOV.U32 R4, RZ, RZ, R6 ;  /* 0x000000ffff047224 */ /* 0x000fe200078e0006 */
[----:B------:R-:W-:-:S06]  /*8530*/  ULDC UR33, c[0x0][0x988] ;  /* 0x0002620000217ab9 */ /* 0x000fcc0000000800 */
.L_x_1122:
[----:B------:R-:W-:Y:S01]  /*8540*/  ISETP.NE.AND P2, PT, RZ, UR45, PT ;  /* 0x0000002dff007c0c */ /* 0x000fe2000bf45270 */
[----:B------:R-:W-:-:S04]  /*8550*/  UISETP.NE.AND UP0, UPT, UR35, 0x1, UPT ;  /* 0x000000012300788c */ /* 0x000fc8000bf05270 */
[----:B------:R-:W-:-:S04]  /*8560*/  USEL UR48, URZ, 0x1, UP0 ;  /* 0x000000013f307887 */ /* 0x000fc80008000000 */
[----:B------:R-:W-:-:S04]  /*8570*/  ULOP3.LUT UR48, UR28, UR48, URZ, 0x3c, !UPT ;  /* 0x000000301c307292 */ /* 0x000fc8000f8e3c3f */
[----:B------:R-:W-:Y:S08]  /*8580*/  @P2 BRA `(.L_x_1112) ;  /* 0x0000000000382947 */ /* 0x000ff00003800000 */
[----:B------:R-:W-:Y:S05]  /*8590*/  @!P0 BRA `(.L_x_1113) ;  /* 0x0000000000048947 */ /* 0x000fea0003800000 */
[----:B------:R-:W-:Y:S01]  /*85a0*/  BPT.TRAP 0x1 ;  /* 0x000000040000795c */ /* 0x000fe20000300000 */
.L_x_1113:
        /* <DEDUP_REMOVED lines=9> */
.L_x_1114:
[----:B-1----:R-:W-:Y:S05]  /*8640*/  @P1 BRA `(.L_x_1112) ;  /* 0x0000000000081947 */ /* 0x002fea0003800000 */
[----:B------:R-:W1:Y:S02]  /*8650*/  SYNCS.PHASECHK.TRANS64.TRYWAIT P1, [UR6+0x2d830], R0 ;  /* 0x02d83000ff0075a7 */ /* 0x000e640008020146 */
[----:B-1----:R-:W-:Y:S05]  /*8660*/  @!P1 BRA `(.L_x_1115) ;  /* 0x000000d000fc9947 */ /* 0x002fea0003800000 */
.L_x_1112:
        /* <DEDUP_REMOVED lines=40> */
.L_x_1117:
[----:B------:R-:W-:Y:S01]  /*88f0*/  ULEA UR6, UR35, UR41, 0x3 ;  /* 0x0000002923067291 */ /* 0x000fe2000f8e183f */
[----:B------:R-:W-:-:S05]  /*8900*/  IMAD.U32 R0, RZ, RZ, UR28 ;  /* 0x0000001cff007e24 */ /* 0x000fca000f8e00ff */
[----:B------:R-:W-:-:S04]  /*8910*/  SHF.L.U32 R0, R0, 0x1f, RZ ;  /* 0x0000001f00007819 */ /* 0x000fc800000006ff */
[----:B------:R0:W1:Y:S01]  /*8920*/  SYNCS.PHASECHK.TRANS64.TRYWAIT P1, [UR6+0x2d850], R0 ;  /* 0x02d85000ff0075a7 */ /* 0x0000620008020146 */
[----:B------:R-:W-:Y:S05]  /*8930*/  @!P0 BRA `(.L_x_1118) ;  /* 0x0000000000048947 */ /* 0x000fea0003800000 */
[----:B------:R-:W-:Y:S01]  /*8940*/  BPT.TRAP 0x1 ;  /* 0x000000040000795c */ /* 0x000fe20000300000 */
.L_x_1118:
[----:B-1----:R-:W-:Y:S05]  /*8950*/  @P1 BRA `(.L_x_1116) ;  /* 0x0000000000081947 */ /* 0x002fea0003800000 */
[----:B------:R-:W1:Y:S02]  /*8960*/  SYNCS.PHASECHK.TRANS64.TRYWAIT P1, [UR6+0x2d850], R0 ;  /* 0x02d85000ff0075a7 */ /* 0x000e640008020146 */
[----:B-1----:R-:W-:Y:S05]  /*8970*/  @!P1 BRA `(.L_x_1119) ;  /* 0x000000d000509947 */ /* 0x002fea0003800000 */
.L_x_1116:
[----:B------:R-:W-:Y:S01]  /*8980*/  UIADD3 UR6, UR41, 0x400, URZ ;  /* 0x0000040029067890 */ /* 0x000fe2000fffe03f */
[----:B------:R-:W-:Y:S01]  /*8990*/  WARPGROUP.ARRIVE ;  /* 0x00000000000079c5 */ /* 0x000fe20000000000 */
[----:B------:R-:W-:Y:S01]  /*89a0*/  UMOV UR29, 0x40000040 ;  /* 0x40000040001d7882 */ /* 0x000fe20000000000 */
[----:B------:R-:W-:Y:S01]  /*89b0*/  UMOV UR31, 0x80000020 ;  /* 0x80000020001f7882 */ /* 0x000fe20000000000 */
[----:B------:R-:W-:-:S03]  /*89c0*/  USHF.R.U32.HI UR6, URZ, 0x4, UR6 ;  /* 0x000000043f067899 */ /* 0x000fc60008011606 */
[----:B-1----:R-:W1:Y:S01]  /*89d0*/  S2R R7, SR_TID.X ;  /* 0x0000000000077919 */ /* 0x002e620000002100 */
        /* <DEDUP_REMOVED lines=64> */
.L_x_1120:
        /* <DEDUP_REMOVED lines=78> */
[----:B------:R-:W-:Y:S01]  /*92c0*/  FADD.FTZ R5, -R7, R8 ;  /* 0x0000000807057221 */ /* 0x000fe20000010100 */
[----:B------:R-:W-:Y:S02]  /*92d0*/  FMUL.FTZ R8, R0, UR33 ;  /* 0x0000002100087c20 */ /* 0x000fe40008410000 */
        /* <DEDUP_REMOVED lines=17> */
[--C-:B0-----:R-:W-:Y:S01]  /*93f0*/  FFMA.FTZ R29, R48, UR33, -R8.reuse ;  /* 0x00000021301d7c23 */ /* 0x101fe20008010808 */
        /* <DEDUP_REMOVED lines=17> */
[----:B------:R-:W-:Y:S01]  /*9510*/  FMUL.FTZ R8, R7, UR33 ;  /* 0x0000002107087c20 */ /* 0x000fe20008410000 */
[----:B------:R-:W0:Y:S03]  /*9520*/  MUFU.EX2 R9, R9 ;  /* 0x0000000900097308 */ /* 0x000e260000000800 */
        /* <DEDUP_REMOVED lines=34> */
[----:B------:R-:W-:-:S03]  /*9750*/  FFMA.FTZ R70, R87, UR33, -R8 ;  /* 0x0000002157467c23 */ /* 0x000fc60008010808 */
[----:B------:R-:W1:Y:S01]  /*9760*/  MUFU.EX2 R11, R11 ;  /* 0x0000000b000b7308 */ /* 0x000e620000000800 */
[----:B0-----:R-:W-:-:S07]  /*9770*/  FADD.FTZ R46, R10, R3 ;  /* 0x000000030a2e7221 */ /* 0x001fce0000010000 */
[----:B------:R-:W0:Y:S01]  /*9780*/  MUFU.EX2 R27, R27 ;  /* 0x0000001b001b7308 */ /* 0x000e220000000800 */
[----:B--2---:R-:W-:-:S07]  /*9790*/  FADD.FTZ R2, R139, R2 ;  /* 0x000000028b027221 */ /* 0x004fce0000010000 */
[----:B------:R-:W2:Y:S01]  /*97a0*/  MUFU.EX2 R85, R85 ;  /* 0x0000005500557308 */ /* 0x000ea20000000800 */
[----:B-1----:R-:W-:-:S04]  /*97b0*/  FADD.FTZ R3, R11, R46 ;  /* 0x0000002e0b037221 */ /* 0x002fc80000010000 */
[----:B------:R-:W-:-:S03]  /*97c0*/  FADD.FTZ R46, R12, R3 ;  /* 0x000000030c2e7221 */ /* 0x000fc60000010000 */
        /* <DEDUP_REMOVED lines=33> */
[----:B--2---:R-:W-:Y:S01]  /*99e0*/  FADD.FTZ R46, R28, R51 ;  /* 0x000000331c2e7221 */ /* 0x004fe20000010000 */
[----:B------:R-:W-:-:S06]  /*99f0*/  FFMA.FTZ R51, R74, UR33, -R8 ;  /* 0x000000214a337c23 */ /* 0x000fcc0008010808 */
        /* <DEDUP_REMOVED lines=80> */
[----:B-1----:R-:W-:-:S03]  /*9f00*/  FADD.FTZ R3, R72, R3 ;  /* 0x0000000348037221 */ /* 0x002fc60000010000 */
[----:B0-----:R-:W-:Y:S01]  /*9f10*/  FADD.FTZ R2, R70, R71 ;  /* 0x0000004746027221 */ /* 0x001fe20000010000 */
[----:B------:R-:W-:Y:S06]  /*9f20*/  @!P0 BRA `(.L_x_1121) ;  /* 0x0000000000048947 */ /* 0x000fec0003800000 */
[----:B------:R-:W-:Y:S01]  /*9f30*/  BPT.TRAP 0x1 ;  /* 0x000000040000795c */ /* 0x000fe20000300000 */
.L_x_1121:
        /* <DEDUP_REMOVED lines=30> */
[----:B------:R-:W-:Y:S01]  /*a120*/  STSM.16.M88.4 [R19], R44 ;  /* 0x0000002c13007844 */ /* 0x000fe20000000200 */
        /* <DEDUP_REMOVED lines=12> */
[----:B0-----:R-:W-:Y:S01]  /*a1f0*/  F2FP.F16.F32.PACK_AB R14, R64, R61 ;  /* 0x0000003d400e723e */ /* 0x001fe200000000ff */
[----:B------:R-:W-:Y:S01]  /*a200*/  FMUL.FTZ R115, R115, R5 ;  /* 0x0000000573737220 */ /* 0x000fe20000410000 */
[----:B------:R-:W-:Y:S01]  /*a210*/  F2FP.F16.F32.PACK_AB R8, R52, R49 ;  /* 0x000000313408723e */ /* 0x000fe200000000ff */
[----:B------:R-:W-:Y:S01]  /*a220*/  STSM.16.M88.4 [R17+0x27800], R28 ;  /* 0x0278001c11007844 */ /* 0x000fe20000000200 */
        /* <DEDUP_REMOVED lines=22> */
[----:B------:R-:W-:Y:S01]  /*a390*/  FMUL.FTZ R135, R135, R5 ;  /* 0x0000000587877220 */ /* 0x000fe20000410000 */
[----:B------:R1:W-:Y:S01]  /*a3a0*/  STSM.16.M88.4 [R18+0x6000], R64 ;  /* 0x0060004012007844 */ /* 0x0003e20000000200 */
[-C--:B------:R-:W-:Y:S01]  /*a3b0*/  FMUL.FTZ R88, R88, R6.reuse ;  /* 0x0000000658587220 */ /* 0x080fe20000410000 */
[-C--:B------:R-:W-:Y:S01]  /*a3c0*/  FMUL.FTZ R89, R89, R6.reuse ;  /* 0x0000000659597220 */ /* 0x080fe20000410000 */
[-C--:B------:R-:W-:Y:S01]  /*a3d0*/  FMUL.FTZ R92, R92, R6.reuse ;  /* 0x000000065c5c7220 */ /* 0x080fe20000410000 */
[----:B------:R-:W-:Y:S01]  /*a3e0*/  @!PT LDS RZ, [RZ] ;  /* 0x00000000fffff984 */ /* 0x000fe20000000800 */
[----:B------:R-:W-:Y:S01]  /*a3f0*/  @!PT LDS RZ, [RZ] ;  /* 0x00000000fffff984 */ /* 0x000fe20000000800 */
[----:B------:R-:W-:Y:S01]  /*a400*/  @!PT LDS RZ, [RZ] ;  /* 0x00000000fffff984 */ /* 0x000fe20000000800 */
[----:B------:R-:W-:Y:S01]  /*a410*/  @!PT LDS RZ, [RZ] ;  /* 0x00000000fffff984 */ /* 0x000fe20000000800 */
[----:B------:R2:W-:Y:S06]  /*a420*/  MEMBAR.ALL.CTA ;  /* 0x0000000000007992 */ /* 0x0005ec0000008000 */
[----:B--2---:R-:W2:Y:S01]  /*a430*/  FENCE.VIEW.ASYNC.S ;  /* 0x00000000000073c6 */ /* 0x004ea20000000000 */
        /* <DEDUP_REMOVED lines=22> */
[----:B0-----:R-:W-:Y:S02]  /*a5a0*/  IMAD.MOV.U32 R8, RZ, RZ, R7 ;  /* 0x000000ffff087224 */ /* 0x001fe400078e0007 */
[----:B------:R-:W-:Y:S01]  /*a5b0*/  IMAD.MOV.U32 R5, RZ, RZ, R0 ;  /* 0x000000ffff057224 */ /* 0x000fe200078e0000 */
[----:B--2---:R-:W-:Y:S01]  /*a5c0*/  NOP ;  /* 0x0000000000007918 */ /* 0x004fe20000000000 */
[----:B-1----:R-:W-:Y:S05]  /*a5d0*/  @P1 BRA `(.L_x_1122) ;  /* 0xffffffdc00d81947 */ /* 0x002fea000383ffff */
[----:B------:R-:W-:-:S07]  /*a5e0*/  IMAD.MOV.U32 R6, RZ, RZ, R4 ;  /* 0x000000ffff067224 */ /* 0x000fce00078e0004 */
.L_x_1111:
        /* <DEDUP_REMOVED lines=9> */
[----:B------:R-:W-:-:S05]  /*a680*/  ULDC UR35, c[0x0][0x9e0] ;  /* 0x0002780000237ab9 */ /* 0x000fca0000000800 */
.L_x_1142:
[----:B------:R-:W-:Y:S01]  /*a690*/  ISETP.NE.AND P2, PT, RZ, UR45, PT ;  /* 0x0000002dff007c0c */ /* 0x000fe2000bf45270 */
[----:B------:R-:W-:-:S04]  /*a6a0*/  UISETP.NE.AND UP0, UPT, UR56, 0x1, UPT ;  /* 0x000000013800788c */ /* 0x000fc8000bf05270 */
[----:B------:R-:W-:-:S04]  /*a6b0*/  USEL UR48, URZ, 0x1, UP0 ;  /* 0x000000013f307887 */ /* 0x000fc80008000000 */
[----:B------:R-:W-:-:S04]  /*a6c0*/  ULOP3.LUT UR48, UR28, UR48, URZ, 0x3c, !UPT ;  /* 0x000000301c307292 */ /* 0x000fc8000f8e3c3f */
[----:B------:R-:W-:Y:S08]  /*a6d0*/  @P2 BRA `(.L_x_1124) ;  /* 0x0000000000382947 */ /* 0x000ff00003800000 */
[----:B------:R-:W-:Y:S05]  /*a6e0*/  @!P0 BRA `(.L_x_1125) ;  /* 0x0000000000048947 */ /* 0x000fea0003800000 */
[----:B------:R-:W-:Y:S01]  /*a6f0*/  BPT.TRAP 0x1 ;  /* 0x000000040000795c */ /* 0x000fe20000300000 */
.L_x_1125:
        /* <DEDUP_REMOVED lines=9> */
.L_x_1126:
[----:B-1----:R-:W-:Y:S05]  /*a790*/  @P1 BRA `(.L_x_1124) ;  /* 0x0000000000081947 */ /* 0x002fea0003800000 */
[----:B------:R-:W1:Y:S02]  /*a7a0*/  SYNCS.PHASECHK.TRANS64.TRYWAIT P1, [UR6+0x2d830], R0 ;  /* 0x02d83000ff0075a7 */ /* 0x000e640008020146 */
[----:B-1----:R-:W-:Y:S05]  /*a7b0*/  @!P1 BRA `(.L_x_1127) ;  /* 0x000000b000d89947 */ /* 0x002fea0003800000 */
.L_x_1124:
        /* <DEDUP_REMOVED lines=40> */
.L_x_1129:
[----:B------:R-:W-:Y:S01]  /*aa40*/  ULEA UR6, UR56, UR41, 0x3 ;  /* 0x0000002938067291 */ /* 0x000fe2000f8e183f */
[----:B------:R-:W-:-:S05]  /*aa50*/  IMAD.U32 R0, RZ, RZ, UR28 ;  /* 0x0000001cff007e24 */ /* 0x000fca000f8e00ff */
[----:B------:R-:W-:-:S04]  /*aa60*/  SHF.L.U32 R0, R0, 0x1f, RZ ;  /* 0x0000001f00007819 */ /* 0x000fc800000006ff */
[----:B------:R0:W1:Y:S01]  /*aa70*/  SYNCS.PHASECHK.TRANS64.TRYWAIT P1, [UR6+0x2d850], R0 ;  /* 0x02d85000ff0075a7 */ /* 0x0000620008020146 */
[----:B------:R-:W-:Y:S05]  /*aa80*/  @!P0 BRA `(.L_x_1130) ;  /* 0x0000000000048947 */ /* 0x000fea0003800000 */
[----:B------:R-:W-:Y:S01]  /*aa90*/  BPT.TRAP 0x1 ;  /* 0x000000040000795c */ /* 0x000fe20000300000 */
.L_x_1130:
[----:B-1----:R-:W-:Y:S05]  /*aaa0*/  @P1 BRA `(.L_x_1128) ;  /* 0x0000000000081947 */ /* 0x002fea0003800000 */
[----:B------:R-:W1:Y:S02]  /*aab0*/  SYNCS.PHASECHK.TRANS64.TRYWAIT P1, [UR6+0x2d850], R0 ;  /* 0x02d85000ff0075a7 */ /* 0x000e640008020146 */
[----:B-1----:R-:W-:Y:S05]  /*aac0*/  @!P1 BRA `(.L_x_1131) ;  /* 0x000000b0002c9947 */ /* 0x002fea0003800000 */
.L_x_1128:
        /* <DEDUP_REMOVED lines=70> */
.L_x_1132:
        /* <DEDUP_REMOVED lines=39> */
.L_x_1135:
[----:B------:R-:W-:-:S05]  /*b1a0*/  IMAD.U32 R14, RZ, RZ, UR34 ;  /* 0x00000022ff0e7e24 */ /* 0x000fca000f8e00ff */
[----:B------:R-:W-:-:S13]  /*b1b0*/  ISETP.NE.AND P1, PT, R14, 0x1, PT ;  /* 0x000000010e00780c */ /* 0x000fda0003f25270 */
[----:B------:R-:W0:Y:S02]  /*b1c0*/  @P1 LDC.64 R12, c[0x0][0x9e8] ;  /* 0x00027a00ff0c1b82 */ /* 0x000e240000000a00 */
[----:B0-----:R-:W-:-:S05]  /*b1d0*/  @P1 IMAD.HI.U32 R12, R15, R12, RZ ;  /* 0x0000000c0f0c1227 */ /* 0x001fca00078e00ff */
[----:B------:R-:W-:-:S07]  /*b1e0*/  @P1 SHF.R.U32.HI R15, RZ, R13, R12 ;  /* 0x0000000dff0f1219 */ /* 0x000fce000001160c */
.L_x_1136:
[----:B------:R-:W-:Y:S05]  /*b1f0*/  BSYNC B0 ;  /* 0x0000000000007941 */ /* 0x000fea0003800000 */
.L_x_1134:
[----:B------:R-:W-:-:S04]  /*b200*/  IMAD R15, R15, R14, -R0 ;  /* 0x0000000e0f0f7224 */ /* 0x000fc800078e0a00 */
[----:B------:R-:W-:-:S05]  /*b210*/  IMAD R15, R16, -0x2, R15 ;  /* 0xfffffffe100f7824 */ /* 0x000fca00078e020f */
[----:B------:R-:W-:Y:S02]  /*b220*/  VIADDMNMX R9, R15, R14, R9, PT ;  /* 0x0000000e0f097246 */ /* 0x000fe40003800109 */
[----:B------:R-:W-:-:S07]  /*b230*/  VIMNMX R8, R8, R15, !PT ;  /* 0x0000000f08087248 */ /* 0x000fce0007fe0100 */
.L_x_1133:
        /* <DEDUP_REMOVED lines=116> */
.L_x_1139:
[----:B------:R-:W-:-:S05]  /*b980*/  IMAD.U32 R12, RZ, RZ, UR34 ;  /* 0x00000022ff0c7e24 */ /* 0x000fca000f8e00ff */
[----:B------:R-:W-:-:S13]  /*b990*/  ISETP.NE.AND P2, PT, R12, 0x1, PT ;  /* 0x000000010c00780c */ /* 0x000fda0003f45270 */
[----:B------:R-:W0:Y:S02]  /*b9a0*/  @P2 LDC.64 R8, c[0x0][0x9e8] ;  /* 0x00027a00ff082b82 */ /* 0x000e240000000a00 */
[----:B0-----:R-:W-:-:S05]  /*b9b0*/  @P2 IMAD.HI.U32 R8, R7, R8, RZ ;  /* 0x0000000807082227 */ /* 0x001fca00078e00ff */
[----:B------:R-:W-:-:S07]  /*b9c0*/  @P2 SHF.R.U32.HI R7, RZ, R9, R8 ;  /* 0x00000009ff072219 */ /* 0x000fce0000011608 */
.L_x_1140:
[----:B------:R-:W-:Y:S05]  /*b9d0*/  BSYNC B0 ;  /* 0x0000000000007941 */ /* 0x000fea0003800000 */
.L_x_1138:
[----:B------:R-:W-:-:S04]  /*b9e0*/  IMAD R7, R7, R12, -R0 ;  /* 0x0000000c07077224 */ /* 0x000fc800078e0a00 */
[----:B------:R-:W-:-:S05]  /*b9f0*/  IMAD R7, R16, -0x2, R7 ;  /* 0xfffffffe10077824 */ /* 0x000fca00078e0207 */
[----:B------:R-:W-:Y:S02]  /*ba00*/  VIADDMNMX R11, R7, R12, R11, PT ;  /* 0x0000000c070b7246 */ /* 0x000fe4000380010b */
[----:B------:R-:W-:-:S07]  /*ba10*/  VIMNMX R10, R10, R7, !PT ;  /* 0x000000070a0a7248 */ /* 0x000fce0007fe0100 */
.L_x_1137:
        /* <DEDUP_REMOVED lines=376> */
.L_x_1141:
        /* <DEDUP_REMOVED lines=106> */
.L_x_1123:
[----:B------:R-:W-:Y:S06]  /*d840*/  BAR.ARV 0x8, 0x200 ;  /* 0x0208000000007b1d */ /* 0x000fec0000002000 */
[----:B------:R-:W-:Y:S05]  /*d850*/  @!P0 BRA `(.L_x_1143) ;  /* 0x0000000000048947 */ /* 0x000fea0003800000 */
[----:B------:R-:W-:Y:S01]  /*d860*/  BPT.TRAP 0x1 ;  /* 0x000000040000795c */ /* 0x000fe20000300000 */
.L_x_1143:
[----:B------:R-:W-:Y:S01]  /*d870*/  ULEA UR8, UR47, UR41, 0x3 ;  /* 0x000000292f087291 */ /* 0x000fe2000f8e183f */
[----:B------:R-:W-:-:S05]  /*d880*/  IMAD.U32 R4, RZ, RZ, UR48 ;  /* 0x00000030ff047e24 */ /* 0x000fca000f8e00ff */
[----:B------:R-:W-:-:S04]  /*d890*/  SHF.L.U32 R4, R4, 0x1f, RZ ;  /* 0x0000001f04047819 */ /* 0x000fc800000006ff */
[----:B------:R0:W1:Y:S01]  /*d8a0*/  SYNCS.PHASECHK.TRANS64.TRYWAIT P1, [UR8+0x2d850], R4 ;  /* 0x02d85004ff0075a7 */ /* 0x0000620008020148 */
[----:B------:R-:W-:Y:S05]  /*d8b0*/  @!P0 BRA `(.L_x_1144) ;  /* 0x0000000000048947 */ /* 0x000fea0003800000 */
[----:B------:R-:W-:Y:S01]  /*d8c0*/  BPT.TRAP 0x1 ;  /* 0x000000040000795c */ /* 0x000fe20000300000 */
.L_x_1144:
[----:B-1----:R-:W-:Y:S05]  /*d8d0*/  @P1 BRA `(.L_x_1145) ;  /* 0x0000000000081947 */ /* 0x002fea0003800000 */
[----:B------:R-:W1:Y:S02]  /*d8e0*/  SYNCS.PHASECHK.TRANS64.TRYWAIT P1, [UR8+0x2d850], R4 ;  /* 0x02d85004ff0075a7 */ /* 0x000e640008020148 */
[----:B-1----:R-:W-:Y:S05]  /*d8f0*/  @!P1 BRA `(.L_x_1146) ;  /* 0x0000008000b89947 */ /* 0x002fea0003800000 */
.L_x_1145:
[----:B------:R-:W-:Y:S01]  /*d900*/  UIADD3 UR41, UR41, 0x400, URZ ;  /* 0x0000040029297890 */ /* 0x000fe2000fffe03f */
[----:B------:R-:W-:Y:S01]  /*d910*/  WARPGROUP.ARRIVE ;  /* 0x00000000000079c5 */ /* 0x000fe20000000000 */
[----:B------:R-:W-:Y:S01]  /*d920*/  ULOP3.LUT UR44, UR44, 0x10000, URZ, 0xfc, !UPT ;  /* 0x000100002c2c7892 */ /* 0x000fe2000f8efc3f */
[----:B01----:R-:W0:Y:S01]  /*d930*/  SHFL.BFLY PT, R4, R3, 0x2, 0x1f ;  /* 0x0c401f0003047f89 */ /* 0x003e2200000e0000 */
[----:B------:R-:W-:Y:S01]  /*d940*/  USHF.R.U32.HI UR41, URZ, 0x4, UR41 ;  /* 0x000000043f297899 */ /* 0x000fe20008011629 */
[----:B--2---:R-:W-:Y:S01]  /*d950*/  IMAD.MOV.U32 R10, RZ, RZ, RZ ;  /* 0x000000ffff0a7224 */ /* 0x004fe200078e00ff */
[----:B------:R-:W-:Y:S01]  /*d960*/  UMOV UR5, 0x40000040 ;  /* 0x4000004000057882 */ /* 0x000fe20000000000 */
[----:B------:R-:W-:Y:S01]  /*d970*/  UMOV UR7, 0x80000020 ;  /* 0x8000002000077882 */ /* 0x000fe20000000000 */
[----:B------:R-:W-:Y:S01]  /*d980*/  ULOP3.LUT UR41, UR41, 0x3fff, URZ, 0xc0, !UPT ;  /* 0x00003fff29297892 */ /* 0x000fe2000f8ec03f */
[----:B------:R-:W1:Y:S01]  /*d990*/  SHFL.BFLY PT, R5, R2, 0x2, 0x1f ;  /* 0x0c401f0002057f89 */ /* 0x000e6200000e0000 */
[----:B------:R-:W-:Y:S01]  /*d9a0*/  UMOV UR4, UR44 ;  /* 0x0000002c00047c82 */ /* 0x000fe20008000000 */
[----:B------:R-:W-:Y:S01]  /*d9b0*/  IMAD.U32 R15, RZ, RZ, UR33 ;  /* 0x00000021ff0f7e24 */ /* 0x000fe2000f8e00ff */
[----:B------:R-:W-:-:S04]  /*d9c0*/  ULOP3.LUT UR9, UR41, 0x2000000, URZ, 0xfc, !UPT ;  /* 0x0200000029097892 */ /* 0x000fc8000f8efc3f */
[----:B------:R-:W-:-:S07]  /*d9d0*/  UIMAD UR9, UR47, 0x600, UR9 ;  /* 0x000006002f0978a4 */ /* 0x000fce000f8e0209 */
[----:B------:R-:W-:Y:S02]  /*d9e0*/  UMOV UR6, UR9 ;  /* 0x0000000900067c82 */ /* 0x000fe40008000000 */
[----:B------:R-:W-:Y:S01]  /*d9f0*/  HGMMA.64x96x16.F32 R88, gdesc[UR4].tnspB, R88, gsb0 ;  /* 0x41600000045879f0 */ /* 0x000fe20008000858 */
[----:B------:R-:W-:Y:S01]  /*da00*/  UIADD3 UR4, UR44, 0x2, URZ ;  /* 0x000000022c047890 */ /* 0x000fe2000fffe03f */
[----:B0-----:R-:W-:Y:S01]  /*da10*/  FADD.FTZ R4, R4, R3 ;  /* 0x0000000304047221 */ /* 0x001fe20000010000 */
[----:B------:R-:W-:Y:S01]  /*da20*/  UIADD3 UR6, UR9, 0x40, URZ ;  /* 0x0000004009067890 */ /* 0x000fe2000fffe03f */
[----:B------:R-:W-:Y:S01]  /*da30*/  IMAD.MOV.U32 R3, RZ, RZ, -0x800000 ;  /* 0xff800000ff037424 */ /* 0x000fe200078e00ff */
[----:B------:R-:W-:Y:S01]  /*da40*/  UMOV UR5, 0x40000040 ;  /* 0x4000004000057882 */ /* 0x000fe20000000000 */
[----:B------:R-:W-:Y:S01]  /*da50*/  UMOV UR7, 0x80000020 ;  /* 0x8000002000077882 */ /* 0x000fe20000000000 */
[----:B-1----:R-:W-:Y:S01]  /*da60*/  FADD.FTZ R6, R5, R2 ;  /* 0x0000000205067221 */ /* 0x002fe20000010000 */
[----:B------:R-:W-:Y:S01]  /*da70*/  IMAD.MOV.U32 R2, RZ, RZ, -0x800000 ;  /* 0xff800000ff027424 */ /* 0x000fe200078e00ff */
[----:B------:R-:W0:Y:S04]  /*da80*/  SHFL.BFLY PT, R5, R4, 0x1, 0x1f ;  /* 0x0c201f0004057f89 */ /* 0x000e2800000e0000 */
[----:B------:R-:W1:Y:S01]  /*da90*/  SHFL.BFLY PT, R9, R6, 0x1, 0x1f ;  /* 0x0c201f0006097f89 */ /* 0x000e6200000e0000 */
[----:B0-----:R-:W-:Y:S01]  /*daa0*/  FADD.FTZ R12, R4, R5 ;  /* 0x00000005040c7221 */ /* 0x001fe20000010000 */
[----:B------:R-:W-:-:S02]  /*dab0*/  IMAD.MOV.U32 R5, RZ, RZ, RZ ;  /* 0x000000ffff057224 */ /* 0x000fc400078e00ff */
[----:B-1----:R-:W-:Y:S02]  /*dac0*/  FADD.FTZ R13, R6, R9 ;  /* 0x00000009060d7221 */ /* 0x002fe40000010000 */
[----:B------:R-:W-:Y:S01]  /*dad0*/  FSETP.NE.FTZ.AND P1, PT, R12, RZ, PT ;  /* 0x000000ff0c00720b */ /* 0x000fe20003f35000 */
[----:B------:R-:W-:Y:S02]  /*dae0*/  IMAD.U32 R9, RZ, RZ, UR33 ;  /* 0x00000021ff097e24 */ /* 0x000fe4000f8e00ff */
        /* <DEDUP_REMOVED lines=59> */
.L_x_1147:
        /* <DEDUP_REMOVED lines=10> */
[----:B------:R-:W-:Y:S01]  /*df40*/  USEL UR4, URZ, 0x1, UP0 ;  /* 0x000000013f047887 */ /* 0x000fe20008000000 */
        /* <DEDUP_REMOVED lines=41> */
[-C--:B------:R-:W-:Y:S01]  /*e1e0*/  FMUL.FTZ R131, R131, R10.reuse ;  /* 0x0000000a83837220 */ /* 0x080fe20000410000 */
[-C--:B------:R-:W-:Y:S01]  /*e1f0*/  FMUL.FTZ R134, R134, R10.reuse ;  /* 0x0000000a86867220 */ /* 0x080fe20000410000 */
[----:B------:R-:W-:Y:S01]  /*e200*/  FMUL.FTZ R135, R135, R10 ;  /* 0x0000000a87877220 */ /* 0x000fe20000410000 */
[----:B------:R-:W-:-:S02]  /*e210*/  UIADD3 UR49, UR49, 0x1, URZ ;  /* 0x0000000131317890 */ /* 0x000fc4000fffe03f */
[----:B------:R-:W-:Y:S02]  /*e220*/  USEL UR47, UR47, URZ, UP0 ;  /* 0x0000003f2f2f7287 */ /* 0x000fe40008000000 */
[----:B------:R-:W-:-:S12]  /*e230*/  ULOP3.LUT UR48, UR48, UR4, URZ, 0x3c, !UPT ;  /* 0x0000000430307292 */ /* 0x000fd8000f8e3c3f */
.L_x_1069:
[----:B------:R-:W0:Y:S08]  /*e240*/  S2UR UR42, SR_CgaCtaId ;  /* 0x00000000002a79c3 */ /* 0x000e300000008800 */
[----:B------:R-:W-:Y:S06]  /*e250*/  BAR.SYNC.DEFER_BLOCKING 0x5, 0x200 ;  /* 0x0148000000007b1d */ /* 0x000fec0000010000 */
[----:B------:R-:W-:Y:S01]  /*e260*/  UMOV UR41, 0x400 ;  /* 0x0000040000297882 */ /* 0x000fe20000000000 */
[----:B------:R-:W-:Y:S01]  /*e270*/  BSSY B0, `(.L_x_1148) ;  /* 0x00001b8000007945 */ /* 0x000fe20003800000 */
[----:B0-----:R-:W-:-:S09]  /*e280*/  ULEA UR41, UR42, UR41, 0x18 ;  /* 0x000000292a297291 */ /* 0x001fd2000f8ec03f */
[----:B------:R-:W0:Y:S02]  /*e290*/  LDS.128 R4, [UR41+0x2d8d0] ;  /* 0x02d8d029ff047984 */ /* 0x000e240008000c00 */
[----:B0-----:R-:W-:Y:S02]  /*e2a0*/  R2UR UR5, R5 ;  /* 0x00000000050572ca */ /* 0x001fe400000e0000 */
[----:B------:R-:W-:Y:S02]  /*e2b0*/  R2UR UR7, R6 ;  /* 0x00000000060772ca */ /* 0x000fe400000e0000 */
[----:B------:R-:W-:Y:S01]  /*e2c0*/  R2UR UR6, R7 ;  /* 0x00000000070672ca */ /* 0x000fe200000e0000 */
[----:B------:R-:W-:Y:S06]  /*e2d0*/  BAR.ARV 0x4, 0x200 ;  /* 0x0108000000007b1d */ /* 0x000fec0000002000 */
[----:B------:R-:W-:Y:S08]  /*e2e0*/  @P0 BRA `(.L_x_1149) ;  /* 0x0000001000480947 */ /* 0x000ff00003800000 */
[----:B------:R-:W0:Y:S08]  /*e2f0*/  S2UR UR4, SR_SWINHI ;  /* 0x00000000000479c3 */ /* 0x000e300000002f00 */
[----:B------:R-:W-:Y:S01]  /*e300*/  BAR.SYNC.DEFER_BLOCKING 0x1, 0x180 ;  /* 0x0046000000007b1d */ /* 0x000fe20000010000 */
[----:B------:R-:W-:Y:S02]  /*e310*/  F2FP.F16.F32.PACK_AB R6, R93, R92 ;  /* 0x0000005c5d06723e */ /* 0x000fe400000000ff */
[----:B------:R-:W-:-:S02]  /*e320*/  F2FP.F16.F32.PACK_AB R26, R125, R26 ;  /* 0x0000001a7d1a723e */ /* 0x000fc400000000ff */
[----:B------:R-:W-:-:S03]  /*e330*/  F2FP.F16.F32.PACK_AB R27, R27, R126 ;  /* 0x0000007e1b1b723e */ /* 0x000fc600000000ff */
[----:B------:R-:W1:Y:S01]  /*e340*/  LDC R41, c[0x0][0xbe8] ;  /* 0x0002fa00ff297b82 */ /* 0x000e620000000800 */
[----:B------:R-:W-:Y:S01]  /*e350*/  UMOV UR8, UR41 ;  /* 0x0000002900087c82 */ /* 0x000fe20008000000 */
[----:B0-----:R-:W-:Y:S01]  /*e360*/  UMOV UR9, UR4 ;  /* 0x0000000400097c82 */ /* 0x001fe20008000000 */
[----:B------:R-:W-:Y:S02]  /*e370*/  IMAD.U32 R20, RZ, RZ, UR8 ;  /* 0x00000008ff147e24 */ /* 0x000fe4000f8e00ff */
[----:B------:R-:W-:Y:S01]  /*e380*/  IMAD.U32 R21, RZ, RZ, UR9 ;  /* 0x00000009ff157e24 */ /* 0x000fe2000f8e00ff */
[----:B------:R-:W-:Y:S02]  /*e390*/  ULDC.64 UR8, c[0x0][0xc00] ;  /* 0x0003000000087ab9 */ /* 0x000fe40000000a00 */
[----:B------:R-:W-:Y:S01]  /*e3a0*/  UISETP.NE.U32.AND UP0, UPT, UR8, URZ, UPT ;  /* 0x0000003f0800728c */ /* 0x000fe2000bf05070 */
[----:B------:R-:W-:-:S03]  /*e3b0*/  IMAD.WIDE R4, R147, 0x2, R20 ;  /* 0x0000000293047825 */ /* 0x000fc600078e0214 */
[----:B------:R-:W-:Y:S01]  /*e3c0*/  UISETP.NE.AND.EX UP0, UPT, UR9, URZ, UPT, UP0 ;  /* 0x0000003f0900728c */ /* 0x000fe2000bf05300 */
[C---:B------:R-:W-:Y:S02]  /*e3d0*/  LOP3.LUT R7, R4.reuse, 0x180, RZ, 0xc0, !PT ;  /* 0x0000018004077812 */ /* 0x040fe400078ec0ff */
[----:B------:R-:W-:Y:S01]  /*e3e0*/  ULDC.64 UR8, c[0x0][0xc00] ;  /* 0x0003000000087ab9 */ /* 0x000fe20000000a00 */
[C---:B------:R-:W-:Y:S01]  /*e3f0*/  IADD3 R9, P0, R4.reuse, 0x6020, RZ ;  /* 0x0000602004097810 */ /* 0x040fe20007f1e0ff */
[----:B------:R-:W-:Y:S01]  /*e400*/  UIMAD.WIDE UR8, UR39, 0x4, UR8 ;  /* 0x00000004270878a5 */ /* 0x000fe2000f8e0208 */
[----:B------:R-:W-:Y:S02]  /*e410*/  SHF.R.U64 R7, R7, 0x3, RZ ;  /* 0x0000000307077819 */ /* 0x000fe400000012ff */
[C---:B------:R-:W-:Y:S02]  /*e420*/  IADD3 R11, P1, R4.reuse, 0x6000, RZ ;  /* 0x00006000040b7810 */ /* 0x040fe40007f3e0ff */
[----:B------:R-:W-:-:S02]  /*e430*/  IADD3 R33, P2, R4, 0x3020, RZ ;  /* 0x0000302004217810 */ /* 0x000fc40007f5e0ff */
[C---:B------:R-:W-:Y:S02]  /*e440*/  IADD3 R31, P3, R4.reuse, 0x3000, RZ ;  /* 0x00003000041f7810 */ /* 0x040fe40007f7e0ff */
[----:B------:R-:W-:Y:S01]  /*e450*/  IADD3 R29, P4, R4, 0x20, RZ ;  /* 0x00000020041d7810 */ /* 0x000fe20007f9e0ff */
[--C-:B------:R-:W-:Y:S01]  /*e460*/  IMAD.X R13, RZ, RZ, R5.reuse, P2 ;  /* 0x000000ffff0d7224 */ /* 0x100fe200010e0605 */
[----:B------:R-:W-:Y:S01]  /*e470*/  LOP3.LUT R4, R7, R4, RZ, 0x3c, !PT ;  /* 0x0000000407047212 */ /* 0x000fe200078e3cff */
[--C-:B------:R-:W-:Y:S01]  /*e480*/  IMAD.X R15, RZ, RZ, R5.reuse, P3 ;  /* 0x000000ffff0f7224 */ /* 0x100fe200018e0605 */
[----:B------:R-:W-:Y:S01]  /*e490*/  LOP3.LUT R8, R9, 0x180, RZ, 0xc0, !PT ;  /* 0x0000018009087812 */ /* 0x000fe200078ec0ff */
[----:B------:R-:W-:Y:S01]  /*e4a0*/  IMAD.X R25, RZ, RZ, R5, P4 ;  /* 0x000000ffff197224 */ /* 0x000fe200020e0605 */
[----:B------:R-:W-:Y:S02]  /*e4b0*/  LOP3.LUT R10, R11, 0x180, RZ, 0xc0, !PT ;  /* 0x000001800b0a7812 */ /* 0x000fe400078ec0ff */
[----:B------:R-:W-:-:S02]  /*e4c0*/  MOV R28, R4 ;  /* 0x00000004001c7202 */ /* 0x000fc40000000f00 */
[----:B------:R-:W-:Y:S02]  /*e4d0*/  F2FP.F16.F32.PACK_AB R4, R89, R0 ;  /* 0x000000005904723e */ /* 0x000fe400000000ff */
[----:B------:R-:W-:Y:S02]  /*e4e0*/  LOP3.LUT R0, R29, 0x180, RZ, 0xc0, !PT ;  /* 0x000001801d007812 */ /* 0x000fe400078ec0ff */
[----:B------:R-:W-:Y:S02]  /*e4f0*/  SHF.R.U64 R8, R8, 0x3, RZ ;  /* 0x0000000308087819 */ /* 0x000fe400000012ff */
[----:B------:R-:W-:Y:S02]  /*e500*/  SHF.R.U64 R10, R10, 0x3, RZ ;  /* 0x000000030a0a7819 */ /* 0x000fe400000012ff */
[----:B------:R-:W-:Y:S02]  /*e510*/  LOP3.LUT R14, R31, 0x180, RZ, 0xc0, !PT ;  /* 0x000001801f0e7812 */ /* 0x000fe400078ec0ff */
[----:B------:R-:W-:-:S02]  /*e520*/  LOP3.LUT R12, R33, 0x180, RZ, 0xc0, !PT ;  /* 0x00000180210c7812 */ /* 0x000fc400078ec0ff */
[----:B------:R-:W-:Y:S02]  /*e530*/  SHF.R.U64 R0, R0, 0x3, RZ ;  /* 0x0000000300007819 */ /* 0x000fe400000012ff */
[----:B------:R-:W-:Y:S01]  /*e540*/  LOP3.LUT R8, R8, R9, RZ, 0x3c, !PT ;  /* 0x0000000908087212 */ /* 0x000fe200078e3cff */
[--C-:B------:R-:W-:Y:S01]  /*e550*/  IMAD.X R9, RZ, RZ, R5.reuse, P0 ;  /* 0x000000ffff097224 */ /* 0x100fe200000e0605 */
[----:B------:R-:W-:Y:S01]  /*e560*/  LOP3.LUT R10, R10, R11, RZ, 0x3c, !PT ;  /* 0x0000000b0a0a7212 */ /* 0x000fe200078e3cff */
[----:B------:R-:W-:Y:S01]  /*e570*/  IMAD.X R11, RZ, RZ, R5, P1 ;  /* 0x000000ffff0b7224 */ /* 0x000fe200008e0605 */
[----:B------:R-:W-:Y:S02]  /*e580*/  SHF.R.U64 R14, R14, 0x3, RZ ;  /* 0x000000030e0e7819 */ /* 0x000fe400000012ff */
[----:B------:R-:W-:Y:S02]  /*e590*/  SHF.R.U64 R12, R12, 0x3, RZ ;  /* 0x000000030c0c7819 */ /* 0x000fe400000012ff */
[----:B------:R-:W-:Y:S01]  /*e5a0*/  LOP3.LUT R24, R0, R29, RZ, 0x3c, !PT ;  /* 0x0000001d00187212 */ /* 0x000fe200078e3cff */
[----:B------:R-:W-:Y:S01]  /*e5b0*/  IMAD.U32 R29, RZ, RZ, UR9 ;  /* 0x00000009ff1d7e24 */ /* 0x000fe2000f8e00ff */
[----:B------:R-:W-:-:S02]  /*e5c0*/  F2FP.F16.F32.PACK_AB R5, R91, R90 ;  /* 0x0000005a5b05723e */ /* 0x000fc400000000ff */
[----:B------:R-:W-:Y:S02]  /*e5d0*/  F2FP.F16.F32.PACK_AB R7, R95, R94 ;  /* 0x0000005e5f07723e */ /* 0x000fe400000000ff */
[----:B------:R-:W-:Y:S02]  /*e5e0*/  LOP3.LUT R14, R14, R31, RZ, 0x3c, !PT ;  /* 0x0000001f0e0e7212 */ /* 0x000fe400078e3cff */
[----:B------:R-:W-:Y:S01]  /*e5f0*/  MOV R30, R8 ;  /* 0x00000008001e7202 */ /* 0x000fe20000000f00 */
[----:B------:R0:W-:Y:S01]  /*e600*/  STSM.16.M88.4 [R28], R4 ;  /* 0x000000041c007844 */ /* 0x0001e20000000200 */
[----:B------:R-:W-:Y:S02]  /*e610*/  MOV R31, R10 ;  /* 0x0000000a001f7202 */ /* 0x000fe40000000f00 */
[----:B------:R-:W-:Y:S02]  /*e620*/  LOP3.LUT R12, R12, R33, RZ, 0x3c, !PT ;  /* 0x000000210c0c7212 */ /* 0x000fe400078e3cff */
[----:B------:R-:W-:-:S02]  /*e630*/  MOV R25, R24 ;  /* 0x0000001800197202 */ /* 0x000fc40000000f00 */
[----:B------:R-:W-:Y:S02]  /*e640*/  F2FP.F16.F32.PACK_AB R8, R97, R96 ;  /* 0x000000606108723e */ /* 0x000fe400000000ff */
[----:B------:R-:W-:Y:S02]  /*e650*/  F2FP.F16.F32.PACK_AB R9, R99, R98 ;  /* 0x000000626309723e */ /* 0x000fe400000000ff */
[----:B------:R-:W-:Y:S02]  /*e660*/  F2FP.F16.F32.PACK_AB R10, R101, R100 ;  /* 0x00000064650a723e */ /* 0x000fe400000000ff */
[----:B------:R-:W-:Y:S02]  /*e670*/  F2FP.F16.F32.PACK_AB R11, R103, R102 ;  /* 0x00000066670b723e */ /* 0x000fe400000000ff */
[----:B------:R-:W-:Y:S01]  /*e680*/  MOV R32, R12 ;  /* 0x0000000c00207202 */ /* 0x000fe20000000f00 */
[----:B0-----:R-:W-:Y:S01]  /*e690*/  IMAD.U32 R28, RZ, RZ, UR8 ;  /* 0x00000008ff1c7e24 */ /* 0x001fe2000f8e00ff */
[----:B------:R-:W-:Y:S01]  /*e6a0*/  MOV R33, R14 ;  /* 0x0000000e00217202 */ /* 0x000fe20000000f00 */
[----:B------:R0:W-:Y:S01]  /*e6b0*/  STSM.16.M88.4 [R25], R8 ;  /* 0x0000000819007844 */ /* 0x0001e20000000200 */
[----:B------:R-:W-:Y:S01]  /*e6c0*/  F2FP.F16.F32.PACK_AB R4, R105, R104 ;  /* 0x000000686904723e */ /* 0x000fe200000000ff */
[----:B------:R-:W-:Y:S01]  /*e6d0*/  ULDC.64 UR8, c[0x0][0xc08] ;  /* 0x0003020000087ab9 */ /* 0x000fe20000000a00 */
[----:B------:R-:W-:-:S02]  /*e6e0*/  F2FP.F16.F32.PACK_AB R5, R107, R106 ;  /* 0x0000006a6b05723e */ /* 0x000fc400000000ff */
[----:B------:R-:W-:Y:S02]  /*e6f0*/  F2FP.F16.F32.PACK_AB R6, R109, R108 ;  /* 0x0000006c6d06723e */ /* 0x000fe400000000ff */
[----:B------:R-:W-:Y:S02]  /*e700*/  F2FP.F16.F32.PACK_AB R7, R111, R110 ;  /* 0x0000006e6f07723e */ /* 0x000fe400000000ff */
[----:B------:R-:W-:Y:S02]  /*e710*/  F2FP.F16.F32.PACK_AB R12, R113, R112 ;  /* 0x00000070710c723e */ /* 0x000fe400000000ff */
[----:B------:R-:W-:Y:S01]  /*e720*/  F2FP.F16.F32.PACK_AB R13, R115, R114 ;  /* 0x00000072730d723e */ /* 0x000fe200000000ff */
[----:B------:R2:W-:Y:S01]  /*e730*/  STSM.16.M88.4 [R33], R4 ;  /* 0x0000000421007844 */ /* 0x0005e20000000200 */
[----:B------:R-:W-:Y:S02]  /*e740*/  F2FP.F16.F32.PACK_AB R14, R117, R116 ;  /* 0x00000074750e723e */ /* 0x000fe400000000ff */
[----:B------:R-:W-:-:S02]  /*e750*/  F2FP.F16.F32.PACK_AB R15, R119, R118 ;  /* 0x00000076770f723e */ /* 0x000fc400000000ff */
[----:B------:R-:W-:Y:S02]  /*e760*/  F2FP.F16.F32.PACK_AB R24, R121, R120 ;  /* 0x000000787918723e */ /* 0x000fe400000000ff */
[----:B0-----:R-:W-:Y:S01]  /*e770*/  F2FP.F16.F32.PACK_AB R25, R123, R122 ;  /* 0x0000007a7b19723e */ /* 0x001fe200000000ff */
[----:B------:R-:W-:Y:S01]  /*e780*/  STSM.16.M88.4 [R32], R12 ;  /* 0x0000000c20007844 */ /* 0x000fe20000000200 */
[----:B------:R-:W-:Y:S02]  /*e790*/  F2FP.F16.F32.PACK_AB R8, R129, R128 ;  /* 0x000000808108723e */ /* 0x000fe400000000ff */
[----:B------:R-:W-:Y:S01]  /*e7a0*/  F2FP.F16.F32.PACK_AB R9, R131, R130 ;  /* 0x000000828309723e */ /* 0x000fe200000000ff */
[----:B------:R-:W-:Y:S01]  /*e7b0*/  STSM.16.M88.4 [R31], R24 ;  /* 0x000000181f007844 */ /* 0x000fe20000000200 */
[----:B------:R-:W-:Y:S02]  /*e7c0*/  F2FP.F16.F32.PACK_AB R10, R133, R132 ;  /* 0x00000084850a723e */ /* 0x000fe400000000ff */
[----:B------:R-:W-:-:S02]  /*e7d0*/  F2FP.F16.F32.PACK_AB R11, R135, R134 ;  /* 0x00000086870b723e */ /* 0x000fc400000000ff */
[----:B------:R-:W-:-:S03]  /*e7e0*/  PLOP3.LUT P0, PT, PT, PT, UP0, 0x80, 0x0 ;  /* 0x000000000000781c */ /* 0x000fc60003f0f008 */
[----:B------:R0:W-:Y:S01]  /*e7f0*/  STSM.16.M88.4 [R30], R8 ;  /* 0x000000081e007844 */ /* 0x0001e20000000200 */
[----:B------:R-:W-:Y:S09]  /*e800*/  BAR.SYNC.DEFER_BLOCKING 0x1, 0x180 ;  /* 0x0046000000007b1d */ /* 0x000ff20000010000 */
[----:B------:R-:W3:Y:S01]  /*e810*/  @P0 LDG.E R0, desc[UR54][R28.64] ;  /* 0x000000361c000981 */ /* 0x000ee2000c1e1900 */
[----:B------:R-:W-:Y:S01]  /*e820*/  UISETP.NE.U32.AND UP1, UPT, UR8, URZ, UPT ;  /* 0x0000003f0800728c */ /* 0x000fe2000bf25070 */
[----:B-1----:R-:W-:Y:S01]  /*e830*/  ISETP.NE.AND P1, PT, R41, 0x1, PT ;  /* 0x000000012900780c */ /* 0x002fe20003f25270 */
[----:B------:R-:W-:Y:S01]  /*e840*/  ULDC UR10, c[0x0][0xa88] ;  /* 0x0002a200000a7ab9 */ /* 0x000fe20000000800 */
[----:B------:R-:W-:Y:S01]  /*e850*/  UMOV UR4, URZ ;  /* 0x0000003f00047c82 */ /* 0x000fe20008000000 */
[----:B------:R-:W-:-:S06]  /*e860*/  UISETP.NE.AND.EX UP1, UPT, UR9, URZ, UPT, UP1 ;  /* 0x0000003f0900728c */ /* 0x000fcc000bf25310 */
[----:B------:R-:W-:-:S04]  /*e870*/  PLOP3.LUT P2, PT, PT, PT, UP1, 0x80, 0x0 ;  /* 0x000000000000781c */ /* 0x000fc80003f4f018 */
[----:B--2---:R-:W1:Y:S01]  /*e880*/  @P1 LDC R5, c[0x0][0xbec] ;  /* 0x0002fb00ff051b82 */ /* 0x004e620000000800 */
[----:B------:R-:W-:Y:S02]  /*e890*/  @UP1 ULDC.64 UR8, c[0x0][0xc08] ;  /* 0x0003020000081ab9 */ /* 0x000fe40000000a00 */
[----:B------:R-:W-:-:S05]  /*e8a0*/  @UP1 UIMAD.WIDE UR8, UR39, 0x4, UR8 ;  /* 0x00000004270818a5 */ /* 0x000fca000f8e0208 */
[----:B------:R-:W2:Y:S01]  /*e8b0*/  @P1 LDC R6, c[0x0][0xbf0] ;  /* 0x0002fc00ff061b82 */ /* 0x000ea20000000800 */
[----:B0-----:R-:W-:Y:S02]  /*e8c0*/  IMAD.U32 R8, RZ, RZ, UR8 ;  /* 0x00000008ff087e24 */ /* 0x001fe4000f8e00ff */
[----:B------:R-:W-:Y:S01]  /*e8d0*/  IMAD.U32 R9, RZ, RZ, UR9 ;  /* 0x00000009ff097e24 */ /* 0x000fe2000f8e00ff */
[----:B---3--:R-:W-:Y:S01]  /*e8e0*/  @P0 R2UR UR4, R0 ;  /* 0x00000000000402ca */ /* 0x008fe200000e0000 */
[----:B------:R-:W-:-:S06]  /*e8f0*/  IMAD.U32 R0, RZ, RZ, UR10 ;  /* 0x0000000aff007e24 */ /* 0x000fcc000f8e00ff */
[----:B------:R0:W5:Y:S01]  /*e900*/  @P2 LDG.E R0, desc[UR54][R8.64] ;  /* 0x0000003608002981 */ /* 0x000162000c1e1900 */
[----:B-12---:R-:W-:Y:S07]  /*e910*/  @P2 BRA `(.L_x_1150) ;  /* 0x0000000000102947 */ /* 0x006fee0003800000 */
[----:B------:R-:W-:Y:S05]  /*e920*/  @!P0 BRA `(.L_x_1150) ;  /* 0x00000000000c8947 */ /* 0x000fea0003800000 */
[----:B------:R-:W2:Y:S04]  /*e930*/  LDG.E R7, desc[UR54][R28.64] ;  /* 0x000000361c077981 */ /* 0x000ea8000c1e1900 */
[----:B-----5:R-:W2:Y:S02]  /*e940*/  LDG.E R0, desc[UR54][R28.64+0x4] ;  /* 0x000004361c007981 */ /* 0x020ea4000c1e1900 */
[----:B--2---:R-:W-:-:S07]  /*e950*/  IMAD.IADD R0, R0, 0x1, -R7 ;  /* 0x0000000100007824 */ /* 0x004fce00078e0a07 */
.L_x_1150:
[----:B0-----:R-:W-:Y:S01]  /*e960*/  VIADD R8, R137, UR38 ;  /* 0x0000002689087c36 */ /* 0x001fe20008000000 */
[----:B------:R-:W-:Y:S01]  /*e970*/  USHF.R.S32.HI UR9, URZ, 0x1f, UR4 ;  /* 0x0000001f3f097899 */ /* 0x000fe20008011404 */
[----:B-----5:R-:W-:Y:S01]  /*e980*/  IMAD R43, R0, R41, RZ ;  /* 0x00000029002b7224 */ /* 0x020fe200078e02ff */
[----:B------:R-:W-:Y:S01]  /*e990*/  USHF.R.S32.HI UR16, URZ, 0x1f, UR40 ;  /* 0x0000001f3f107899 */ /* 0x000fe20008011428 */
[----:B------:R-:W-:Y:S01]  /*e9a0*/  @P1 IMAD.HI.U32 R5, R8, R5, RZ ;  /* 0x0000000508051227 */ /* 0x000fe200078e00ff */
[----:B------:R-:W-:Y:S01]  /*e9b0*/  ULDC.64 UR14, c[0x0][0xb90] ;  /* 0x0002e400000e7ab9 */ /* 0x000fe20000000a00 */
[----:B------:R-:W-:Y:S01]  /*e9c0*/  UMOV UR8, UR4 ;  /* 0x0000000400087c82 */ /* 0x000fe20008000000 */
[----:B------:R-:W-:Y:S01]  /*e9d0*/  UIMAD UR12, UR16, UR14, URZ ;  /* 0x0000000e100c72a4 */ /* 0x000fe2000f8e023f */
[----:B------:R-:W-:Y:S01]  /*e9e0*/  IMAD.MOV.U32 R4, RZ, RZ, R8 ;  /* 0x000000ffff047224 */ /* 0x000fe200078e0008 */
[----:B------:R-:W-:Y:S01]  /*e9f0*/  UIMAD.WIDE.U32 UR10, UR40, UR14, UR8 ;  /* 0x0000000e280a72a5 */ /* 0x000fe2000f8e0008 */
[----:B------:R-:W-:Y:S01]  /*ea00*/  @P1 SHF.R.U32.HI R4, RZ, R6, R5 ;  /* 0x00000006ff041219 */ /* 0x000fe20000011605 */
[----:B------:R-:W-:Y:S01]  /*ea10*/  USHF.R.S32.HI UR8, URZ, 0x1f, UR39 ;  /* 0x0000001f3f087899 */ /* 0x000fe20008011427 */
[----:B------:R-:W-:Y:S01]  /*ea20*/  IMAD R5, R143, 0x20, R138 ;  /* 0x000000208f057824 */ /* 0x000fe200078e028a */
[----:B------:R-:W-:Y:S01]  /*ea30*/  UIMAD UR12, UR40, UR15, UR12 ;  /* 0x0000000f280c72a4 */ /* 0x000fe2000f8e020c */
[----:B------:R-:W0:Y:S01]  /*ea40*/  @P1 LDC R45, c[0x0][0xbec] ;  /* 0x0002fb00ff2d1b82 */ /* 0x000e220000000800 */
[----:B------:R-:W-:Y:S01]  /*ea50*/  USEL UR18, UR8, URZ, !UP0 ;  /* 0x0000003f08127287 */ /* 0x000fe2000c000000 */
[----:B------:R-:W-:Y:S01]  /*ea60*/  IMAD.MOV R6, RZ, RZ, -R4 ;  /* 0x000000ffff067224 */ /* 0x000fe200078e0a04 */
[----:B------:R-:W-:Y:S01]  /*ea70*/  ULDC.64 UR14, c[0x0][0xb98] ;  /* 0x0002e600000e7ab9 */ /* 0x000fe20000000a00 */
[----:B------:R-:W-:Y:S01]  /*ea80*/  USEL UR17, UR39, URZ, !UP0 ;  /* 0x0000003f27117287 */ /* 0x000fe2000c000000 */
[----:B------:R-:W-:Y:S01]  /*ea90*/  IMAD.WIDE R20, R5, 0x2, R20 ;  /* 0x0000000205147825 */ /* 0x000fe200078e0214 */
[----:B------:R-:W-:-:S02]  /*eaa0*/  UIMAD UR8, UR18, UR14, URZ ;  /* 0x0000000e120872a4 */ /* 0x000fc4000f8e023f */
[----:B------:R-:W-:Y:S01]  /*eab0*/  UIADD3 UR11, UR11, UR12, URZ ;  /* 0x0000000c0b0b7290 */ /* 0x000fe2000fffe03f */
[----:B------:R-:W-:Y:S01]  /*eac0*/  IMAD R7, R41, R6, R8 ;  /* 0x0000000629077224 */ /* 0x000fe200078e0208 */
[----:B------:R-:W-:Y:S01]  /*ead0*/  UIMAD UR8, UR17, UR15, UR8 ;  /* 0x0000000f110872a4 */ /* 0x000fe2000f8e0208 */
[----:B------:R-:W-:Y:S01]  /*eae0*/  IADD3 R9, P2, R20, 0x1800, RZ ;  /* 0x0000180014097810 */ /* 0x000fe20007f5e0ff */
[----:B------:R-:W-:Y:S01]  /*eaf0*/  UIMAD.WIDE.U32 UR10, UR17, UR14, UR10 ;  /* 0x0000000e110a72a5 */ /* 0x000fe2000f8e000a */
[----:B------:R-:W-:Y:S01]  /*eb00*/  SHF.R.S32.HI R6, RZ, 0x1f, R4 ;  /* 0x0000001fff067819 */ /* 0x000fe20000011404 */
[----:B------:R-:W-:Y:S01]  /*eb10*/  ULDC.64 UR12, c[0x0][0xb88] ;  /* 0x0002e200000c7ab9 */ /* 0x000fe20000000a00 */
[----:B------:R-:W-:Y:S01]  /*eb20*/  SHF.R.S32.HI R5, RZ, 0x1f, R7 ;  /* 0x0000001fff057819 */ /* 0x000fe20000011407 */
[----:B------:R-:W-:Y:S01]  /*eb30*/  IMAD.U32 R11, RZ, RZ, UR8 ;  /* 0x00000008ff0b7e24 */ /* 0x000fe2000f8e00ff */
[----:B------:R-:W-:Y:S02]  /*eb40*/  LOP3.LUT R8, R9, 0x180, RZ, 0xc0, !PT ;  /* 0x0000018009087812 */ /* 0x000fe400078ec0ff */
[----:B------:R-:W-:Y:S01]  /*eb50*/  IADD3 R4, P0, R4, UR10, RZ ;  /* 0x0000000a04047c10 */ /* 0x000fe2000ff1e0ff */
[----:B------:R-:W-:Y:S01]  /*eb60*/  IMAD R10, R5, UR12, RZ ;  /* 0x0000000c050a7c24 */ /* 0x000fe2000f8e02ff */
[----:B------:R-:W-:-:S02]  /*eb70*/  SHF.R.U64 R8, R8, 0x3, RZ ;  /* 0x0000000308087819 */ /* 0x000fc400000012ff */
[----:B------:R-:W-:Y:S01]  /*eb80*/  IADD3.X R5, R6, UR11, R11, P0, !PT ;  /* 0x0000000b06057c10 */ /* 0x000fe200087fe40b */
[----:B------:R-:W-:Y:S01]  /*eb90*/  ULDC.64 UR10, c[0x0][0xb50] ;  /* 0x0002d400000a7ab9 */ /* 0x000fe20000000a00 */
[----:B------:R-:W-:Y:S01]  /*eba0*/  LOP3.LUT R6, R8, R9, RZ, 0x3c, !PT ;  /* 0x0000000908067212 */ /* 0x000fe200078e3cff */
[C---:B------:R-:W-:Y:S01]  /*ebb0*/  IMAD R9, R7.reuse, UR13, R10 ;  /* 0x0000000d07097c24 */ /* 0x040fe2000f8e020a */
[C---:B------:R-:W-:Y:S01]  /*ebc0*/  IADD3 R25, P6, R20.reuse, 0x3000, RZ ;  /* 0x0000300014197810 */ /* 0x040fe20007fde0ff */
[----:B------:R-:W-:Y:S01]  /*ebd0*/  IMAD.WIDE.U32 R4, R7, UR12, R4 ;  /* 0x0000000c07047c25 */ /* 0x000fe2000f8e0004 */
[----:B------:R-:W-:Y:S01]  /*ebe0*/  ULDC.64 UR12, c[0x0][0xaa0] ;  /* 0x0002a800000c7ab9 */ /* 0x000fe20000000a00 */
[----:B------:R-:W-:Y:S02]  /*ebf0*/  IADD3 R13, P5, R20, 0x4800, RZ ;  /* 0x00004800140d7810 */ /* 0x000fe40007fbe0ff */
[----:B------:R-:W-:Y:S01]  /*ec00*/  IMAD.IADD R5, R5, 0x1, R9 ;  /* 0x0000000105057824 */ /* 0x000fe200078e0209 */
[----:B------:R-:W-:Y:S01]  /*ec10*/  LEA R8, P0, R4, UR10, 0x2 ;  /* 0x0000000a04087c11 */ /* 0x000fe2000f8010ff */
[----:B------:R-:W-:Y:S01]  /*ec20*/  VIADD R10, R146, UR38 ;  /* 0x00000026920a7c36 */ /* 0x000fe20008000000 */
[----:B------:R-:W-:Y:S01]  /*ec30*/  IADD3 R33, P4, R20, 0x6000, RZ ;  /* 0x0000600014217810 */ /* 0x000fe20007f9e0ff */
[----:B------:R-:W-:Y:S01]  /*ec40*/  IMAD.X R7, RZ, RZ, R21, P2 ;  /* 0x000000ffff077224 */ /* 0x000fe200010e0615 */
[----:B------:R-:W-:Y:S01]  /*ec50*/  LEA.HI.X R4, R4, UR11, R5, 0x2, P0 ;  /* 0x0000000b04047c11 */ /* 0x000fe200080f1405 */
[----:B------:R-:W-:Y:S01]  /*ec60*/  SHFL.IDX PT, R36, R8, RZ, 0x1c1f ;  /* 0x001c1fff08247589 */ /* 0x000fe200000e0000 */
[----:B------:R-:W-:Y:S01]  /*ec70*/  LOP3.LUT P0, RZ, R144, 0x3, RZ, 0xc0, !PT ;  /* 0x0000000390ff7812 */ /* 0x000fe2000780c0ff */
[----:B------:R-:W-:Y:S01]  /*ec80*/  VIADD R0, R10, 0x8 ;  /* 0x000000080a007836 */ /* 0x000fe20000000000 */
[----:B------:R-:W-:Y:S01]  /*ec90*/  IADD3 R5, P3, R20, 0x7800, RZ ;  /* 0x0000780014057810 */ /* 0x000fe20007f7e0ff */
[----:B------:R-:W1:Y:S01]  /*eca0*/  SHFL.IDX PT, R37, R4, RZ, 0x1c1f ;  /* 0x001c1fff04257589 */ /* 0x000e6200000e0000 */
[----:B------:R-:W-:-:S02]  /*ecb0*/  ISETP.GE.OR P2, PT, R10, R43, P0 ;  /* 0x0000002b0a00720c */ /* 0x000fc40000746670 */
[----:B------:R-:W-:Y:S01]  /*ecc0*/  ISETP.GE.OR P0, PT, R0, R43, P0 ;  /* 0x0000002b0000720c */ /* 0x000fe20000706670 */
[----:B------:R-:W-:Y:S01]  /*ecd0*/  SHFL.IDX PT, R38, R8, 0x1, 0x1c1f ;  /* 0x003c1f0008267f89 */ /* 0x000fe200000e0000 */
[----:B------:R-:W-:Y:S01]  /*ece0*/  LOP3.LUT R0, R5, 0x180, RZ, 0xc0, !PT ;  /* 0x0000018005007812 */ /* 0x000fe200078ec0ff */
[----:B------:R-:W-:Y:S01]  /*ecf0*/  UIMAD UR10, UR9, UR12, URZ ;  /* 0x0000000c090a72a4 */ /* 0x000fe2000f8e023f */
[----:B------:R-:W-:Y:S01]  /*ed00*/  LOP3.LUT R9, R20, 0x180, RZ, 0xc0, !PT ;  /* 0x0000018014097812 */ /* 0x000fe200078ec0ff */
[----:B------:R-:W2:Y:S01]  /*ed10*/  SHFL.IDX PT, R39, R4, 0x1, 0x1c1f ;  /* 0x003c1f0004277f89 */ /* 0x000ea200000e0000 */
[----:B------:R-:W-:Y:S01]  /*ed20*/  SHF.R.U64 R0, R0, 0x3, RZ ;  /* 0x0000000300007819 */ /* 0x000fe200000012ff */
[----:B------:R-:W-:Y:S01]  /*ed30*/  UIMAD.WIDE.U32 UR8, UR4, UR12, URZ ;  /* 0x0000000c040872a5 */ /* 0x000fe2000f8e003f */
[----:B------:R-:W-:Y:S01]  /*ed40*/  LOP3.LUT R24, R25, 0x180, RZ, 0xc0, !PT ;  /* 0x0000018019187812 */ /* 0x000fe200078ec0ff */
[----:B------:R-:W-:Y:S01]  /*ed50*/  IMAD.X R29, RZ, RZ, R21, P3 ;  /* 0x000000ffff1d7224 */ /* 0x000fe200018e0615 */
[----:B------:R-:W-:-:S02]  /*ed60*/  LOP3.LUT R28, R0, R5, RZ, 0x3c, !PT ;  /* 0x00000005001c7212 */ /* 0x000fc400078e3cff */
[----:B------:R-:W-:Y:S02]  /*ed70*/  LOP3.LUT R12, R13, 0x180, RZ, 0xc0, !PT ;  /* 0x000001800d0c7812 */ /* 0x000fe400078ec0ff */
[----:B------:R-:W-:Y:S01]  /*ed80*/  LOP3.LUT R32, R33, 0x180, RZ, 0xc0, !PT ;  /* 0x0000018021207812 */ /* 0x000fe200078ec0ff */
[----:B-1----:R1:W-:Y:S01]  /*ed90*/  @!P2 ST.E desc[UR54][R36.64], R3 ;  /* 0x000000032400a985 */ /* 0x0023e2000c101936 */
[----:B------:R-:W-:Y:S01]  /*eda0*/  IMAD R0, R142, 0x60, R143 ;  /* 0x000000608e007824 */ /* 0x000fe200078e028f */
[----:B------:R-:W-:Y:S01]  /*edb0*/  UIMAD UR10, UR4, UR13, UR10 ;  /* 0x0000000d040a72a4 */ /* 0x000fe2000f8e020a */
[----:B------:R-:W-:Y:S02]  /*edc0*/  SHF.R.U64 R9, R9, 0x3, RZ ;  /* 0x0000000309097819 */ /* 0x000fe400000012ff */
[----:B------:R-:W-:Y:S01]  /*edd0*/  ULDC.64 UR12, c[0x0][0xae8] ;  /* 0x0002ba00000c7ab9 */ /* 0x000fe20000000a00 */
[----:B------:R-:W-:Y:S02]  /*ede0*/  SHF.R.U64 R24, R24, 0x3, RZ ;  /* 0x0000000318187819 */ /* 0x000fe400000012ff */
[----:B------:R-:W-:-:S02]  /*edf0*/  SHF.R.U64 R12, R12, 0x3, RZ ;  /* 0x000000030c0c7819 */ /* 0x000fc400000012ff */
[----:B------:R-:W-:Y:S01]  /*ee00*/  SHF.R.U64 R32, R32, 0x3, RZ ;  /* 0x0000000320207819 */ /* 0x000fe200000012ff */
[----:B-1----:R-:W1:Y:S01]  /*ee10*/  @P1 LDC R3, c[0x0][0xbf0] ;  /* 0x0002fc00ff031b82 */ /* 0x002e620000000800 */
[----:B------:R-:W-:Y:S01]  /*ee20*/  VIADD R36, R0, UR38 ;  /* 0x0000002600247c36 */ /* 0x000fe20008000000 */
[----:B------:R-:W-:Y:S01]  /*ee30*/  UIADD3 UR9, UR9, UR10, URZ ;  /* 0x0000000a09097290 */ /* 0x000fe2000fffe03f */
[----:B------:R-:W-:Y:S01]  /*ee40*/  LOP3.LUT R20, R9, R20, RZ, 0x3c, !PT ;  /* 0x0000001409147212 */ /* 0x000fe200078e3cff */
[----:B------:R-:W-:Y:S01]  /*ee50*/  UIMAD UR4, UR16, UR12, URZ ;  /* 0x0000000c100472a4 */ /* 0x000fe2000f8e023f */
[----:B0-----:R-:W-:Y:S01]  /*ee60*/  @P1 IMAD.HI.U32 R0, R36, R45, RZ ;  /* 0x0000002d24001227 */ /* 0x001fe200078e00ff */
[----:B------:R-:W-:Y:S01]  /*ee70*/  UIMAD.WIDE.U32 UR8, UR40, UR12, UR8 ;  /* 0x0000000c280872a5 */ /* 0x000fe2000f8e0008 */
[----:B------:R-:W-:Y:S01]  /*ee80*/  LOP3.LUT R24, R24, R25, RZ, 0x3c, !PT ;  /* 0x0000001918187212 */ /* 0x000fe200078e3cff */
[----:B------:R-:W-:Y:S01]  /*ee90*/  UIMAD UR4, UR40, UR13, UR4 ;  /* 0x0000000d280472a4 */ /* 0x000fe2000f8e0204 */
[----:B------:R-:W-:Y:S01]  /*eea0*/  LOP3.LUT R12, R12, R13, RZ, 0x3c, !PT ;  /* 0x0000000d0c0c7212 */ /* 0x000fe200078e3cff */
[----:B--2---:R0:W-:Y:S01]  /*eeb0*/  @!P0 ST.E desc[UR54][R38.64], R2 ;  /* 0x0000000226008985 */ /* 0x0041e2000c101936 */
[----:B------:R-:W-:Y:S01]  /*eec0*/  LOP3.LUT R32, R32, R33, RZ, 0x3c, !PT ;  /* 0x0000002120207212 */ /* 0x000fe200078e3cff */
[--C-:B------:R-:W-:Y:S01]  /*eed0*/  IMAD.X R25, RZ, RZ, R21.reuse, P6 ;  /* 0x000000ffff197224 */ /* 0x100fe200030e0615 */
[----:B------:R-:W-:Y:S01]  /*eee0*/  ULDC.64 UR10, c[0x0][0xaf0] ;  /* 0x0002bc00000a7ab9 */ /* 0x000fe20000000a00 */
[--C-:B------:R-:W-:Y:S01]  /*eef0*/  IMAD.X R13, RZ, RZ, R21.reuse, P5 ;  /* 0x000000ffff0d7224 */ /* 0x100fe200028e0615 */
[----:B------:R2:W5:Y:S01]  /*ef00*/  LD.E.128 R8, desc[UR54][R20.64] ;  /* 0x0000003614087980 */ /* 0x000562000c101d00 */
[----:B------:R-:W-:Y:S01]  /*ef10*/  IMAD.X R33, RZ, RZ, R21, P4 ;  /* 0x000000ffff217224 */ /* 0x000fe200020e0615 */
[----:B------:R-:W-:-:S02]  /*ef20*/  UIADD3 UR9, UR9, UR4, URZ ;  /* 0x0000000409097290 */ /* 0x000fc4000fffe03f */
[----:B------:R-:W-:Y:S01]  /*ef30*/  UIMAD UR4, UR18, UR10, URZ ;  /* 0x0000000a120472a4 */ /* 0x000fe2000f8e023f */
[----:B------:R-:W5:Y:S04]  /*ef40*/  LD.E.128 R4, desc[UR54][R6.64] ;  /* 0x0000003606047980 */ /* 0x000f68000c101d00 */
[----:B------:R-:W5:Y:S01]  /*ef50*/  LD.E.128 R24, desc[UR54][R24.64] ;  /* 0x0000003618187980 */ /* 0x000f62000c101d00 */
[----:B--2---:R-:W-:Y:S01]  /*ef60*/  IMAD.MOV.U32 R21, RZ, RZ, R36 ;  /* 0x000000ffff157224 */ /* 0x004fe200078e0024 */
[----:B-1----:R-:W-:Y:S01]  /*ef70*/  @P1 SHF.R.U32.HI R21, RZ, R3, R0 ;  /* 0x00000003ff151219 */ /* 0x002fe20000011600 */
[----:B------:R-:W-:Y:S01]  /*ef80*/  UIMAD UR4, UR17, UR11, UR4 ;  /* 0x0000000b110472a4 */ /* 0x000fe2000f8e0204 */
[----:B------:R-:W5:Y:S01]  /*ef90*/  LD.E.128 R12, desc[UR54][R12.64] ;  /* 0x000000360c0c7980 */ /* 0x000f62000c101d00 */
[----:B------:R-:W-:Y:S01]  /*efa0*/  UIMAD.WIDE.U32 UR8, UR17, UR10, UR8 ;  /* 0x0000000a110872a5 */ /* 0x000fe2000f8e0008 */
[--C-:B------:R-:W-:Y:S01]  /*efb0*/  SHF.R.S32.HI R0, RZ, 0x1f, R21.reuse ;  /* 0x0000001fff007819 */ /* 0x100fe20000011415 */
[----:B------:R-:W-:Y:S01]  /*efc0*/  IMAD.MOV R20, RZ, RZ, -R21 ;  /* 0x000000ffff147224 */ /* 0x000fe200078e0a15 */
[----:B------:R-:W-:Y:S01]  /*efd0*/  ULDC.64 UR10, c[0x0][0xae0] ;  /* 0x0002b800000a7ab9 */ /* 0x000fe20000000a00 */
[----:B------:R-:W-:Y:S01]  /*efe0*/  UIADD3 UR4, UR9, UR4, URZ ;  /* 0x0000000409047290 */ /* 0x000fe2000fffe03f */
[----:B------:R-:W5:Y:S01]  /*eff0*/  LD.E.128 R32, desc[UR54][R32.64] ;  /* 0x0000003620207980 */ /* 0x000f62000c101d00 */
[----:B------:R-:W-:-:S02]  /*f000*/  IMAD R0, R0, UR10, RZ ;  /* 0x0000000a00007c24 */ /* 0x000fc4000f8e02ff */
[----:B------:R-:W-:Y:S01]  /*f010*/  IMAD R37, R41, R20, R36 ;  /* 0x0000001429257224 */ /* 0x000fe200078e0224 */
[----:B------:R-:W5:Y:S01]  /*f020*/  LD.E.128 R28, desc[UR54][R28.64] ;  /* 0x000000361c1c7980 */ /* 0x000f62000c101d00 */
[----:B0-----:R-:W-:Y:S02]  /*f030*/  IMAD R39, R21, UR11, R0 ;  /* 0x0000000b15277c24 */ /* 0x001fe4000f8e0200 */
[----:B------:R-:W-:Y:S01]  /*f040*/  IMAD.U32 R3, RZ, RZ, UR9 ;  /* 0x00000009ff037e24 */ /* 0x000fe2000f8e00ff */
[----:B------:R-:W-:Y:S01]  /*f050*/  SHF.R.S32.HI R0, RZ, 0x1f, R37 ;  /* 0x0000001fff007819 */ /* 0x000fe20000011425 */
[----:B------:R-:W-:Y:S01]  /*f060*/  IMAD.U32 R2, RZ, RZ, UR8 ;  /* 0x00000008ff027e24 */ /* 0x000fe2000f8e00ff */
[----:B------:R-:W-:Y:S01]  /*f070*/  ULDC.64 UR8, c[0x0][0xad8] ;  /* 0x0002b60000087ab9 */ /* 0x000fe20000000a00 */
[----:B------:R-:W-:Y:S01]  /*f080*/  IMAD.U32 R3, RZ, RZ, UR4 ;  /* 0x00000004ff037e24 */ /* 0x000fe2000f8e00ff */
[----:B------:R-:W-:Y:S01]  /*f090*/  @!PT LDS RZ, [RZ] ;  /* 0x00000000fffff984 */ /* 0x000fe20000000800 */
[----:B------:R-:W-:Y:S01]  /*f0a0*/  @!PT LDS RZ, [RZ] ;  /* 0x00000000fffff984 */ /* 0x000fe20000000800 */
[----:B------:R-:W-:Y:S01]  /*f0b0*/  @!PT LDS RZ, [RZ] ;  /* 0x00000000fffff984 */ /* 0x000fe20000000800 */
[----:B------:R-:W-:Y:S01]  /*f0c0*/  @!PT LDS RZ, [RZ] ;  /* 0x00000000fffff984 */ /* 0x000fe20000000800 */
[----:B------:R0:W-:Y:S06]  /*f0d0*/  MEMBAR.ALL.CTA ;  /* 0x0000000000007992 */ /* 0x0001ec0000008000 */
[----:B0-----:R-:W0:Y:S01]  /*f0e0*/  FENCE.VIEW.ASYNC.S ;  /* 0x00000000000073c6 */ /* 0x001e220000000000 */
[----:B------:R-:W-:-:S02]  /*f0f0*/  IMAD R0, R0, UR8, RZ ;  /* 0x0000000800007c24 */ /* 0x000fc4000f8e02ff */
[----:B------:R-:W-:-:S04]  /*f100*/  IMAD.WIDE.U32 R2, R21, UR10, R2 ;  /* 0x0000000a15027c25 */ /* 0x000fc8000f8e0002 */
[----:B------:R-:W-:Y:S02]  /*f110*/  IMAD.IADD R3, R3, 0x1, R39 ;  /* 0x0000000103037824 */ /* 0x000fe400078e0227 */
[----:B------:R-:W-:Y:S02]  /*f120*/  IMAD R21, R37, UR9, R0 ;  /* 0x0000000925157c24 */ /* 0x000fe4000f8e0200 */
[----:B------:R-:W-:Y:S01]  /*f130*/  VIADD R0, R143, UR38 ;  /* 0x000000268f007c36 */ /* 0x000fe20008000000 */
[----:B------:R-:W-:Y:S01]  /*f140*/  UIADD3 UR4, UR41, 0x2d820, URZ ;  /* 0x0002d82029047890 */ /* 0x000fe2000fffe03f */
[----:B------:R-:W-:Y:S01]  /*f150*/  IMAD.WIDE.U32 R2, R37, UR8, R2 ;  /* 0x0000000825027c25 */ /* 0x000fe2000f8e0002 */
[----:B------:R-:W-:Y:S02]  /*f160*/  ULDC.64 UR8, c[0x0][0xa80] ;  /* 0x0002a00000087ab9 */ /* 0x000fe40000000a00 */
[----:B------:R-:W-:Y:S01]  /*f170*/  ISETP.GE.AND P0, PT, R0, R43, PT ;  /* 0x0000002b0000720c */ /* 0x000fe20003f06270 */
[----:B------:R-:W-:Y:S01]  /*f180*/  IMAD.IADD R3, R3, 0x1, R21 ;  /* 0x0000000103037824 */ /* 0x000fe200078e0215 */
[----:B------:R-:W-:Y:S01]  /*f190*/  LEA R40, P1, R2, UR8, 0x1 ;  /* 0x0000000802287c11 */ /* 0x000fe2000f8208ff */
[----:B------:R-:W-:-:S03]  /*f1a0*/  UPRMT UR4, URZ, 0x654, UR4 ;  /* 0x000006543f047896 */ /* 0x000fc60008000004 */
[----:B------:R-:W-:Y:S01]  /*f1b0*/  LEA.HI.X R41, R2, UR9, R3, 0x1, P1 ;  /* 0x0000000902297c11 */ /* 0x000fe200088f0c03 */
[----:B0-----:R0:W1:Y:S01]  /*f1c0*/  SHFL.IDX PT, R20, R40, RZ, 0x1c1f ;  /* 0x001c1fff28147589 */ /* 0x00106200000e0000 */
[----:B------:R-:W-:Y:S03]  /*f1d0*/  BSSY B1, `(.L_x_1151) ;  /* 0x0000010000017945 */ /* 0x000fe60003800000 */
[----:B------:R0:W2:Y:S01]  /*f1e0*/  SHFL.IDX PT, R21, R41, RZ, 0x1c1f ;  /* 0x001c1fff29157589 */ /* 0x0000a200000e0000 */
[----:B------:R-:W-:Y:S01]  /*f1f0*/  SYNCS.ARRIVE.TRANS64.RED.A1T0 RZ, [UR4], RZ ;  /* 0x000000ffffff79a7 */ /* 0x000fe20008100404 */
        /* <DEDUP_REMOVED lines=13> */
.L_x_1152:
[----:B------:R-:W-:Y:S05]  /*f2d0*/  BSYNC B1 ;  /* 0x0000000000017941 */ /* 0x000fea0003800000 */
.L_x_1151:
        /* <DEDUP_REMOVED lines=19> */
.L_x_1149:
[----:B------:R-:W-:Y:S01]  /*f410*/  ULDC.64 UR8, c[0x0][0xc00] ;  /* 0x0003000000087ab9 */ /* 0x000fe20000000a00 */
[----:B------:R-:W-:Y:S01]  /*f420*/  ULDC UR4, c[0x0][0xa88] ;  /* 0x0002a20000047ab9 */ /* 0x000fe20000000800 */
[----:B------:R-:W-:Y:S01]  /*f430*/  UISETP.NE.U32.AND UP0, UPT, UR8, URZ, UPT ;  /* 0x0000003f0800728c */ /* 0x000fe2000bf05070 */
[----:B------:R-:W0:Y:S03]  /*f440*/  LDC R11, c[0x0][0xbe8] ;  /* 0x0002fa00ff0b7b82 */ /* 0x000e260000000800 */
[----:B------:R-:W-:-:S03]  /*f450*/  UISETP.NE.AND.EX UP0, UPT, UR9, URZ, UPT, UP0 ;  /* 0x0000003f0900728c */ /* 0x000fc6000bf05300 */
[----:B------:R-:W-:Y:S02]  /*f460*/  ULDC.64 UR8, c[0x0][0xc00] ;  /* 0x0003000000087ab9 */ /* 0x000fe40000000a00 */
[----:B------:R-:W-:Y:S01]  /*f470*/  UIMAD.WIDE UR8, UR39, 0x4, UR8 ;  /* 0x00000004270878a5 */ /* 0x000fe2000f8e0208 */
[----:B------:R-:W-:-:S05]  /*f480*/  PLOP3.LUT P2, PT, PT, PT, UP0, 0x80, 0x0 ;  /* 0x000000000000781c */ /* 0x000fca0003f4f008 */
[----:B------:R-:W-:Y:S02]  /*f490*/  IMAD.U32 R2, RZ, RZ, UR8 ;  /* 0x00000008ff027e24 */ /* 0x000fe4000f8e00ff */
[----:B------:R-:W-:Y:S01]  /*f4a0*/  IMAD.U32 R3, RZ, RZ, UR9 ;  /* 0x00000009ff037e24 */ /* 0x000fe2000f8e00ff */
[----:B------:R-:W-:Y:S02]  /*f4b0*/  ULDC.64 UR8, c[0x0][0xc08] ;  /* 0x0003020000087ab9 */ /* 0x000fe40000000a00 */
[----:B------:R-:W-:Y:S01]  /*f4c0*/  UISETP.NE.U32.AND UP1, UPT, UR8, URZ, UPT ;  /* 0x0000003f0800728c */ /* 0x000fe2000bf25070 */
[----:B------:R-:W-:Y:S02]  /*f4d0*/  IMAD.U32 R0, RZ, RZ, UR4 ;  /* 0x00000004ff007e24 */ /* 0x000fe4000f8e00ff */
[----:B------:R-:W2:Y:S01]  /*f4e0*/  @P2 LDG.E R6, desc[UR54][R2.64] ;  /* 0x0000003602062981 */ /* 0x000ea2000c1e1900 */
[----:B------:R-:W-:-:S06]  /*f4f0*/  UISETP.NE.AND.EX UP1, UPT, UR9, URZ, UPT, UP1 ;  /* 0x0000003f0900728c */ /* 0x000fcc000bf25310 */
[----:B------:R-:W-:-:S05]  /*f500*/  PLOP3.LUT P3, PT, PT, PT, UP1, 0x80, 0x0 ;  /* 0x000000000000781c */ /* 0x000fca0003f6f018 */
[----:B------:R-:W-:Y:S02]  /*f510*/  @UP1 ULDC.64 UR8, c[0x0][0xc08] ;  /* 0x0003020000081ab9 */ /* 0x000fe40000000a00 */
[----:B------:R-:W-:-:S06]  /*f520*/  @UP1 UIMAD.WIDE UR8, UR39, 0x4, UR8 ;  /* 0x00000004270818a5 */ /* 0x000fcc000f8e0208 */
[----:B------:R-:W-:Y:S02]  /*f530*/  IMAD.U32 R4, RZ, RZ, UR8 ;  /* 0x00000008ff047e24 */ /* 0x000fe4000f8e00ff */
[----:B------:R-:W-:-:S05]  /*f540*/  IMAD.U32 R5, RZ, RZ, UR9 ;  /* 0x00000009ff057e24 */ /* 0x000fca000f8e00ff */
[----:B------:R1:W5:Y:S01]  /*f550*/  @P3 LDG.E R0, desc[UR54][R4.64] ;  /* 0x0000003604003981 */ /* 0x000362000c1e1900 */
[----:B0-----:R-:W-:Y:S01]  /*f560*/  ISETP.NE.AND P0, PT, R11, 0x1, PT ;  /* 0x000000010b00780c */ /* 0x001fe20003f05270 */
[----:B------:R-:W-:Y:S01]  /*f570*/  UMOV UR4, URZ ;  /* 0x0000003f00047c82 */ /* 0x000fe20008000000 */
[----:B------:R-:W-:Y:S01]  /*f580*/  USHF.R.S32.HI UR13, URZ, 0x1f, UR40 ;  /* 0x0000001f3f0d7899 */ /* 0x000fe20008011428 */
[----:B------:R-:W-:-:S10]  /*f590*/  ISETP.GE.AND P1, PT, R150, 0xc0, PT ;  /* 0x000000c09600780c */ /* 0x000fd40003f26270 */
[----:B------:R-:W0:Y:S01]  /*f5a0*/  @P0 LDC R9, c[0x0][0xbec] ;  /* 0x0002fb00ff090b82 */ /* 0x000e220000000800 */
[----:B--2---:R-:W-:Y:S01]  /*f5b0*/  @P2 R2UR UR4, R6 ;  /* 0x00000000060422ca */ /* 0x004fe200000e0000 */
[----:B01----:R-:W-:-:S14]  /*f5c0*/  @P3 BRA `(.L_x_1154) ;  /* 0x0000000000103947 */ /* 0x003fdc0003800000 */
[----:B------:R-:W-:Y:S05]  /*f5d0*/  @!P2 BRA `(.L_x_1154) ;  /* 0x00000000000ca947 */ /* 0x000fea0003800000 */
[----:B------:R-:W2:Y:S04]  /*f5e0*/  LDG.E R5, desc[UR54][R2.64] ;  /* 0x0000003602057981 */ /* 0x000ea8000c1e1900 */
[----:B-----5:R-:W2:Y:S02]  /*f5f0*/  LDG.E R0, desc[UR54][R2.64+0x4] ;  /* 0x0000043602007981 */ /* 0x020ea4000c1e1900 */
[----:B--2---:R-:W-:-:S07]  /*f600*/  IMAD.IADD R0, R0, 0x1, -R5 ;  /* 0x0000000100007824 */ /* 0x004fce00078e0a05 */
.L_x_1154:
[----:B------:R-:W-:Y:S01]  /*f610*/  USHF.R.S32.HI UR9, URZ, 0x1f, UR39 ;  /* 0x0000001f3f097899 */ /* 0x000fe20008011427 */
[----:B------:R-:W-:Y:S01]  /*f620*/  BSSY B1, `(.L_x_1155) ;  /* 0x000002e000017945 */ /* 0x000fe20003800000 */
[----:B------:R-:W-:Y:S02]  /*f630*/  USHF.R.S32.HI UR12, URZ, 0x1f, UR4 ;  /* 0x0000001f3f0c7899 */ /* 0x000fe40008011404 */
[----:B------:R-:W-:Y:S02]  /*f640*/  USEL UR8, UR39, URZ, !UP0 ;  /* 0x0000003f27087287 */ /* 0x000fe4000c000000 */
[----:B------:R-:W-:Y:S01]  /*f650*/  USEL UR14, UR9, URZ, !UP0 ;  /* 0x0000003f090e7287 */ /* 0x000fe2000c000000 */
[----:B------:R-:W-:Y:S11]  /*f660*/  @P1 BRA `(.L_x_1156) ;  /* 0x0000000000a41947 */ /* 0x000ff60003800000 */
[----:B------:R-:W0:Y:S01]  /*f670*/  S2R R3, SR_TID.X ;  /* 0x0000000000037919 */ /* 0x000e220000002100 */
[----:B------:R-:W1:Y:S01]  /*f680*/  LDC R7, c[0x0][0xbe8] ;  /* 0x0002fa00ff077b82 */ /* 0x000e620000000800 */
[----:B------:R-:W-:Y:S02]  /*f690*/  IMAD.U32 R4, RZ, RZ, UR38 ;  /* 0x00000026ff047e24 */ /* 0x000fe4000f8e00ff */
[----:B-1---5:R-:W-:-:S03]  /*f6a0*/  IMAD R2, R0, R7, RZ ;  /* 0x0000000700027224 */ /* 0x022fc600078e02ff */
[----:B0-----:R-:W-:-:S04]  /*f6b0*/  IADD3 R4, R4, -0x80, R3 ;  /* 0xffffff8004047810 */ /* 0x001fc80007ffe003 */
[----:B------:R-:W-:-:S13]  /*f6c0*/  ISETP.GE.AND P1, PT, R4, R2, PT ;  /* 0x000000020400720c */ /* 0x000fda0003f26270 */
[----:B------:R-:W-:Y:S05]  /*f6d0*/  @P1 BRA `(.L_x_1156) ;  /* 0x0000000000881947 */ /* 0x000fea0003800000 */
[----:B------:R-:W-:Y:S01]  /*f6e0*/  ISETP.NE.AND P1, PT, R7, 0x1, PT ;  /* 0x000000010700780c */ /* 0x000fe20003f25270 */
[----:B------:R-:W-:Y:S01]  /*f6f0*/  ULDC.64 UR16, c[0x0][0xb90] ;  /* 0x0002e40000107ab9 */ /* 0x000fe20000000a00 */
[----:B------:R-:W-:Y:S01]  /*f700*/  UMOV UR10, UR4 ;  /* 0x00000004000a7c82 */ /* 0x000fe20008000000 */
[----:B------:R-:W-:Y:S01]  /*f710*/  UIMAD UR9, UR13, UR16, URZ ;  /* 0x000000100d0972a4 */ /* 0x000fe2000f8e023f */
[----:B------:R-:W-:Y:S01]  /*f720*/  IMAD.MOV.U32 R2, RZ, RZ, R4 ;  /* 0x000000ffff027224 */ /* 0x000fe200078e0004 */
[----:B------:R-:W-:Y:S02]  /*f730*/  UMOV UR11, UR12 ;  /* 0x0000000c000b7c82 */ /* 0x000fe40008000000 */
[----:B------:R-:W-:Y:S02]  /*f740*/  UIMAD.WIDE.U32 UR10, UR40, UR16, UR10 ;  /* 0x00000010280a72a5 */ /* 0x000fe4000f8e000a */
[----:B------:R-:W-:-:S03]  /*f750*/  UIMAD UR9, UR40, UR17, UR9 ;  /* 0x00000011280972a4 */ /* 0x000fc6000f8e0209 */
[----:B------:R-:W-:Y:S01]  /*f760*/  ULDC.64 UR16, c[0x0][0xb98] ;  /* 0x0002e60000107ab9 */ /* 0x000fe20000000a00 */
[----:B------:R-:W0:Y:S01]  /*f770*/  @P1 LDC R3, c[0x0][0xbec] ;  /* 0x0002fb00ff031b82 */ /* 0x000e220000000800 */
[----:B------:R-:W-:Y:S02]  /*f780*/  UIADD3 UR11, UR11, UR9, URZ ;  /* 0x000000090b0b7290 */ /* 0x000fe4000fffe03f */
[----:B------:R-:W-:Y:S02]  /*f790*/  UIMAD UR9, UR14, UR16, URZ ;  /* 0x000000100e0972a4 */ /* 0x000fe4000f8e023f */
[----:B------:R-:W-:Y:S02]  /*f7a0*/  UIMAD.WIDE.U32 UR10, UR8, UR16, UR10 ;  /* 0x00000010080a72a5 */ /* 0x000fe4000f8e000a */
[----:B------:R-:W-:Y:S01]  /*f7b0*/  UIMAD UR9, UR8, UR17, UR9 ;  /* 0x00000011080972a4 */ /* 0x000fe2000f8e0209 */
[----:B------:R-:W1:Y:S02]  /*f7c0*/  @P1 LDC R6, c[0x0][0xbf0] ;  /* 0x0002fc00ff061b82 */ /* 0x000e640000000800 */
[----:B------:R-:W-:Y:S01]  /*f7d0*/  ULDC.64 UR16, c[0x0][0xb88] ;  /* 0x0002e20000107ab9 */ /* 0x000fe20000000a00 */
[----:B0-----:R-:W-:-:S05]  /*f7e0*/  @P1 IMAD.HI.U32 R3, R4, R3, RZ ;  /* 0x0000000304031227 */ /* 0x001fca00078e00ff */
[----:B-1----:R-:W-:Y:S01]  /*f7f0*/  @P1 SHF.R.U32.HI R2, RZ, R6, R3 ;  /* 0x00000006ff021219 */ /* 0x002fe20000011603 */
[----:B------:R-:W-:-:S03]  /*f800*/  IMAD.U32 R6, RZ, RZ, UR9 ;  /* 0x00000009ff067e24 */ /* 0x000fc6000f8e00ff */
[--C-:B------:R-:W-:Y:S01]  /*f810*/  SHF.R.S32.HI R3, RZ, 0x1f, R2.reuse ;  /* 0x0000001fff037819 */ /* 0x100fe20000011402 */
[----:B------:R-:W-:Y:S01]  /*f820*/  IMAD.MOV R5, RZ, RZ, -R2 ;  /* 0x000000ffff057224 */ /* 0x000fe200078e0a02 */
[----:B------:R-:W-:-:S03]  /*f830*/  IADD3 R2, P1, R2, UR10, RZ ;  /* 0x0000000a02027c10 */ /* 0x000fc6000ff3e0ff */
[----:B------:R-:W-:Y:S01]  /*f840*/  IMAD R5, R7, R5, R4 ;  /* 0x0000000507057224 */ /* 0x000fe200078e0204 */
[----:B------:R-:W-:Y:S01]  /*f850*/  IADD3.X R3, R3, UR11, R6, P1, !PT ;  /* 0x0000000b03037c10 */ /* 0x000fe20008ffe406 */
[----:B------:R-:W-:-:S03]  /*f860*/  ULDC.64 UR10, c[0x0][0xb50] ;  /* 0x0002d400000a7ab9 */ /* 0x000fc60000000a00 */
[----:B------:R-:W-:Y:S01]  /*f870*/  SHF.R.S32.HI R4, RZ, 0x1f, R5 ;  /* 0x0000001fff047819 */ /* 0x000fe20000011405 */
[----:B------:R-:W-:-:S04]  /*f880*/  IMAD.WIDE.U32 R2, R5, UR16, R2 ;  /* 0x0000001005027c25 */ /* 0x000fc8000f8e0002 */
[----:B------:R-:W-:-:S04]  /*f890*/  IMAD R4, R4, UR16, RZ ;  /* 0x0000001004047c24 */ /* 0x000fc8000f8e02ff */
[----:B------:R-:W-:Y:S01]  /*f8a0*/  IMAD R7, R5, UR17, R4 ;  /* 0x0000001105077c24 */ /* 0x000fe2000f8e0204 */
[----:B------:R-:W-:-:S03]  /*f8b0*/  LEA R4, P1, R2, UR10, 0x2 ;  /* 0x0000000a02047c11 */ /* 0x000fc6000f8210ff */
[----:B------:R-:W-:-:S05]  /*f8c0*/  IMAD.IADD R3, R3, 0x1, R7 ;  /* 0x0000000103037824 */ /* 0x000fca00078e0207 */
[----:B------:R-:W-:Y:S01]  /*f8d0*/  LEA.HI.X R5, R2, UR11, R3, 0x2, P1 ;  /* 0x0000000b02057c11 */ /* 0x000fe200088f1403 */
[----:B------:R-:W-:-:S05]  /*f8e0*/  IMAD.MOV.U32 R3, RZ, RZ, -0x800000 ;  /* 0xff800000ff037424 */ /* 0x000fca00078e00ff */
[----:B------:R0:W-:Y:S02]  /*f8f0*/  STG.E desc[UR54][R4.64], R3 ;  /* 0x0000000304007986 */ /* 0x0001e4000c101936 */
.L_x_1156:
[----:B------:R-:W-:Y:S05]  /*f900*/  BSYNC B1 ;  /* 0x0000000000017941 */ /* 0x000fea0003800000 */
.L_x_1155:
[----:B0-----:R-:W0:Y:S01]  /*f910*/  @P0 LDC R3, c[0x0][0xbf0] ;  /* 0x0002fc00ff030b82 */ /* 0x001e220000000800 */
[----:B------:R-:W-:Y:S01]  /*f920*/  ULDC.64 UR16, c[0x0][0xaa0] ;  /* 0x0002a80000107ab9 */ /* 0x000fe20000000a00 */
[----:B------:R-:W-:Y:S01]  /*f930*/  IMAD R2, R142, 0x60, R143 ;  /* 0x000000608e027824 */ /* 0x000fe200078e028f */
[----:B------:R-:W-:Y:S01]  /*f940*/  UIMAD UR9, UR12, UR16, URZ ;  /* 0x000000100c0972a4 */ /* 0x000fe2000f8e023f */
[----:B------:R-:W-:Y:S01]  /*f950*/  BSSY B1, `(.L_x_1157) ;  /* 0x0000038000017945 */ /* 0x000fe20003800000 */
[----:B------:R-:W-:Y:S01]  /*f960*/  UIMAD.WIDE.U32 UR10, UR4, UR16, URZ ;  /* 0x00000010040a72a5 */ /* 0x000fe2000f8e003f */
[----:B------:R-:W-:Y:S01]  /*f970*/  VIADD R4, R2, UR38 ;  /* 0x0000002602047c36 */ /* 0x000fe20008000000 */
[----:B------:R-:W-:-:S03]  /*f980*/  UIMAD UR9, UR4, UR17, UR9 ;  /* 0x00000011040972a4 */ /* 0x000fc6000f8e0209 */
[----:B------:R-:W-:Y:S01]  /*f990*/  ULDC.64 UR16, c[0x0][0xae8] ;  /* 0x0002ba0000107ab9 */ /* 0x000fe20000000a00 */
[----:B------:R-:W-:Y:S01]  /*f9a0*/  UIADD3 UR11, UR11, UR9, URZ ;  /* 0x000000090b0b7290 */ /* 0x000fe2000fffe03f */
[----:B------:R-:W-:Y:S01]  /*f9b0*/  @P0 IMAD.HI.U32 R2, R4, R9, RZ ;  /* 0x0000000904020227 */ /* 0x000fe200078e00ff */
[----:B------:R-:W-:Y:S02]  /*f9c0*/  UIMAD UR4, UR13, UR16, URZ ;  /* 0x000000100d0472a4 */ /* 0x000fe4000f8e023f */
[----:B------:R-:W-:Y:S01]  /*f9d0*/  UIMAD.WIDE.U32 UR10, UR40, UR16, UR10 ;  /* 0x00000010280a72a5 */ /* 0x000fe2000f8e000a */
[----:B------:R-:W-:Y:S01]  /*f9e0*/  IMAD.MOV.U32 R5, RZ, RZ, R4 ;  /* 0x000000ffff057224 */ /* 0x000fe200078e0004 */
[----:B------:R-:W-:Y:S01]  /*f9f0*/  UIMAD UR4, UR40, UR17, UR4 ;  /* 0x00000011280472a4 */ /* 0x000fe2000f8e0204 */
[----:B------:R-:W-:-:S03]  /*fa00*/  ULDC.64 UR12, c[0x0][0xaf0] ;  /* 0x0002bc00000c7ab9 */ /* 0x000fc60000000a00 */
[----:B------:R-:W-:Y:S02]  /*fa10*/  UIADD3 UR11, UR11, UR4, URZ ;  /* 0x000000040b0b7290 */ /* 0x000fe4000fffe03f */
[----:B------:R-:W-:Y:S01]  /*fa20*/  UIMAD UR4, UR14, UR12, URZ ;  /* 0x0000000c0e0472a4 */ /* 0x000fe2000f8e023f */
[----:B0-----:R-:W-:-:S03]  /*fa30*/  @P0 SHF.R.U32.HI R5, RZ, R3, R2 ;  /* 0x00000003ff050219 */ /* 0x001fc60000011602 */
[----:B------:R-:W-:Y:S01]  /*fa40*/  UIMAD UR4, UR8, UR13, UR4 ;  /* 0x0000000d080472a4 */ /* 0x000fe2000f8e0204 */
[--C-:B------:R-:W-:Y:S01]  /*fa50*/  SHF.R.S32.HI R2, RZ, 0x1f, R5.reuse ;  /* 0x0000001fff027819 */ /* 0x100fe20000011405 */
[----:B------:R-:W-:Y:S01]  /*fa60*/  UIMAD.WIDE.U32 UR8, UR8, UR12, UR10 ;  /* 0x0000000c080872a5 */ /* 0x000fe2000f8e000a */
[----:B------:R-:W-:Y:S02]  /*fa70*/  IMAD.MOV R7, RZ, RZ, -R5 ;  /* 0x000000ffff077224 */ /* 0x000fe400078e0a05 */
[----:B------:R-:W-:Y:S01]  /*fa80*/  ULDC.64 UR10, c[0x0][0xae0] ;  /* 0x0002b800000a7ab9 */ /* 0x000fe20000000a00 */
[----:B------:R-:W-:Y:S01]  /*fa90*/  UIADD3 UR4, UR9, UR4, URZ ;  /* 0x0000000409047290 */ /* 0x000fe2000fffe03f */
[----:B------:R-:W-:Y:S02]  /*faa0*/  IMAD R7, R11, R7, R4 ;  /* 0x000000070b077224 */ /* 0x000fe400078e0204 */
[----:B------:R-:W-:Y:S02]  /*fab0*/  IMAD R6, R2, UR10, RZ ;  /* 0x0000000a02067c24 */ /* 0x000fe4000f8e02ff */
[----:B------:R-:W-:Y:S01]  /*fac0*/  IMAD.U32 R3, RZ, RZ, UR9 ;  /* 0x00000009ff037e24 */ /* 0x000fe2000f8e00ff */
[----:B------:R-:W-:Y:S01]  /*fad0*/  SHF.R.S32.HI R4, RZ, 0x1f, R7 ;  /* 0x0000001fff047819 */ /* 0x000fe20000011407 */
[----:B------:R-:W-:Y:S01]  /*fae0*/  IMAD.U32 R2, RZ, RZ, UR8 ;  /* 0x00000008ff027e24 */ /* 0x000fe2000f8e00ff */
[----:B------:R-:W-:Y:S01]  /*faf0*/  ULDC.64 UR8, c[0x0][0xad8] ;  /* 0x0002b60000087ab9 */ /* 0x000fe20000000a00 */
[----:B------:R-:W-:-:S02]  /*fb00*/  IMAD.U32 R3, RZ, RZ, UR4 ;  /* 0x00000004ff037e24 */ /* 0x000fc4000f8e00ff */
[C---:B------:R-:W-:Y:S02]  /*fb10*/  IMAD R9, R5.reuse, UR11, R6 ;  /* 0x0000000b05097c24 */ /* 0x040fe4000f8e0206 */
[----:B------:R-:W-:-:S04]  /*fb20*/  IMAD.WIDE.U32 R2, R5, UR10, R2 ;  /* 0x0000000a05027c25 */ /* 0x000fc8000f8e0002 */
[----:B------:R-:W-:Y:S02]  /*fb30*/  IMAD R4, R4, UR8, RZ ;  /* 0x0000000804047c24 */ /* 0x000fe4000f8e02ff */
[----:B------:R-:W-:Y:S02]  /*fb40*/  IMAD.IADD R3, R3, 0x1, R9 ;  /* 0x0000000103037824 */ /* 0x000fe400078e0209 */
[----:B-----5:R-:W-:Y:S02]  /*fb50*/  IMAD R11, R0, R11, RZ ;  /* 0x0000000b000b7224 */ /* 0x020fe400078e02ff */
[----:B------:R-:W-:Y:S02]  /*fb60*/  VIADD R0, R143, UR38 ;  /* 0x000000268f007c36 */ /* 0x000fe40008000000 */
[C---:B------:R-:W-:Y:S02]  /*fb70*/  IMAD R5, R7.reuse, UR9, R4 ;  /* 0x0000000907057c24 */ /* 0x040fe4000f8e0204 */
[----:B------:R-:W-:Y:S01]  /*fb80*/  IMAD.WIDE.U32 R2, R7, UR8, R2 ;  /* 0x0000000807027c25 */ /* 0x000fe2000f8e0002 */
[----:B------:R-:W-:Y:S01]  /*fb90*/  ISETP.GE.AND P0, PT, R0, R11, PT ;  /* 0x0000000b0000720c */ /* 0x000fe20003f06270 */
[----:B------:R-:W-:-:S02]  /*fba0*/  ULDC.64 UR8, c[0x0][0xa80] ;  /* 0x0002a00000087ab9 */ /* 0x000fc40000000a00 */
[----:B------:R-:W-:Y:S01]  /*fbb0*/  IMAD.IADD R3, R3, 0x1, R5 ;  /* 0x0000000103037824 */ /* 0x000fe200078e0205 */
[----:B------:R-:W-:-:S04]  /*fbc0*/  LEA R4, P1, R2, UR8, 0x1 ;  /* 0x0000000802047c11 */ /* 0x000fc8000f8208ff */
[----:B------:R-:W-:Y:S02]  /*fbd0*/  LEA.HI.X R5, R2, UR9, R3, 0x1, P1 ;  /* 0x0000000902057c11 */ /* 0x000fe400088f0c03 */
[----:B------:R0:W1:Y:S04]  /*fbe0*/  SHFL.IDX PT, R2, R4, RZ, 0x1c1f ;  /* 0x001c1fff04027589 */ /* 0x00006800000e0000 */
        /* <DEDUP_REMOVED lines=11> */
[----:B------:R3:W-:Y:S04]  /*fca0*/  @!P2 ST.E.128 desc[UR54][R6.64], RZ ;  /* 0x000000ff0600a985 */ /* 0x0007e8000c101d36 */
[----:B------:R3:W-:Y:S04]  /*fcb0*/  @!P3 ST.E.128 desc[UR54][R8.64], RZ ;  /* 0x000000ff0800b985 */ /* 0x0007e8000c101d36 */
[----:B------:R3:W-:Y:S02]  /*fcc0*/  @!P4 ST.E.128 desc[UR54][R12.64], RZ ;  /* 0x000000ff0c00c985 */ /* 0x0007e4000c101d36 */
.L_x_1158:
[----:B------:R-:W-:Y:S05]  /*fcd0*/  BSYNC B1 ;  /* 0x0000000000017941 */ /* 0x000fea0003800000 */
.L_x_1157:
        /* <DEDUP_REMOVED lines=9> */
[-C--:B-1-3--:R-:W-:Y:S02]  /*fd70*/  @!P3 LEA R6, P0, R140, R2.reuse, 0x1 ;  /* 0x000000028c06b211 */ /* 0x08afe400078008ff */
[C---:B------:R-:W-:Y:S02]  /*fd80*/  @!P4 LEA R8, P1, R141.reuse, R2, 0x1 ;  /* 0x000000028d08c211 */ /* 0x040fe400078208ff */
[----:B0---4-:R-:W-:Y:S01]  /*fd90*/  @!P2 IMAD.WIDE R4, R138, 0x2, R2 ;  /* 0x000000028a04a825 */ /* 0x011fe200078e0202 */
[-C--:B------:R-:W-:Y:S02]  /*fda0*/  @!P3 LEA.HI.X R7, R140, R3.reuse, R149, 0x1, P0 ;  /* 0x000000038c07b211 */ /* 0x080fe400000f0c95 */
[----:B------:R-:W-:Y:S02]  /*fdb0*/  @!P4 LEA.HI.X R9, R141, R3, R148, 0x1, P1 ;  /* 0x000000038d09c211 */ /* 0x000fe400008f0c94 */
[----:B------:R2:W-:Y:S04]  /*fdc0*/  @!P2 ST.E.128 desc[UR54][R4.64], RZ ;  /* 0x000000ff0400a985 */ /* 0x0005e8000c101d36 */
[----:B------:R2:W-:Y:S04]  /*fdd0*/  @!P3 ST.E.128 desc[UR54][R6.64], RZ ;  /* 0x000000ff0600b985 */ /* 0x0005e8000c101d36 */
[----:B------:R2:W-:Y:S02]  /*fde0*/  @!P4 ST.E.128 desc[UR54][R8.64], RZ ;  /* 0x000000ff0800c985 */ /* 0x0005e4000c101d36 */
.L_x_1153:
[----:B------:R-:W-:Y:S05]  /*fdf0*/  BSYNC B0 ;  /* 0x0000000000007941 */ /* 0x000fea0003800000 */
.L_x_1148:
[----:B------:R-:W-:Y:S02]  /*fe00*/  ULDC UR4, c[0x0][0xc3c] ;  /* 0x00030f0000047ab9 */ /* 0x000fe40000000800 */
[----:B------:R-:W-:-:S06]  /*fe10*/  UISETP.GE.AND UP0, UPT, UR6, UR4, UPT ;  /* 0x000000040600728c */ /* 0x000fcc000bf06270 */
[----:B------:R-:W-:-:S13]  /*fe20*/  PLOP3.LUT P0, PT, PT, PT, UP0, 0x80, 0x0 ;  /* 0x000000000000781c */ /* 0x000fda0003f0f008 */
[----:B------:R-:W-:Y:S05]  /*fe30*/  @!P0 BRA `(.L_x_1159) ;  /* 0xffffff1000148947 */ /* 0x000fea000383ffff */
[----:B------:R-:W-:Y:S05]  /*fe40*/  EXIT ;  /* 0x000000000000794d */ /* 0x000fea0003800000 */
.L_x_1058:
        /* <DEDUP_REMOVED lines=13> */
[----:B------:R-:W0:Y:S01]  /*ff20*/  LDS.128 R16, [UR4+0x2d8d0] ;  /* 0x02d8d004ff107984 */ /* 0x000e220008000c00 */
[----:B------:R-:W-:Y:S06]  /*ff30*/  BAR.ARV 0x4, 0x200 ;  /* 0x0108000000007b1d */ /* 0x000fec0000002000 */
[----:B------:R-:W-:Y:S05]  /*ff40*/  BRA `(.L_x_1161) ;  /* 0x00000008008c7947 */ /* 0x000fea0003800000 */
.L_x_1160:
        /* <DEDUP_REMOVED lines=40> */
.L_x_1166:
        /* <DEDUP_REMOVED lines=12> */
.L_x_1165:
[----:B------:R-:W-:Y:S05]  /*10290*/  BSYNC B0 ;  /* 0x0000000000007941 */ /* 0x000fea0003800000 */
.L_x_1164:
[----:B0----5:R-:W0:Y:S02]  /*102a0*/  SHFL.UP PT, R2, R0, 0x1, RZ ;  /* 0x0420000000027989 */ /* 0x021e2400000e00ff */
        /* <DEDUP_REMOVED lines=19> */
.L_x_1162:
[----:B------:R-:W-:-:S04]  /*103e0*/  IMAD.IADD R13, R4, 0x1, -R3 ;  /* 0x00000001040d7824 */ /* 0x000fc800078e0a03 */
[----:B------:R-:W-:-:S05]  /*103f0*/  IMAD R2, R6, UR5, R13 ;  /* 0x0000000506027c24 */ /* 0x000fca000f8e020d */
[----:B------:R-:W-:Y:S02]  /*10400*/  ISETP.GT.AND P0, PT, R2, UR6, PT ;  /* 0x0000000602007c0c */ /* 0x000fe4000bf04270 */
[----:B------:R-:W0:Y:S11]  /*10410*/  LDC.64 R2, c[0x0][0xc90] ;  /* 0x00032400ff027b82 */ /* 0x000e360000000a00 */
[----:B------:R-:W-:-:S04]  /*10420*/  VOTE.ANY R7, PT, !P0 ;  /* 0x0000000000077806 */ /* 0x000fc800040e0100 */
[----:B------:R-:W1:Y:S02]  /*10430*/  POPC R15, R7 ;  /* 0x00000007000f7309 */ /* 0x000e640000000000 */
[----:B-1----:R-:W-:-:S04]  /*10440*/  VIADD R19, R15, UR4 ;  /* 0x000000040f137c36 */ /* 0x002fc80008000000 */
[----:B0-----:R-:W-:-:S05]  /*10450*/  IMAD.WIDE R2, R19, 0x4, R2 ;  /* 0x0000000413027825 */ /* 0x001fca00078e0202 */
[----:B------:R-:W2:Y:S01]  /*10460*/  LDG.E R9, desc[UR54][R2.64] ;  /* 0x0000003602097981 */ /* 0x000ea2000c1e1900 */
[----:B------:R-:W-:-:S03]  /*10470*/  ISETP.NE.AND P0, PT, R7, RZ, PT ;  /* 0x000000ff0700720c */ /* 0x000fc60003f05270 */
[----:B------:R-:W2:Y:S02]  /*10480*/  SHFL.IDX PT, R0, R0, R15, 0x1f ;  /* 0x00001f0f00007589 */ /* 0x000ea400000e0000 */
[----:B--2---:R-:W-:-:S05]  /*10490*/  IMAD R4, R0, R9, RZ ;  /* 0x0000000900047224 */ /* 0x004fca00078e02ff */
[----:B------:R-:W-:-:S04]  /*104a0*/  IABS R8, R4 ;  /* 0x0000000400087213 */ /* 0x000fc80000000000 */
[----:B------:R-:W0:Y:S08]  /*104b0*/  I2F.RP R10, R8 ;  /* 0x00000008000a7306 */ /* 0x000e300000209400 */
[----:B0-----:R-:W0:Y:S02]  /*104c0*/  MUFU.RCP R10, R10 ;  /* 0x0000000a000a7308 */ /* 0x001e240000001000 */
[----:B0-----:R-:W-:-:S06]  /*104d0*/  VIADD R11, R10, 0xffffffe ;  /* 0x0ffffffe0a0b7836 */ /* 0x001fcc0000000000 */
[----:B------:R0:W1:Y:S01]  /*104e0*/  F2I.FTZ.U32.TRUNC.NTZ R3, R11 ;  /* 0x0000000b00037305 */ /* 0x000062000021f000 */
[----:B------:R-:W-:Y:S05]  /*104f0*/  @!P0 BRA `(.L_x_1167) ;  /* 0x0000000000088947 */ /* 0x000fea0003800000 */
[----:B------:R-:W-:-:S05]  /*10500*/  VIADD R7, R15, 0xffffffff ;  /* 0xffffffff0f077836 */ /* 0x000fca0000000000 */
[----:B------:R2:W3:Y:S02]  /*10510*/  SHFL.IDX PT, R16, R6, R7, 0x1f ;  /* 0x00001f0706107589 */ /* 0x0004e400000e0000 */
.L_x_1167:
[----:B---3--:R-:W-:Y:S01]  /*10520*/  IMAD R16, R16, UR5, R13 ;  /* 0x0000000510107c24 */ /* 0x008fe2000f8e020d */
[----:B------:R-:W-:Y:S01]  /*10530*/  IABS R2, R4 ;  /* 0x0000000400027213 */ /* 0x000fe20000000000 */
[----:B01----:R-:W-:-:S03]  /*10540*/  IMAD.MOV R11, RZ, RZ, -R3 ;  /* 0x000000ffff0b7224 */ /* 0x003fc600078e0a03 */
[----:B--2---:R-:W-:Y:S01]  /*10550*/  IADD3 R7, -R16, UR6, RZ ;  /* 0x0000000610077c10 */ /* 0x004fe2000fffe1ff */
[----:B------:R-:W-:Y:S02]  /*10560*/  IMAD.MOV R10, RZ, RZ, -R2 ;  /* 0x000000ffff0a7224 */ /* 0x000fe400078e0a02 */
[----:B------:R-:W-:Y:S01]  /*10570*/  IMAD R11, R11, R8, RZ ;  /* 0x000000080b0b7224 */ /* 0x000fe200078e02ff */
[----:B------:R-:W-:Y:S01]  /*10580*/  IABS R6, R7 ;  /* 0x0000000700067213 */ /* 0x000fe20000000000 */
[----:B------:R-:W-:-:S04]  /*10590*/  IMAD.MOV.U32 R2, RZ, RZ, RZ ;  /* 0x000000ffff027224 */ /* 0x000fc800078e00ff */
        /* <DEDUP_REMOVED lines=15> */
[----:B------:R-:W-:Y:S02]  /*10690*/  IMAD R6, R9, R2, RZ ;  /* 0x0000000209067224 */ /* 0x000fe400078e02ff */
[----:B------:R-:W-:Y:S02]  /*106a0*/  IMAD.MOV R2, RZ, RZ, -R2 ;  /* 0x000000ffff027224 */ /* 0x000fe400078e0a02 */
[----:B------:R-:W-:Y:S02]  /*106b0*/  IMAD.MOV R8, RZ, RZ, -R6 ;  /* 0x000000ffff087224 */ /* 0x000fe400078e0a06 */
[----:B------:R-:W-:Y:S02]  /*106c0*/  IMAD R4, R4, R2, R7 ;  /* 0x0000000204047224 */ /* 0x000fe400078e0207 */
[----:B------:R-:W-:Y:S01]  /*106d0*/  IMAD.MOV.U32 R2, RZ, RZ, RZ ;  /* 0x000000ffff027224 */ /* 0x000fe200078e00ff */
[----:B------:R-:W-:-:S04]  /*106e0*/  VIADDMNMX R9, R8, UR5, R9, PT ;  /* 0x0000000508097c46 */ /* 0x000fc8000b800109 */
[-C--:B------:R-:W-:Y:S02]  /*106f0*/  IABS R8, R9.reuse ;  /* 0x0000000900087213 */ /* 0x080fe40000000000 */
[----:B------:R-:W-:Y:S02]  /*10700*/  IABS R12, R9 ;  /* 0x00000009000c7213 */ /* 0x000fe40000000000 */
[----:B------:R-:W0:Y:S08]  /*10710*/  I2F.RP R10, R8 ;  /* 0x00000008000a7306 */ /* 0x000e300000209400 */
[----:B0-----:R-:W0:Y:S02]  /*10720*/  MUFU.RCP R10, R10 ;  /* 0x0000000a000a7308 */ /* 0x001e240000001000 */
[----:B0-----:R-:W-:-:S06]  /*10730*/  VIADD R3, R10, 0xffffffe ;  /* 0x0ffffffe0a037836 */ /* 0x001fcc0000000000 */
[----:B------:R-:W0:Y:S02]  /*10740*/  F2I.FTZ.U32.TRUNC.NTZ R3, R3 ;  /* 0x0000000300037305 */ /* 0x000e24000021f000 */
[----:B0-----:R-:W-:-:S04]  /*10750*/  IMAD.MOV R11, RZ, RZ, -R3 ;  /* 0x000000ffff0b7224 */ /* 0x001fc800078e0a03 */
[----:B------:R-:W-:Y:S01]  /*10760*/  IMAD.MOV.U32 R7, RZ, RZ, R11 ;  /* 0x000000ffff077224 */ /* 0x000fe200078e000b */
[----:B------:R-:W-:-:S03]  /*10770*/  IABS R11, R4 ;  /* 0x00000004000b7213 */ /* 0x000fc60000000000 */
[----:B------:R-:W-:-:S04]  /*10780*/  IMAD R7, R7, R8, RZ ;  /* 0x0000000807077224 */ /* 0x000fc800078e02ff */
[----:B------:R-:W-:-:S04]  /*10790*/  IMAD.HI.U32 R2, R3, R7, R2 ;  /* 0x0000000703027227 */ /* 0x000fc800078e0002 */
        /* <DEDUP_REMOVED lines=9> */
[----:B------:R-:W-:Y:S01]  /*10830*/  ISETP.GE.AND P2, PT, R3, RZ, PT ;  /* 0x000000ff0300720c */ /* 0x000fe20003f46270 */
[----:B------:R-:W-:-:S06]  /*10840*/  IMAD.IADD R3, R4, 0x1, R6 ;  /* 0x0000000104037824 */ /* 0x000fcc00078e0206 */
[----:B------:R-:W-:-:S06]  /*10850*/  @P0 VIADD R2, R2, 0x1 ;  /* 0x0000000102020836 */ /* 0x000fcc0000000000 */
[----:B------:R-:W-:Y:S01]  /*10860*/  @!P2 IMAD.MOV R2, RZ, RZ, -R2 ;  /* 0x000000ffff02a224 */ /* 0x000fe200078e0a02 */
[----:B------:R-:W-:Y:S01]  /*10870*/  @!P1 LOP3.LUT R2, RZ, R9, RZ, 0x33, !PT ;  /* 0x00000009ff029212 */ /* 0x000fe200078e33ff */
[----:B------:R-:W-:-:S03]  /*10880*/  IMAD.MOV R9, RZ, RZ, -R9 ;  /* 0x000000ffff097224 */ /* 0x000fc600078e0a09 */
[----:B------:R-:W-:Y:S01]  /*10890*/  LOP3.LUT R17, RZ, R2, RZ, 0x33, !PT ;  /* 0x00000002ff117212 */ /* 0x000fe200078e33ff */
[----:B------:R-:W-:-:S04]  /*108a0*/  IMAD R18, R2, R9, R3 ;  /* 0x0000000902127224 */ /* 0x000fc800078e0203 */
[----:B------:R-:W-:Y:S01]  /*108b0*/  IMAD.IADD R17, R0, 0x1, R17 ;  /* 0x0000000100117824 */ /* 0x000fe200078e0211 */
[----:B------:R-:W-:Y:S06]  /*108c0*/  BRA `(.L_x_1168) ;  /* 0x0000000000147947 */ /* 0x000fec0003800000 */
.L_x_1163:
[----:B------:R-:W-:Y:S01]  /*108d0*/  ULDC UR4, c[0x0][0xc3c] ;  /* 0x00030f0000047ab9 */ /* 0x000fe20000000800 */
[----:B------:R-:W-:Y:S02]  /*108e0*/  IMAD.MOV.U32 R17, RZ, RZ, RZ ;  /* 0x000000ffff117224 */ /* 0x000fe400078e00ff */
[----:B------:R-:W-:Y:S02]  /*108f0*/  IMAD.U32 R16, RZ, RZ, UR6 ;  /* 0x00000006ff107e24 */ /* 0x000fe4000f8e00ff */
[----:B------:R-:W-:Y:S02]  /*10900*/  IMAD.MOV.U32 R18, RZ, RZ, RZ ;  /* 0x000000ffff127224 */ /* 0x000fe400078e00ff */
[----:B------:R-:W-:-:S07]  /*10910*/  IMAD.U32 R19, RZ, RZ, UR4 ;  /* 0x00000004ff137e24 */ /* 0x000fce000f8e00ff */
.L_x_1168:
[----:B------:R-:W-:-:S13]  /*10920*/  ISETP.NE.AND P0, PT, R5, RZ, PT ;  /* 0x000000ff0500720c */ /* 0x000fda0003f05270 */
[----:B------:R-:W0:Y:S01]  /*10930*/  @!P0 S2R R3, SR_CgaCtaId ;  /* 0x0000000000038919 */ /* 0x000e220000008800 */
[----:B------:R-:W-:-:S04]  /*10940*/  @!P0 MOV R0, 0x400 ;  /* 0x0000040000008802 */ /* 0x000fc80000000f00 */
[----:B0-----:R-:W-:-:S05]  /*10950*/  @!P0 LEA R0, R3, R0, 0x18 ;  /* 0x0000000003008211 */ /* 0x001fca00078ec0ff */
[----:B------:R1:W-:Y:S01]  /*10960*/  @!P0 STS.128 [R0+0x2d8d0], R16 ;  /* 0x02d8d01000008388 */ /* 0x0003e20000000c00 */
[----:B------:R-:W-:Y:S06]  /*10970*/  BAR.ARV 0x5, 0x200 ;  /* 0x0148000000007b1d */ /* 0x000fec0000002000 */
.L_x_1161:
[----:B------:R2:W-:Y:S01]  /*10980*/  STL [R1+0x2c], RZ ;  /* 0x00002cff01007387 */ /* 0x0005e20000100800 */
[----:B------:R-:W-:Y:S01]  /*10990*/  ULDC UR4, c[0x0][0xc3c] ;  /* 0x00030f0000047ab9 */ /* 0x000fe20000000800 */
[----:B------:R-:W-:Y:S01]  /*109a0*/  IMAD.MOV.U32 R29, RZ, RZ, 0x1 ;  /* 0x00000001ff1d7424 */ /* 0x000fe200078e00ff */
[----:B0-----:R-:W-:Y:S01]  /*109b0*/  ISETP.GE.AND P0, PT, R19, UR4, PT ;  /* 0x0000000413007c0c */ /* 0x001fe2000bf06270 */
[----:B------:R-:W-:-:S12]  /*109c0*/  IMAD.MOV.U32 R25, RZ, RZ, RZ ;  /* 0x000000ffff197224 */ /* 0x000fd800078e00ff */
[----:B--2---:R-:W-:Y:S05]  /*109d0*/  @P0 BRA `(.L_x_1169) ;  /* 0x0000004800dc0947 */ /* 0x004fea0003800000 */
[----:B------:R-:W0:Y:S01]  /*109e0*/  S2R R3, SR_TID.X ;  /* 0x0000000000037919 */ /* 0x000e220000002100 */
[----:B------:R-:W2:Y:S01]  /*109f0*/  S2UR UR5, SR_CgaCtaId ;  /* 0x00000000000579c3 */ /* 0x000ea20000008800 */
[----:B------:R-:W-:Y:S01]  /*10a00*/  UMOV UR4, 0x400 ;  /* 0x0000040000047882 */ /* 0x000fe20000000000 */
[----:B------:R-:W-:Y:S01]  /*10a10*/  BSSY B8, `(.L_x_1169) ;  /* 0x00004b3000087945 */ /* 0x000fe20003800000 */
[----:B------:R3:W-:Y:S01]  /*10a20*/  STL [R1+0x2c], RZ ;  /* 0x00002cff01007387 */ /* 0x0007e20000100800 */
[----:B------:R-:W-:Y:S01]  /*10a30*/  IMAD.MOV.U32 R29, RZ, RZ, 0x1 ;  /* 0x00000001ff1d7424 */ /* 0x000fe200078e00ff */
[----:B------:R-:W-:Y:S01]  /*10a40*/  ULOP3.LUT UR36, UR43, 0x2, URZ, 0xfc, !UPT ;  /* 0x000000022b247892 */ /* 0x000fe2000f8efc3f */
[----:B------:R-:W-:Y:S01]  /*10a50*/  IMAD.MOV.U32 R25, RZ, RZ, RZ ;  /* 0x000000ffff197224 */ /* 0x000fe200078e00ff */
[----:B------:R-:W-:Y:S01]  /*10a60*/  ULDC UR37, c[0x0][0xc] ;  /* 0x0000030000257ab9 */ /* 0x000fe20000000800 */
[----:B--2---:R-:W-:-:S06]  /*10a70*/  ULEA UR4, UR5, UR4, 0x18 ;  /* 0x0000000405047291 */ /* 0x004fcc000f8ec03f */
[----:B------:R-:W-:Y:S01]  /*10a80*/  IMAD.U32 R22, RZ, RZ, UR4 ;  /* 0x00000004ff167e24 */ /* 0x000fe2000f8e00ff */
[C---:B0-----:R-:W-:Y:S01]  /*10a90*/  LOP3.LUT R5, R3.reuse, 0x7f, RZ, 0xc0, !PT ;  /* 0x0000007f03057812 */ /* 0x041fe200078ec0ff */
[C---:B-1----:R-:W-:Y:S02]  /*10aa0*/  IMAD.SHL.U32 R0, R3.reuse, 0x8, RZ ;  /* 0x0000000803007824 */ /* 0x042fe400078e00ff */
[----:B------:R-:W-:Y:S01]  /*10ab0*/  IMAD.SHL.U32 R4, R3, 0x20, RZ ;  /* 0x0000002003047824 */ /* 0x000fe200078e00ff */
[----:B------:R-:W-:Y:S02]  /*10ac0*/  SHF.R.U32.HI R5, RZ, 0x2, R5 ;  /* 0x00000002ff057819 */ /* 0x000fe40000011605 */
[----:B------:R-:W-:Y:S02]  /*10ad0*/  LOP3.LUT R2, R0, 0xd8, RZ, 0xc0, !PT ;  /* 0x000000d800027812 */ /* 0x000fe400078ec0ff */
[----:B------:R-:W-:Y:S02]  /*10ae0*/  LOP3.LUT R6, R4, 0x60, RZ, 0xc0, !PT ;  /* 0x0000006004067812 */ /* 0x000fe400078ec0ff */
[----:B------:R-:W-:-:S02]  /*10af0*/  LOP3.LUT R3, R2, 0x18, R3, 0x78, !PT ;  /* 0x0000001802037812 */ /* 0x000fc400078e7803 */
[----:B------:R-:W-:Y:S02]  /*10b00*/  LOP3.LUT R4, R0, 0x18, RZ, 0xc0, !PT ;  /* 0x0000001800047812 */ /* 0x000fe400078ec0ff */
[----:B------:R-:W-:Y:S02]  /*10b10*/  LOP3.LUT R2, R3, 0x320, R0, 0xf8, !PT ;  /* 0x0000032003027812 */ /* 0x000fe400078ef800 */
[----:B------:R-:W-:Y:S02]  /*10b20*/  LOP3.LUT R0, R5, R6, RZ, 0xfc, !PT ;  /* 0x0000000605007212 */ /* 0x000fe400078efcff */
[----:B------:R-:W-:Y:S01]  /*10b30*/  LOP3.LUT R5, R4, 0x20, RZ, 0xfc, !PT ;  /* 0x0000002004057812 */ /* 0x000fe200078efcff */
[----:B------:R-:W-:Y:S01]  /*10b40*/  IMAD R0, R2, 0x2, R22 ;  /* 0x0000000202007824 */ /* 0x000fe200078e0216 */
[----:B------:R-:W-:-:S04]  /*10b50*/  LOP3.LUT R3, R4, 0x40, RZ, 0xfc, !PT ;  /* 0x0000004004037812 */ /* 0x000fc800078efcff */
[----:B------:R3:W-:Y:S03]  /*10b60*/  STL [R1+0x1c], R0 ;  /* 0x00001c0001007387 */ /* 0x0007e60000100800 */
.L_x_1238:
[----:B------:R-:W-:Y:S05]  /*10b70*/  YIELD ;  /* 0x0000000000007946 */ /* 0x000fea0003800000 */
[----:B------:R-:W-:Y:S01]  /*10b80*/  ULDC.64 UR4, c[0x0][0xa28] ;  /* 0x00028a0000047ab9 */ /* 0x000fe20000000a00 */
[----:B------:R-:W-:Y:S01]  /*10b90*/  IMAD.MOV.U32 R24, RZ, RZ, RZ ;  /* 0x000000ffff187224 */ /* 0x000fe200078e00ff */
[----:B------:R-:W-:-:S04]  /*10ba0*/  ISETP.NE.U32.AND P0, PT, RZ, UR4, PT ;  /* 0x00000004ff007c0c */ /* 0x000fc8000bf05070 */
[----:B------:R-:W-:Y:S01]  /*10bb0*/  ISETP.NE.AND.EX P0, PT, RZ, UR5, PT, P0 ;  /* 0x00000005ff007c0c */ /* 0x000fe2000bf05300 */
[----:B------:R-:W-:-:S12]  /*10bc0*/  ULDC.64 UR4, c[0x0][0xa18] ;  /* 0x0002860000047ab9 */ /* 0x000fd80000000a00 */
[----:B0-----:R-:W0:Y:S02]  /*10bd0*/  @P0 LDC.64 R2, c[0x0][0xa28] ;  /* 0x00028a00ff020b82 */ /* 0x001e240000000a00 */
[----:B0-----:R-:W-:-:S05]  /*10be0*/  @P0 IMAD.WIDE R2, R19, 0x4, R2 ;  /* 0x0000000413020825 */ /* 0x001fca00078e0202 */
[----:B------:R0:W2:Y:S01]  /*10bf0*/  @P0 LDG.E R24, desc[UR54][R2.64] ;  /* 0x0000003602180981 */ /* 0x0000a2000c1e1900 */
[----:B------:R-:W-:Y:S01]  /*10c00*/  ISETP.NE.U32.AND P0, PT, RZ, UR4, PT ;  /* 0x00000004ff007c0c */ /* 0x000fe2000bf05070 */
[----:B---3--:R-:W-:Y:S01]  /*10c10*/  IMAD.MOV.U32 R0, RZ, RZ, RZ ;  /* 0x000000ffff007224 */ /* 0x008fe200078e00ff */
[----:B------:R-:W-:Y:S02]  /*10c20*/  LOP3.LUT R23, R23, 0xffffffbf, RZ, 0xc0, !PT ;  /* 0xffffffbf17177812 */ /* 0x000fe400078ec0ff */
[----:B------:R-:W-:Y:S01]  /*10c30*/  ISETP.NE.AND.EX P1, PT, RZ, UR5, PT, P0 ;  /* 0x00000005ff007c0c */ /* 0x000fe2000bf25300 */
[----:B------:R-:W-:Y:S02]  /*10c40*/  ULDC.64 UR4, c[0x0][0xa00] ;  /* 0x0002800000047ab9 */ /* 0x000fe40000000a00 */
[----:B------:R-:W-:Y:S01]  /*10c50*/  ISETP.NE.U32.AND P0, PT, RZ, UR4, PT ;  /* 0x00000004ff007c0c */ /* 0x000fe2000bf05070 */
[----:B0-----:R-:W0:Y:S03]  /*10c60*/  LDC.64 R2, c[0x0][0xa00] ;  /* 0x00028000ff027b82 */ /* 0x001e260000000a00 */
[----:B------:R-:W-:Y:S01]  /*10c70*/  ISETP.NE.AND.EX P2, PT, RZ, UR5, PT, P0 ;  /* 0x00000005ff007c0c */ /* 0x000fe2000bf45300 */
[----:B------:R-:W-:-:S05]  /*10c80*/  ULDC.64 UR4, c[0x0][0x418] ;  /* 0x0001060000047ab9 */ /* 0x000fca0000000a00 */
[----:B-1----:R-:W1:Y:S07]  /*10c90*/  @P1 LDC.64 R4, c[0x0][0xa18] ;  /* 0x00028600ff041b82 */ /* 0x002e6e0000000a00 */
[----:B------:R-:W-:Y:S01]  /*10ca0*/  @P2 LOP3.LUT R23, R23, 0x40, RZ, 0xfc, !PT ;  /* 0x0000004017172812 */ /* 0x000fe200078efcff */
[----:B0-----:R-:W-:-:S05]  /*10cb0*/  IMAD.WIDE R2, R19, 0x4, R2 ;  /* 0x0000000413027825 */ /* 0x001fca00078e0202 */
[----:B------:R-:W3:Y:S01]  /*10cc0*/  @P2 LDG.E R0, desc[UR54][R2.64] ;  /* 0x0000003602002981 */ /* 0x000ee2000c1e1900 */
[----:B-1----:R-:W-:-:S05]  /*10cd0*/  @P1 IMAD.WIDE R4, R19, 0x4, R4 ;  /* 0x0000000413041825 */ /* 0x002fca00078e0204 */
[----:B------:R0:W5:Y:S01]  /*10ce0*/  @P1 LDG.E R28, desc[UR54][R4.64] ;  /* 0x00000036041c1981 */ /* 0x000162000c1e1900 */
        /* <DEDUP_REMOVED lines=8> */
[----:B-1----:R-:W-:Y:S01]  /*10d70*/  IMAD.U32 R0, RZ, RZ, UR4 ;  /* 0x00000004ff007e24 */ /* 0x002fe2000f8e00ff */
[----:B------:R-:W-:Y:S06]  /*10d80*/  @P1 BRA `(.L_x_1170) ;  /* 0x0000000000181947 */ /* 0x000fec0003800000 */
[----:B------:R-:W-:Y:S02]  /*10d90*/  ULDC UR4, c[0x0][0x288] ;  /* 0x0000a20000047ab9 */ /* 0x000fe40000000800 */
[----:B-----5:R-:W-:Y:S01]  /*10da0*/  IMAD.U32 R28, RZ, RZ, UR4 ;  /* 0x00000004ff1c7e24 */ /* 0x020fe2000f8e00ff */
[----:B------:R-:W-:Y:S06]  /*10db0*/  @!P2 BRA `(.L_x_1170) ;  /* 0x00000000000ca947 */ /* 0x000fec0003800000 */
[----:B0-----:R-:W2:Y:S04]  /*10dc0*/  LDG.E R5, desc[UR54][R2.64] ;  /* 0x0000003602057981 */ /* 0x001ea8000c1e1900 */
[----:B------:R-:W2:Y:S02]  /*10dd0*/  LDG.E R28, desc[UR54][R2.64+0x4] ;  /* 0x00000436021c7981 */ /* 0x000ea4000c1e1900 */
[----:B--2---:R-:W-:-:S07]  /*10de0*/  IMAD.IADD R28, R28, 0x1, -R5 ;  /* 0x000000011c1c7824 */ /* 0x004fce00078e0a05 */
.L_x_1170:
[----:B------:R-:W-:Y:S02]  /*10df0*/  ULDC.64 UR4, c[0x0][0xa20] ;  /* 0x0002880000047ab9 */ /* 0x000fe40000000a00 */
[----:B------:R-:W-:-:S04]  /*10e00*/  ISETP.NE.U32.AND P0, PT, RZ, UR4, PT ;  /* 0x00000004ff007c0c */ /* 0x000fc8000bf05070 */
[----:B------:R-:W-:-:S13]  /*10e10*/  ISETP.NE.AND.EX P0, PT, RZ, UR5, PT, P0 ;  /* 0x00000005ff007c0c */ /* 0x000fda000bf05300 */
[----:B------:R-:W-:Y:S05]  /*10e20*/  @!P0 BRA `(.L_x_1171) ;  /* 0x0000000000108947 */ /* 0x000fea0003800000 */
[----:B------:R-:W1:Y:S02]  /*10e30*/  LDC.64 R2, c[0x0][0xa20] ;  /* 0x00028800ff027b82 */ /* 0x000e640000000a00 */
[----:B-1----:R-:W-:-:S05]  /*10e40*/  IMAD.WIDE R2, R19, 0x4, R2 ;  /* 0x0000000413027825 */ /* 0x002fca00078e0202 */
[----:B------:R1:W5:Y:S01]  /*10e50*/  LDG.E R0, desc[UR54][R2.64] ;  /* 0x0000003602007981 */ /* 0x000362000c1e1900 */
[----:B------:R-:W-:Y:S05]  /*10e60*/  BRA `(.L_x_1172) ;  /* 0x0000000000247947 */ /* 0x000fea0003800000 */
.L_x_1171:
[----:B------:R-:W-:Y:S02]  /*10e70*/  ULDC.64 UR4, c[0x0][0xa08] ;  /* 0x0002820000047ab9 */ /* 0x000fe40000000a00 */
[----:B------:R-:W-:-:S04]  /*10e80*/  ISETP.NE.U32.AND P0, PT, RZ, UR4, PT ;  /* 0x00000004ff007c0c */ /* 0x000fc8000bf05070 */
[----:B------:R-:W-:-:S13]  /*10e90*/  ISETP.NE.AND.EX P0, PT, RZ, UR5, PT, P0 ;  /* 0x00000005ff007c0c */ /* 0x000fda000bf05300 */
[----:B------:R-:W-:Y:S05]  /*10ea0*/  @!P0 BRA `(.L_x_1172) ;  /* 0x0000000000148947 */ /* 0x000fea0003800000 */
[----:B------:R-:W1:Y:S02]  /*10eb0*/  LDC.64 R2, c[0x0][0xa08] ;  /* 0x00028200ff027b82 */ /* 0x000e640000000a00 */
[----:B-1----:R-:W-:-:S05]  /*10ec0*/  IMAD.WIDE R2, R19, 0x4, R2 ;  /* 0x0000000413027825 */ /* 0x002fca00078e0202 */
[----:B------:R-:W2:Y:S04]  /*10ed0*/  LDG.E R0, desc[UR54][R2.64] ;  /* 0x0000003602007981 */ /* 0x000ea8000c1e1900 */
[----:B0-----:R-:W2:Y:S02]  /*10ee0*/  LDG.E R5, desc[UR54][R2.64+0x4] ;  /* 0x0000043602057981 */ /* 0x001ea4000c1e1900 */
[----:B--2---:R-:W-:-:S07]  /*10ef0*/  IMAD.IADD R0, R5, 0x1, -R0 ;  /* 0x0000000105007824 */ /* 0x004fce00078e0a00 */
.L_x_1172:
[----:B-1----:R-:W1:Y:S01]  /*10f00*/  LDC R2, c[0x0][0x448] ;  /* 0x00011200ff027b82 */ /* 0x002e620000000800 */
[----:B------:R-:W-:Y:S01]  /*10f10*/  IMAD R27, R17, 0xc0, RZ ;  /* 0x000000c0111b7824 */ /* 0x000fe200078e02ff */
[----:B------:R-:W-:Y:S01]  /*10f20*/  LOP3.LUT R23, R23, 0xfffffff7, RZ, 0xc0, !PT ;  /* 0xfffffff717177812 */ /* 0x000fe200078ec0ff */
[----:B-----5:R-:W-:Y:S02]  /*10f30*/  IMAD.IADD R7, R0, 0x1, -R24 ;  /* 0x0000000100077824 */ /* 0x020fe400078e0a18 */
[----:B------:R-:W-:-:S03]  /*10f40*/  VIADD R3, R27, 0xbf ;  /* 0x000000bf1b037836 */ /* 0x000fc60000000000 */
[----:B------:R-:W-:Y:S01]  /*10f50*/  IADD3 R0, R7, 0x1, -R28 ;  /* 0x0000000107007810 */ /* 0x000fe20007ffe81c */
[----:B------:R2:W-:Y:S01]  /*10f60*/  STL [R1+0xc], R7 ;  /* 0x00000c0701007387 */ /* 0x0005e20000100800 */
[----:B-1----:R-:W-:-:S13]  /*10f70*/  ISETP.NE.AND P2, PT, R2, 0x1, PT ;  /* 0x000000010200780c */ /* 0x002fda0003f45270 */
[----:B0-----:R-:W0:Y:S01]  /*10f80*/  @P2 LDC R4, c[0x0][0x44c] ;  /* 0x00011300ff042b82 */ /* 0x001e220000000800 */
[----:B------:R-:W-:-:S07]  /*10f90*/  @P2 LOP3.LUT R23, R23, 0x8, RZ, 0xfc, !PT ;  /* 0x0000000817172812 */ /* 0x000fce00078efcff */
[----:B------:R-:W1:Y:S01]  /*10fa0*/  @P2 LDC R2, c[0x0][0x450] ;  /* 0x00011400ff022b82 */ /* 0x000e620000000800 */
[----:B0-----:R-:W-:-:S05]  /*10fb0*/  @P2 IMAD.HI.U32 R5, R3, R4, RZ ;  /* 0x0000000403052227 */ /* 0x001fca00078e00ff */
[----:B-1----:R-:W-:-:S05]  /*10fc0*/  @P2 SHF.R.U32.HI R3, RZ, R2, R5 ;  /* 0x00000002ff032219 */ /* 0x002fca0000011605 */
[----:B------:R-:W-:Y:S02]  /*10fd0*/  IMAD.IADD R0, R0, 0x1, R3 ;  /* 0x0000000100007824 */ /* 0x000fe400078e0203 */
[----:B------:R-:W0:Y:S02]  /*10fe0*/  LDC.64 R2, c[0x0][0x9e0] ;  /* 0x00027800ff027b82 */ /* 0x000e240000000a00 */
[----:B0-----:R-:W-:Y:S01]  /*10ff0*/  ISETP.GE.AND P1, PT, R3, 0x1, PT ;  /* 0x000000010300780c */ /* 0x001fe20003f26270 */
[----:B------:R-:W-:-:S12]  /*11000*/  IMAD.IADD R2, R0, 0x1, R2 ;  /* 0x0000000100027824 */ /* 0x000fd800078e0202 */
[----:B--2---:R-:W-:Y:S05]  /*11010*/  @!P1 BRA `(.L_x_1173) ;  /* 0x0000000000489947 */ /* 0x004fea0003800000 */
[C---:B------:R-:W-:Y:S01]  /*11020*/  ISETP.GT.AND P0, PT, R0.reuse, RZ, PT ;  /* 0x000000ff0000720c */ /* 0x040fe20003f04270 */
[----:B------:R-:W-:Y:S01]  /*11030*/  BSSY B0, `(.L_x_1174) ;  /* 0x000000e000007945 */ /* 0x000fe20003800000 */
[----:B------:R-:W-:-:S11]  /*11040*/  VIADD R6, R0, 0xffffffff ;  /* 0xffffffff00067836 */ /* 0x000fd60000000000 */
[----:B------:R-:W-:Y:S05]  /*11050*/  @P0 BRA `(.L_x_1175) ;  /* 0x00000000001c0947 */ /* 0x000fea0003800000 */
[----:B------:R-:W-:Y:S01]  /*11060*/  ISETP.NE.AND P0, PT, R3, 0x1, PT ;  /* 0x000000010300780c */ /* 0x000fe20003f05270 */
[----:B------:R-:W-:-:S12]  /*11070*/  IMAD.MOV R0, RZ, RZ, -R0 ;  /* 0x000000ffff007224 */ /* 0x000fd800078e0a00 */
[----:B------:R-:W0:Y:S02]  /*11080*/  @P0 LDC.64 R4, c[0x0][0x9e8] ;  /* 0x00027a00ff040b82 */ /* 0x000e240000000a00 */
[----:B0-----:R-:W-:-:S05]  /*11090*/  @P0 IMAD.HI.U32 R4, R0, R4, RZ ;  /* 0x0000000400040227 */ /* 0x001fca00078e00ff */
[----:B------:R-:W-:-:S04]  /*110a0*/  @P0 SHF.R.U32.HI R0, RZ, R5, R4 ;  /* 0x00000005ff000219 */ /* 0x000fc80000011604 */
[----:B------:R-:W-:Y:S01]  /*110b0*/  LOP3.LUT R6, RZ, R0, RZ, 0x33, !PT ;  /* 0x00000000ff067212 */ /* 0x000fe200078e33ff */
[----:B------:R-:W-:Y:S06]  /*110c0*/  BRA `(.L_x_1176) ;  /* 0x0000000000107947 */ /* 0x000fec0003800000 */
.L_x_1175:
[----:B------:R-:W-:-:S13]  /*110d0*/  ISETP.NE.AND P0, PT, R3, 0x1, PT ;  /* 0x000000010300780c */ /* 0x000fda0003f05270 */
[----:B------:R-:W0:Y:S02]  /*110e0*/  @P0 LDC.64 R4, c[0x0][0x9e8] ;  /* 0x00027a00ff040b82 */ /* 0x000e240000000a00 */
[----:B0-----:R-:W-:-:S05]  /*110f0*/  @P0 IMAD.HI.U32 R4, R6, R4, RZ ;  /* 0x0000000406040227 */ /* 0x001fca00078e00ff */
[----:B------:R-:W-:-:S07]  /*11100*/  @P0 SHF.R.U32.HI R6, RZ, R5, R4 ;  /* 0x00000005ff060219 */ /* 0x000fce0000011604 */
.L_x_1176:
[----:B------:R-:W-:Y:S05]  /*11110*/  BSYNC B0 ;  /* 0x0000000000007941 */ /* 0x000fea0003800000 */
.L_x_1174:
[----:B------:R-:W-:-:S05]  /*11120*/  IMAD R5, R6, R3, R3 ;  /* 0x0000000306057224 */ /* 0x000fca00078e0203 */
[----:B------:R-:W-:-:S07]  /*11130*/  VIMNMX R2, R2, R5, PT ;  /* 0x0000000502027248 */ /* 0x000fce0003fe0100 */
.L_x_1173:
[----:B------:R-:W0:Y:S01]  /*11140*/  @P2 LDC R0, c[0x0][0x44c] ;  /* 0x00011300ff002b82 */ /* 0x000e220000000800 */
[----:B------:R-:W-:Y:S01]  /*11150*/  VIADD R2, R2, 0x7f ;  /* 0x0000007f02027836 */ /* 0x000fe20000000000 */
[----:B------:R-:W-:-:S06]  /*11160*/  ULDC UR4, c[0x0][0x9dc] ;  /* 0x0002770000047ab9 */ /* 0x000fcc0000000800 */
[----:B------:R-:W1:Y:S01]  /*11170*/  @P2 LDC R4, c[0x0][0x450] ;  /* 0x00011400ff042b82 */ /* 0x000e620000000800 */
[----:B0-----:R-:W-:-:S04]  /*11180*/  @P2 IMAD.HI.U32 R5, R27, R0, RZ ;  /* 0x000000001b052227 */ /* 0x001fc800078e00ff */
[----:B------:R-:W-:Y:S01]  /*11190*/  IMAD.MOV.U32 R0, RZ, RZ, R27 ;  /* 0x000000ffff007224 */ /* 0x000fe200078e001b */
[----:B-1----:R-:W-:Y:S01]  /*111a0*/  @P2 SHF.R.U32.HI R0, RZ, R4, R5 ;  /* 0x00000004ff002219 */ /* 0x002fe20000011605 */
[----:B------:R-:W-:Y:S01]  /*111b0*/  VIADD R4, R7, 0x7f ;  /* 0x0000007f07047836 */ /* 0x000fe20000000000 */
[----:B------:R-:W-:-:S04]  /*111c0*/  SHF.R.S32.HI R5, RZ, 0x1f, R2 ;  /* 0x0000001fff057819 */ /* 0x000fc80000011402 */
[----:B------:R-:W-:Y:S02]  /*111d0*/  LEA.HI R2, R5, R2, RZ, 0x7 ;  /* 0x0000000205027211 */ /* 0x000fe400078f38ff */
[----:B------:R-:W-:Y:S02]  /*111e0*/  SHF.R.S32.HI R5, RZ, 0x1f, R4 ;  /* 0x0000001fff057819 */ /* 0x000fe40000011404 */
[----:B------:R-:W-:Y:S02]  /*111f0*/  SHF.R.S32.HI R2, RZ, 0x7, R2 ;  /* 0x00000007ff027819 */ /* 0x000fe40000011402 */
[----:B------:R-:W-:-:S04]  /*11200*/  LEA.HI R5, R5, R4, RZ, 0x7 ;  /* 0x0000000405057211 */ /* 0x000fc800078f38ff */
[----:B------:R-:W-:-:S04]  /*11210*/  SHF.R.S32.HI R5, RZ, 0x7, R5 ;  /* 0x00000007ff057819 */ /* 0x000fc80000011405 */
[----:B------:R-:W-:Y:S02]  /*11220*/  VIMNMX R26, R5, R2, PT ;  /* 0x00000002051a7248 */ /* 0x000fe40003fe0100 */
[----:B------:R-:W-:-:S03]  /*11230*/  IADD3 R2, R0, R7, -R28 ;  /* 0x0000000700027210 */ /* 0x000fc60007ffe81c */
[----:B------:R0:W-:Y:S02]  /*11240*/  STL [R1+0x28], R26 ;  /* 0x0000281a01007387 */ /* 0x0001e40000100800 */
[----:B------:R-:W-:Y:S01]  /*11250*/  VIADD R0, R2, -UR4 ;  /* 0x8000000402007c36 */ /* 0x000fe20008000000 */
[----:B------:R-:W-:Y:S06]  /*11260*/  @!P1 BRA `(.L_x_1177) ;  /* 0x0000000000449947 */ /* 0x000fec0003800000 */
[----:B------:R-:W-:Y:S01]  /*11270*/  ISETP.GT.AND P0, PT, R2, -0x1, PT ;  /* 0xffffffff0200780c */ /* 0x000fe20003f04270 */
[----:B------:R-:W-:-:S12]  /*11280*/  BSSY B0, `(.L_x_1178) ;  /* 0x000000d000007945 */ /* 0x000fd80003800000 */
[----:B------:R-:W-:Y:S05]  /*11290*/  @P0 BRA `(.L_x_1179) ;  /* 0x00000000001c0947 */ /* 0x000fea0003800000 */
[----:B------:R-:W-:Y:S02]  /*112a0*/  ISETP.NE.AND P0, PT, R3, 0x1, PT ;  /* 0x000000010300780c */ /* 0x000fe40003f05270 */
[----:B------:R-:W-:-:S11]  /*112b0*/  LOP3.LUT R2, RZ, R2, RZ, 0x33, !PT ;  /* 0x00000002ff027212 */ /* 0x000fd600078e33ff */
[----:B------:R-:W1:Y:S02]  /*112c0*/  @P0 LDC.64 R4, c[0x0][0x9e8] ;  /* 0x00027a00ff040b82 */ /* 0x000e640000000a00 */
[----:B-1----:R-:W-:-:S05]  /*112d0*/  @P0 IMAD.HI.U32 R4, R2, R4, RZ ;  /* 0x0000000402040227 */ /* 0x002fca00078e00ff */
[----:B------:R-:W-:-:S04]  /*112e0*/  @P0 SHF.R.U32.HI R2, RZ, R5, R4 ;  /* 0x00000005ff020219 */ /* 0x000fc80000011604 */
[----:B------:R-:W-:Y:S01]  /*112f0*/  LOP3.LUT R2, RZ, R2, RZ, 0x33, !PT ;  /* 0x00000002ff027212 */ /* 0x000fe200078e33ff */
[----:B------:R-:W-:Y:S06]  /*11300*/  BRA `(.L_x_1180) ;  /* 0x0000000000107947 */ /* 0x000fec0003800000 */
.L_x_1179:
[----:B------:R-:W-:-:S13]  /*11310*/  ISETP.NE.AND P0, PT, R3, 0x1, PT ;  /* 0x000000010300780c */ /* 0x000fda0003f05270 */
[----:B------:R-:W1:Y:S02]  /*11320*/  @P0 LDC.64 R4, c[0x0][0x9e8] ;  /* 0x00027a00ff040b82 */ /* 0x000e640000000a00 */
[----:B-1----:R-:W-:-:S05]  /*11330*/  @P0 IMAD.HI.U32 R4, R2, R4, RZ ;  /* 0x0000000402040227 */ /* 0x002fca00078e00ff */
[----:B------:R-:W-:-:S07]  /*11340*/  @P0 SHF.R.U32.HI R2, RZ, R5, R4 ;  /* 0x00000005ff020219 */ /* 0x000fce0000011604 */
.L_x_1180:
[----:B------:R-:W-:Y:S05]  /*11350*/  BSYNC B0 ;  /* 0x0000000000007941 */ /* 0x000fea0003800000 */
.L_x_1178:
[----:B------:R-:W-:-:S05]  /*11360*/  IMAD R3, R2, R3, RZ ;  /* 0x0000000302037224 */ /* 0x000fca00078e02ff */
[----:B------:R-:W-:-:S07]  /*11370*/  VIMNMX R0, R0, R3, !PT ;  /* 0x0000000300007248 */ /* 0x000fce0007fe0100 */
.L_x_1177:
[----:B------:R-:W-:Y:S01]  /*11380*/  SHF.R.S32.HI R3, RZ, 0x1f, R0 ;  /* 0x0000001fff037819 */ /* 0x000fe20000011400 */
[----:B------:R-:W-:Y:S03]  /*11390*/  BSSY B7, `(.L_x_1181) ;  /* 0x0000359000077945 */ /* 0x000fe60003800000 */
[----:B------:R-:W-:-:S04]  /*113a0*/  LEA.HI R3, R3, R0, RZ, 0x7 ;  /* 0x0000000003037211 */ /* 0x000fc800078f38ff */
[----:B------:R-:W-:-:S04]  /*113b0*/  SHF.R.S32.HI R3, RZ, 0x7, R3 ;  /* 0x00000007ff037819 */ /* 0x000fc80000011403 */
[----:B------:R-:W-:-:S04]  /*113c0*/  VIMNMX R2, RZ, R3, !PT ;  /* 0x00000003ff027248 */ /* 0x000fc80007fe0100 */
[----:B------:R-:W-:Y:S01]  /*113d0*/  ISETP.GT.AND P0, PT, R26, R2, PT ;  /* 0x000000021a00720c */ /* 0x000fe20003f04270 */
[----:B------:R1:W-:-:S12]  /*113e0*/  STL [R1+0x10], R2 ;  /* 0x0000100201007387 */ /* 0x0003d80000100800 */
[----:B-1----:R-:W-:Y:S05]  /*113f0*/  @P0 BRA `(.L_x_1182) ;  /* 0x0000000000440947 */ /* 0x002fea0003800000 */
[----:B------:R-:W1:Y:S02]  /*11400*/  S2R R2, SR_TID.X ;  /* 0x0000000000027919 */ /* 0x000e640000002100 */
[----:B-1----:R-:W-:-:S04]  /*11410*/  LOP3.LUT R2, R2, 0x7f, RZ, 0xc0, !PT ;  /* 0x0000007f02027812 */ /* 0x002fc800078ec0ff */
[----:B------:R-:W-:-:S13]  /*11420*/  ISETP.NE.AND P0, PT, R2, RZ, PT ;  /* 0x000000ff0200720c */ /* 0x000fda0003f05270 */
[----:B------:R-:W-:Y:S05]  /*11430*/  @P0 BRA `(.L_x_1183) ;  /* 0x0000003400380947 */ /* 0x000fea0003800000 */
[----:B------:R-:W1:Y:S01]  /*11440*/  S2R R5, SR_LANEID ;  /* 0x0000000000057919 */ /* 0x000e620000000000 */
[----:B------:R-:W-:Y:S01]  /*11450*/  VOTEU.ANY UR4, UPT, PT ;  /* 0x0000000000047886 */ /* 0x000fe200038e0100 */
[----:B------:R-:W2:Y:S01]  /*11460*/  LDC.64 R2, c[0x0][0xc60] ;  /* 0x00031800ff027b82 */ /* 0x000ea20000000a00 */
[----:B------:R-:W1:Y:S02]  /*11470*/  FLO.U32 R0, UR4 ;  /* 0x0000000400007d00 */ /* 0x000e6400080e0000 */
[----:B-1----:R-:W-:-:S06]  /*11480*/  ISETP.EQ.U32.AND P0, PT, R0, R5, PT ;  /* 0x000000050000720c */ /* 0x002fcc0003f02070 */
[----:B------:R-:W2:Y:S07]  /*11490*/  POPC R5, UR4 ;  /* 0x0000000400057d09 */ /* 0x000eae0008000000 */
[----:B--2---:R-:W2:Y:S01]  /*114a0*/  @P0 ATOMG.E.ADD.STRONG.GPU PT, R3, desc[UR54][R2.64], R5 ;  /* 0x00000005020309a8 */ /* 0x004ea200081ee1f6 */
[----:B------:R-:W1:Y:S02]  /*114b0*/  S2R R4, SR_LTMASK ;  /* 0x0000000000047919 */ /* 0x000e640000003900 */
[----:B-1----:R-:W-:-:S04]  /*114c0*/  LOP3.LUT R4, R4, UR4, RZ, 0xc0, !PT ;  /* 0x0000000404047c12 */ /* 0x002fc8000f8ec0ff */
[----:B------:R-:W1:Y:S01]  /*114d0*/  POPC R7, R4 ;  /* 0x0000000400077309 */ /* 0x000e620000000000 */
[----:B--2---:R-:W1:Y:S02]  /*114e0*/  SHFL.IDX PT, R0, R3, R0, 0x1f ;  /* 0x00001f0003007589 */ /* 0x004e6400000e0000 */
[----:B-1----:R-:W-:Y:S01]  /*114f0*/  IADD3 R16, R0, UR37, R7 ;  /* 0x0000002500107c10 */ /* 0x002fe2000fffe007 */
[----:B------:R-:W-:Y:S06]  /*11500*/  BRA `(.L_x_1183) ;  /* 0x0000003400047947 */ /* 0x000fec0003800000 */
.L_x_1182:
        /* <DEDUP_REMOVED lines=20> */
.L_x_1185:
[----:B------:R-:W-:Y:S05]  /*11650*/  BSYNC B6 ;  /* 0x0000000000067941 */ /* 0x000fea0003800000 */
.L_x_1184:
        /* <DEDUP_REMOVED lines=20> */
.L_x_1188:
        /* <DEDUP_REMOVED lines=15> */
.L_x_1187:
[----:B------:R-:W-:Y:S05]  /*11890*/  BSYNC B6 ;  /* 0x0000000000067941 */ /* 0x000fea0003800000 */
.L_x_1186:
[----:B------:R-:W-:Y:S01]  /*118a0*/  ULDC.64 UR4, c[0x0][0x9f8] ;  /* 0x00027e0000047ab9 */ /* 0x000fe20000000a00 */
[----:B------:R-:W2:Y:S01]  /*118b0*/  LDL R17, [R1+0xc] ;  /* 0x00000c0001117983 */ /* 0x000ea20000100800 */
[----:B------:R-:W-:Y:S01]  /*118c0*/  ISETP.NE.U32.AND P0, PT, RZ, UR4, PT ;  /* 0x00000004ff007c0c */ /* 0x000fe2000bf05070 */
[----:B------:R-:W-:Y:S01]  /*118d0*/  IMAD.MOV.U32 R7, RZ, RZ, R19 ;  /* 0x000000ffff077224 */ /* 0x000fe200078e0013 */
[----:B------:R-:W1:Y:S01]  /*118e0*/  LDC R9, c[0x0][0x430] ;  /* 0x00010c00ff097b82 */ /* 0x000e620000000800 */
[----:B------:R-:W3:Y:S01]  /*118f0*/  S2R R21, SR_TID.X ;  /* 0x0000000000157919 */ /* 0x000ee20000002100 */
[----:B------:R-:W-:Y:S01]  /*11900*/  ISETP.NE.AND.EX P0, PT, RZ, UR5, PT, P0 ;  /* 0x00000005ff007c0c */ /* 0x000fe2000bf05300 */
[----:B------:R-:W4:Y:S01]  /*11910*/  S2R R20, SR_TID.X ;  /* 0x0000000000147919 */ /* 0x000f220000002100 */
[----:B0-----:R-:W-:Y:S01]  /*11920*/  VIADD R26, R26, 0xffffffff ;  /* 0xffffffff1a1a7836 */ /* 0x001fe20000000000 */
[----:B------:R-:W-:Y:S01]  /*11930*/  LOP3.LUT R23, R23, 0xffffffdf, RZ, 0xc0, !PT ;  /* 0xffffffdf17177812 */ /* 0x000fe200078ec0ff */
[----:B------:R-:W-:-:S09]  /*11940*/  ULDC UR4, c[0x0][0x2f4] ;  /* 0x0000bd0000047ab9 */ /* 0x000fd20000000800 */
[----:B------:R-:W0:Y:S02]  /*11950*/  @P0 LDC.64 R2, c[0x0][0x9f8] ;  /* 0x00027e00ff020b82 */ /* 0x000e240000000a00 */
[----:B0-----:R-:W-:-:S05]  /*11960*/  @P0 IMAD.WIDE R2, R19, 0x4, R2 ;  /* 0x0000000413020825 */ /* 0x001fca00078e0202 */
[----:B------:R0:W2:Y:S01]  /*11970*/  @P0 LDG.E R7, desc[UR54][R2.64] ;  /* 0x0000003602070981 */ /* 0x0000a2000c1e1900 */
[----:B-1----:R-:W-:Y:S01]  /*11980*/  ISETP.NE.AND P1, PT, R9, 0x1, PT ;  /* 0x000000010900780c */ /* 0x002fe20003f25270 */
[----:B---3--:R-:W-:Y:S01]  /*11990*/  IMAD.SHL.U32 R21, R21, 0x20, RZ ;  /* 0x0000002015157824 */ /* 0x008fe200078e00ff */
[----:B----4-:R-:W-:Y:S01]  /*119a0*/  LOP3.LUT R20, R20, 0x7f, RZ, 0xc0, !PT ;  /* 0x0000007f14147812 */ /* 0x010fe200078ec0ff */
[----:B------:R-:W-:-:S03]  /*119b0*/  IMAD.SHL.U32 R8, R26, 0x80, RZ ;  /* 0x000000801a087824 */ /* 0x000fc600078e00ff */
[----:B------:R-:W-:Y:S02]  /*119c0*/  SHF.R.U32.HI R20, RZ, 0x2, R20 ;  /* 0x00000002ff147819 */ /* 0x000fe40000011614 */
[----:B------:R-:W-:-:S04]  /*119d0*/  LOP3.LUT R21, R21, 0x60, RZ, 0xc0, !PT ;  /* 0x0000006015157812 */ /* 0x000fc800078ec0ff */
[----:B------:R-:W-:Y:S01]  /*119e0*/  LOP3.LUT R5, R8, R20, R21, 0xfe, !PT ;  /* 0x0000001408057212 */ /* 0x000fe200078efe15 */
[----:B------:R-:W1:Y:S01]  /*119f0*/  @P1 LDC R6, c[0x0][0x434] ;  /* 0x00010d00ff061b82 */ /* 0x000e620000000800 */
[----:B------:R-:W-:-:S07]  /*11a00*/  @P1 LOP3.LUT R23, R23, 0x20, RZ, 0xfc, !PT ;  /* 0x0000002017171812 */ /* 0x000fce00078efcff */
[----:B------:R-:W3:Y:S01]  /*11a10*/  @P1 LDC R0, c[0x0][0x438] ;  /* 0x00010e00ff001b82 */ /* 0x000ee20000000800 */
[----:B------:R-:W-:Y:S01]  /*11a20*/  LOP3.LUT R23, R23, 0xfffffffb, RZ, 0xc0, !PT ;  /* 0xfffffffb17177812 */ /* 0x000fe200078ec0ff */
[----:B------:R-:W-:Y:S01]  /*11a30*/  UMOV UR5, 0xffffffff ;  /* 0xffffffff00057882 */ /* 0x000fe20000000000 */
[C---:B--2---:R-:W-:Y:S01]  /*11a40*/  ISETP.GE.AND P0, PT, R5.reuse, R17, PT ;  /* 0x000000110500720c */ /* 0x044fe20003f06270 */
[----:B------:R-:W-:-:S04]  /*11a50*/  IMAD.IADD R5, R5, 0x1, R24 ;  /* 0x0000000105057824 */ /* 0x000fc800078e0218 */
[----:B-1----:R-:W-:-:S04]  /*11a60*/  @P1 IMAD.HI.U32 R6, R5, R6, RZ ;  /* 0x0000000605061227 */ /* 0x002fc800078e00ff */
[----:B------:R-:W-:Y:S01]  /*11a70*/  IMAD.MOV.U32 R4, RZ, RZ, R5 ;  /* 0x000000ffff047224 */ /* 0x000fe200078e0005 */
[----:B---3--:R-:W-:-:S03]  /*11a80*/  @P1 SHF.R.U32.HI R4, RZ, R0, R6 ;  /* 0x00000000ff041219 */ /* 0x008fc60000011606 */
[----:B0-----:R-:W0:Y:S02]  /*11a90*/  @!P0 LDC.64 R2, c[0x0][0x428] ;  /* 0x00010a00ff028b82 */ /* 0x001e240000000a00 */
[----:B------:R-:W-:-:S04]  /*11aa0*/  IMAD.MOV R0, RZ, RZ, -R4 ;  /* 0x000000ffff007224 */ /* 0x000fc800078e0a04 */
[----:B------:R-:W-:Y:S01]  /*11ab0*/  IMAD R0, R9, R0, R5 ;  /* 0x0000000009007224 */ /* 0x000fe200078e0205 */
[--C-:B------:R-:W-:Y:S01]  /*11ac0*/  @!P0 SHF.R.S32.HI R5, RZ, 0x1f, R4.reuse ;  /* 0x0000001fff058819 */ /* 0x100fe20000011404 */
[----:B------:R-:W1:Y:S01]  /*11ad0*/  S2R R9, SR_TID.X ;  /* 0x0000000000097919 */ /* 0x000e620000002100 */
[----:B------:R-:W-:Y:S01]  /*11ae0*/  SHF.R.S32.HI R6, RZ, 0x1f, R7 ;  /* 0x0000001fff067819 */ /* 0x000fe20000011407 */
[----:B------:R-:W-:Y:S01]  /*11af0*/  STL [R1+0x8], R7 ;  /* 0x0000080701007387 */ /* 0x000fe20000100800 */
[----:B0-----:R-:W-:-:S03]  /*11b00*/  @!P0 IMAD.WIDE.U32 R4, R7, R2, R4 ;  /* 0x0000000207048225 */ /* 0x001fc600078e0004 */
[----:B------:R0:W-:Y:S01]  /*11b10*/  STL [R1+0x18], R6 ;  /* 0x0000180601007387 */ /* 0x0001e20000100800 */
[----:B-1----:R-:W-:-:S05]  /*11b20*/  IMAD.SHL.U32 R17, R9, 0x8, RZ ;  /* 0x0000000809117824 */ /* 0x002fca00078e00ff */
[----:B------:R-:W-:Y:S01]  /*11b30*/  LOP3.LUT R17, R17, 0x18, RZ, 0xc0, !PT ;  /* 0x0000001811117812 */ /* 0x000fe200078ec0ff */
[----:B0-----:R-:W-:-:S04]  /*11b40*/  @!P0 IMAD R6, R6, R2, RZ ;  /* 0x0000000206068224 */ /* 0x001fc800078e02ff */
[----:B------:R-:W-:Y:S02]  /*11b50*/  @!P0 IMAD R6, R7, R3, R6 ;  /* 0x0000000307068224 */ /* 0x000fe400078e0206 */
[----:B------:R-:W0:Y:S01]  /*11b60*/  @!P0 LDC.64 R2, c[0x0][0x418] ;  /* 0x00010600ff028b82 */ /* 0x000e220000000a00 */
[----:B------:R-:W-:Y:S01]  /*11b70*/  ISETP.GE.AND P2, PT, R17, UR4, PT ;  /* 0x0000000411007c0c */ /* 0x000fe2000bf46270 */
[----:B------:R-:W-:Y:S01]  /*11b80*/  @!P0 IMAD.IADD R5, R5, 0x1, R6 ;  /* 0x0000000105058824 */ /* 0x000fe200078e0206 */
[C---:B------:R-:W-:Y:S02]  /*11b90*/  LOP3.LUT R10, R17.reuse, 0x20, RZ, 0xfc, !PT ;  /* 0x00000020110a7812 */ /* 0x040fe400078efcff */
[----:B------:R-:W-:-:S09]  /*11ba0*/  LOP3.LUT R9, R17, 0x40, RZ, 0xfc, !PT ;  /* 0x0000004011097812 */ /* 0x000fd200078efcff */
[----:B------:R-:W-:Y:S02]  /*11bb0*/  @P2 LOP3.LUT R23, R23, 0x4, RZ, 0xfc, !PT ;  /* 0x0000000417172812 */ /* 0x000fe400078efcff */
[----:B0-----:R-:W-:-:S04]  /*11bc0*/  @!P0 LEA R6, P1, R4, R2, 0x2 ;  /* 0x0000000204068211 */ /* 0x001fc800078210ff */
[----:B------:R-:W-:Y:S01]  /*11bd0*/  @!P0 LEA.HI.X R7, R4, R3, R5, 0x2, P1 ;  /* 0x0000000304078211 */ /* 0x000fe200008f1405 */
[----:B------:R-:W-:Y:S01]  /*11be0*/  IMAD.MOV.U32 R3, RZ, RZ, RZ ;  /* 0x000000ffff037224 */ /* 0x000fe200078e00ff */
[----:B------:R-:W-:Y:S02]  /*11bf0*/  ISETP.GE.AND P1, PT, R10, UR4, PT ;  /* 0x000000040a007c0c */ /* 0x000fe4000bf26270 */
[----:B------:R-:W-:-:S03]  /*11c00*/  LOP3.LUT R23, R23, 0xfffffffd, RZ, 0xc0, !PT ;  /* 0xfffffffd17177812 */ /* 0x000fc600078ec0ff */
[----:B------:R0:W5:Y:S01]  /*11c10*/  @!P0 LDG.E R3, desc[UR54][R6.64] ;  /* 0x0000003606038981 */ /* 0x000162000c1e1900 */
[----:B------:R-:W-:Y:S01]  /*11c20*/  ISETP.GE.AND P0, PT, R9, UR4, PT ;  /* 0x0000000409007c0c */ /* 0x000fe2000bf06270 */
[----:B------:R-:W-:-:S06]  /*11c30*/  IMAD.U32 R2, RZ, RZ, UR36 ;  /* 0x00000024ff027e24 */ /* 0x000fcc000f8e00ff */
[----:B------:R-:W-:-:S04]  /*11c40*/  @P1 LOP3.LUT R23, R23, 0x2, RZ, 0xfc, !PT ;  /* 0x0000000217171812 */ /* 0x000fc800078efcff */
[----:B------:R-:W-:-:S04]  /*11c50*/  LOP3.LUT R23, R23, 0xfffffffe, RZ, 0xc0, !PT ;  /* 0xfffffffe17177812 */ /* 0x000fc800078ec0ff */
[----:B------:R-:W-:Y:S01]  /*11c60*/  @P0 LOP3.LUT R23, R23, 0x1, RZ, 0xfc, !PT ;  /* 0x0000000117170812 */ /* 0x000fe200078efcff */
[----:B0-----:R-:W-:Y:S06]  /*11c70*/  BRA.DIV UR5, `(.L_x_1189) ;  /* 0x0000003e05f07947 */ /* 0x001fec000b800000 */
.L_x_1255:
[----:B------:R-:W-:Y:S02]  /*11c80*/  SHF.R.S32.HI R9, RZ, 0x1f, R18 ;  /* 0x0000001fff097819 */ /* 0x000fe40000011412 */
[----:B------:R-:W-:Y:S02]  /*11c90*/  ISETP.NE.AND P0, PT, R2, 0x3, PT ;  /* 0x000000030200780c */ /* 0x000fe40003f05270 */
[----:B------:R-:W-:Y:S01]  /*11ca0*/  LOP3.LUT R23, R23, 0xffffffef, RZ, 0xc0, !PT ;  /* 0xffffffef17177812 */ /* 0x000fe200078ec0ff */
[----:B------:R0:W-:Y:S10]  /*11cb0*/  STL [R1+0x4], R9 ;  /* 0x0000040901007387 */ /* 0x0001f40000100800 */
[----:B------:R-:W-:Y:S01]  /*11cc0*/  @P0 LOP3.LUT R23, R23, 0x10, RZ, 0xfc, !PT ;  /* 0x0000001017170812 */ /* 0x000fe200078efcff */
[----:B0-----:R-:W-:Y:S06]  /*11cd0*/  @!P0 BRA `(.L_x_1190) ;  /* 0x0000000000048947 */ /* 0x001fec0003800000 */
[----:B------:R-:W-:Y:S01]  /*11ce0*/  BPT.TRAP 0x1 ;  /* 0x000000040000795c */ /* 0x000fe20000300000 */
.L_x_1190:
[----:B------:R-:W-:Y:S01]  /*11cf0*/  SHF.R.S32.HI R6, RZ, 0x1f, R0 ;  /* 0x0000001fff067819 */ /* 0x000fe20000011400 */
[----:B------:R-:W-:Y:S01]  /*11d00*/  ULDC.64 UR4, c[0x0][0x328] ;  /* 0x0000ca0000047ab9 */ /* 0x000fe20000000a00 */
[----:B-----5:R-:W-:Y:S01]  /*11d10*/  SHF.R.S32.HI R7, RZ, 0x1f, R3 ;  /* 0x0000001fff077819 */ /* 0x020fe20000011403 */
[----:B------:R-:W-:Y:S01]  /*11d20*/  IMAD.WIDE.U32 R4, R0, UR4, RZ ;  /* 0x0000000400047c25 */ /* 0x000fe2000f8e00ff */
[----:B------:R-:W-:Y:S03]  /*11d30*/  BSSY B0, `(.L_x_1191) ;  /* 0x0000015000007945 */ /* 0x000fe60003800000 */
[----:B------:R-:W-:-:S04]  /*11d40*/  IMAD R2, R6, UR4, RZ ;  /* 0x0000000406027c24 */ /* 0x000fc8000f8e02ff */
        /* <DEDUP_REMOVED lines=16> */
[----:B------:R-:W-:-:S04]  /*11e50*/  SHF.L.U32 R4, R29, 0x1f, RZ ;  /* 0x0000001f1d047819 */ /* 0x000fc800000006ff */
[----:B------:R-:W0:Y:S02]  /*11e60*/  SYNCS.PHASECHK.TRANS64.TRYWAIT P0, [R2+URZ+0x2d840], R4 ;  /* 0x02d84004020075a7 */ /* 0x000e24000800017f */
[----:B0-----:R-:W-:Y:S05]  /*11e70*/  @!P0 BRA `(.L_x_1192) ;  /* 0x0000003c00a48947 */ /* 0x001fea0003800000 */
.L_x_1256:
[----:B------:R-:W-:Y:S05]  /*11e80*/  BSYNC B0 ;  /* 0x0000000000007941 */ /* 0x000fea0003800000 */
.L_x_1191:
[----:B------:R-:W2:Y:S01]  /*11e90*/  LDL R9, [R1+0x4] ;  /* 0x0000040001097983 */ /* 0x000ea20000100800 */
[----:B------:R-:W-:-:S03]  /*11ea0*/  ULDC.64 UR4, c[0x0][0x300] ;  /* 0x0000c00000047ab9 */ /* 0x000fc60000000a00 */
[----:B------:R-:W3:Y:S01]  /*11eb0*/  LDL R13, [R1+0xc] ;  /* 0x00000c00010d7983 */ /* 0x000ee20000100800 */
[----:B------:R-:W-:Y:S01]  /*11ec0*/  IMAD R6, R6, UR4, RZ ;  /* 0x0000000406067c24 */ /* 0x000fe2000f8e02ff */
[C---:B------:R-:W-:Y:S01]  /*11ed0*/  LOP3.LUT P4, RZ, R23.reuse, 0x4, RZ, 0xc0, !PT ;  /* 0x0000000417ff7812 */ /* 0x040fe2000788c0ff */
[C---:B0-----:R-:W-:Y:S01]  /*11ee0*/  IMAD.WIDE.U32 R4, R0.reuse, UR4, RZ ;  /* 0x0000000400047c25 */ /* 0x041fe2000f8e00ff */
[----:B------:R-:W0:Y:S01]  /*11ef0*/  S2R R10, SR_TID.X ;  /* 0x00000000000a7919 */ /* 0x000e220000002100 */
[C---:B------:R-:W-:Y:S02]  /*11f00*/  LOP3.LUT P3, RZ, R23.reuse, 0x2, RZ, 0xc0, !PT ;  /* 0x0000000217ff7812 */ /* 0x040fe4000786c0ff */
[----:B------:R-:W-:Y:S01]  /*11f10*/  IMAD R6, R0, UR5, R6 ;  /* 0x0000000500067c24 */ /* 0x000fe2000f8e0206 */
[----:B------:R-:W-:Y:S01]  /*11f20*/  ULDC.64 UR4, c[0x0][0x310] ;  /* 0x0000c40000047ab9 */ /* 0x000fe20000000a00 */
[----:B------:R-:W-:Y:S01]  /*11f30*/  LOP3.LUT P2, RZ, R23, 0x1, RZ, 0xc0, !PT ;  /* 0x0000000117ff7812 */ /* 0x000fe2000784c0ff */
[----:B------:R-:W-:-:S02]  /*11f40*/  IMAD R7, R7, UR4, RZ ;  /* 0x0000000407077c24 */ /* 0x000fc4000f8e02ff */
[----:B------:R-:W-:Y:S02]  /*11f50*/  IMAD.IADD R5, R5, 0x1, R6 ;  /* 0x0000000105057824 */ /* 0x000fe400078e0206 */
[C---:B------:R-:W-:Y:S02]  /*11f60*/  IMAD R7, R3.reuse, UR5, R7 ;  /* 0x0000000503077c24 */ /* 0x040fe4000f8e0207 */
[----:B------:R-:W-:Y:S01]  /*11f70*/  IMAD.WIDE.U32 R4, R3, UR4, R4 ;  /* 0x0000000403047c25 */ /* 0x000fe2000f8e0004 */
[----:B------:R-:W-:-:S03]  /*11f80*/  ULDC.64 UR4, c[0x0][0x308] ;  /* 0x0000c20000047ab9 */ /* 0x000fc60000000a00 */
[----:B------:R-:W-:Y:S02]  /*11f90*/  IMAD.IADD R5, R5, 0x1, R7 ;  /* 0x0000000105057824 */ /* 0x000fe400078e0207 */
[----:B------:R-:W-:Y:S01]  /*11fa0*/  IMAD.WIDE.U32 R4, R18, UR4, R4 ;  /* 0x0000000412047c25 */ /* 0x000fe2000f8e0004 */
[----:B0-----:R-:W-:-:S04]  /*11fb0*/  LOP3.LUT R12, R10, 0x7f, RZ, 0xc0, !PT ;  /* 0x0000007f0a0c7812 */ /* 0x001fc800078ec0ff */
[----:B------:R-:W-:Y:S01]  /*11fc0*/  SHF.R.U32.HI R12, RZ, 0x2, R12 ;  /* 0x00000002ff0c7819 */ /* 0x000fe2000001160c */
[----:B--2---:R-:W-:Y:S02]  /*11fd0*/  IMAD R6, R9, UR4, RZ ;  /* 0x0000000409067c24 */ /* 0x004fe4000f8e02ff */
[----:B------:R-:W0:Y:S02]  /*11fe0*/  S2R R9, SR_TID.X ;  /* 0x0000000000097919 */ /* 0x000e240000002100 */
[----:B------:R-:W-:Y:S01]  /*11ff0*/  IMAD R6, R18, UR5, R6 ;  /* 0x0000000512067c24 */ /* 0x000fe2000f8e0206 */
[----:B------:R-:W-:Y:S01]  /*12000*/  ULDC.64 UR4, c[0x0][0x2e8] ;  /* 0x0000ba0000047ab9 */ /* 0x000fe20000000a00 */
[----:B---3--:R-:W-:Y:S02]  /*12010*/  IADD3 R3, -R12, R13, -R8 ;  /* 0x0000000d0c037210 */ /* 0x008fe40007ffe908 */
[----:B------:R-:W-:Y:S01]  /*12020*/  IMAD.IADD R6, R5, 0x1, R6 ;  /* 0x0000000105067824 */ /* 0x000fe200078e0206 */
[----:B------:R-:W-:Y:S01]  /*12030*/  LEA R0, P0, R4, UR4, 0x1 ;  /* 0x0000000404007c11 */ /* 0x000fe2000f8008ff */
[----:B------:R-:W-:-:S03]  /*12040*/  UMOV UR4, 0xffffffff ;  /* 0xffffffff00047882 */ /* 0x000fc60000000000 */
[----:B------:R-:W-:Y:S02]  /*12050*/  LEA.HI.X R6, R4, UR5, R6, 0x1, P0 ;  /* 0x0000000504067c11 */ /* 0x000fe400080f0c06 */
        /* <DEDUP_REMOVED lines=12> */
[----:B------:R-:W1:Y:S01]  /*12120*/  SHFL.IDX PT, R4, R6, RZ, 0x1c1f ;  /* 0x001c1fff06047589 */ /* 0x000e6200000e0000 */
[----:B0-----:R-:W-:-:S05]  /*12130*/  @P0 LEA R5, P1, R9, R5, 0x1 ;  /* 0x0000000509050211 */ /* 0x001fca00078208ff */
[----:B-1----:R-:W-:Y:S01]  /*12140*/  @P0 IMAD.X R4, RZ, RZ, R4, P1 ;  /* 0x000000ffff040224 */ /* 0x002fe200008e0604 */
[----:B------:R-:W-:-:S04]  /*12150*/  ISETP.GE.AND P1, PT, R3, 0x21, PT ;  /* 0x000000210300780c */ /* 0x000fc80003f26270 */
        /* <DEDUP_REMOVED lines=32> */
.L_x_1266:
        /* <DEDUP_REMOVED lines=12> */
.L_x_1194:
        /* <DEDUP_REMOVED lines=11> */
.L_x_1195:
[----:B------:R1:W5:Y:S01]  /*124d0*/  LDL.LU R3, [R1] ;  /* 0x0000000001037983 */ /* 0x0003620000300800 */
[----:B------:R1:W-:Y:S02]  /*124e0*/  SYNCS.ARRIVE.TRANS64.A1T0 RZ, [R2+URZ+0x2d830], RZ ;  /* 0x02d830ff02ff79a7 */ /* 0x0003e4000810003f */
[----:B------:R-:W-:Y:S05]  /*124f0*/  WARPSYNC.ALL ;  /* 0x0000000000007948 */ /* 0x000fea0003800000 */
[----:B------:R-:W-:Y:S01]  /*12500*/  ULDC.64 UR4, c[0x0][0x298] ;  /* 0x0000a60000047ab9 */ /* 0x000fe20000000a00 */
[----:B------:R-:W-:Y:S01]  /*12510*/  BSSY B6, `(.L_x_1196) ;  /* 0x000001c000067945 */ /* 0x000fe20003800000 */
[----:B-1----:R-:W-:Y:S01]  /*12520*/  VIADD R2, R22, 0xc400 ;  /* 0x0000c40016027836 */ /* 0x002fe20000000000 */
[----:B------:R-:W-:Y:S04]  /*12530*/  BAR.SYNC.DEFER_BLOCKING 0x8, 0x200 ;  /* 0x0208000000007b1d */ /* 0x000fe80000010000 */
[----:B------:R-:W-:-:S02]  /*12540*/  LOP3.LUT P0, RZ, R2, 0x1bf, RZ, 0xc0, !PT ;  /* 0x000001bf02ff7812 */ /* 0x000fc4000780c0ff */
[----:B-----5:R-:W-:Y:S01]  /*12550*/  SHF.R.S32.HI R0, RZ, 0x1f, R3 ;  /* 0x0000001fff007819 */ /* 0x020fe20000011403 */
[----:B0-----:R-:W-:-:S04]  /*12560*/  IMAD.WIDE.U32 R4, R3, UR4, RZ ;  /* 0x0000000403047c25 */ /* 0x001fc8000f8e00ff */
[----:B------:R-:W-:Y:S01]  /*12570*/  IMAD R0, R0, UR4, RZ ;  /* 0x0000000400007c24 */ /* 0x000fe2000f8e02ff */
[----:B------:R0:W-:Y:S03]  /*12580*/  STL.64 [R1+0x20], R4 ;  /* 0x0000200401007387 */ /* 0x0001e60000100a00 */
[----:B------:R-:W-:-:S04]  /*12590*/  IMAD R0, R3, UR5, R0 ;  /* 0x0000000503007c24 */ /* 0x000fc8000f8e0200 */
[----:B------:R-:W-:-:S05]  /*125a0*/  IMAD.IADD R0, R5, 0x1, R0 ;  /* 0x0000000105007824 */ /* 0x000fca00078e0200 */
[----:B------:R0:W-:Y:S01]  /*125b0*/  STL [R1], R0 ;  /* 0x0000000001007387 */ /* 0x0001e20000100800 */
[----:B------:R-:W-:Y:S05]  /*125c0*/  @!P0 BRA `(.L_x_1197) ;  /* 0x0000000000408947 */ /* 0x000fea0003800000 */
[----:B------:R-:W-:Y:S01]  /*125d0*/  MOV R2, 0x0 ;  /* 0x0000000000027802 */ /* 0x000fe20000000f00 */
[----:B------:R-:W-:Y:S01]  /*125e0*/  ULDC.64 UR6, c[0x4][0x88] ;  /* 0x0100220000067ab9 */ /* 0x000fe20000000a00 */
[----:B------:R-:W-:Y:S01]  /*125f0*/  ULDC.64 UR8, c[0x4][0x90] ;  /* 0x0100240000087ab9 */ /* 0x000fe20000000a00 */
[----:B------:R-:W-:Y:S01]  /*12600*/  ULDC.64 UR4, c[0x4][0x20] ;  /* 0x0100080000047ab9 */ /* 0x000fe20000000a00 */
[----:B0-----:R-:W-:Y:S02]  /*12610*/  IMAD.U32 R4, RZ, RZ, UR6 ;  /* 0x00000006ff047e24 */ /* 0x001fe4000f8e00ff */
[----:B------:R-:W0:Y:S01]  /*12620*/  LDC.64 R2, c[0x4][R2] ;  /* 0x0100000002027b82 */ /* 0x000e220000000a00 */
        /* <DEDUP_REMOVED lines=10> */
.L_x_1197:
[----:B------:R-:W-:Y:S05]  /*126d0*/  BSYNC B6 ;  /* 0x0000000000067941 */ /* 0x000fea0003800000 */
.L_x_1196:
[----:B------:R-:W2:Y:S01]  /*126e0*/  LDL.LU R21, [R1] ;  /* 0x0000000001157983 */ /* 0x000ea20000300800 */
[----:B------:R-:W1:Y:S01]  /*126f0*/  LDC R6, c[0x0][0x448] ;  /* 0x00011200ff067b82 */ /* 0x000e620000000800 */
[----:B------:R-:W-:Y:S01]  /*12700*/  ULDC.64 UR4, c[0x0][0x2d8] ;  /* 0x0000b60000047ab9 */ /* 0x000fe20000000a00 */
[----:B------:R-:W-:Y:S01]  /*12710*/  LOP3.LUT P6, RZ, R23, 0x40, RZ, 0xc0, !PT ;  /* 0x0000004017ff7812 */ /* 0x000fe200078cc0ff */
[----:B------:R-:W2:Y:S01]  /*12720*/  LDL.LU.64 R2, [R1+0x20] ;  /* 0x0000200001027983 */ /* 0x000ea20000300a00 */
[----:B0-----:R-:W-:Y:S01]  /*12730*/  SHF.R.S32.HI R5, RZ, 0x1f, R19 ;  /* 0x0000001fff057819 */ /* 0x001fe20000011413 */
[----:B------:R-:W-:Y:S01]  /*12740*/  ULDC.64 UR6, c[0x0][0x2c8] ;  /* 0x0000b20000067ab9 */ /* 0x000fe20000000a00 */
[----:B------:R-:W-:Y:S01]  /*12750*/  ULDC.64 UR8, c[0x0][0x280] ;  /* 0x0000a00000087ab9 */ /* 0x000fe20000000a00 */
[----:B------:R-:W3:Y:S01]  /*12760*/  LDL R20, [R1+0x4] ;  /* 0x0000040001147983 */ /* 0x000ee20000100800 */
[----:B------:R-:W-:Y:S01]  /*12770*/  SEL R5, R5, RZ, !P6 ;  /* 0x000000ff05057207 */ /* 0x000fe20007000000 */
[----:B------:R-:W0:Y:S01]  /*12780*/  LDC R10, c[0x0][0x448] ;  /* 0x00011200ff0a7b82 */ /* 0x000e220000000800 */
[----:B------:R-:W-:Y:S01]  /*12790*/  SEL R0, R19, RZ, !P6 ;  /* 0x000000ff13007207 */ /* 0x000fe20007000000 */
[----:B------:R-:W4:Y:S01]  /*127a0*/  S2R R13, SR_TID.X ;  /* 0x00000000000d7919 */ /* 0x000f220000002100 */
[----:B-1----:R-:W-:Y:S01]  /*127b0*/  ISETP.NE.AND P6, PT, R6, 0x1, PT ;  /* 0x000000010600780c */ /* 0x002fe20003fc5270 */
[----:B----4-:R-:W-:-:S05]  /*127c0*/  IMAD.SHL.U32 R11, R13, 0x8, RZ ;  /* 0x000000080d0b7824 */ /* 0x010fca00078e00ff */
[----:B------:R-:W-:-:S04]  /*127d0*/  LOP3.LUT R11, R11, 0x18, RZ, 0xc0, !PT ;  /* 0x000000180b0b7812 */ /* 0x000fc800078ec0ff */
[C---:B------:R-:W-:Y:S02]  /*127e0*/  LOP3.LUT R12, R11.reuse, 0x20, RZ, 0xfc, !PT ;  /* 0x000000200b0c7812 */ /* 0x040fe400078efcff */
[----:B------:R-:W-:Y:S01]  /*127f0*/  LOP3.LUT R11, R11, 0x40, RZ, 0xfc, !PT ;  /* 0x000000400b0b7812 */ /* 0x000fe200078efcff */
[----:B--2---:R-:W-:Y:S02]  /*12800*/  IMAD.MOV.U32 R3, RZ, RZ, R21 ;  /* 0x000000ffff037224 */ /* 0x004fe400078e0015 */
[----:B------:R-:W1:Y:S01]  /*12810*/  S2R R21, SR_TID.X ;  /* 0x0000000000157919 */ /* 0x000e620000002100 */
[----:B---3--:R-:W-:Y:S02]  /*12820*/  IMAD R4, R20, UR4, RZ ;  /* 0x0000000414047c24 */ /* 0x008fe4000f8e02ff */
[----:B------:R-:W2:Y:S01]  /*12830*/  S2R R20, SR_TID.X ;  /* 0x0000000000147919 */ /* 0x000ea20000002100 */
[----:B------:R-:W-:-:S04]  /*12840*/  IMAD.WIDE.U32 R2, R18, UR4, R2 ;  /* 0x0000000412027c25 */ /* 0x000fc8000f8e0002 */
[----:B------:R-:W-:Y:S01]  /*12850*/  IMAD R4, R18, UR5, R4 ;  /* 0x0000000512047c24 */ /* 0x000fe2000f8e0204 */
[----:B------:R-:W-:Y:S02]  /*12860*/  ULDC.64 UR4, c[0x0][0x2e0] ;  /* 0x0000b80000047ab9 */ /* 0x000fe40000000a00 */
[----:B------:R-:W-:Y:S02]  /*12870*/  IMAD R5, R5, UR4, RZ ;  /* 0x0000000405057c24 */ /* 0x000fe4000f8e02ff */
[----:B------:R-:W-:Y:S02]  /*12880*/  IMAD.IADD R3, R3, 0x1, R4 ;  /* 0x0000000103037824 */ /* 0x000fe400078e0204 */
[----:B------:R-:W3:Y:S01]  /*12890*/  @P6 LDC R4, c[0x0][0x44c] ;  /* 0x00011300ff046b82 */ /* 0x000ee20000000800 */
[C---:B------:R-:W-:Y:S02]  /*128a0*/  IMAD R5, R0.reuse, UR5, R5 ;  /* 0x0000000500057c24 */ /* 0x040fe4000f8e0205 */
[----:B------:R-:W-:Y:S01]  /*128b0*/  IMAD.WIDE.U32 R2, R0, UR4, R2 ;  /* 0x0000000400027c25 */ /* 0x000fe2000f8e0002 */
[----:B------:R-:W-:-:S03]  /*128c0*/  ULDC.64 UR4, c[0x0][0x2d0] ;  /* 0x0000b40000047ab9 */ /* 0x000fc60000000a00 */
[----:B------:R-:W-:Y:S01]  /*128d0*/  IMAD.IADD R3, R3, 0x1, R5 ;  /* 0x0000000103037824 */ /* 0x000fe200078e0205 */
[----:B------:R-:W4:Y:S01]  /*128e0*/  @P6 LDC R0, c[0x0][0x450] ;  /* 0x00011400ff006b82 */ /* 0x000f220000000800 */
[----:B-1----:R-:W-:Y:S01]  /*128f0*/  IMAD.SHL.U32 R21, R21, 0x20, RZ ;  /* 0x0000002015157824 */ /* 0x002fe200078e00ff */
[----:B--2---:R-:W-:-:S04]  /*12900*/  LOP3.LUT R20, R20, 0x7f, RZ, 0xc0, !PT ;  /* 0x0000007f14147812 */ /* 0x004fc800078ec0ff */
[----:B------:R-:W-:Y:S02]  /*12910*/  LOP3.LUT R21, R21, 0x60, RZ, 0xc0, !PT ;  /* 0x0000006015157812 */ /* 0x000fe400078ec0ff */
[----:B------:R-:W-:-:S04]  /*12920*/  SHF.R.U32.HI R20, RZ, 0x2, R20 ;  /* 0x00000002ff147819 */ /* 0x000fc80000011614 */
[----:B------:R-:W-:Y:S02]  /*12930*/  LOP3.LUT R20, R20, R21, RZ, 0xfc, !PT ;  /* 0x0000001514147212 */ /* 0x000fe400078efcff */
[----:B------:R-:W-:-:S03]  /*12940*/  LOP3.LUT R21, R13, 0x7f, RZ, 0xc0, !PT ;  /* 0x0000007f0d157812 */ /* 0x000fc600078ec0ff */
[----:B------:R-:W-:Y:S01]  /*12950*/  IMAD.IADD R6, R20, 0x1, R27 ;  /* 0x0000000114067824 */ /* 0x000fe200078e021b */
[----:B------:R-:W-:Y:S01]  /*12960*/  SHF.R.U32.HI R21, RZ, 0x2, R21 ;  /* 0x00000002ff157819 */ /* 0x000fe20000011615 */
[----:B------:R-:W-:Y:S02]  /*12970*/  IMAD.SHL.U32 R20, R13, 0x8, RZ ;  /* 0x000000080d147824 */ /* 0x000fe400078e00ff */
[----:B---3--:R-:W-:-:S03]  /*12980*/  @P6 IMAD.HI.U32 R5, R6, R4, RZ ;  /* 0x0000000406056227 */ /* 0x008fc600078e00ff */
[----:B------:R-:W-:Y:S01]  /*12990*/  LOP3.LUT R20, R20, 0x18, RZ, 0xc0, !PT ;  /* 0x0000001814147812 */ /* 0x000fe200078ec0ff */
[----:B------:R-:W-:Y:S01]  /*129a0*/  IMAD.MOV.U32 R4, RZ, RZ, R6 ;  /* 0x000000ffff047224 */ /* 0x000fe200078e0006 */
[----:B----4-:R-:W-:-:S04]  /*129b0*/  @P6 SHF.R.U32.HI R4, RZ, R0, R5 ;  /* 0x00000000ff046219 */ /* 0x010fc80000011605 */
[--C-:B------:R-:W-:Y:S01]  /*129c0*/  SHF.R.S32.HI R0, RZ, 0x1f, R4.reuse ;  /* 0x0000001fff007819 */ /* 0x100fe20000011404 */
[----:B------:R-:W-:-:S04]  /*129d0*/  IMAD.MOV R7, RZ, RZ, -R4 ;  /* 0x000000ffff077224 */ /* 0x000fc800078e0a04 */
[----:B------:R-:W-:-:S04]  /*129e0*/  IMAD R0, R0, UR4, RZ ;  /* 0x0000000400007c24 */ /* 0x000fc8000f8e02ff */
[C---:B------:R-:W-:Y:S02]  /*129f0*/  IMAD R0, R4.reuse, UR5, R0 ;  /* 0x0000000504007c24 */ /* 0x040fe4000f8e0200 */
[----:B------:R-:W-:-:S04]  /*12a00*/  IMAD.WIDE.U32 R4, R4, UR4, R2 ;  /* 0x0000000404047c25 */ /* 0x000fc8000f8e0002 */
[----:B------:R-:W-:Y:S02]  /*12a10*/  IMAD.IADD R5, R5, 0x1, R0 ;  /* 0x0000000105057824 */ /* 0x000fe400078e0200 */
[----:B0-----:R-:W-:-:S04]  /*12a20*/  IMAD R0, R10, R7, R6 ;  /* 0x000000070a007224 */ /* 0x001fc800078e0206 */
        /* <DEDUP_REMOVED lines=12> */
[----:B-1----:R-:W-:-:S05]  /*12af0*/  @P6 SHF.R.U32.HI R6, RZ, R8, R7 ;  /* 0x00000008ff066219 */ /* 0x002fca0000011607 */
[----:B------:R-:W-:Y:S02]  /*12b00*/  IMAD.MOV R7, RZ, RZ, -R6 ;  /* 0x000000ffff077224 */ /* 0x000fe400078e0a06 */
        /* <DEDUP_REMOVED lines=19> */
[----:B------:R-:W2:Y:S01]  /*12c40*/  LDL R11, [R1+0x1c] ;  /* 0x00001c00010b7983 */ /* 0x000ea20000100800 */
[----:B------:R-:W-:Y:S02]  /*12c50*/  IMAD R3, R28, R10, RZ ;  /* 0x0000000a1c037224 */ /* 0x000fe400078e02ff */
[----:B------:R-:W-:Y:S01]  /*12c60*/  IMAD.IADD R2, R21, 0x1, R27 ;  /* 0x0000000115027824 */ /* 0x000fe200078e021b */
[----:B------:R-:W0:Y:S04]  /*12c70*/  SHFL.IDX PT, R5, R4, RZ, 0x1c1f ;  /* 0x001c1fff04057589 */ /* 0x000e2800000e0000 */
[----:B------:R-:W1:Y:S01]  /*12c80*/  SHFL.IDX PT, R6, R0, RZ, 0x1c1f ;  /* 0x001c1fff00067589 */ /* 0x000e6200000e0000 */
[----:B------:R-:W-:-:S13]  /*12c90*/  ISETP.GE.AND P3, PT, R2, R3, PT ;  /* 0x000000030200720c */ /* 0x000fda0003f66270 */
[----:B0-----:R-:W-:-:S05]  /*12ca0*/  @!P3 LEA R5, P4, R20, R5, 0x1 ;  /* 0x000000051405b211 */ /* 0x001fca00078808ff */
[----:B-1----:R-:W-:-:S04]  /*12cb0*/  @!P3 IMAD.X R6, RZ, RZ, R6, P4 ;  /* 0x000000ffff06b224 */ /* 0x002fc800020e0606 */
[----:B------:R-:W-:Y:S02]  /*12cc0*/  @!P3 IMAD.MOV.U32 R7, RZ, RZ, R6 ;  /* 0x000000ffff07b224 */ /* 0x000fe400078e0006 */
[----:B------:R-:W-:Y:S02]  /*12cd0*/  @!P3 IMAD.MOV.U32 R6, RZ, RZ, R5 ;  /* 0x000000ffff06b224 */ /* 0x000fe400078e0005 */
[----:B------:R-:W0:Y:S04]  /*12ce0*/  SHFL.IDX PT, R5, R4, 0x1, 0x1c1f ;  /* 0x003c1f0004057f89 */ /* 0x000e2800000e0000 */
[----:B--2---:R-:W-:Y:S04]  /*12cf0*/  @!P3 LDGSTS.E.BYPASS.LTC128B.128 [R11+0xc400], desc[UR54][R6.64], !P0 ;  /* 0x0c400000060bbfae */ /* 0x004fe8000c101d76 */
[----:B------:R-:W-:Y:S04]  /*12d00*/  @!P3 LDGSTS.E.BYPASS.LTC128B.128 [R11+0xf400], desc[UR54][R6.64+0x40], !P1 ;  /* 0x0f400040060bbfae */ /* 0x000fe8000c901d76 */
[----:B------:R1:W-:Y:S04]  /*12d10*/  @!P3 LDGSTS.E.BYPASS.LTC128B.128 [R11+0x12400], desc[UR54][R6.64+0x80], !P2 ;  /* 0x12400080060bbfae */ /* 0x0003e8000d101d76 */
[----:B-1----:R-:W1:Y:S01]  /*12d20*/  SHFL.IDX PT, R7, R0, 0x1, 0x1c1f ;  /* 0x003c1f0000077f89 */ /* 0x002e6200000e0000 */
[----:B------:R-:W-:-:S05]  /*12d30*/  VIADD R6, R2, 0x20 ;  /* 0x0000002002067836 */ /* 0x000fca0000000000 */
[----:B------:R-:W-:-:S13]  /*12d40*/  ISETP.GE.AND P3, PT, R6, R3, PT ;  /* 0x000000030600720c */ /* 0x000fda0003f66270 */
[----:B0-----:R-:W-:-:S05]  /*12d50*/  @!P3 LEA R5, P4, R20, R5, 0x1 ;  /* 0x000000051405b211 */ /* 0x001fca00078808ff */
[----:B-1----:R-:W-:Y:S02]  /*12d60*/  @!P3 IMAD.X R7, RZ, RZ, R7, P4 ;  /* 0x000000ffff07b224 */ /* 0x002fe400020e0607 */
[----:B------:R-:W-:Y:S02]  /*12d70*/  @!P3 IMAD.MOV.U32 R6, RZ, RZ, R5 ;  /* 0x000000ffff06b224 */ /* 0x000fe400078e0005 */
        /* <DEDUP_REMOVED lines=30> */
[----:B------:R-:W-:-:S04]  /*12f60*/  @!P3 IMAD.X R0, RZ, RZ, R0, P4 ;  /* 0x000000ffff00b224 */ /* 0x000fc800020e0600 */
[----:B------:R-:W-:-:S05]  /*12f70*/  @!P3 IMAD.MOV.U32 R5, RZ, RZ, R0 ;  /* 0x000000ffff05b224 */ /* 0x000fca00078e0000 */
[----:B------:R0:W-:Y:S04]  /*12f80*/  @!P3 LDGSTS.E.BYPASS.LTC128B.128 [R11+0xe400], desc[UR54][R4.64], !P0 ;  /* 0x0e400000040bbfae */ /* 0x0001e8000c101d76 */
[----:B------:R0:W-:Y:S04]  /*12f90*/  @!P3 LDGSTS.E.BYPASS.LTC128B.128 [R11+0x11400], desc[UR54][R4.64+0x40], !P1 ;  /* 0x11400040040bbfae */ /* 0x0001e8000c901d76 */
[----:B-1----:R0:W-:Y:S02]  /*12fa0*/  @!P3 LDGSTS.E.BYPASS.LTC128B.128 [R11+0x14400], desc[UR54][R4.64+0x80], !P2 ;  /* 0x14400080040bbfae */ /* 0x0021e4000d101d76 */
.L_x_1279:
        /* <DEDUP_REMOVED lines=13> */
.L_x_1199:
        /* <DEDUP_REMOVED lines=18> */
.L_x_1280:
[----:B------:R-:W-:Y:S05]  /*131a0*/  BSYNC B0 ;  /* 0x0000000000007941 */ /* 0x000fea0003800000 */
.L_x_1200:
[----:B------:R-:W1:Y:S04]  /*131b0*/  LDL.LU R3, [R1+0x28] ;  /* 0x0000280001037983 */ /* 0x000e680000300800 */
[----:B------:R-:W2:Y:S01]  /*131c0*/  LDL R2, [R1+0x10] ;  /* 0x0000100001027983 */ /* 0x000ea20000100800 */
[----:B------:R-:W-:Y:S01]  /*131d0*/  BSSY B0, `(.L_x_1202) ;  /* 0x0000100000007945 */ /* 0x000fe20003800000 */
[----:B-1----:R-:W-:-:S05]  /*131e0*/  VIADD R0, R3, 0xfffffffe ;  /* 0xfffffffe03007836 */ /* 0x002fca0000000000 */
[----:B--2---:R-:W-:-:S13]  /*131f0*/  ISETP.GE.AND P0, PT, R0, R2, PT ;  /* 0x000000020000720c */ /* 0x004fda0003f06270 */
[----:B------:R-:W-:Y:S05]  /*13200*/  @!P0 BRA `(.L_x_1203) ;  /* 0x0000000c00f08947 */ /* 0x000fea0003800000 */
[----:B------:R-:W0:Y:S01]  /*13210*/  S2R R2, SR_TID.X ;  /* 0x0000000000027919 */ /* 0x000e220000002100 */
[----:B------:R-:W-:Y:S01]  /*13220*/  ULDC UR4, c[0x0][0x2f4] ;  /* 0x0000bd0000047ab9 */ /* 0x000fe20000000800 */
[----:B------:R-:W-:Y:S01]  /*13230*/  IMAD.MOV.U32 R10, RZ, RZ, R25 ;  /* 0x000000ffff0a7224 */ /* 0x000fe200078e0019 */
[----:B------:R1:W-:Y:S01]  /*13240*/  STL [R1], R26 ;  /* 0x0000001a01007387 */ /* 0x0003e20000100800 */
[----:B------:R-:W-:Y:S02]  /*13250*/  IMAD.MOV.U32 R20, RZ, RZ, R29 ;  /* 0x000000ffff147224 */ /* 0x000fe400078e001d */
[----:B0-----:R-:W-:-:S05]  /*13260*/  IMAD.SHL.U32 R4, R2, 0x8, RZ ;  /* 0x0000000802047824 */ /* 0x001fca00078e00ff */
[----:B------:R-:W-:-:S04]  /*13270*/  LOP3.LUT R4, R4, 0x18, RZ, 0xc0, !PT ;  /* 0x0000001804047812 */ /* 0x000fc800078ec0ff */
[C---:B------:R-:W-:Y:S02]  /*13280*/  LOP3.LUT R3, R4.reuse, 0x20, RZ, 0xfc, !PT ;  /* 0x0000002004037812 */ /* 0x040fe400078efcff */
[C---:B------:R-:W-:Y:S02]  /*13290*/  LOP3.LUT R2, R4.reuse, 0x40, RZ, 0xfc, !PT ;  /* 0x0000004004027812 */ /* 0x040fe400078efcff */
[----:B------:R-:W-:Y:S02]  /*132a0*/  ISETP.GE.AND P3, PT, R4, UR4, PT ;  /* 0x0000000404007c0c */ /* 0x000fe4000bf66270 */
[----:B------:R-:W-:Y:S02]  /*132b0*/  ISETP.GE.AND P2, PT, R3, UR4, PT ;  /* 0x0000000403007c0c */ /* 0x000fe4000bf46270 */
[----:B-1----:R-:W-:-:S13]  /*132c0*/  ISETP.GE.AND P1, PT, R2, UR4, PT ;  /* 0x0000000402007c0c */ /* 0x002fda000bf26270 */
.L_x_1216:
[----:B------:R-:W2:Y:S01]  /*132d0*/  LDL R8, [R1+0x14] ;  /* 0x0000140001087983 */ /* 0x000ea20000100800 */
[----:B------:R-:W0:Y:S03]  /*132e0*/  LDC R4, c[0x0][0x430] ;  /* 0x00010c00ff047b82 */ /* 0x000e260000000800 */
[----:B------:R-:W3:Y:S04]  /*132f0*/  LDL R7, [R1+0x18] ;  /* 0x0000180001077983 */ /* 0x000ee80000100800 */
[----:B------:R-:W4:Y:S01]  /*13300*/  LDL R6, [R1+0x8] ;  /* 0x0000080001067983 */ /* 0x000f220000100800 */
[----:B------:R-:W1:Y:S01]  /*13310*/  S2R R2, SR_TID.X ;  /* 0x0000000000027919 */ /* 0x000e620000002100 */
[----:B0-----:R-:W-:-:S13]  /*13320*/  ISETP.NE.AND P0, PT, R4, 0x1, PT ;  /* 0x000000010400780c */ /* 0x001fda0003f05270 */
[----:B------:R-:W0:Y:S01]  /*13330*/  @P0 LDC R5, c[0x0][0x434] ;  /* 0x00010d00ff050b82 */ /* 0x000e220000000800 */
[----:B-1----:R-:W-:-:S04]  /*13340*/  LOP3.LUT R3, R2, 0x7f, RZ, 0xc0, !PT ;  /* 0x0000007f02037812 */ /* 0x002fc800078ec0ff */
[----:B------:R-:W-:-:S03]  /*13350*/  SHF.R.U32.HI R4, RZ, 0x2, R3 ;  /* 0x00000002ff047819 */ /* 0x000fc60000011603 */
[----:B------:R-:W1:Y:S01]  /*13360*/  @P0 LDC R3, c[0x0][0x438] ;  /* 0x00010e00ff030b82 */ /* 0x000e620000000800 */
[----:B------:R-:W-:Y:S02]  /*13370*/  IMAD.SHL.U32 R2, R2, 0x20, RZ ;  /* 0x0000002002027824 */ /* 0x000fe400078e00ff */
[----:B------:R-:W-:-:S03]  /*13380*/  IMAD R4, R0, 0x80, R4 ;  /* 0x0000008000047824 */ /* 0x000fc600078e0204 */
        /* <DEDUP_REMOVED lines=19> */
[----:B------:R-:W-:Y:S02]  /*134c0*/  IMAD.U32 R6, RZ, RZ, UR36 ;  /* 0x00000024ff067e24 */ /* 0x000fe4000f8e00ff */
[----:B------:R-:W-:-:S03]  /*134d0*/  VIADD R25, R10, 0x1 ;  /* 0x000000010a197836 */ /* 0x000fc60000000000 */
[----:B------:R-:W-:Y:S02]  /*134e0*/  ISETP.NE.AND P4, PT, R6, 0x3, PT ;  /* 0x000000030600780c */ /* 0x000fe40003f85270 */
        /* <DEDUP_REMOVED lines=8> */
.L_x_1204:
[----:B------:R-:W-:Y:S01]  /*13570*/  IMAD R5, R25, 0x8, R22 ;  /* 0x0000000819057824 */ /* 0x000fe200078e0216 */
[----:B------:R-:W-:Y:S01]  /*13580*/  SHF.L.U32 R0, R29, 0x1f, RZ ;  /* 0x0000001f1d007819 */ /* 0x000fe200000006ff */
[----:B------:R-:W-:Y:S03]  /*13590*/  BSSY B1, `(.L_x_1205) ;  /* 0x0000003000017945 */ /* 0x000fe60003800000 */
[----:B------:R-:W0:Y:S02]  /*135a0*/  SYNCS.PHASECHK.TRANS64.TRYWAIT P0, [R5+URZ+0x2d840], R0 ;  /* 0x02d84000050075a7 */ /* 0x000e24000800017f */
[----:B0-----:R-:W-:Y:S05]  /*135b0*/  @!P0 BRA `(.L_x_1206) ;  /* 0x0000003400608947 */ /* 0x001fea0003800000 */
.L_x_1281:
[----:B------:R-:W-:Y:S05]  /*135c0*/  BSYNC B1 ;  /* 0x0000000000017941 */ /* 0x000fea0003800000 */
.L_x_1205:
[----:B------:R-:W2:Y:S01]  /*135d0*/  LDL R4, [R1+0x4] ;  /* 0x0000040001047983 */ /* 0x000ea20000100800 */
[----:B------:R-:W-:Y:S01]  /*135e0*/  SHF.R.S32.HI R21, RZ, 0x1f, R9 ;  /* 0x0000001fff157819 */ /* 0x000fe20000011409 */
[----:B------:R-:W-:Y:S01]  /*135f0*/  ULDC.64 UR4, c[0x0][0x300] ;  /* 0x0000c00000047ab9 */ /* 0x000fe20000000a00 */
[----:B------:R-:W-:Y:S01]  /*13600*/  LOP3.LUT P5, RZ, R23, 0x2, RZ, 0xc0, !PT ;  /* 0x0000000217ff7812 */ /* 0x000fe200078ac0ff */
        /* <DEDUP_REMOVED lines=13> */
[----:B-1----:R-:W-:Y:S02]  /*136e0*/  IMAD.SHL.U32 R11, R6, 0x8, RZ ;  /* 0x00000008060b7824 */ /* 0x002fe400078e00ff */
        /* <DEDUP_REMOVED lines=42> */
.L_x_1291:
        /* <DEDUP_REMOVED lines=11> */
.L_x_1208:
        /* <DEDUP_REMOVED lines=11> */
.L_x_1209:
[----:B------:R1:W-:Y:S01]  /*13af0*/  SYNCS.ARRIVE.TRANS64.A1T0 RZ, [R5+URZ+0x2d830], RZ ;  /* 0x02d830ff05ff79a7 */ /* 0x0003e2000810003f */
[----:B------:R-:W-:Y:S05]  /*13b00*/  @!P5 BRA `(.L_x_1210) ;  /* 0x000000000004d947 */ /* 0x000fea0003800000 */
[----:B------:R-:W-:Y:S01]  /*13b10*/  BPT.TRAP 0x1 ;  /* 0x000000040000795c */ /* 0x000fe20000300000 */
.L_x_1210:
[----:B------:R-:W-:Y:S01]  /*13b20*/  SHF.L.U32 R2, R20, 0x1f, RZ ;  /* 0x0000001f14027819 */ /* 0x000fe200000006ff */
[----:B-1----:R-:W-:Y:S01]  /*13b30*/  IMAD R5, R10, 0x8, R22 ;  /* 0x000000080a057824 */ /* 0x002fe200078e0216 */
[----:B------:R-:W-:Y:S03]  /*13b40*/  BSSY B1, `(.L_x_1211) ;  /* 0x0000003000017945 */ /* 0x000fe60003800000 */
[----:B------:R-:W1:Y:S02]  /*13b50*/  SYNCS.PHASECHK.TRANS64.TRYWAIT P0, [R5+URZ+0x2d860], R2 ;  /* 0x02d86002050075a7 */ /* 0x000e64000800017f */
[----:B-1----:R-:W-:Y:S05]  /*13b60*/  @!P0 BRA `(.L_x_1212) ;  /* 0x00000034005c8947 */ /* 0x002fea0003800000 */
.L_x_1292:
[----:B------:R-:W-:Y:S05]  /*13b70*/  BSYNC B1 ;  /* 0x0000000000017941 */ /* 0x000fea0003800000 */
.L_x_1211:
        /* <DEDUP_REMOVED lines=49> */
.L_x_1302:
        /* <DEDUP_REMOVED lines=32> */
.L_x_1214:
[----:B------:R-:W-:Y:S02]  /*14090*/  PLOP3.LUT P4, PT, P4, P0, PT, 0xa2, 0x0 ;  /* 0x000000000000781c */ /* 0x000fe40002781472 */
[----:B------:R-:W-:-:S08]  /*140a0*/  @P0 R2UR P4, UR4, R5 ;  /* 0x00000000050402ca */ /* 0x000fd00000080000 */
[----:B------:R-:W-:-:S05]  /*140b0*/  @P0 PLOP3.LUT P0, PT, P4, PT, PT, 0x80, 0x0 ;  /* 0x000000000000081c */ /* 0x000fca000270f070 */
[----:B------:R-:W-:Y:S01]  /*140c0*/  @!P4 SYNCS.ARRIVE.TRANS64.RED.A0T1 RZ, [UR4+0x2d850], RZ ;  /* 0x02d850ffffffc9a7 */ /* 0x000fe20008200404 */
[----:B------:R-:W-:Y:S07]  /*140d0*/  @!P4 ARRIVES.LDGSTSBAR.64.TRANSCNT [UR4+0x2d850] ;  /* 0x02d85000ff00c9b0 */ /* 0x000fee0008000a84 */
[----:B------:R-:W-:Y:S05]  /*140e0*/  @P0 BRA.U.ANY `(.L_x_1214) ;  /* 0xfffffffd00e80947 */ /* 0x000fea000393ffff */
[----:B------:R-:W-:Y:S01]  /*140f0*/  NOP ;  /* 0x0000000000007918 */ /* 0x000fe20000000000 */
[----:B------:R-:W-:Y:S02]  /*14100*/  IMAD.U32 R2, RZ, RZ, UR36 ;  /* 0x00000024ff027e24 */ /* 0x000fe4000f8e00ff */
[----:B------:R-:W-:-:S03]  /*14110*/  IMAD.MOV.U32 R24, RZ, RZ, R0 ;  /* 0x000000ffff187224 */ /* 0x000fc600078e0000 */
[----:B------:R-:W-:-:S13]  /*14120*/  ISETP.NE.AND P5, PT, R2, 0x3, PT ;  /* 0x000000030200780c */ /* 0x000fda0003fa5270 */
[----:B------:R-:W-:Y:S05]  /*14130*/  @!P5 BRA `(.L_x_1215) ;  /* 0x000000000004d947 */ /* 0x000fea0003800000 */
[----:B------:R-:W-:Y:S01]  /*14140*/  BPT.TRAP 0x1 ;  /* 0x000000040000795c */ /* 0x000fe20000300000 */
.L_x_1215:
[----:B------:R-:W2:Y:S01]  /*14150*/  LDL R2, [R1+0x10] ;  /* 0x0000100001027983 */ /* 0x000ea20000100800 */
[----:B------:R1:W-:Y:S01]  /*14160*/  SYNCS.ARRIVE.TRANS64.A1T0 RZ, [R5+URZ+0x2d850], RZ ;  /* 0x02d850ff05ff79a7 */ /* 0x0003e2000810003f */
[C---:B------:R-:W-:Y:S02]  /*14170*/  VIADD R0, R26.reuse, 0xffffffff ;  /* 0xffffffff1a007836 */ /* 0x040fe40000000000 */
[----:B------:R1:W-:Y:S01]  /*14180*/  STL [R1], R26 ;  /* 0x0000001a01007387 */ /* 0x0003e20000100800 */
[----:B------:R-:W-:Y:S02]  /*14190*/  IMAD.MOV.U32 R10, RZ, RZ, R25 ;  /* 0x000000ffff0a7224 */ /* 0x000fe400078e0019 */
[----:B------:R-:W-:Y:S01]  /*141a0*/  IMAD.MOV.U32 R20, RZ, RZ, R29 ;  /* 0x000000ffff147224 */ /* 0x000fe200078e001d */
[----:B--2---:R-:W-:-:S13]  /*141b0*/  ISETP.GT.AND P0, PT, R26, R2, PT ;  /* 0x000000021a00720c */ /* 0x004fda0003f04270 */
[----:B-1----:R-:W-:Y:S05]  /*141c0*/  @P0 BRA `(.L_x_1216) ;  /* 0xfffffff000400947 */ /* 0x002fea000383ffff */
.L_x_1203:
[----:B------:R-:W-:Y:S05]  /*141d0*/  BSYNC B0 ;  /* 0x0000000000007941 */ /* 0x000fea0003800000 */
.L_x_1202:
[----:B------:R-:W1:Y:S01]  /*141e0*/  S2R R2, SR_TID.X ;  /* 0x0000000000027919 */ /* 0x000e620000002100 */
[----:B------:R-:W-:Y:S01]  /*141f0*/  BSSY B0, `(.L_x_1217) ;  /* 0x0000010000007945 */ /* 0x000fe20003800000 */
[----:B-1----:R-:W-:-:S04]  /*14200*/  LOP3.LUT R2, R2, 0x7f, RZ, 0xc0, !PT ;  /* 0x0000007f02027812 */ /* 0x002fc800078ec0ff */
[----:B------:R-:W-:-:S13]  /*14210*/  ISETP.NE.AND P0, PT, R2, RZ, PT ;  /* 0x000000ff0200720c */ /* 0x000fda0003f05270 */
[----:B------:R-:W-:Y:S05]  /*14220*/  @P0 BRA `(.L_x_1218) ;  /* 0x0000000000300947 */ /* 0x000fea0003800000 */
[----:B0-----:R-:W0:Y:S01]  /*14230*/  S2R R5, SR_LANEID ;  /* 0x0000000000057919 */ /* 0x001e220000000000 */
[----:B------:R-:W-:Y:S01]  /*14240*/  VOTEU.ANY UR4, UPT, PT ;  /* 0x0000000000047886 */ /* 0x000fe200038e0100 */
[----:B------:R-:W1:Y:S01]  /*14250*/  LDC.64 R2, c[0x0][0xc60] ;  /* 0x00031800ff027b82 */ /* 0x000e620000000a00 */
[----:B------:R-:W0:Y:S02]  /*14260*/  FLO.U32 R0, UR4 ;  /* 0x0000000400007d00 */ /* 0x000e2400080e0000 */
[----:B0-----:R-:W-:-:S06]  /*14270*/  ISETP.EQ.U32.AND P0, PT, R0, R5, PT ;  /* 0x000000050000720c */ /* 0x001fcc0003f02070 */
[----:B------:R-:W1:Y:S07]  /*14280*/  POPC R5, UR4 ;  /* 0x0000000400057d09 */ /* 0x000e6e0008000000 */
[----:B-1----:R-:W2:Y:S01]  /*14290*/  @P0 ATOMG.E.ADD.STRONG.GPU PT, R3, desc[UR54][R2.64], R5 ;  /* 0x00000005020309a8 */ /* 0x002ea200081ee1f6 */
[----:B------:R-:W0:Y:S02]  /*142a0*/  S2R R4, SR_LTMASK ;  /* 0x0000000000047919 */ /* 0x000e240000003900 */
[----:B0-----:R-:W-:-:S04]  /*142b0*/  LOP3.LUT R4, R4, UR4, RZ, 0xc0, !PT ;  /* 0x0000000404047c12 */ /* 0x001fc8000f8ec0ff */
[----:B------:R-:W0:Y:S01]  /*142c0*/  POPC R7, R4 ;  /* 0x0000000400077309 */ /* 0x000e220000000000 */
[----:B--2---:R-:W0:Y:S02]  /*142d0*/  SHFL.IDX PT, R0, R3, R0, 0x1f ;  /* 0x00001f0003007589 */ /* 0x004e2400000e0000 */
[----:B0-----:R-:W-:-:S07]  /*142e0*/  IADD3 R16, R0, UR37, R7 ;  /* 0x0000002500107c10 */ /* 0x001fce000fffe007 */
.L_x_1218:
[----:B------:R-:W-:Y:S05]  /*142f0*/  BSYNC B0 ;  /* 0x0000000000007941 */ /* 0x000fea0003800000 */
.L_x_1217:
[----:B------:R-:W-:-:S05]  /*14300*/  IMAD.U32 R0, RZ, RZ, UR36 ;  /* 0x00000024ff007e24 */ /* 0x000fca000f8e00ff */
[----:B------:R-:W-:-:S13]  /*14310*/  ISETP.NE.AND P0, PT, R0, 0x3, PT ;  /* 0x000000030000780c */ /* 0x000fda0003f05270 */
[----:B------:R-:W-:Y:S05]  /*14320*/  @!P0 BRA `(.L_x_1219) ;  /* 0x0000000000048947 */ /* 0x000fea0003800000 */
[----:B------:R-:W-:Y:S01]  /*14330*/  BPT.TRAP 0x1 ;  /* 0x000000040000795c */ /* 0x000fe20000300000 */
.L_x_1219:
[----:B------:R-:W2:Y:S01]  /*14340*/  LDL.LU R2, [R1+0xc] ;  /* 0x00000c0001027983 */ /* 0x000ea20000300800 */
[----:B------:R-:W-:Y:S01]  /*14350*/  IMAD R0, R25, 0x8, R22 ;  /* 0x0000000819007824 */ /* 0x000fe200078e0216 */
[----:B------:R-:W-:Y:S01]  /*14360*/  SHF.L.U32 R3, R29, 0x1f, RZ ;  /* 0x0000001f1d037819 */ /* 0x000fe200000006ff */
[----:B------:R-:W-:Y:S03]  /*14370*/  BSSY B0, `(.L_x_1220) ;  /* 0x0000004000007945 */ /* 0x000fe60003800000 */
[----:B------:R-:W1:Y:S01]  /*14380*/  SYNCS.PHASECHK.TRANS64.TRYWAIT P0, [R0+URZ+0x2d860], R3 ;  /* 0x02d86003000075a7 */ /* 0x000e62000800017f */
[----:B--2---:R-:W-:Y:S01]  /*14390*/  IMAD R6, R26, -0x80, R2 ;  /* 0xffffff801a067824 */ /* 0x004fe200078e0202 */
[----:B-1----:R-:W-:Y:S06]  /*143a0*/  @!P0 BRA `(.L_x_1221) ;  /* 0x0000003000c48947 */ /* 0x002fec0003800000 */
.L_x_1303:
[----:B------:R-:W-:Y:S05]  /*143b0*/  BSYNC B0 ;  /* 0x0000000000007941 */ /* 0x000fea0003800000 */
.L_x_1220:
[----:B------:R-:W0:Y:S01]  /*143c0*/  S2R R2, SR_TID.X ;  /* 0x0000000000027919 */ /* 0x000e220000002100 */
[----:B------:R-:W-:Y:S01]  /*143d0*/  UMOV UR4, 0xffffffff ;  /* 0xffffffff00047882 */ /* 0x000fe20000000000 */
[----:B------:R-:W2:Y:S01]  /*143e0*/  S2R R7, SR_TID.X ;  /* 0x0000000000077919 */ /* 0x000ea20000002100 */
[----:B0-----:R-:W-:Y:S01]  /*143f0*/  LOP3.LUT R5, R2, 0x7f, RZ, 0xc0, !PT ;  /* 0x0000007f02057812 */ /* 0x001fe200078ec0ff */
[----:B--2---:R-:W-:-:S03]  /*14400*/  IMAD.SHL.U32 R2, R7, 0x8, RZ ;  /* 0x0000000807027824 */ /* 0x004fc600078e00ff */
[----:B------:R-:W-:Y:S01]  /*14410*/  SHF.R.U32.HI R5, RZ, 0x2, R5 ;  /* 0x00000002ff057819 */ /* 0x000fe20000011605 */
[----:B------:R-:W-:Y:S01]  /*14420*/  IMAD.SHL.U32 R4, R7, 0x8, RZ ;  /* 0x0000000807047824 */ /* 0x000fe200078e00ff */
        /* <DEDUP_REMOVED lines=49> */
.L_x_1313:
        /* <DEDUP_REMOVED lines=13> */
.L_x_1223:
        /* <DEDUP_REMOVED lines=11> */
.L_x_1224:
[----:B------:R-:W-:Y:S01]  /*148c0*/  VIADD R25, R25, 0x1 ;  /* 0x0000000119197836 */ /* 0x000fe20000000000 */
[----:B------:R0:W-:Y:S04]  /*148d0*/  SYNCS.ARRIVE.TRANS64.A1T0 RZ, [R0+URZ+0x2d850], RZ ;  /* 0x02d850ff00ff79a7 */ /* 0x0001e8000810003f */
[----:B------:R-:W-:-:S04]  /*148e0*/  ISETP.NE.AND P0, PT, R25, 0x2, PT ;  /* 0x000000021900780c */ /* 0x000fc80003f05270 */
[----:B0-----:R-:W-:Y:S02]  /*148f0*/  SEL R0, RZ, 0x1, P0 ;  /* 0x00000001ff007807 */ /* 0x001fe40000000000 */
[----:B------:R-:W-:Y:S02]  /*14900*/  SEL R25, R25, RZ, P0 ;  /* 0x000000ff19197207 */ /* 0x000fe40000000000 */
[----:B------:R-:W-:-:S07]  /*14910*/  LOP3.LUT R29, R29, R0, RZ, 0x3c, !PT ;  /* 0x000000001d1d7212 */ /* 0x000fce00078e3cff */
.L_x_1183:
[----:B------:R-:W-:Y:S05]  /*14920*/  BSYNC B7 ;  /* 0x0000000000077941 */ /* 0x000fea0003800000 */
.L_x_1181:
        /* <DEDUP_REMOVED lines=11> */
.L_x_1225:
[----:B------:R-:W1:Y:S01]  /*149e0*/  S2R R0, SR_TID.X ;  /* 0x0000000000007919 */ /* 0x000e620000002100 */
[----:B------:R-:W-:Y:S01]  /*149f0*/  UMOV UR4, 0xffffffff ;  /* 0xffffffff00047882 */ /* 0x000fe20000000000 */
[----:B-1----:R-:W-:-:S04]  /*14a00*/  LOP3.LUT R7, R0, 0x1f, RZ, 0xc0, !PT ;  /* 0x0000001f00077812 */ /* 0x002fc800078ec0ff */
[----:B------:R-:W-:Y:S01]  /*14a10*/  ISETP.NE.AND P0, PT, R7, 0x1f, PT ;  /* 0x0000001f0700780c */ /* 0x000fe20003f05270 */
[----:B------:R-:W-:-:S12]  /*14a20*/  BRA.DIV UR4, `(.L_x_1227) ;  /* 0x0000003204a87947 */ /* 0x000fd8000b800000 */
[----:B------:R-:W-:Y:S01]  /*14a30*/  IMAD.IADD R5, R19, 0x1, R7 ;  /* 0x0000000113057824 */ /* 0x000fe200078e0207 */
[----:B------:R-:W-:-:S04]  /*14a40*/  ULDC UR4, c[0x0][0xc3c] ;  /* 0x00030f0000047ab9 */ /* 0x000fc80000000800 */
[----:B------:R-:W-:-:S13]  /*14a50*/  ISETP.GE.OR P1, PT, R5, UR4, !P0 ;  /* 0x0000000405007c0c */ /* 0x000fda000c726670 */
[----:B------:R-:W1:Y:S02]  /*14a60*/  @!P1 LDC.64 R2, c[0x0][0xc80] ;  /* 0x00032000ff029b82 */ /* 0x000e640000000a00 */
[----:B-1----:R-:W-:-:S06]  /*14a70*/  @!P1 IMAD.WIDE R2, R5, 0x4, R2 ;  /* 0x0000000405029825 */ /* 0x002fcc00078e0202 */
[----:B------:R1:W2:Y:S01]  /*14a80*/  @!P1 LDG.E R3, desc[UR54][R2.64] ;  /* 0x0000003602039981 */ /* 0x0002a2000c1e1900 */
[C---:B------:R-:W-:Y:S02]  /*14a90*/  ISETP.GE.U32.AND P2, PT, R7.reuse, 0x2, PT ;  /* 0x000000020700780c */ /* 0x040fe40003f46070 */
[C---:B------:R-:W-:Y:S01]  /*14aa0*/  ISETP.GE.U32.AND P3, PT, R7.reuse, 0x4, PT ;  /* 0x000000040700780c */ /* 0x040fe20003f66070 */
[----:B------:R-:W-:Y:S01]  /*14ab0*/  SHFL.IDX PT, R0, R16, RZ, 0x1f ;  /* 0x00001fff10007589 */ /* 0x000fe200000e0000 */
[C---:B------:R-:W-:Y:S02]  /*14ac0*/  ISETP.GE.U32.AND P4, PT, R7.reuse, 0x8, PT ;  /* 0x000000080700780c */ /* 0x040fe40003f86070 */
[C---:B------:R-:W-:Y:S01]  /*14ad0*/  ISETP.GE.U32.AND P5, PT, R7.reuse, 0x10, PT ;  /* 0x000000100700780c */ /* 0x040fe20003fa6070 */
[----:B------:R-:W-:Y:S01]  /*14ae0*/  SHFL.IDX PT, R16, R16, 0x1, 0x1f ;  /* 0x00201f0010107f89 */ /* 0x000fe200000e0000 */
[----:B-1----:R-:W-:Y:S02]  /*14af0*/  IMAD.MOV.U32 R2, RZ, RZ, RZ ;  /* 0x000000ffff027224 */ /* 0x002fe400078e00ff */
[----:B--2---:R-:W-:Y:S01]  /*14b00*/  @!P1 IMAD.MOV.U32 R2, RZ, RZ, R3 ;  /* 0x000000ffff029224 */ /* 0x004fe200078e0003 */
[----:B------:R-:W-:-:S04]  /*14b10*/  ISETP.NE.AND P1, PT, R7, RZ, PT ;  /* 0x000000ff0700720c */ /* 0x000fc80003f25270 */
[----:B------:R-:W1:Y:S02]  /*14b20*/  SHFL.UP PT, R14, R2, 0x1, RZ ;  /* 0x04200000020e7989 */ /* 0x000e6400000e00ff */
[----:B-1----:R-:W-:-:S05]  /*14b30*/  SEL R5, R14, RZ, P1 ;  /* 0x000000ff0e057207 */ /* 0x002fca0000800000 */
[----:B------:R-:W-:-:S05]  /*14b40*/  IMAD.IADD R4, R2, 0x1, R5 ;  /* 0x0000000102047824 */ /* 0x000fca00078e0205 */
        /* <DEDUP_REMOVED lines=12> */
[----:B------:R1:W2:Y:S02]  /*14c10*/  SHFL.IDX PT, R14, R3, 0x1f, 0x1f ;  /* 0x03e01f00030e7f89 */ /* 0x0002a400000e0000 */
.L_x_1323:
[----:B------:R-:W-:Y:S02]  /*14c20*/  ULDC UR4, c[0x0][0xc38] ;  /* 0x00030e0000047ab9 */ /* 0x000fe40000000800 */
[----:B------:R-:W-:-:S04]  /*14c30*/  IMAD.U32 R4, RZ, RZ, UR4 ;  /* 0x00000004ff047e24 */ /* 0x000fc8000f8e00ff */
[----:B--2---:R-:W-:-:S04]  /*14c40*/  IMAD R5, R14, R4, RZ ;  /* 0x000000040e057224 */ /* 0x004fc800078e02ff */
[----:B------:R-:W-:-:S05]  /*14c50*/  IMAD.IADD R16, R16, 0x1, R5 ;  /* 0x0000000110107824 */ /* 0x000fca00078e0205 */
[----:B------:R-:W-:-:S13]  /*14c60*/  ISETP.GT.AND P6, PT, R16, R0, PT ;  /* 0x000000001000720c */ /* 0x000fda0003fc4270 */
[----:B------:R-:W-:Y:S05]  /*14c70*/  @P6 BRA `(.L_x_1228) ;  /* 0x00000000009c6947 */ /* 0x000fea0003800000 */
.L_x_1233:
[----:B------:R-:W2:Y:S01]  /*14c80*/  LDC R4, c[0x0][0xc3c] ;  /* 0x00030f00ff047b82 */ /* 0x000ea20000000800 */
[----:B------:R-:W-:-:S05]  /*14c90*/  VIADD R19, R19, 0x1f ;  /* 0x0000001f13137836 */ /* 0x000fca0000000000 */
[----:B--2---:R-:W-:-:S13]  /*14ca0*/  ISETP.GE.AND P6, PT, R19, R4, PT ;  /* 0x000000041300720c */ /* 0x004fda0003fc6270 */
[----:B------:R-:W-:Y:S05]  /*14cb0*/  @P6 BRA `(.L_x_1229) ;  /* 0x0000000400d06947 */ /* 0x000fea0003800000 */
[----:B------:R-:W2:Y:S01]  /*14cc0*/  S2R R2, SR_TID.X ;  /* 0x0000000000027919 */ /* 0x000ea20000002100 */
[----:B------:R-:W-:Y:S01]  /*14cd0*/  BSSY B0, `(.L_x_1230) ;  /* 0x0000009000007945 */ /* 0x000fe20003800000 */
[----:B--2---:R-:W-:-:S05]  /*14ce0*/  LOP3.LUT R2, R2, 0x1f, RZ, 0xc0, !PT ;  /* 0x0000001f02027812 */ /* 0x004fca00078ec0ff */
[----:B------:R-:W-:Y:S02]  /*14cf0*/  IMAD.IADD R5, R19, 0x1, R2 ;  /* 0x0000000113057824 */ /* 0x000fe400078e0202 */
[----:B------:R-:W-:-:S03]  /*14d00*/  IMAD.MOV.U32 R2, RZ, RZ, RZ ;  /* 0x000000ffff027224 */ /* 0x000fc600078e00ff */
[----:B------:R-:W-:-:S13]  /*14d10*/  ISETP.GE.OR P6, PT, R5, R4, !P0 ;  /* 0x000000040500720c */ /* 0x000fda00047c6670 */
[----:B------:R-:W-:Y:S05]  /*14d20*/  @P6 BRA `(.L_x_1231) ;  /* 0x00000000000c6947 */ /* 0x000fea0003800000 */
[----:B-1----:R-:W1:Y:S02]  /*14d30*/  LDC.64 R2, c[0x0][0xc80] ;  /* 0x00032000ff027b82 */ /* 0x002e640000000a00 */
[----:B-1----:R-:W-:-:S06]  /*14d40*/  IMAD.WIDE R2, R5, 0x4, R2 ;  /* 0x0000000405027825 */ /* 0x002fcc00078e0202 */
[----:B------:R2:W5:Y:S02]  /*14d50*/  LDG.E R2, desc[UR54][R2.64] ;  /* 0x0000003602027981 */ /* 0x000564000c1e1900 */
.L_x_1231:
[----:B------:R-:W-:Y:S05]  /*14d60*/  BSYNC B0 ;  /* 0x0000000000007941 */ /* 0x000fea0003800000 */
.L_x_1230:
[----:B------:R-:W-:-:S03]  /*14d70*/  UMOV UR4, 0xffffffff ;  /* 0xffffffff00047882 */ /* 0x000fc60000000000 */
[----:B------:R-:W-:Y:S05]  /*14d80*/  BRA.DIV UR4, `(.L_x_1232) ;  /* 0x0000003204f47947 */ /* 0x000fea000b800000 */
[----:B-----5:R-:W3:Y:S02]  /*14d90*/  SHFL.UP PT, R14, R2, 0x1, RZ ;  /* 0x04200000020e7989 */ /* 0x020ee400000e00ff */
[----:B---3--:R-:W-:-:S05]  /*14da0*/  SEL R13, R14, RZ, P1 ;  /* 0x000000ff0e0d7207 */ /* 0x008fca0000800000 */
[----:B------:R-:W-:-:S05]  /*14db0*/  IMAD.IADD R13, R2, 0x1, R13 ;  /* 0x00000001020d7824 */ /* 0x000fca00078e020d */
[----:B------:R-:W3:Y:S02]  /*14dc0*/  SHFL.UP PT, R14, R13, 0x2, RZ ;  /* 0x044000000d0e7989 */ /* 0x000ee400000e00ff */
[----:B---3--:R-:W-:-:S05]  /*14dd0*/  SEL R14, R14, RZ, P2 ;  /* 0x000000ff0e0e7207 */ /* 0x008fca0001000000 */
[----:B-12---:R-:W-:-:S05]  /*14de0*/  IMAD.IADD R3, R13, 0x1, R14 ;  /* 0x000000010d037824 */ /* 0x006fca00078e020e */
        /* <DEDUP_REMOVED lines=10> */
.L_x_1331:
[----:B------:R-:W-:Y:S02]  /*14e90*/  ULDC UR4, c[0x0][0xc38] ;  /* 0x00030e0000047ab9 */ /* 0x000fe40000000800 */
[----:B------:R-:W-:-:S04]  /*14ea0*/  IMAD.U32 R4, RZ, RZ, UR4 ;  /* 0x00000004ff047e24 */ /* 0x000fc8000f8e00ff */
[----:B--2---:R-:W-:-:S04]  /*14eb0*/  IMAD R5, R14, R4, RZ ;  /* 0x000000040e057224 */ /* 0x004fc800078e02ff */
[----:B------:R-:W-:-:S05]  /*14ec0*/  IMAD.IADD R16, R5, 0x1, R16 ;  /* 0x0000000105107824 */ /* 0x000fca00078e0210 */
[----:B------:R-:W-:-:S13]  /*14ed0*/  ISETP.GT.AND P6, PT, R16, R0, PT ;  /* 0x000000001000720c */ /* 0x000fda0003fc4270 */
[----:B------:R-:W-:Y:S05]  /*14ee0*/  @!P6 BRA `(.L_x_1233) ;  /* 0xfffffffc0064e947 */ /* 0x000fea000383ffff */
.L_x_1228:
[----:B------:R-:W-:Y:S01]  /*14ef0*/  IMAD.IADD R16, R16, 0x1, -R5 ;  /* 0x0000000110107824 */ /* 0x000fe200078e0a05 */
[----:B------:R-:W-:-:S03]  /*14f00*/  UMOV UR4, 0xffffffff ;  /* 0xffffffff00047882 */ /* 0x000fc60000000000 */
[----:B------:R-:W-:-:S05]  /*14f10*/  IMAD R5, R3, R4, R16 ;  /* 0x0000000403057224 */ /* 0x000fca00078e0210 */
[----:B------:R-:W-:Y:S01]  /*14f20*/  ISETP.GT.AND P6, PT, R5, R0, PT ;  /* 0x000000000500720c */ /* 0x000fe20003fc4270 */
[----:B------:R-:W-:-:S12]  /*14f30*/  BRA.DIV UR4, `(.L_x_1234) ;  /* 0x0000003604447947 */ /* 0x000fd8000b800000 */
[----:B------:R-:W-:-:S04]  /*14f40*/  VOTE.ANY R6, PT, !P6 ;  /* 0x0000000000067806 */ /* 0x000fc800070e0100 */
[----:B------:R-:W2:Y:S02]  /*14f50*/  POPC R5, R6 ;  /* 0x0000000600057309 */ /* 0x000ea40000000000 */
[----:B--2---:R2:W3:Y:S02]  /*14f60*/  SHFL.IDX PT, R17, R2, R5, 0x1f ;  /* 0x00001f0502117589 */ /* 0x0044e400000e0000 */
.L_x_1335:
[----:B------:R-:W-:Y:S01]  /*14f70*/  ISETP.NE.AND P0, PT, R6, RZ, PT ;  /* 0x000000ff0600720c */ /* 0x000fe20003f05270 */
[----:B------:R-:W-:-:S12]  /*14f80*/  IMAD.MOV.U32 R6, RZ, RZ, RZ ;  /* 0x000000ffff067224 */ /* 0x000fd800078e00ff */
[----:B------:R-:W-:Y:S05]  /*14f90*/  @!P0 BRA `(.L_x_1235) ;  /* 0x0000000000108947 */ /* 0x000fea0003800000 */
[----:B------:R-:W-:Y:S01]  /*14fa0*/  UMOV UR4, 0xffffffff ;  /* 0xffffffff00047882 */ /* 0x000fe20000000000 */
[----:B------:R-:W-:Y:S02]  /*14fb0*/  VIADD R12, R5, 0xffffffff ;  /* 0xffffffff050c7836 */ /* 0x000fe40000000000 */
[----:B------:R-:W-:Y:S05]  /*14fc0*/  BRA.DIV UR4, `(.L_x_1236) ;  /* 0x0000003604687947 */ /* 0x000fea000b800000 */
[----:B------:R4:W0:Y:S02]  /*14fd0*/  SHFL.IDX PT, R6, R3, R12, 0x1f ;  /* 0x00001f0c03067589 */ /* 0x00082400000e0000 */
.L_x_1235:
[----:B-12-4-:R-:W1:Y:S01]  /*14fe0*/  LDC.64 R2, c[0x0][0xc90] ;  /* 0x00032400ff027b82 */ /* 0x016e620000000a00 */
[----:B------:R-:W-:-:S04]  /*14ff0*/  IMAD.IADD R19, R5, 0x1, R19 ;  /* 0x0000000105137824 */ /* 0x000fc800078e0213 */
[----:B-1----:R-:W-:-:S05]  /*15000*/  IMAD.WIDE R2, R19, 0x4, R2 ;  /* 0x0000000413027825 */ /* 0x002fca00078e0202 */
[----:B------:R1:W3:Y:S01]  /*15010*/  LDG.E R7, desc[UR54][R2.64] ;  /* 0x0000003602077981 */ /* 0x0002e2000c1e1900 */
[----:B0-----:R-:W-:-:S04]  /*15020*/  IMAD R16, R6, R4, R16 ;  /* 0x0000000406107224 */ /* 0x001fc800078e0210 */
[----:B------:R-:W-:Y:S02]  /*15030*/  IMAD.IADD R0, R0, 0x1, -R16 ;  /* 0x0000000100007824 */ /* 0x000fe400078e0a10 */
[----:B-1----:R-:W-:Y:S02]  /*15040*/  IMAD.MOV.U32 R2, RZ, RZ, RZ ;  /* 0x000000ffff027224 */ /* 0x002fe400078e00ff */
[----:B---3--:R-:W-:-:S05]  /*15050*/  IMAD R5, R17, R7, RZ ;  /* 0x0000000711057224 */ /* 0x008fca00078e02ff */
[-C--:B------:R-:W-:Y:S02]  /*15060*/  IABS R8, R5.reuse ;  /* 0x0000000500087213 */ /* 0x080fe40000000000 */
[----:B------:R-:W-:Y:S02]  /*15070*/  IABS R6, R5 ;  /* 0x0000000500067213 */ /* 0x000fe40000000000 */
[----:B------:R-:W0:Y:S03]  /*15080*/  I2F.RP R9, R8 ;  /* 0x0000000800097306 */ /* 0x000e260000209400 */
[----:B------:R-:W-:-:S05]  /*15090*/  IMAD.MOV R6, RZ, RZ, -R6 ;  /* 0x000000ffff067224 */ /* 0x000fca00078e0a06 */
[----:B0-----:R-:W0:Y:S02]  /*150a0*/  MUFU.RCP R9, R9 ;  /* 0x0000000900097308 */ /* 0x001e240000001000 */
[----:B0-----:R-:W-:-:S06]  /*150b0*/  VIADD R10, R9, 0xffffffe ;  /* 0x0ffffffe090a7836 */ /* 0x001fcc0000000000 */
[----:B------:R-:W0:Y:S02]  /*150c0*/  F2I.FTZ.U32.TRUNC.NTZ R3, R10 ;  /* 0x0000000a00037305 */ /* 0x000e24000021f000 */
[----:B0-----:R-:W-:-:S04]  /*150d0*/  IMAD.MOV R11, RZ, RZ, -R3 ;  /* 0x000000ffff0b7224 */ /* 0x001fc800078e0a03 */
[----:B------:R-:W-:-:S04]  /*150e0*/  IMAD R11, R11, R8, RZ ;  /* 0x000000080b0b7224 */ /* 0x000fc800078e02ff */
[----:B------:R-:W-:Y:S01]  /*150f0*/  IMAD.HI.U32 R2, R3, R11, R2 ;  /* 0x0000000b03027227 */ /* 0x000fe200078e0002 */
[----:B------:R-:W-:-:S05]  /*15100*/  IABS R3, R0 ;  /* 0x0000000000037213 */ /* 0x000fca0000000000 */
        /* <DEDUP_REMOVED lines=17> */
[----:B------:R-:W-:-:S04]  /*15220*/  VIADDMNMX R4, R3, R4, R7, PT ;  /* 0x0000000403047246 */ /* 0x000fc80003800107 */
[----:B------:R-:W-:-:S04]  /*15230*/  IABS R7, R4 ;  /* 0x0000000400077213 */ /* 0x000fc80000000000 */
[----:B------:R-:W0:Y:S08]  /*15240*/  I2F.RP R8, R7 ;  /* 0x0000000700087306 */ /* 0x000e300000209400 */
[----:B0-----:R-:W0:Y:S02]  /*15250*/  MUFU.RCP R8, R8 ;  /* 0x0000000800087308 */ /* 0x001e240000001000 */
[----:B0-----:R-:W-:-:S06]  /*15260*/  VIADD R3, R8, 0xffffffe ;  /* 0x0ffffffe08037836 */ /* 0x001fcc0000000000 */
[----:B------:R-:W0:Y:S02]  /*15270*/  F2I.FTZ.U32.TRUNC.NTZ R3, R3 ;  /* 0x0000000300037305 */ /* 0x000e24000021f000 */
[----:B0-----:R-:W-:-:S04]  /*15280*/  IMAD.MOV R0, RZ, RZ, -R3 ;  /* 0x000000ffff007224 */ /* 0x001fc800078e0a03 */
[----:B------:R-:W-:Y:S01]  /*15290*/  IMAD R9, R0, R7, RZ ;  /* 0x0000000700097224 */ /* 0x000fe200078e02ff */
[----:B------:R-:W-:-:S03]  /*152a0*/  IABS R0, R4 ;  /* 0x0000000400007213 */ /* 0x000fc60000000000 */
[----:B------:R-:W-:Y:S01]  /*152b0*/  IMAD.HI.U32 R2, R3, R9, R2 ;  /* 0x0000000903027227 */ /* 0x000fe200078e0002 */
        /* <DEDUP_REMOVED lines=9> */
[C---:B------:R-:W-:Y:S01]  /*15350*/  LOP3.LUT R0, R5.reuse, R4, RZ, 0x3c, !PT ;  /* 0x0000000405007212 */ /* 0x040fe200078e3cff */
[----:B------:R-:W-:-:S03]  /*15360*/  IMAD.IADD R5, R5, 0x1, R6 ;  /* 0x0000000105057824 */ /* 0x000fc600078e0206 */
[----:B------:R-:W-:-:S07]  /*15370*/  ISETP.GE.AND P2, PT, R0, RZ, PT ;  /* 0x000000ff0000720c */ /* 0x000fce0003f46270 */
[----:B------:R-:W-:-:S06]  /*15380*/  @P0 VIADD R2, R2, 0x1 ;  /* 0x0000000102020836 */ /* 0x000fcc0000000000 */
[----:B------:R-:W-:Y:S01]  /*15390*/  @!P2 IMAD.MOV R2, RZ, RZ, -R2 ;  /* 0x000000ffff02a224 */ /* 0x000fe200078e0a02 */
[----:B------:R-:W-:Y:S01]  /*153a0*/  @!P1 LOP3.LUT R2, RZ, R4, RZ, 0x33, !PT ;  /* 0x00000004ff029212 */ /* 0x000fe200078e33ff */
[----:B------:R-:W-:-:S04]  /*153b0*/  IMAD.MOV R4, RZ, RZ, -R4 ;  /* 0x000000ffff047224 */ /* 0x000fc800078e0a04 */
[----:B------:R-:W-:Y:S01]  /*153c0*/  IMAD R18, R2, R4, R5 ;  /* 0x0000000402127224 */ /* 0x000fe200078e0205 */
[----:B------:R-:W-:-:S05]  /*153d0*/  LOP3.LUT R2, RZ, R2, RZ, 0x33, !PT ;  /* 0x00000002ff027212 */ /* 0x000fca00078e33ff */
[----:B------:R-:W-:Y:S01]  /*153e0*/  IMAD.IADD R17, R17, 0x1, R2 ;  /* 0x0000000111117824 */ /* 0x000fe200078e0202 */
[----:B------:R-:W-:Y:S06]  /*153f0*/  BRA `(.L_x_1237) ;  /* 0x00000000001c7947 */ /* 0x000fec0003800000 */
.L_x_1229:
[----:B------:R-:W-:Y:S01]  /*15400*/  UMOV UR4, URZ ;  /* 0x0000003f00047c82 */ /* 0x000fe20008000000 */
[----:B------:R-:W-:Y:S01]  /*15410*/  UMOV UR5, URZ ;  /* 0x0000003f00057c82 */ /* 0x000fe20008000000 */
[----:B------:R-:W-:Y:S01]  /*15420*/  ULDC UR6, c[0x0][0xc3c] ;  /* 0x00030f0000067ab9 */ /* 0x000fe20000000800 */
[----:B------:R-:W-:Y:S02]  /*15430*/  IMAD.MOV.U32 R16, RZ, RZ, R0 ;  /* 0x000000ffff107224 */ /* 0x000fe400078e0000 */
[----:B------:R-:W-:Y:S02]  /*15440*/  IMAD.U32 R17, RZ, RZ, UR4 ;  /* 0x00000004ff117e24 */ /* 0x000fe4000f8e00ff */
[----:B------:R-:W-:Y:S02]  /*15450*/  IMAD.U32 R18, RZ, RZ, UR5 ;  /* 0x00000005ff127e24 */ /* 0x000fe4000f8e00ff */
[----:B------:R-:W-:-:S07]  /*15460*/  IMAD.U32 R19, RZ, RZ, UR6 ;  /* 0x00000006ff137e24 */ /* 0x000fce000f8e00ff */
.L_x_1237:
[----:B------:R-:W2:Y:S01]  /*15470*/  S2R R0, SR_TID.X ;  /* 0x0000000000007919 */ /* 0x000ea20000002100 */
[----:B------:R-:W-:Y:S05]  /*15480*/  WARPSYNC.ALL ;  /* 0x0000000000007948 */ /* 0x000fea0003800000 */
[----:B------:R-:W-:Y:S01]  /*15490*/  BAR.SYNC.DEFER_BLOCKING 0x4, 0x200 ;  /* 0x0108000000007b1d */ /* 0x000fe20000010000 */
[----:B--2---:R-:W-:-:S04]  /*154a0*/  LOP3.LUT R0, R0, 0x1f, RZ, 0xc0, !PT ;  /* 0x0000001f00007812 */ /* 0x004fc800078ec0ff */
[----:B------:R-:W-:-:S13]  /*154b0*/  ISETP.NE.AND P0, PT, R0, RZ, PT ;  /* 0x000000ff0000720c */ /* 0x000fda0003f05270 */
[----:B-1----:R-:W1:Y:S01]  /*154c0*/  @!P0 S2R R3, SR_CgaCtaId ;  /* 0x0000000000038919 */ /* 0x002e620000008800 */
[----:B------:R-:W-:-:S04]  /*154d0*/  @!P0 MOV R0, 0x400 ;  /* 0x0000040000008802 */ /* 0x000fc80000000f00 */
[----:B-1----:R-:W-:-:S05]  /*154e0*/  @!P0 LEA R22, R3, R0, 0x18 ;  /* 0x0000000003168211 */ /* 0x002fca00078ec0ff */
[----:B------:R3:W-:Y:S01]  /*154f0*/  @!P0 STS.128 [R22+0x2d8d0], R16 ;  /* 0x02d8d01016008388 */ /* 0x0007e20000000c00 */
[----:B------:R-:W-:Y:S06]  /*15500*/  BAR.ARV 0x5, 0x200 ;  /* 0x0148000000007b1d */ /* 0x000fec0000002000 */
.L_x_1226:
[----:B------:R-:W-:Y:S02]  /*15510*/  ULDC UR4, c[0x0][0xc3c] ;  /* 0x00030f0000047ab9 */ /* 0x000fe40000000800 */
[----:B--2---:R-:W-:-:S13]  /*15520*/  ISETP.GE.AND P0, PT, R19, UR4, PT ;  /* 0x0000000413007c0c */ /* 0x004fda000bf06270 */
[----:B------:R-:W-:Y:S05]  /*15530*/  @!P0 BRA `(.L_x_1238) ;  /* 0xffffffb4008c8947 */ /* 0x000fea000383ffff */
[----:B------:R-:W-:Y:S05]  /*15540*/  BSYNC B8 ;  /* 0x0000000000087941 */ /* 0x000fea0003800000 */
.L_x_1169:
[----:B-1----:R-:W2:Y:S01]  /*15550*/  LDL.LU R0, [R1+0x2c] ;  /* 0x00002c0001007983 */ /* 0x002ea20000300800 */
[----:B------:R-:W-:Y:S01]  /*15560*/  BSSY B0, `(.L_x_1239) ;  /* 0x000000b000007945 */ /* 0x000fe20003800000 */
[----:B------:R-:W1:Y:S01]  /*15570*/  S2R R5, SR_CgaCtaId ;  /* 0x0000000000057919 */ /* 0x000e620000008800 */
[----:B--2---:R-:W-:-:S05]  /*15580*/  VIADD R0, R0, 0x1 ;  /* 0x0000000100007836 */ /* 0x004fca0000000000 */
[----:B------:R-:W-:-:S04]  /*15590*/  LEA.HI R2, R0, R0, RZ, 0x1 ;  /* 0x0000000000027211 */ /* 0x000fc800078f08ff */
[----:B------:R-:W-:Y:S02]  /*155a0*/  LOP3.LUT R3, R2, 0xfffffffe, RZ, 0xc0, !PT ;  /* 0xfffffffe02037812 */ /* 0x000fe400078ec0ff */
[----:B------:R-:W-:-:S03]  /*155b0*/  MOV R2, 0x400 ;  /* 0x0000040000027802 */ /* 0x000fc60000000f00 */
[----:B------:R-:W-:Y:S01]  /*155c0*/  IMAD.IADD R0, R0, 0x1, -R3 ;  /* 0x0000000100007824 */ /* 0x000fe200078e0a03 */
[----:B-1----:R-:W-:-:S04]  /*155d0*/  LEA R5, R5, R2, 0x18 ;  /* 0x0000000205057211 */ /* 0x002fc800078ec0ff */
[----:B------:R-:W-:-:S04]  /*155e0*/  SHF.L.U32 R0, R0, 0x1f, RZ ;  /* 0x0000001f00007819 */ /* 0x000fc800000006ff */
[----:B------:R-:W1:Y:S02]  /*155f0*/  SYNCS.PHASECHK.TRANS64.TRYWAIT P0, [R5+URZ+0x2d820], R0 ;  /* 0x02d82000050075a7 */ /* 0x000e64000800017f */
[----:B-1----:R-:W-:Y:S05]  /*15600*/  @!P0 BRA `(.L_x_1240) ;  /* 0x0000003000008947 */ /* 0x002fea0003800000 */
.L_x_1338:
[----:B------:R-:W-:Y:S05]  /*15610*/  BSYNC B0 ;  /* 0x0000000000007941 */ /* 0x000fea0003800000 */
.L_x_1239:
[----:B------:R-:W-:-:S03]  /*15620*/  UMOV UR4, 0xffffffff ;  /* 0xffffffff00047882 */ /* 0x000fc60000000000 */
[----:B------:R-:W-:Y:S05]  /*15630*/  BRA.DIV UR4, `(.L_x_1241) ;  /* 0x0000003204087947 */ /* 0x000fea000b800000 */
[----:B-1----:R-:W1:Y:S02]  /*15640*/  S2R R0, SR_TID.X ;  /* 0x0000000000007919 */ /* 0x002e640000002100 */
[----:B-1----:R-:W-:-:S04]  /*15650*/  SHF.R.U32.HI R0, RZ, 0x5, R0 ;  /* 0x00000005ff007819 */ /* 0x002fc80000011600 */
[----:B------:R-:W-:-:S05]  /*15660*/  LOP3.LUT R0, R0, 0x3, RZ, 0xc0, !PT ;  /* 0x0000000300007812 */ /* 0x000fca00078ec0ff */
[----:B------:R1:W2:Y:S02]  /*15670*/  SHFL.IDX PT, R14, R0, RZ, 0x1f ;  /* 0x00001fff000e7589 */ /* 0x0002a400000e0000 */
.L_x_1341:
[----:B--2---:R-:W-:Y:S01]  /*15680*/  ISETP.NE.AND P0, PT, R14, RZ, PT ;  /* 0x000000ff0e00720c */ /* 0x004fe20003f05270 */
[----:B------:R-:W-:-:S12]  /*15690*/  BSSY B0, `(.L_x_1242) ;  /* 0x0000024000007945 */ /* 0x000fd80003800000 */
[----:B------:R-:W-:Y:S05]  /*156a0*/  @P0 BRA `(.L_x_1243) ;  /* 0x0000000000880947 */ /* 0x000fea0003800000 */
[----:B------:R-:W-:-:S03]  /*156b0*/  UMOV UR4, 0xffffffff ;  /* 0xffffffff00047882 */ /* 0x000fc60000000000 */
[----:B------:R-:W-:Y:S05]  /*156c0*/  BRA.DIV UR4, `(.L_x_1244) ;  /* 0x0000003204187947 */ /* 0x000fea000b800000 */
[----:B------:R-:W-:-:S13]  /*156d0*/  ELECT P6, URZ, PT ;  /* 0x00000000003f782f */ /* 0x000fda00038c0000 */
.L_x_1344:
[----:B------:R-:W-:Y:S05]  /*156e0*/  @!P6 BRA `(.L_x_1243) ;  /* 0x000000000078e947 */ /* 0x000fea0003800000 */
[----:B------:R-:W-:-:S06]  /*156f0*/  ULOP3.LUT UR4, UR43, 0x2, URZ, 0xfc, !UPT ;  /* 0x000000022b047892 */ /* 0x000fcc000f8efc3f */
[----:B-1----:R-:W-:-:S05]  /*15700*/  IMAD.U32 R0, RZ, RZ, UR4 ;  /* 0x00000004ff007e24 */ /* 0x002fca000f8e00ff */
[----:B------:R-:W-:-:S13]  /*15710*/  ISETP.NE.AND P0, PT, R0, 0x3, PT ;  /* 0x000000030000780c */ /* 0x000fda0003f05270 */
[----:B------:R-:W-:Y:S05]  /*15720*/  @!P0 BRA `(.L_x_1245) ;  /* 0x0000000000048947 */ /* 0x000fea0003800000 */
[----:B------:R-:W-:Y:S01]  /*15730*/  BPT.TRAP 0x1 ;  /* 0x000000040000795c */ /* 0x000fe20000300000 */
.L_x_1245:
[----:B------:R-:W-:Y:S01]  /*15740*/  IMAD R3, R25, 0x8, R5 ;  /* 0x0000000819037824 */ /* 0x000fe200078e0205 */
[----:B------:R-:W-:Y:S01]  /*15750*/  SHF.L.U32 R2, R29, 0x1f, RZ ;  /* 0x0000001f1d027819 */ /* 0x000fe200000006ff */
[----:B------:R-:W-:-:S03]  /*15760*/  VIADD R25, R25, 0x1 ;  /* 0x0000000119197836 */ /* 0x000fc60000000000 */
[----:B------:R-:W1:Y:S02]  /*15770*/  SYNCS.PHASECHK.TRANS64.TRYWAIT P1, [R3+URZ+0x2d840], R2 ;  /* 0x02d84002030075a7 */ /* 0x000e64000802017f */
[----:B------:R-:W-:-:S04]  /*15780*/  ISETP.NE.AND P2, PT, R25, 0x2, PT ;  /* 0x000000021900780c */ /* 0x000fc80003f45270 */
[----:B------:R-:W-:Y:S01]  /*15790*/  SEL R0, RZ, 0x1, P2 ;  /* 0x00000001ff007807 */ /* 0x000fe20001000000 */
[----:B-1----:R-:W-:Y:S08]  /*157a0*/  @!P1 BRA `(.L_x_1246) ;  /* 0x0000003000009947 */ /* 0x002ff00003800000 */
.L_x_1345:
[----:B------:R-:W-:Y:S02]  /*157b0*/  SEL R25, R25, RZ, P2 ;  /* 0x000000ff19197207 */ /* 0x000fe40001000000 */
[----:B------:R-:W-:Y:S01]  /*157c0*/  LOP3.LUT R0, R29, R0, RZ, 0x3c, !PT ;  /* 0x000000001d007212 */ /* 0x000fe200078e3cff */
[----:B------:R-:W-:Y:S06]  /*157d0*/  @!P0 BRA `(.L_x_1247) ;  /* 0x0000000000048947 */ /* 0x000fec0003800000 */
[----:B------:R-:W-:Y:S01]  /*157e0*/  BPT.TRAP 0x1 ;  /* 0x000000040000795c */ /* 0x000fe20000300000 */
.L_x_1247:
[----:B------:R-:W-:Y:S01]  /*157f0*/  IMAD R25, R25, 0x8, R5 ;  /* 0x0000000819197824 */ /* 0x000fe200078e0205 */
[----:B------:R-:W-:-:S04]  /*15800*/  SHF.L.U32 R0, R0, 0x1f, RZ ;  /* 0x0000001f00007819 */ /* 0x000fc800000006ff */
[----:B------:R-:W2:Y:S02]  /*15810*/  SYNCS.PHASECHK.TRANS64.TRYWAIT P1, [R25+URZ+0x2d840], R0 ;  /* 0x02d84000190075a7 */ /* 0x000ea4000802017f */
[----:B--2---:R-:W-:Y:S05]  /*15820*/  @!P1 BRA `(.L_x_1248) ;  /* 0x0000002c00f49947 */ /* 0x004fea0003800000 */
.L_x_1346:
[----:B------:R-:W-:Y:S05]  /*15830*/  @!P0 BRA `(.L_x_1249) ;  /* 0x0000000000048947 */ /* 0x000fea0003800000 */
[----:B------:R-:W-:Y:S01]  /*15840*/  BPT.TRAP 0x1 ;  /* 0x000000040000795c */ /* 0x000fe20000300000 */
.L_x_1249:
[----:B------:R-:W4:Y:S02]  /*15850*/  SYNCS.PHASECHK.TRANS64.TRYWAIT P1, [R3+URZ+0x2d860], R2 ;  /* 0x02d86002030075a7 */ /* 0x000f24000802017f */
[----:B----4-:R-:W-:Y:S05]  /*15860*/  @!P1 BRA `(.L_x_1250) ;  /* 0x0000002c00f89947 */ /* 0x010fea0003800000 */
.L_x_1347:
[----:B------:R-:W-:Y:S05]  /*15870*/  @!P0 BRA `(.L_x_1251) ;  /* 0x0000000000048947 */ /* 0x000fea0003800000 */
[----:B------:R-:W-:Y:S01]  /*15880*/  BPT.TRAP 0x1 ;  /* 0x000000040000795c */ /* 0x000fe20000300000 */
.L_x_1251:
[----:B------:R0:W0:Y:S02]  /*15890*/  SYNCS.PHASECHK.TRANS64.TRYWAIT P0, [R25+URZ+0x2d860], R0 ;  /* 0x02d86000190075a7 */ /* 0x000024000800017f */
[----:B0-----:R-:W-:Y:S05]  /*158a0*/  @!P0 NANOSLEEP.SYNCS 0x989680 ;  /* 0x009896800000895d */ /* 0x001fea0003900000 */
[----:B------:R-:W0:Y:S02]  /*158b0*/  @!P0 SYNCS.PHASECHK.TRANS64 P0, [R25+URZ+0x2d860], R0 ;  /* 0x02d86000190085a7 */ /* 0x000e24000800007f */
[----:B0-----:R-:W-:Y:S05]  /*158c0*/  @!P0 BRA `(.L_x_1251) ;  /* 0xfffffffc00f08947 */ /* 0x001fea000383ffff */
.L_x_1243:
[----:B------:R-:W-:Y:S05]  /*158d0*/  BSYNC B0 ;  /* 0x0000000000007941 */ /* 0x000fea0003800000 */
.L_x_1242:
[----:B------:R-:W-:Y:S05]  /*158e0*/  EXIT ;  /* 0x000000000000794d */ /* 0x000fea0003800000 */
.L_x_1071:
[----:B0-----:R-:W-:-:S04]  /*158f0*/  IMAD.U32 R3, RZ, RZ, UR41 ;  /* 0x00000029ff037e24 */ /* 0x001fc8000f8e00ff */
[----:B------:R0:W1:Y:S03]  /*15900*/  SYNCS.PHASECHK.TRANS64.TRYWAIT P1, [R3+URZ+0x2d800], R0 ;  /* 0x02d80000030075a7 */ /* 0x000066000802017f */
[----:B-1----:R-:W-:Y:S05]  /*15910*/  @!P1 NANOSLEEP.SYNCS 0x989680 ;  /* 0x009896800000995d */ /* 0x002fea0003900000 */
[----:B------:R-:W1:Y:S02]  /*15920*/  @!P1 SYNCS.PHASECHK.TRANS64 P1, [R3+URZ+0x2d800], R0 ;  /* 0x02d80000030095a7 */ /* 0x000e64000802007f */
[----:B-1----:R-:W-:Y:S05]  /*15930*/  @!P1 BRA `(.L_x_1071) ;  /* 0xfffffffc00ec9947 */ /* 0x002fea000383ffff */
[----:B------:R-:W-:Y:S05]  /*15940*/  BRA `(.L_x_1252) ;  /* 0xfffffec000bc7947 */ /* 0x000fea000383ffff */
.L_x_1075:
[----:B-1----:R1:W2:Y:S02]  /*15950*/  SYNCS.PHASECHK.TRANS64.TRYWAIT P1, [R3+URZ+0x2d830], R0 ;  /* 0x02d83000030075a7 */ /* 0x0022a4000802017f */
[----:B--2---:R-:W-:Y:S05]  /*15960*/  @!P1 NANOSLEEP.SYNCS 0x989680 ;  /* 0x009896800000995d */ /* 0x004fea0003900000 */
[----:B------:R-:W2:Y:S02]  /*15970*/  @!P1 SYNCS.PHASECHK.TRANS64 P1, [R3+URZ+0x2d830], R0 ;  /* 0x02d83000030095a7 */ /* 0x000ea4000802007f */
[----:B--2---:R-:W-:Y:S05]  /*15980*/  @!P1 BRA `(.L_x_1075) ;  /* 0xfffffffc00f09947 */ /* 0x004fea000383ffff */
[----:B------:R-:W-:Y:S05]  /*15990*/  BRA `(.L_x_1074) ;  /* 0xfffffec000d87947 */ /* 0x000fea000383ffff */
.L_x_1092:
[----:B-1----:R-:W-:-:S04]  /*159a0*/  IMAD.U32 R7, RZ, RZ, UR6 ;  /* 0x00000006ff077e24 */ /* 0x002fc8000f8e00ff */
[----:B------:R1:W3:Y:S03]  /*159b0*/  SYNCS.PHASECHK.TRANS64.TRYWAIT P1, [R7+URZ+0x2d830], R0 ;  /* 0x02d83000070075a7 */ /* 0x0002e6000802017f */
[----:B---3--:R-:W-:Y:S05]  /*159c0*/  @!P1 NANOSLEEP.SYNCS 0x989680 ;  /* 0x009896800000995d */ /* 0x008fea0003900000 */
[----:B------:R-:W3:Y:S02]  /*159d0*/  @!P1 SYNCS.PHASECHK.TRANS64 P1, [R7+URZ+0x2d830], R0 ;  /* 0x02d83000070095a7 */ /* 0x000ee4000802007f */
[----:B---3--:R-:W-:Y:S05]  /*159e0*/  @!P1 BRA `(.L_x_1092) ;  /* 0xfffffffc00ec9947 */ /* 0x008fea000383ffff */
[----:B------:R-:W-:Y:S05]  /*159f0*/  BRA `(.L_x_1089) ;  /* 0xfffffef400e87947 */ /* 0x000fea000383ffff */
.L_x_1096:
[----:B-1----:R-:W-:-:S04]  /*15a00*/  IMAD.U32 R7, RZ, RZ, UR6 ;  /* 0x00000006ff077e24 */ /* 0x002fc8000f8e00ff */
[----:B------:R1:W2:Y:S03]  /*15a10*/  SYNCS.PHASECHK.TRANS64.TRYWAIT P1, [R7+URZ+0x2d850], R0 ;  /* 0x02d85000070075a7 */ /* 0x0002a6000802017f */
[----:B--2---:R-:W-:Y:S05]  /*15a20*/  @!P1 NANOSLEEP.SYNCS 0x989680 ;  /* 0x009896800000995d */ /* 0x004fea0003900000 */
[----:B------:R-:W2:Y:S02]  /*15a30*/  @!P1 SYNCS.PHASECHK.TRANS64 P1, [R7+URZ+0x2d850], R0 ;  /* 0x02d85000070095a7 */ /* 0x000ea4000802007f */
[----:B--2---:R-:W-:Y:S05]  /*15a40*/  @!P1 BRA `(.L_x_1096) ;  /* 0xfffffffc00ec9947 */ /* 0x004fea000383ffff */
[----:B------:R-:W-:Y:S05]  /*15a50*/  BRA `(.L_x_1093) ;  /* 0xfffffef800947947 */ /* 0x000fea000383ffff */
.L_x_1115:
[----:B-1----:R-:W-:-:S04]  /*15a60*/  IMAD.U32 R7, RZ, RZ, UR6 ;  /* 0x00000006ff077e24 */ /* 0x002fc8000f8e00ff */
[----:B------:R1:W2:Y:S03]  /*15a70*/  SYNCS.PHASECHK.TRANS64.TRYWAIT P1, [R7+URZ+0x2d830], R0 ;  /* 0x02d83000070075a7 */ /* 0x0002a6000802017f */
[----:B--2---:R-:W-:Y:S05]  /*15a80*/  @!P1 NANOSLEEP.SYNCS 0x989680 ;  /* 0x009896800000995d */ /* 0x004fea0003900000 */
[----:B------:R-:W2:Y:S02]  /*15a90*/  @!P1 SYNCS.PHASECHK.TRANS64 P1, [R7+URZ+0x2d830], R0 ;  /* 0x02d83000070095a7 */ /* 0x000ea4000802007f */
[----:B--2---:R-:W-:Y:S05]  /*15aa0*/  @!P1 BRA `(.L_x_1115) ;  /* 0xfffffffc00ec9947 */ /* 0x004fea000383ffff */
[----:B------:R-:W-:Y:S05]  /*15ab0*/  BRA `(.L_x_1112) ;  /* 0xffffff2800ec7947 */ /* 0x000fea000383ffff */
.L_x_1119:
[----:B-1----:R-:W-:-:S04]  /*15ac0*/  IMAD.U32 R7, RZ, RZ, UR6 ;  /* 0x00000006ff077e24 */ /* 0x002fc8000f8e00ff */
[----:B------:R1:W2:Y:S03]  /*15ad0*/  SYNCS.PHASECHK.TRANS64.TRYWAIT P1, [R7+URZ+0x2d850], R0 ;  /* 0x02d85000070075a7 */ /* 0x0002a6000802017f */
[----:B--2---:R-:W-:Y:S05]  /*15ae0*/  @!P1 NANOSLEEP.SYNCS 0x989680 ;  /* 0x009896800000995d */ /* 0x004fea0003900000 */
[----:B------:R-:W2:Y:S02]  /*15af0*/  @!P1 SYNCS.PHASECHK.TRANS64 P1, [R7+URZ+0x2d850], R0 ;  /* 0x02d85000070095a7 */ /* 0x000ea4000802007f */
[----:B--2---:R-:W-:Y:S05]  /*15b00*/  @!P1 BRA `(.L_x_1119) ;  /* 0xfffffffc00ec9947 */ /* 0x004fea000383ffff */
[----:B------:R-:W-:Y:S05]  /*15b10*/  BRA `(.L_x_1116) ;  /* 0xffffff2c00987947 */ /* 0x000fea000383ffff */
.L_x_1127:
[----:B-1----:R-:W-:-:S04]  /*15b20*/  IMAD.U32 R7, RZ, RZ, UR6 ;  /* 0x00000006ff077e24 */ /* 0x002fc8000f8e00ff */
[----:B------:R1:W3:Y:S03]  /*15b30*/  SYNCS.PHASECHK.TRANS64.TRYWAIT P1, [R7+URZ+0x2d830], R0 ;  /* 0x02d83000070075a7 */ /* 0x0002e6000802017f */
[----:B---3--:R-:W-:Y:S05]  /*15b40*/  @!P1 NANOSLEEP.SYNCS 0x989680 ;  /* 0x009896800000995d */ /* 0x008fea0003900000 */
[----:B------:R-:W3:Y:S02]  /*15b50*/  @!P1 SYNCS.PHASECHK.TRANS64 P1, [R7+URZ+0x2d830], R0 ;  /* 0x02d83000070095a7 */ /* 0x000ee4000802007f */
[----:B---3--:R-:W-:Y:S05]  /*15b60*/  @!P1 BRA `(.L_x_1127) ;  /* 0xfffffffc00ec9947 */ /* 0x008fea000383ffff */
[----:B------:R-:W-:Y:S05]  /*15b70*/  BRA `(.L_x_1124) ;  /* 0xffffff4c00107947 */ /* 0x000fea000383ffff */
.L_x_1131:
[----:B-1----:R-:W-:-:S04]  /*15b80*/  IMAD.U32 R7, RZ, RZ, UR6 ;  /* 0x00000006ff077e24 */ /* 0x002fc8000f8e00ff */
[----:B------:R1:W2:Y:S03]  /*15b90*/  SYNCS.PHASECHK.TRANS64.TRYWAIT P1, [R7+URZ+0x2d850], R0 ;  /* 0x02d85000070075a7 */ /* 0x0002a6000802017f */
[----:B--2---:R-:W-:Y:S05]  /*15ba0*/  @!P1 NANOSLEEP.SYNCS 0x989680 ;  /* 0x009896800000995d */ /* 0x004fea0003900000 */
[----:B------:R-:W2:Y:S02]  /*15bb0*/  @!P1 SYNCS.PHASECHK.TRANS64 P1, [R7+URZ+0x2d850], R0 ;  /* 0x02d85000070095a7 */ /* 0x000ea4000802007f */
[----:B--2---:R-:W-:Y:S05]  /*15bc0*/  @!P1 BRA `(.L_x_1131) ;  /* 0xfffffffc00ec9947 */ /* 0x004fea000383ffff */
[----:B------:R-:W-:Y:S05]  /*15bd0*/  BRA `(.L_x_1128) ;  /* 0xffffff4c00bc7947 */ /* 0x000fea000383ffff */
.L_x_1146:
[----:B-1----:R-:W-:-:S04]  /*15be0*/  IMAD.U32 R5, RZ, RZ, UR8 ;  /* 0x00000008ff057e24 */ /* 0x002fc8000f8e00ff */
[----:B------:R1:W3:Y:S03]  /*15bf0*/  SYNCS.PHASECHK.TRANS64.TRYWAIT P1, [R5+URZ+0x2d850], R4 ;  /* 0x02d85004050075a7 */ /* 0x0002e6000802017f */
[----:B---3--:R-:W-:Y:S05]  /*15c00*/  @!P1 NANOSLEEP.SYNCS 0x989680 ;  /* 0x009896800000995d */ /* 0x008fea0003900000 */
[----:B------:R-:W3:Y:S02]  /*15c10*/  @!P1 SYNCS.PHASECHK.TRANS64 P1, [R5+URZ+0x2d850], R4 ;  /* 0x02d85004050095a7 */ /* 0x000ee4000802007f */
[----:B---3--:R-:W-:Y:S05]  /*15c20*/  @!P1 BRA `(.L_x_1146) ;  /* 0xfffffffc00ec9947 */ /* 0x008fea000383ffff */
[----:B------:R-:W-:Y:S05]  /*15c30*/  BRA `(.L_x_1145) ;  /* 0xffffff7c00307947 */ /* 0x000fea000383ffff */
.L_x_1189:
[----:B------:R-:W0:Y:S01]  /*15c40*/  S2R R17, SR_TID.X ;  /* 0x0000000000117919 */ /* 0x000e220000002100 */
[----:B------:R-:W-:Y:S01]  /*15c50*/  BSSY B0, `(.L_x_1253) ;  /* 0x000000a000007945 */ /* 0x000fe20003800000 */
[----:B------:R-:W-:Y:S02]  /*15c60*/  IMAD.MOV.U32 R12, RZ, RZ, RZ ;  /* 0x000000ffff0c7224 */ /* 0x000fe400078e00ff */
[----:B------:R-:W-:Y:S02]  /*15c70*/  IMAD.MOV.U32 R11, RZ, RZ, 0x1f ;  /* 0x0000001fff0b7424 */ /* 0x000fe400078e00ff */
[----:B------:R-:W-:Y:S01]  /*15c80*/  IMAD.MOV.U32 R15, RZ, RZ, -0x1 ;  /* 0xffffffffff0f7424 */ /* 0x000fe200078e00ff */
[----:B0-----:R-:W-:-:S04]  /*15c90*/  SHF.R.U32.HI R9, RZ, 0x5, R17 ;  /* 0x00000005ff097819 */ /* 0x001fc80000011611 */
[----:B------:R-:W-:-:S05]  /*15ca0*/  LOP3.LUT R9, R9, 0x3, RZ, 0xc0, !PT ;  /* 0x0000000309097812 */ /* 0x000fca00078ec0ff */
[----:B------:R-:W-:-:S07]  /*15cb0*/  IMAD.MOV.U32 R13, RZ, RZ, R9 ;  /* 0x000000ffff0d7224 */ /* 0x000fce00078e0009 */
[----:B-----5:R-:W-:Y:S05]  /*15cc0*/  WARPSYNC.COLLECTIVE R15, `(.L_x_1254) ;  /* 0x000000000f087348 */ /* 0x020fea0003c00000 */
[----:B------:R0:W1:Y:S02]  /*15cd0*/  SHFL.IDX P6, R14, R13, R12, R11 ;  /* 0x0000000c0d0e7389 */ /* 0x00006400000c000b */
[----:B01---5:R-:W-:Y:S01]  /*15ce0*/  ENDCOLLECTIVE ;  /* 0x000000000000791b */ /* 0x023fe20003800000 */
.L_x_1254:
[----:B------:R-:W-:Y:S05]  /*15cf0*/  BSYNC B0 ;  /* 0x0000000000007941 */ /* 0x000fea0003800000 */
.L_x_1253:
[----:B------:R-:W-:Y:S05]  /*15d00*/  BRA `(.L_x_1255) ;  /* 0xffffffbc00dc7947 */ /* 0x000fea000383ffff */
.L_x_1192:
[----:B0-----:R0:W1:Y:S02]  /*15d10*/  SYNCS.PHASECHK.TRANS64.TRYWAIT P0, [R2+URZ+0x2d840], R4 ;  /* 0x02d84004020075a7 */ /* 0x001064000800017f */
[----:B-1----:R-:W-:Y:S05]  /*15d20*/  @!P0 NANOSLEEP.SYNCS 0x989680 ;  /* 0x009896800000895d */ /* 0x002fea0003900000 */
[----:B------:R-:W1:Y:S02]  /*15d30*/  @!P0 SYNCS.PHASECHK.TRANS64 P0, [R2+URZ+0x2d840], R4 ;  /* 0x02d84004020085a7 */ /* 0x000e64000800007f */
[----:B-1----:R-:W-:Y:S05]  /*15d40*/  @!P0 BRA `(.L_x_1192) ;  /* 0xfffffffc00f08947 */ /* 0x002fea000383ffff */
[----:B------:R-:W-:Y:S05]  /*15d50*/  BRA `(.L_x_1256) ;  /* 0xffffffc000487947 */ /* 0x000fea000383ffff */
.L_x_1193:
        /* <DEDUP_REMOVED lines=8> */
.L_x_1258:
[----:B------:R-:W-:Y:S05]  /*15de0*/  BSYNC B0 ;  /* 0x0000000000007941 */ /* 0x000fea0003800000 */
.L_x_1257:
        /* <DEDUP_REMOVED lines=9> */
.L_x_1259:
[----:B------:R-:W-:Y:S02]  /*15e80*/  IMAD.MOV.U32 R13, RZ, RZ, R6 ;  /* 0x000000ffff0d7224 */ /* 0x000fe400078e0006 */
[----:B------:R-:W-:Y:S02]  /*15e90*/  IMAD.MOV.U32 R12, RZ, RZ, 0x1 ;  /* 0x00000001ff0c7424 */ /* 0x000fe400078e00ff */
[----:B------:R-:W-:-:S07]  /*15ea0*/  IMAD.MOV.U32 R5, RZ, RZ, R14 ;  /* 0x000000ffff057224 */ /* 0x000fce00078e000e */
[----:B------:R-:W-:Y:S05]  /*15eb0*/  WARPSYNC.COLLECTIVE R15, `(.L_x_1260) ;  /* 0x000000000f087348 */ /* 0x000fea0003c00000 */
[----:B------:R0:W1:Y:S02]  /*15ec0*/  SHFL.IDX P6, R14, R13, R12, R11 ;  /* 0x0000000c0d0e7389 */ /* 0x00006400000c000b */
[----:B01----:R-:W-:Y:S01]  /*15ed0*/  ENDCOLLECTIVE ;  /* 0x000000000000791b */ /* 0x003fe20003800000 */
.L_x_1260:
        /* <DEDUP_REMOVED lines=17> */
.L_x_1261:
[----:B------:R-:W-:Y:S02]  /*15ff0*/  @P1 IMAD R8, R7, 0x2, R22 ;  /* 0x0000000207081824 */ /* 0x000fe400078e0216 */
[----:B------:R-:W-:Y:S02]  /*16000*/  IMAD.MOV.U32 R13, RZ, RZ, R6 ;  /* 0x000000ffff0d7224 */ /* 0x000fe400078e0006 */
[----:B------:R-:W-:Y:S02]  /*16010*/  IMAD.MOV.U32 R12, RZ, RZ, 0x2 ;  /* 0x00000002ff0c7424 */ /* 0x000fe400078e00ff */
[----:B------:R-:W-:-:S07]  /*16020*/  IMAD.MOV.U32 R5, RZ, RZ, R14 ;  /* 0x000000ffff057224 */ /* 0x000fce00078e000e */
[----:B------:R-:W-:Y:S05]  /*16030*/  WARPSYNC.COLLECTIVE R15, `(.L_x_1262) ;  /* 0x000000000f087348 */ /* 0x000fea0003c00000 */
[----:B------:R0:W1:Y:S02]  /*16040*/  SHFL.IDX P6, R14, R13, R12, R11 ;  /* 0x0000000c0d0e7389 */ /* 0x00006400000c000b */
[----:B01----:R-:W-:Y:S01]  /*16050*/  ENDCOLLECTIVE ;  /* 0x000000000000791b */ /* 0x003fe20003800000 */
.L_x_1262:
        /* <DEDUP_REMOVED lines=17> */
.L_x_1263:
[----:B------:R-:W-:Y:S02]  /*16170*/  @P1 IMAD R8, R7, 0x2, R22 ;  /* 0x0000000207081824 */ /* 0x000fe400078e0216 */
[----:B------:R-:W-:Y:S02]  /*16180*/  IMAD.MOV.U32 R13, RZ, RZ, R6 ;  /* 0x000000ffff0d7224 */ /* 0x000fe400078e0006 */
[----:B------:R-:W-:Y:S02]  /*16190*/  IMAD.MOV.U32 R12, RZ, RZ, 0x3 ;  /* 0x00000003ff0c7424 */ /* 0x000fe400078e00ff */
[----:B------:R-:W-:-:S07]  /*161a0*/  IMAD.MOV.U32 R5, RZ, RZ, R14 ;  /* 0x000000ffff057224 */ /* 0x000fce00078e000e */
[----:B------:R-:W-:Y:S05]  /*161b0*/  WARPSYNC.COLLECTIVE R15, `(.L_x_1264) ;  /* 0x000000000f087348 */ /* 0x000fea0003c00000 */
[----:B------:R0:W1:Y:S02]  /*161c0*/  SHFL.IDX P6, R14, R13, R12, R11 ;  /* 0x0000000c0d0e7389 */ /* 0x00006400000c000b */
[----:B01----:R-:W-:Y:S01]  /*161d0*/  ENDCOLLECTIVE ;  /* 0x000000000000791b */ /* 0x003fe20003800000 */
.L_x_1264:
        /* <DEDUP_REMOVED lines=10> */
.L_x_1265:
        /* <DEDUP_REMOVED lines=8> */
.L_x_1198:
[----:B------:R-:W-:Y:S02]  /*16300*/  IMAD.IADD R2, R21, 0x1, R27 ;  /* 0x0000000115027824 */ /* 0x000fe400078e021b */
[----:B------:R0:W5:Y:S01]  /*16310*/  LDL R27, [R1+0x1c] ;  /* 0x00001c00011b7983 */ /* 0x0001620000100800 */
[----:B------:R-:W-:Y:S02]  /*16320*/  IMAD.MOV.U32 R13, RZ, RZ, R0 ;  /* 0x000000ffff0d7224 */ /* 0x000fe400078e0000 */
[----:B------:R-:W-:Y:S02]  /*16330*/  IMAD.MOV.U32 R12, RZ, RZ, RZ ;  /* 0x000000ffff0c7224 */ /* 0x000fe400078e00ff */
[----:B------:R-:W-:Y:S02]  /*16340*/  IMAD.MOV.U32 R11, RZ, RZ, 0x1c1f ;  /* 0x00001c1fff0b7424 */ /* 0x000fe400078e00ff */
[----:B------:R-:W-:Y:S02]  /*16350*/  IMAD.MOV.U32 R15, RZ, RZ, -0x1 ;  /* 0xffffffffff0f7424 */ /* 0x000fe400078e00ff */
[----:B0-----:R-:W-:-:S07]  /*16360*/  IMAD R3, R28, R10, RZ ;  /* 0x0000000a1c037224 */ /* 0x001fce00078e02ff */
[----:B-----5:R-:W-:Y:S05]  /*16370*/  WARPSYNC.COLLECTIVE R15, `(.L_x_1267) ;  /* 0x000000000f087348 */ /* 0x020fea0003c00000 */
[----:B------:R0:W1:Y:S02]  /*16380*/  SHFL.IDX P6, R14, R13, R12, R11 ;  /* 0x0000000c0d0e7389 */ /* 0x00006400000c000b */
[----:B01---5:R-:W-:Y:S01]  /*16390*/  ENDCOLLECTIVE ;  /* 0x000000000000791b */ /* 0x023fe20003800000 */
.L_x_1267:
[----:B------:R-:W-:Y:S02]  /*163a0*/  IMAD.MOV.U32 R13, RZ, RZ, R4 ;  /* 0x000000ffff0d7224 */ /* 0x000fe400078e0004 */
[----:B------:R-:W-:-:S07]  /*163b0*/  IMAD.MOV.U32 R6, RZ, RZ, R14 ;  /* 0x000000ffff067224 */ /* 0x000fce00078e000e */
[----:B------:R-:W-:Y:S05]  /*163c0*/  WARPSYNC.COLLECTIVE R15, `(.L_x_1268) ;  /* 0x000000000f087348 */ /* 0x000fea0003c00000 */
[----:B------:R0:W1:Y:S02]  /*163d0*/  SHFL.IDX P6, R14, R13, R12, R11 ;  /* 0x0000000c0d0e7389 */ /* 0x00006400000c000b */
[----:B01----:R-:W-:Y:S01]  /*163e0*/  ENDCOLLECTIVE ;  /* 0x000000000000791b */ /* 0x003fe20003800000 */
.L_x_1268:
[----:B------:R-:W-:Y:S01]  /*163f0*/  ISETP.GE.AND P3, PT, R2, R3, PT ;  /* 0x000000030200720c */ /* 0x000fe20003f66270 */
[----:B------:R-:W-:Y:S02]  /*16400*/  IMAD.MOV.U32 R13, RZ, RZ, R0 ;  /* 0x000000ffff0d7224 */ /* 0x000fe400078e0000 */
[----:B------:R-:W-:Y:S02]  /*16410*/  IMAD.MOV.U32 R12, RZ, RZ, 0x1 ;  /* 0x00000001ff0c7424 */ /* 0x000fe400078e00ff */
[----:B------:R-:W-:-:S08]  /*16420*/  IMAD.MOV.U32 R5, RZ, RZ, R14 ;  /* 0x000000ffff057224 */ /* 0x000fd000078e000e */
[----:B------:R-:W-:Y:S05]  /*16430*/  WARPSYNC.COLLECTIVE R15, `(.L_x_1269) ;  /* 0x000000000f087348 */ /* 0x000fea0003c00000 */
[----:B------:R0:W1:Y:S02]  /*16440*/  SHFL.IDX P6, R14, R13, R12, R11 ;  /* 0x0000000c0d0e7389 */ /* 0x00006400000c000b */
[----:B01----:R-:W-:Y:S01]  /*16450*/  ENDCOLLECTIVE ;  /* 0x000000000000791b */ /* 0x003fe20003800000 */
.L_x_1269:
[----:B------:R-:W-:-:S05]  /*16460*/  @!P3 LEA R5, P4, R20, R5, 0x1 ;  /* 0x000000051405b211 */ /* 0x000fca00078808ff */
[----:B------:R-:W-:-:S04]  /*16470*/  @!P3 IMAD.X R6, RZ, RZ, R6, P4 ;  /* 0x000000ffff06b224 */ /* 0x000fc800020e0606 */
[----:B------:R-:W-:Y:S02]  /*16480*/  @!P3 IMAD.MOV.U32 R7, RZ, RZ, R6 ;  /* 0x000000ffff07b224 */ /* 0x000fe400078e0006 */
[----:B------:R-:W-:Y:S02]  /*16490*/  @!P3 IMAD.MOV.U32 R6, RZ, RZ, R5 ;  /* 0x000000ffff06b224 */ /* 0x000fe400078e0005 */
[----:B------:R-:W-:Y:S02]  /*164a0*/  IMAD.MOV.U32 R13, RZ, RZ, R4 ;  /* 0x000000ffff0d7224 */ /* 0x000fe400078e0004 */
[----:B------:R-:W-:Y:S01]  /*164b0*/  VIADD R10, R2, 0x20 ;  /* 0x00000020020a7836 */ /* 0x000fe20000000000 */
        /* <DEDUP_REMOVED lines=10> */
.L_x_1270:
[----:B------:R-:W-:Y:S01]  /*16560*/  ISETP.GE.AND P3, PT, R10, R3, PT ;  /* 0x000000030a00720c */ /* 0x000fe20003f66270 */
[----:B------:R-:W-:Y:S02]  /*16570*/  IMAD.MOV.U32 R13, RZ, RZ, R0 ;  /* 0x000000ffff0d7224 */ /* 0x000fe400078e0000 */
[----:B------:R-:W-:Y:S02]  /*16580*/  IMAD.MOV.U32 R12, RZ, RZ, 0x2 ;  /* 0x00000002ff0c7424 */ /* 0x000fe400078e00ff */
[----:B------:R-:W-:-:S08]  /*16590*/  IMAD.MOV.U32 R5, RZ, RZ, R14 ;  /* 0x000000ffff057224 */ /* 0x000fd000078e000e */
[----:B------:R-:W-:Y:S05]  /*165a0*/  WARPSYNC.COLLECTIVE R15, `(.L_x_1271) ;  /* 0x000000000f087348 */ /* 0x000fea0003c00000 */
[----:B------:R0:W1:Y:S02]  /*165b0*/  SHFL.IDX P6, R14, R13, R12, R11 ;  /* 0x0000000c0d0e7389 */ /* 0x00006400000c000b */
[----:B01----:R-:W-:Y:S01]  /*165c0*/  ENDCOLLECTIVE ;  /* 0x000000000000791b */ /* 0x003fe20003800000 */
.L_x_1271:
[----:B------:R-:W-:-:S05]  /*165d0*/  @!P3 LEA R5, P4, R20, R5, 0x1 ;  /* 0x000000051405b211 */ /* 0x000fca00078808ff */
[----:B------:R-:W-:Y:S02]  /*165e0*/  @!P3 IMAD.X R7, RZ, RZ, R7, P4 ;  /* 0x000000ffff07b224 */ /* 0x000fe400020e0607 */
        /* <DEDUP_REMOVED lines=12> */
.L_x_1272:
        /* <DEDUP_REMOVED lines=8> */
.L_x_1273:
[----:B------:R-:W-:Y:S01]  /*16730*/  @!P3 LEA R5, P4, R20, R5, 0x1 ;  /* 0x000000051405b211 */ /* 0x000fe200078808ff */
[----:B------:R-:W-:Y:S02]  /*16740*/  IMAD.MOV.U32 R13, RZ, RZ, R4 ;  /* 0x000000ffff0d7224 */ /* 0x000fe400078e0004 */
[----:B------:R-:W-:-:S10]  /*16750*/  IMAD.MOV.U32 R0, RZ, RZ, R14 ;  /* 0x000000ffff007224 */ /* 0x000fd400078e000e */
[----:B------:R-:W-:Y:S05]  /*16760*/  WARPSYNC.COLLECTIVE R15, `(.L_x_1274) ;  /* 0x000000000f087348 */ /* 0x000fea0003c00000 */
[----:B------:R0:W1:Y:S02]  /*16770*/  SHFL.IDX P6, R14, R13, R12, R11 ;  /* 0x0000000c0d0e7389 */ /* 0x00006400000c000b */
[----:B01----:R-:W-:Y:S01]  /*16780*/  ENDCOLLECTIVE ;  /* 0x000000000000791b */ /* 0x003fe20003800000 */
.L_x_1274:
[----:B------:R-:W-:Y:S02]  /*16790*/  @!P3 IMAD.X R7, RZ, RZ, R7, P4 ;  /* 0x000000ffff07b224 */ /* 0x000fe400020e0607 */
[----:B------:R-:W-:Y:S02]  /*167a0*/  @!P3 IMAD.MOV.U32 R6, RZ, RZ, R5 ;  /* 0x000000ffff06b224 */ /* 0x000fe400078e0005 */
[----:B------:R-:W-:-:S03]  /*167b0*/  VIADD R5, R2, 0x60 ;  /* 0x0000006002057836 */ /* 0x000fc60000000000 */
        /* <DEDUP_REMOVED lines=13> */
.L_x_1275:
        /* <DEDUP_REMOVED lines=16> */
.L_x_1276:
[----:B------:R-:W-:Y:S02]  /*16990*/  IMAD.MOV.U32 R13, RZ, RZ, R8 ;  /* 0x000000ffff0d7224 */ /* 0x000fe400078e0008 */
[----:B------:R-:W-:Y:S02]  /*169a0*/  IMAD.MOV.U32 R12, RZ, RZ, 0x1 ;  /* 0x00000001ff0c7424 */ /* 0x000fe400078e00ff */
[----:B------:R-:W-:-:S07]  /*169b0*/  IMAD.MOV.U32 R4, RZ, RZ, R14 ;  /* 0x000000ffff047224 */ /* 0x000fce00078e000e */
[----:B------:R-:W-:Y:S05]  /*169c0*/  WARPSYNC.COLLECTIVE R15, `(.L_x_1277) ;  /* 0x000000000f087348 */ /* 0x000fea0003c00000 */
[----:B------:R0:W1:Y:S02]  /*169d0*/  SHFL.IDX P6, R14, R13, R12, R11 ;  /* 0x0000000c0d0e7389 */ /* 0x00006400000c000b */
[----:B01----:R-:W-:Y:S01]  /*169e0*/  ENDCOLLECTIVE ;  /* 0x000000000000791b */ /* 0x003fe20003800000 */
.L_x_1277:
[----:B------:R-:W-:-:S05]  /*169f0*/  @!P3 LEA R4, P4, R20, R4, 0x1 ;  /* 0x000000041404b211 */ /* 0x000fca00078808ff */
[----:B------:R-:W-:-:S04]  /*16a00*/  @!P3 IMAD.X R0, RZ, RZ, R0, P4 ;  /* 0x000000ffff00b224 */ /* 0x000fc800020e0600 */
        /* <DEDUP_REMOVED lines=12> */
.L_x_1278:
[----:B------:R-:W-:Y:S01]  /*16ad0*/  IMAD.MOV.U32 R9, RZ, RZ, R14 ;  /* 0x000000ffff097224 */ /* 0x000fe200078e000e */
[----:B------:R-:W-:Y:S06]  /*16ae0*/  BRA `(.L_x_1279) ;  /* 0xffffffc400307947 */ /* 0x000fec000383ffff */
.L_x_1201:
[----:B-1----:R1:W2:Y:S02]  /*16af0*/  SYNCS.PHASECHK.TRANS64.TRYWAIT P0, [R22+URZ+0x2d820], R0 ;  /* 0x02d82000160075a7 */ /* 0x0022a4000800017f */
[----:B--2---:R-:W-:Y:S05]  /*16b00*/  @!P0 NANOSLEEP.SYNCS 0x989680 ;  /* 0x009896800000895d */ /* 0x004fea0003900000 */
[----:B------:R-:W2:Y:S02]  /*16b10*/  @!P0 SYNCS.PHASECHK.TRANS64 P0, [R22+URZ+0x2d820], R0 ;  /* 0x02d82000160085a7 */ /* 0x000ea4000800007f */
[----:B--2---:R-:W-:Y:S05]  /*16b20*/  @!P0 BRA `(.L_x_1201) ;  /* 0xfffffffc00f08947 */ /* 0x004fea000383ffff */
[----:B------:R-:W-:Y:S05]  /*16b30*/  BRA `(.L_x_1280) ;  /* 0xffffffc400987947 */ /* 0x000fea000383ffff */
.L_x_1206:
[----:B0-----:R0:W1:Y:S02]  /*16b40*/  SYNCS.PHASECHK.TRANS64.TRYWAIT P0, [R5+URZ+0x2d840], R0 ;  /* 0x02d84000050075a7 */ /* 0x001064000800017f */
[----:B-1----:R-:W-:Y:S05]  /*16b50*/  @!P0 NANOSLEEP.SYNCS 0x989680 ;  /* 0x009896800000895d */ /* 0x002fea0003900000 */
[----:B------:R-:W1:Y:S02]  /*16b60*/  @!P0 SYNCS.PHASECHK.TRANS64 P0, [R5+URZ+0x2d840], R0 ;  /* 0x02d84000050085a7 */ /* 0x000e64000800007f */
[----:B-1----:R-:W-:Y:S05]  /*16b70*/  @!P0 BRA `(.L_x_1206) ;  /* 0xfffffffc00f08947 */ /* 0x002fea000383ffff */
[----:B------:R-:W-:Y:S05]  /*16b80*/  BRA `(.L_x_1281) ;  /* 0xffffffc8008c7947 */ /* 0x000fea000383ffff */
.L_x_1207:
        /* <DEDUP_REMOVED lines=8> */
.L_x_1283:
[----:B------:R-:W-:Y:S05]  /*16c10*/  BSYNC B1 ;  /* 0x0000000000017941 */ /* 0x000fea0003800000 */
.L_x_1282:
        /* <DEDUP_REMOVED lines=13> */
.L_x_1284:
        /* <DEDUP_REMOVED lines=8> */
.L_x_1285:
        /* <DEDUP_REMOVED lines=14> */
.L_x_1286:
[----:B------:R-:W-:Y:S02]  /*16e50*/  IMAD.MOV.U32 R13, RZ, RZ, R7 ;  /* 0x000000ffff0d7224 */ /* 0x000fe400078e0007 */
[----:B------:R-:W-:Y:S02]  /*16e60*/  IMAD.MOV.U32 R12, RZ, RZ, 0x2 ;  /* 0x00000002ff0c7424 */ /* 0x000fe400078e00ff */
[----:B------:R-:W-:-:S07]  /*16e70*/  IMAD.MOV.U32 R2, RZ, RZ, R14 ;  /* 0x000000ffff027224 */ /* 0x000fce00078e000e */
[----:B------:R-:W-:Y:S05]  /*16e80*/  WARPSYNC.COLLECTIVE R15, `(.L_x_1287) ;  /* 0x000000000f087348 */ /* 0x000fea0003c00000 */
[----:B------:R0:W1:Y:S02]  /*16e90*/  SHFL.IDX P6, R14, R13, R12, R11 ;  /* 0x0000000c0d0e7389 */ /* 0x00006400000c000b */
[----:B01----:R-:W-:Y:S01]  /*16ea0*/  ENDCOLLECTIVE ;  /* 0x000000000000791b */ /* 0x003fe20003800000 */
.L_x_1287:
        /* <DEDUP_REMOVED lines=13> */
.L_x_1288:
[----:B------:R-:W-:Y:S02]  /*16f80*/  IMAD.MOV.U32 R13, RZ, RZ, R7 ;  /* 0x000000ffff0d7224 */ /* 0x000fe400078e0007 */
[----:B------:R-:W-:Y:S02]  /*16f90*/  IMAD.MOV.U32 R12, RZ, RZ, 0x3 ;  /* 0x00000003ff0c7424 */ /* 0x000fe400078e00ff */
[----:B------:R-:W-:-:S07]  /*16fa0*/  IMAD.MOV.U32 R2, RZ, RZ, R14 ;  /* 0x000000ffff027224 */ /* 0x000fce00078e000e */
[----:B------:R-:W-:Y:S05]  /*16fb0*/  WARPSYNC.COLLECTIVE R15, `(.L_x_1289) ;  /* 0x000000000f087348 */ /* 0x000fea0003c00000 */
[----:B------:R0:W1:Y:S02]  /*16fc0*/  SHFL.IDX P6, R14, R13, R12, R11 ;  /* 0x0000000c0d0e7389 */ /* 0x00006400000c000b */
[----:B01----:R-:W-:Y:S01]  /*16fd0*/  ENDCOLLECTIVE ;  /* 0x000000000000791b */ /* 0x003fe20003800000 */
.L_x_1289:
[----:B------:R-:W-:-:S05]  /*16fe0*/  IADD3 R2, P0, R2, R0, RZ ;  /* 0x0000000002027210 */ /* 0x000fca0007f1e0ff */
[----:B------:R-:W-:-:S05]  /*16ff0*/  IMAD.X R3, RZ, RZ, R27, P0 ;  /* 0x000000ffff037224 */ /* 0x000fca00000e061b */
[----:B------:R-:W-:Y:S01]  /*17000*/  @!PT LDS RZ, [RZ] ;  /* 0x00000000fffff984 */ /* 0x000fe20000000800 */
[----:B------:R-:W-:Y:S01]  /*17010*/  @!PT LDS RZ, [RZ] ;  /* 0x00000000fffff984 */ /* 0x000fe20000000800 */
[----:B------:R-:W-:Y:S01]  /*17020*/  @!PT LDS RZ, [RZ] ;  /* 0x00000000fffff984 */ /* 0x000fe20000000800 */
[----:B------:R0:W-:Y:S01]  /*17030*/  LDGSTS.E.BYPASS.LTC128B.128 [R4+0x16400], desc[UR54][R2.64], !P1 ;  /* 0x1640000002047fae */ /* 0x0001e2000c901d76 */
[----:B------:R-:W-:Y:S01]  /*17040*/  IMAD.MOV.U32 R13, RZ, RZ, R6 ;  /* 0x000000ffff0d7224 */ /* 0x000fe200078e0006 */
[----:B------:R-:W-:Y:S02]  /*17050*/  LOP3.LUT P1, RZ, R23, 0x8000000, RZ, 0xc0, !PT ;  /* 0x0800000017ff7812 */ /* 0x000fe4000782c0ff */
[----:B------:R0:W-:Y:S04]  /*17060*/  LDGSTS.E.BYPASS.LTC128B.128 [R4+0x18400], desc[UR54][R2.64+0x40], !P5 ;  /* 0x1840004002047fae */ /* 0x0001e8000e901d76 */
[----:B------:R0:W-:Y:S01]  /*17070*/  LDGSTS.E.BYPASS.LTC128B.128 [R4+0x1a400], desc[UR54][R2.64+0x80], !P4 ;  /* 0x1a40008002047fae */ /* 0x0001e2000e101d76 */
[----:B------:R-:W-:-:S07]  /*17080*/  IMAD.MOV.U32 R27, RZ, RZ, R14 ;  /* 0x000000ffff1b7224 */ /* 0x000fce00078e000e */
[----:B0-----:R-:W-:Y:S05]  /*17090*/  WARPSYNC.COLLECTIVE R15, `(.L_x_1290) ;  /* 0x000000000f087348 */ /* 0x001fea0003c00000 */
[----:B------:R1:W2:Y:S02]  /*170a0*/  SHFL.IDX P6, R14, R13, R12, R11 ;  /* 0x0000000c0d0e7389 */ /* 0x0002a400000c000b */
[----:B012---:R-:W-:Y:S01]  /*170b0*/  ENDCOLLECTIVE ;  /* 0x000000000000791b */ /* 0x007fe20003800000 */
.L_x_1290:
[----:B------:R-:W-:Y:S01]  /*170c0*/  IMAD.MOV.U32 R2, RZ, RZ, R14 ;  /* 0x000000ffff027224 */ /* 0x000fe200078e000e */
[----:B------:R-:W-:Y:S06]  /*170d0*/  BRA `(.L_x_1291) ;  /* 0xffffffc8002c7947 */ /* 0x000fec000383ffff */
.L_x_1212:
[----:B-1----:R1:W2:Y:S02]  /*170e0*/  SYNCS.PHASECHK.TRANS64.TRYWAIT P0, [R5+URZ+0x2d860], R2 ;  /* 0x02d86002050075a7 */ /* 0x0022a4000800017f */
[----:B--2---:R-:W-:Y:S05]  /*170f0*/  @!P0 NANOSLEEP.SYNCS 0x989680 ;  /* 0x009896800000895d */ /* 0x004fea0003900000 */
[----:B------:R-:W2:Y:S02]  /*17100*/  @!P0 SYNCS.PHASECHK.TRANS64 P0, [R5+URZ+0x2d860], R2 ;  /* 0x02d86002050085a7 */ /* 0x000ea4000800007f */
[----:B--2---:R-:W-:Y:S05]  /*17110*/  @!P0 BRA `(.L_x_1212) ;  /* 0xfffffffc00f08947 */ /* 0x004fea000383ffff */
[----:B------:R-:W-:Y:S05]  /*17120*/  BRA `(.L_x_1292) ;  /* 0xffffffc800907947 */ /* 0x000fea000383ffff */
.L_x_1213:
        /* <DEDUP_REMOVED lines=8> */
.L_x_1294:
[----:B------:R-:W-:Y:S05]  /*171b0*/  BSYNC B1 ;  /* 0x0000000000017941 */ /* 0x000fea0003800000 */
.L_x_1293:
        /* <DEDUP_REMOVED lines=9> */
.L_x_1295:
[----:B------:R-:W-:Y:S02]  /*17250*/  IMAD.MOV.U32 R13, RZ, RZ, R24 ;  /* 0x000000ffff0d7224 */ /* 0x000fe400078e0018 */
[----:B------:R-:W-:Y:S02]  /*17260*/  IMAD.MOV.U32 R12, RZ, RZ, 0x1 ;  /* 0x00000001ff0c7424 */ /* 0x000fe400078e00ff */
[----:B------:R-:W-:-:S07]  /*17270*/  IMAD.MOV.U32 R2, RZ, RZ, R14 ;  /* 0x000000ffff027224 */ /* 0x000fce00078e000e */
[----:B------:R-:W-:Y:S05]  /*17280*/  WARPSYNC.COLLECTIVE R15, `(.L_x_1296) ;  /* 0x000000000f087348 */ /* 0x000fea0003c00000 */
[----:B------:R0:W1:Y:S02]  /*17290*/  SHFL.IDX P6, R14, R13, R12, R11 ;  /* 0x0000000c0d0e7389 */ /* 0x00006400000c000b */
[----:B01----:R-:W-:Y:S01]  /*172a0*/  ENDCOLLECTIVE ;  /* 0x000000000000791b */ /* 0x003fe20003800000 */
.L_x_1296:
        /* <DEDUP_REMOVED lines=16> */
.L_x_1297:
[----:B------:R-:W-:Y:S02]  /*173b0*/  IMAD.MOV.U32 R13, RZ, RZ, R24 ;  /* 0x000000ffff0d7224 */ /* 0x000fe400078e0018 */
[----:B------:R-:W-:Y:S02]  /*173c0*/  IMAD.MOV.U32 R12, RZ, RZ, 0x2 ;  /* 0x00000002ff0c7424 */ /* 0x000fe400078e00ff */
[----:B------:R-:W-:-:S07]  /*173d0*/  IMAD.MOV.U32 R2, RZ, RZ, R14 ;  /* 0x000000ffff027224 */ /* 0x000fce00078e000e */
[----:B------:R-:W-:Y:S05]  /*173e0*/  WARPSYNC.COLLECTIVE R15, `(.L_x_1298) ;  /* 0x000000000f087348 */ /* 0x000fea0003c00000 */
[----:B------:R0:W1:Y:S02]  /*173f0*/  SHFL.IDX P6, R14, R13, R12, R11 ;  /* 0x0000000c0d0e7389 */ /* 0x00006400000c000b */
[----:B01----:R-:W-:Y:S01]  /*17400*/  ENDCOLLECTIVE ;  /* 0x000000000000791b */ /* 0x003fe20003800000 */
.L_x_1298:
        /* <DEDUP_REMOVED lines=16> */
.L_x_1299:
[----:B------:R-:W-:Y:S02]  /*17510*/  IMAD.MOV.U32 R13, RZ, RZ, R24 ;  /* 0x000000ffff0d7224 */ /* 0x000fe400078e0018 */
[----:B------:R-:W-:Y:S02]  /*17520*/  IMAD.MOV.U32 R12, RZ, RZ, 0x3 ;  /* 0x00000003ff0c7424 */ /* 0x000fe400078e00ff */
[----:B------:R-:W-:-:S07]  /*17530*/  IMAD.MOV.U32 R2, RZ, RZ, R14 ;  /* 0x000000ffff027224 */ /* 0x000fce00078e000e */
[----:B------:R-:W-:Y:S05]  /*17540*/  WARPSYNC.COLLECTIVE R15, `(.L_x_1300) ;  /* 0x000000000f087348 */ /* 0x000fea0003c00000 */
[----:B------:R0:W1:Y:S02]  /*17550*/  SHFL.IDX P6, R14, R13, R12, R11 ;  /* 0x0000000c0d0e7389 */ /* 0x00006400000c000b */
[----:B01----:R-:W-:Y:S01]  /*17560*/  ENDCOLLECTIVE ;  /* 0x000000000000791b */ /* 0x003fe20003800000 */
.L_x_1300:
        /* <DEDUP_REMOVED lines=13> */
.L_x_1301:
        /* <DEDUP_REMOVED lines=8> */
.L_x_1221:
[----:B-1----:R1:W2:Y:S02]  /*176c0*/  SYNCS.PHASECHK.TRANS64.TRYWAIT P0, [R0+URZ+0x2d860], R3 ;  /* 0x02d86003000075a7 */ /* 0x0022a4000800017f */
[----:B--2---:R-:W-:Y:S05]  /*176d0*/  @!P0 NANOSLEEP.SYNCS 0x989680 ;  /* 0x009896800000895d */ /* 0x004fea0003900000 */
[----:B------:R-:W2:Y:S02]  /*176e0*/  @!P0 SYNCS.PHASECHK.TRANS64 P0, [R0+URZ+0x2d860], R3 ;  /* 0x02d86003000085a7 */ /* 0x000ea4000800007f */
[----:B--2---:R-:W-:Y:S05]  /*176f0*/  @!P0 BRA `(.L_x_1221) ;  /* 0xfffffffc00f08947 */ /* 0x004fea000383ffff */
[----:B------:R-:W-:Y:S05]  /*17700*/  BRA `(.L_x_1303) ;  /* 0xffffffcc00287947 */ /* 0x000fea000383ffff */
.L_x_1222:
        /* <DEDUP_REMOVED lines=8> */
.L_x_1305:
[----:B------:R-:W-:Y:S05]  /*17790*/  BSYNC B0 ;  /* 0x0000000000007941 */ /* 0x000fea0003800000 */
.L_x_1304:
        /* <DEDUP_REMOVED lines=10> */
.L_x_1306:
[----:B------:R-:W-:Y:S01]  /*17840*/  ULDC UR4, c[0x0][0x2f4] ;  /* 0x0000bd0000047ab9 */ /* 0x000fe20000000800 */
[----:B------:R-:W-:Y:S02]  /*17850*/  IMAD.MOV.U32 R13, RZ, RZ, R24 ;  /* 0x000000ffff0d7224 */ /* 0x000fe400078e0018 */
[----:B------:R-:W-:Y:S02]  /*17860*/  IMAD.MOV.U32 R12, RZ, RZ, 0x1 ;  /* 0x00000001ff0c7424 */ /* 0x000fe400078e00ff */
        /* <DEDUP_REMOVED lines=14> */
.L_x_1307:
        /* <DEDUP_REMOVED lines=14> */
.L_x_1308:
[----:B------:R-:W-:Y:S02]  /*17a30*/  IMAD.MOV.U32 R13, RZ, RZ, R24 ;  /* 0x000000ffff0d7224 */ /* 0x000fe400078e0018 */
[----:B------:R-:W-:Y:S01]  /*17a40*/  IMAD.MOV.U32 R12, RZ, RZ, 0x2 ;  /* 0x00000002ff0c7424 */ /* 0x000fe200078e00ff */
[----:B------:R-:W-:-:S13]  /*17a50*/  IADD3 R2, P4, R14, R5, RZ ;  /* 0x000000050e027210 */ /* 0x000fda0007f9e0ff */
[----:B------:R-:W-:Y:S05]  /*17a60*/  WARPSYNC.COLLECTIVE R15, `(.L_x_1309) ;  /* 0x000000000f087348 */ /* 0x000fea0003c00000 */
[----:B------:R0:W1:Y:S02]  /*17a70*/  SHFL.IDX P6, R14, R13, R12, R11 ;  /* 0x0000000c0d0e7389 */ /* 0x00006400000c000b */
[----:B01----:R-:W-:Y:S01]  /*17a80*/  ENDCOLLECTIVE ;  /* 0x000000000000791b */ /* 0x003fe20003800000 */
.L_x_1309:
        /* <DEDUP_REMOVED lines=15> */
.L_x_1310:
[----:B------:R-:W-:Y:S02]  /*17b80*/  IMAD.MOV.U32 R13, RZ, RZ, R24 ;  /* 0x000000ffff0d7224 */ /* 0x000fe400078e0018 */
[----:B------:R-:W-:Y:S01]  /*17b90*/  IMAD.MOV.U32 R12, RZ, RZ, 0x3 ;  /* 0x00000003ff0c7424 */ /* 0x000fe200078e00ff */
[----:B------:R-:W-:-:S13]  /*17ba0*/  IADD3 R2, P4, R14, R5, RZ ;  /* 0x000000050e027210 */ /* 0x000fda0007f9e0ff */
[----:B------:R-:W-:Y:S05]  /*17bb0*/  WARPSYNC.COLLECTIVE R15, `(.L_x_1311) ;  /* 0x000000000f087348 */ /* 0x000fea0003c00000 */
[----:B------:R0:W1:Y:S02]  /*17bc0*/  SHFL.IDX P6, R14, R13, R12, R11 ;  /* 0x0000000c0d0e7389 */ /* 0x00006400000c000b */
[----:B01----:R-:W-:Y:S01]  /*17bd0*/  ENDCOLLECTIVE ;  /* 0x000000000000791b */ /* 0x003fe20003800000 */
.L_x_1311:
        /* <DEDUP_REMOVED lines=14> */
.L_x_1312:
[----:B------:R-:W-:Y:S05]  /*17cc0*/  BRA `(.L_x_1313) ;  /* 0xffffffc8009c7947 */ /* 0x000fea000383ffff */
.L_x_1227:
        /* <DEDUP_REMOVED lines=8> */
.L_x_1315:
[----:B------:R-:W-:Y:S05]  /*17d50*/  BSYNC B0 ;  /* 0x0000000000007941 */ /* 0x000fea0003800000 */
.L_x_1314:
[----:B------:R-:W-:Y:S02]  /*17d60*/  IMAD.MOV.U32 R13, RZ, RZ, R16 ;  /* 0x000000ffff0d7224 */ /* 0x000fe400078e0010 */
        /* <DEDUP_REMOVED lines=8> */
.L_x_1316:
        /* <DEDUP_REMOVED lines=18> */
.L_x_1317:
[----:B------:R-:W-:Y:S01]  /*17f10*/  IMAD.MOV.U32 R12, RZ, RZ, 0x2 ;  /* 0x00000002ff0c7424 */ /* 0x000fe200078e00ff */
[----:B------:R-:W-:-:S05]  /*17f20*/  SEL R5, R14, RZ, P1 ;  /* 0x000000ff0e057207 */ /* 0x000fca0000800000 */
[----:B------:R-:W-:-:S04]  /*17f30*/  IMAD.IADD R4, R2, 0x1, R5 ;  /* 0x0000000102047824 */ /* 0x000fc800078e0205 */
[----:B------:R-:W-:-:S07]  /*17f40*/  IMAD.MOV.U32 R13, RZ, RZ, R4 ;  /* 0x000000ffff0d7224 */ /* 0x000fce00078e0004 */
[----:B------:R-:W-:Y:S05]  /*17f50*/  WARPSYNC.COLLECTIVE R15, `(.L_x_1318) ;  /* 0x000000000f087348 */ /* 0x000fea0003c00000 */
[----:B------:R0:W1:Y:S02]  /*17f60*/  SHFL.UP P6, R14, R13, R12, R11 ;  /* 0x0400000c0d0e7389 */ /* 0x00006400000c000b */
[----:B01----:R-:W-:Y:S01]  /*17f70*/  ENDCOLLECTIVE ;  /* 0x000000000000791b */ /* 0x003fe20003800000 */
.L_x_1318:
[----:B------:R-:W-:Y:S01]  /*17f80*/  IMAD.MOV.U32 R12, RZ, RZ, 0x4 ;  /* 0x00000004ff0c7424 */ /* 0x000fe200078e00ff */
[----:B------:R-:W-:-:S05]  /*17f90*/  SEL R5, R14, RZ, P2 ;  /* 0x000000ff0e057207 */ /* 0x000fca0001000000 */
[----:B------:R-:W-:-:S04]  /*17fa0*/  IMAD.IADD R5, R4, 0x1, R5 ;  /* 0x0000000104057824 */ /* 0x000fc800078e0205 */
[----:B------:R-:W-:-:S07]  /*17fb0*/  IMAD.MOV.U32 R13, RZ, RZ, R5 ;  /* 0x000000ffff0d7224 */ /* 0x000fce00078e0005 */
[----:B------:R-:W-:Y:S05]  /*17fc0*/  WARPSYNC.COLLECTIVE R15, `(.L_x_1319) ;  /* 0x000000000f087348 */ /* 0x000fea0003c00000 */
[----:B------:R0:W1:Y:S02]  /*17fd0*/  SHFL.UP P6, R14, R13, R12, R11 ;  /* 0x0400000c0d0e7389 */ /* 0x00006400000c000b */
[----:B01----:R-:W-:Y:S01]  /*17fe0*/  ENDCOLLECTIVE ;  /* 0x000000000000791b */ /* 0x003fe20003800000 */
.L_x_1319:
[----:B------:R-:W-:Y:S01]  /*17ff0*/  IMAD.MOV.U32 R12, RZ, RZ, 0x8 ;  /* 0x00000008ff0c7424 */ /* 0x000fe200078e00ff */
[----:B------:R-:W-:-:S05]  /*18000*/  SEL R6, R14, RZ, P3 ;  /* 0x000000ff0e067207 */ /* 0x000fca0001800000 */
[----:B------:R-:W-:-:S04]  /*18010*/  IMAD.IADD R6, R5, 0x1, R6 ;  /* 0x0000000105067824 */ /* 0x000fc800078e0206 */
[----:B------:R-:W-:-:S07]  /*18020*/  IMAD.MOV.U32 R13, RZ, RZ, R6 ;  /* 0x000000ffff0d7224 */ /* 0x000fce00078e0006 */
[----:B------:R-:W-:Y:S05]  /*18030*/  WARPSYNC.COLLECTIVE R15, `(.L_x_1320) ;  /* 0x000000000f087348 */ /* 0x000fea0003c00000 */
[----:B------:R0:W1:Y:S02]  /*18040*/  SHFL.UP P6, R14, R13, R12, R11 ;  /* 0x0400000c0d0e7389 */ /* 0x00006400000c000b */
[----:B01----:R-:W-:Y:S01]  /*18050*/  ENDCOLLECTIVE ;  /* 0x000000000000791b */ /* 0x003fe20003800000 */
.L_x_1320:
[----:B------:R-:W-:Y:S01]  /*18060*/  IMAD.MOV.U32 R12, RZ, RZ, 0x10 ;  /* 0x00000010ff0c7424 */ /* 0x000fe200078e00ff */
[----:B------:R-:W-:-:S05]  /*18070*/  SEL R3, R14, RZ, P4 ;  /* 0x000000ff0e037207 */ /* 0x000fca0002000000 */
[----:B------:R-:W-:-:S04]  /*18080*/  IMAD.IADD R4, R6, 0x1, R3 ;  /* 0x0000000106047824 */ /* 0x000fc800078e0203 */
[----:B------:R-:W-:-:S07]  /*18090*/  IMAD.MOV.U32 R13, RZ, RZ, R4 ;  /* 0x000000ffff0d7224 */ /* 0x000fce00078e0004 */
[----:B------:R-:W-:Y:S05]  /*180a0*/  WARPSYNC.COLLECTIVE R15, `(.L_x_1321) ;  /* 0x000000000f087348 */ /* 0x000fea0003c00000 */
[----:B------:R0:W1:Y:S02]  /*180b0*/  SHFL.UP P6, R14, R13, R12, R11 ;  /* 0x0400000c0d0e7389 */ /* 0x00006400000c000b */
[----:B01----:R-:W-:Y:S01]  /*180c0*/  ENDCOLLECTIVE ;  /* 0x000000000000791b */ /* 0x003fe20003800000 */
.L_x_1321:
        /* <DEDUP_REMOVED lines=8> */
.L_x_1322:
[----:B------:R-:W-:Y:S05]  /*18150*/  BRA `(.L_x_1323) ;  /* 0xffffffc800b07947 */ /* 0x000fea000383ffff */
.L_x_1232:
[----:B------:R-:W-:Y:S01]  /*18160*/  BSSY B0, `(.L_x_1324) ;  /* 0x0000008000007945 */ /* 0x000fe20003800000 */
[----:B-----5:R-:W-:Y:S02]  /*18170*/  IMAD.MOV.U32 R13, RZ, RZ, R2 ;  /* 0x000000ffff0d7224 */ /* 0x020fe400078e0002 */
[----:B------:R-:W-:Y:S02]  /*18180*/  IMAD.MOV.U32 R12, RZ, RZ, 0x1 ;  /* 0x00000001ff0c7424 */ /* 0x000fe400078e00ff */
[----:B------:R-:W-:Y:S02]  /*18190*/  IMAD.MOV.U32 R11, RZ, RZ, RZ ;  /* 0x000000ffff0b7224 */ /* 0x000fe400078e00ff */
[----:B------:R-:W-:-:S07]  /*181a0*/  IMAD.MOV.U32 R15, RZ, RZ, -0x1 ;  /* 0xffffffffff0f7424 */ /* 0x000fce00078e00ff */
[----:B012---:R-:W-:Y:S05]  /*181b0*/  WARPSYNC.COLLECTIVE R15, `(.L_x_1325) ;  /* 0x000000000f087348 */ /* 0x007fea0003c00000 */
[----:B------:R3:W4:Y:S02]  /*181c0*/  SHFL.UP P6, R14, R13, R12, R11 ;  /* 0x0400000c0d0e7389 */ /* 0x00072400000c000b */
[----:B01234-:R-:W-:Y:S01]  /*181d0*/  ENDCOLLECTIVE ;  /* 0x000000000000791b */ /* 0x01ffe20003800000 */
.L_x_1325:
[----:B------:R-:W-:Y:S05]  /*181e0*/  BSYNC B0 ;  /* 0x0000000000007941 */ /* 0x000fea0003800000 */
.L_x_1324:
        /* <DEDUP_REMOVED lines=8> */
.L_x_1326:
[----:B------:R-:W-:Y:S01]  /*18270*/  IMAD.MOV.U32 R12, RZ, RZ, 0x4 ;  /* 0x00000004ff0c7424 */ /* 0x000fe200078e00ff */
[----:B------:R-:W-:-:S05]  /*18280*/  SEL R14, R14, RZ, P2 ;  /* 0x000000ff0e0e7207 */ /* 0x000fca0001000000 */
[----:B------:R-:W-:-:S04]  /*18290*/  IMAD.IADD R3, R13, 0x1, R14 ;  /* 0x000000010d037824 */ /* 0x000fc800078e020e */
[----:B------:R-:W-:-:S07]  /*182a0*/  IMAD.MOV.U32 R13, RZ, RZ, R3 ;  /* 0x000000ffff0d7224 */ /* 0x000fce00078e0003 */
[----:B------:R-:W-:Y:S05]  /*182b0*/  WARPSYNC.COLLECTIVE R15, `(.L_x_1327) ;  /* 0x000000000f087348 */ /* 0x000fea0003c00000 */
[----:B------:R0:W1:Y:S02]  /*182c0*/  SHFL.UP P6, R14, R13, R12, R11 ;  /* 0x0400000c0d0e7389 */ /* 0x00006400000c000b */
[----:B01----:R-:W-:Y:S01]  /*182d0*/  ENDCOLLECTIVE ;  /* 0x000000000000791b */ /* 0x003fe20003800000 */
.L_x_1327:
[----:B------:R-:W-:Y:S01]  /*182e0*/  IMAD.MOV.U32 R12, RZ, RZ, 0x8 ;  /* 0x00000008ff0c7424 */ /* 0x000fe200078e00ff */
[----:B------:R-:W-:-:S05]  /*182f0*/  SEL R4, R14, RZ, P3 ;  /* 0x000000ff0e047207 */ /* 0x000fca0001800000 */
[----:B------:R-:W-:-:S04]  /*18300*/  IMAD.IADD R4, R3, 0x1, R4 ;  /* 0x0000000103047824 */ /* 0x000fc800078e0204 */
[----:B------:R-:W-:-:S07]  /*18310*/  IMAD.MOV.U32 R13, RZ, RZ, R4 ;  /* 0x000000ffff0d7224 */ /* 0x000fce00078e0004 */
[----:B------:R-:W-:Y:S05]  /*18320*/  WARPSYNC.COLLECTIVE R15, `(.L_x_1328) ;  /* 0x000000000f087348 */ /* 0x000fea0003c00000 */
[----:B------:R0:W1:Y:S02]  /*18330*/  SHFL.UP P6, R14, R13, R12, R11 ;  /* 0x0400000c0d0e7389 */ /* 0x00006400000c000b */
[----:B01----:R-:W-:Y:S01]  /*18340*/  ENDCOLLECTIVE ;  /* 0x000000000000791b */ /* 0x003fe20003800000 */
.L_x_1328:
[----:B------:R-:W-:Y:S01]  /*18350*/  IMAD.MOV.U32 R12, RZ, RZ, 0x10 ;  /* 0x00000010ff0c7424 */ /* 0x000fe200078e00ff */
[----:B------:R-:W-:-:S05]  /*18360*/  SEL R5, R14, RZ, P4 ;  /* 0x000000ff0e057207 */ /* 0x000fca0002000000 */
[----:B------:R-:W-:-:S04]  /*18370*/  IMAD.IADD R5, R4, 0x1, R5 ;  /* 0x0000000104057824 */ /* 0x000fc800078e0205 */
[----:B------:R-:W-:-:S07]  /*18380*/  IMAD.MOV.U32 R13, RZ, RZ, R5 ;  /* 0x000000ffff0d7224 */ /* 0x000fce00078e0005 */
[----:B------:R-:W-:Y:S05]  /*18390*/  WARPSYNC.COLLECTIVE R15, `(.L_x_1329) ;  /* 0x000000000f087348 */ /* 0x000fea0003c00000 */
[----:B------:R0:W1:Y:S02]  /*183a0*/  SHFL.UP P6, R14, R13, R12, R11 ;  /* 0x0400000c0d0e7389 */ /* 0x00006400000c000b */
[----:B01----:R-:W-:Y:S01]  /*183b0*/  ENDCOLLECTIVE ;  /* 0x000000000000791b */ /* 0x003fe20003800000 */
.L_x_1329:
        /* <DEDUP_REMOVED lines=8> */
.L_x_1330:
[----:B------:R-:W-:Y:S05]  /*18440*/  BRA `(.L_x_1331) ;  /* 0xffffffc800907947 */ /* 0x000fea000383ffff */
.L_x_1234:
[----:B------:R-:W-:Y:S01]  /*18450*/  BSSY B0, `(.L_x_1332) ;  /* 0x0000006000007945 */ /* 0x000fe20003800000 */
[----:B------:R-:W-:Y:S01]  /*18460*/  PLOP3.LUT P6, PT, P6, PT, PT, 0x8, 0x0 ;  /* 0x000000000000781c */ /* 0x000fe200037ce170 */
[----:B------:R-:W-:-:S12]  /*18470*/  IMAD.MOV.U32 R15, RZ, RZ, -0x1 ;  /* 0xffffffffff0f7424 */ /* 0x000fd800078e00ff */
[----:B01----:R-:W-:Y:S05]  /*18480*/  WARPSYNC.COLLECTIVE R15, `(.L_x_1333) ;  /* 0x000000000f087348 */ /* 0x003fea0003c00000 */
[----:B------:R-:W-:Y:S01]  /*18490*/  VOTE.ANY R14, PT, P6 ;  /* 0x00000000000e7806 */ /* 0x000fe200030e0100 */
[----:B01----:R-:W-:Y:S06]  /*184a0*/  ENDCOLLECTIVE ;  /* 0x000000000000791b */ /* 0x003fec0003800000 */
.L_x_1333:
[----:B------:R-:W-:Y:S05]  /*184b0*/  BSYNC B0 ;  /* 0x0000000000007941 */ /* 0x000fea0003800000 */
.L_x_1332:
        /* <DEDUP_REMOVED lines=9> */
.L_x_1334:
[----:B------:R-:W-:Y:S01]  /*18550*/  IMAD.MOV.U32 R17, RZ, RZ, R14 ;  /* 0x000000ffff117224 */ /* 0x000fe200078e000e */
[----:B------:R-:W-:Y:S06]  /*18560*/  BRA `(.L_x_1335) ;  /* 0xffffffc800807947 */ /* 0x000fec000383ffff */
.L_x_1236:
[----:B------:R-:W-:Y:S01]  /*18570*/  BSSY B0, `(.L_x_1336) ;  /* 0x0000007000007945 */ /* 0x000fe20003800000 */
[----:B------:R-:W-:Y:S02]  /*18580*/  IMAD.MOV.U32 R13, RZ, RZ, R3 ;  /* 0x000000ffff0d7224 */ /* 0x000fe400078e0003 */
[----:B------:R-:W-:Y:S02]  /*18590*/  IMAD.MOV.U32 R11, RZ, RZ, 0x1f ;  /* 0x0000001fff0b7424 */ /* 0x000fe400078e00ff */
[----:B------:R-:W-:-:S07]  /*185a0*/  IMAD.MOV.U32 R15, RZ, RZ, -0x1 ;  /* 0xffffffffff0f7424 */ /* 0x000fce00078e00ff */
[----:B0123--:R-:W-:Y:S05]  /*185b0*/  WARPSYNC.COLLECTIVE R15, `(.L_x_1337) ;  /* 0x000000000f087348 */ /* 0x00ffea0003c00000 */
[----:B------:R4:W0:Y:S02]  /*185c0*/  SHFL.IDX P6, R14, R13, R12, R11 ;  /* 0x0000000c0d0e7389 */ /* 0x00082400000c000b */
[----:B01234-:R-:W-:Y:S01]  /*185d0*/  ENDCOLLECTIVE ;  /* 0x000000000000791b */ /* 0x01ffe20003800000 */
.L_x_1337:
[----:B------:R-:W-:Y:S05]  /*185e0*/  BSYNC B0 ;  /* 0x0000000000007941 */ /* 0x000fea0003800000 */
.L_x_1336:
[----:B------:R-:W-:Y:S01]  /*185f0*/  IMAD.MOV.U32 R6, RZ, RZ, R14 ;  /* 0x000000ffff067224 */ /* 0x000fe200078e000e */
[----:B------:R-:W-:Y:S06]  /*18600*/  BRA `(.L_x_1235) ;  /* 0xffffffc800747947 */ /* 0x000fec000383ffff */
.L_x_1240:
[----:B-1----:R1:W2:Y:S02]  /*18610*/  SYNCS.PHASECHK.TRANS64.TRYWAIT P0, [R5+URZ+0x2d820], R0 ;  /* 0x02d82000050075a7 */ /* 0x0022a4000800017f */
[----:B--2---:R-:W-:Y:S05]  /*18620*/  @!P0 NANOSLEEP.SYNCS 0x989680 ;  /* 0x009896800000895d */ /* 0x004fea0003900000 */
[----:B------:R-:W2:Y:S02]  /*18630*/  @!P0 SYNCS.PHASECHK.TRANS64 P0, [R5+URZ+0x2d820], R0 ;  /* 0x02d82000050085a7 */ /* 0x000ea4000800007f */
[----:B--2---:R-:W-:Y:S05]  /*18640*/  @!P0 BRA `(.L_x_1240) ;  /* 0xfffffffc00f08947 */ /* 0x004fea000383ffff */
[----:B------:R-:W-:Y:S05]  /*18650*/  BRA `(.L_x_1338) ;  /* 0xffffffcc00ec7947 */ /* 0x000fea000383ffff */
.L_x_1241:
        /* <DEDUP_REMOVED lines=8> */
[----:B01-3--:R-:W-:Y:S05]  /*186e0*/  WARPSYNC.COLLECTIVE R15, `(.L_x_1340) ;  /* 0x000000000f087348 */ /* 0x00bfea0003c00000 */
[----:B------:R2:W4:Y:S02]  /*186f0*/  SHFL.IDX P6, R14, R13, R12, R11 ;  /* 0x0000000c0d0e7389 */ /* 0x00052400000c000b */
[----:B01234-:R-:W-:Y:S01]  /*18700*/  ENDCOLLECTIVE ;  /* 0x000000000000791b */ /* 0x01ffe20003800000 */
.L_x_1340:
[----:B------:R-:W-:Y:S05]  /*18710*/  BSYNC B0 ;  /* 0x0000000000007941 */ /* 0x000fea0003800000 */
.L_x_1339:
[----:B------:R-:W-:Y:S05]  /*18720*/  BRA `(.L_x_1341) ;  /* 0xffffffcc00d47947 */ /* 0x000fea000383ffff */
.L_x_1244:
[----:B------:R-:W-:Y:S01]  /*18730*/  BSSY B1, `(.L_x_1342) ;  /* 0x0000006000017945 */ /* 0x000fe20003800000 */
[----:B------:R-:W-:-:S07]  /*18740*/  IMAD.MOV.U32 R15, RZ, RZ, -0x1 ;  /* 0xffffffffff0f7424 */ /* 0x000fce00078e00ff */
[----:B01-3--:R-:W-:Y:S05]  /*18750*/  WARPSYNC.COLLECTIVE R15, `(.L_x_1343) ;  /* 0x000000000f0c7348 */ /* 0x00bfea0003c00000 */
[----:B------:R-:W-:Y:S02]  /*18760*/  ELECT P6, UR62, PT ;  /* 0x00000000003e782f */ /* 0x000fe400038c0000 */
[----:B------:R-:W-:Y:S01]  /*18770*/  MOV R14, UR62 ;  /* 0x0000003e000e7c02 */ /* 0x000fe20008000f00 */
[----:B01-3--:R-:W-:Y:S10]  /*18780*/  ENDCOLLECTIVE ;  /* 0x000000000000791b */ /* 0x00bff40003800000 */
.L_x_1343:
[----:B------:R-:W-:Y:S05]  /*18790*/  BSYNC B1 ;  /* 0x0000000000017941 */ /* 0x000fea0003800000 */
.L_x_1342:
[----:B------:R-:W-:Y:S05]  /*187a0*/  BRA `(.L_x_1344) ;  /* 0xffffffcc00cc7947 */ /* 0x000fea000383ffff */
.L_x_1246:
[----:B-1----:R1:W2:Y:S02]  /*187b0*/  SYNCS.PHASECHK.TRANS64.TRYWAIT P1, [R3+URZ+0x2d840], R2 ;  /* 0x02d84002030075a7 */ /* 0x0022a4000802017f */
[----:B--2---:R-:W-:Y:S05]  /*187c0*/  @!P1 NANOSLEEP.SYNCS 0x989680 ;  /* 0x009896800000995d */ /* 0x004fea0003900000 */
[----:B------:R-:W2:Y:S02]  /*187d0*/  @!P1 SYNCS.PHASECHK.TRANS64 P1, [R3+URZ+0x2d840], R2 ;  /* 0x02d84002030095a7 */ /* 0x000ea4000802007f */
[----:B--2---:R-:W-:Y:S05]  /*187e0*/  @!P1 BRA `(.L_x_1246) ;  /* 0xfffffffc00f09947 */ /* 0x004fea000383ffff */
[----:B------:R-:W-:Y:S05]  /*187f0*/  BRA `(.L_x_1345) ;  /* 0xffffffcc00ec7947 */ /* 0x000fea000383ffff */
.L_x_1248:
[----:B--2---:R2:W4:Y:S02]  /*18800*/  SYNCS.PHASECHK.TRANS64.TRYWAIT P1, [R25+URZ+0x2d840], R0 ;  /* 0x02d84000190075a7 */ /* 0x004524000802017f */
[----:B----4-:R-:W-:Y:S05]  /*18810*/  @!P1 NANOSLEEP.SYNCS 0x989680 ;  /* 0x009896800000995d */ /* 0x010fea0003900000 */
[----:B------:R-:W4:Y:S02]  /*18820*/  @!P1 SYNCS.PHASECHK.TRANS64 P1, [R25+URZ+0x2d840], R0 ;  /* 0x02d84000190095a7 */ /* 0x000f24000802007f */
[----:B----4-:R-:W-:Y:S05]  /*18830*/  @!P1 BRA `(.L_x_1248) ;  /* 0xfffffffc00f09947 */ /* 0x010fea000383ffff */
[----:B------:R-:W-:Y:S05]  /*18840*/  BRA `(.L_x_1346) ;  /* 0xffffffcc00f87947 */ /* 0x000fea000383ffff */
.L_x_1250:
[----:B----4-:R4:W0:Y:S02]  /*18850*/  SYNCS.PHASECHK.TRANS64.TRYWAIT P1, [R3+URZ+0x2d860], R2 ;  /* 0x02d86002030075a7 */ /* 0x010824000802017f */
[----:B0-----:R-:W-:Y:S05]  /*18860*/  @!P1 NANOSLEEP.SYNCS 0x989680 ;  /* 0x009896800000995d */ /* 0x001fea0003900000 */
[----:B------:R-:W0:Y:S02]  /*18870*/  @!P1 SYNCS.PHASECHK.TRANS64 P1, [R3+URZ+0x2d860], R2 ;  /* 0x02d86002030095a7 */ /* 0x000e24000802007f */
[----:B0-----:R-:W-:Y:S05]  /*18880*/  @!P1 BRA `(.L_x_1250) ;  /* 0xfffffffc00f09947 */ /* 0x001fea000383ffff */
[----:B------:R-:W-:Y:S05]  /*18890*/  BRA `(.L_x_1347) ;  /* 0xffffffcc00f47947 */ /* 0x000fea000383ffff */
.L_x_1348:
        /* <DEDUP_REMOVED lines=14> */
.L_x_2732:


//--------------------- .text._ZN7cutlass13device_kernelIN5flash11enable_sm90INS1_16FlashAttnFwdSm90INS1_25CollectiveMainloopFwdSm90ILi2EN4cute5tupleIJNS5_1CILi1EEES8_S8_EEENS6_IJNS7_ILi192EEENS7_ILi128EEENS7_ILi96EEEEEELi96ENS_6half_tEfNS_4arch4Sm90ELb0ELb1ELb0ELb1ELb1ELb1ELb0ELb0ELb1ELb1ELb0ELb0EEENS1_21CollectiveEpilogueFwdINS6_IJSA_SC_SB_EEES9_SE_SG_Li384ELb1ELb1ELb0ELb0EEENS1_36VarlenDynamicPersistentTileSchedulerILi192ELi128ELi384ELi128ELb0ELb1ELb1ELb1ELb0ELb1EEEEEEEEEvNT_6ParamsE --------------------------
	.section	.text._ZN7cutlass13device_kernelIN5flash11enable_sm90INS1_16FlashAttnFwdSm90INS1_25CollectiveMainloopFwdSm90ILi2EN4cute5tupleIJNS5_1CILi1EEES8_S8_EEENS6_IJNS7_ILi192EEENS7_ILi128EEENS7_ILi96EEEEEELi96ENS_6half_tEfNS_4arch4Sm90ELb0ELb1ELb0ELb1ELb1ELb1ELb0ELb0ELb1ELb1ELb0ELb0EEENS1_21CollectiveEpilogueFwdINS6_IJSA_SC_SB_EEES9_SE_SG_Li384ELb1ELb1ELb0ELb0EEENS1_36VarlenDynamicPersistentTileSchedulerILi192ELi128ELi384ELi128ELb0ELb1ELb1ELb1ELb0ELb1EEEEEEEEEvNT_6ParamsE,"ax",@progbits
	.align	128
.text._ZN7cutlass13device_kernelIN5flash11enable_sm90INS1_16FlashAttnFwdSm90INS1_25CollectiveMainloopFwdSm90ILi2EN4cute5tupleIJNS5_1CILi1EEES8_S8_EEENS6_IJNS7_ILi192EEENS7_ILi128EEENS7_ILi96EEEEEELi96ENS_6half_tEfNS_4arch4Sm90ELb0ELb1ELb0ELb1ELb1ELb1ELb0ELb0ELb1ELb1ELb0ELb0EEENS1_21CollectiveEpilogueFwdINS6_IJSA_SC_SB_EEES9_SE_SG_Li384ELb1ELb1ELb0ELb0EEENS1_36VarlenDynamicPersistentTileSchedulerILi192ELi128ELi384ELi128ELb0ELb1ELb1ELb1ELb0ELb1EEEEEEEEEvNT_6ParamsE:
        .type           _ZN7cutlass13device_kernelIN5flash11enable_sm90INS1_16FlashAttnFwdSm90INS1_25CollectiveMainloopFwdSm90ILi2EN4cute5tupleIJNS5_1CILi1EEES8_S8_EEENS6_IJNS7_ILi192EEENS7_ILi128EEENS7_ILi96EEEEEELi96ENS_6half_tEfNS_4arch4Sm90ELb0ELb1ELb0ELb1ELb1ELb1ELb0ELb0ELb1ELb1ELb0ELb0EEENS1_21CollectiveEpilogueFwdINS6_IJSA_SC_SB_EEES9_SE_SG_Li384ELb1ELb1ELb0ELb0EEENS1_36VarlenDynamicPersistentTileSchedulerILi192ELi128ELi384ELi128ELb0ELb1ELb1ELb1ELb0ELb1EEEEEEEEEvNT_6ParamsE,@function
        .size           _ZN7cutlass13device_kernelIN5flash11enable_sm90INS1_16FlashAttnFwdSm90INS1_25CollectiveMainloopFwdSm90ILi2EN4cute5tupleIJNS5_1CILi1EEES8_S8_EEENS6_IJNS7_ILi192EEENS7_ILi128EEENS7_ILi96EEEEEELi96ENS_6half_tEfNS_4arch4Sm90ELb0ELb1ELb0ELb1ELb1ELb1ELb0ELb0ELb1ELb1ELb0ELb0EEENS1_21CollectiveEpilogueFwdINS6_IJSA_SC_SB_EEES9_SE_SG_Li384ELb1ELb1ELb0ELb0EEENS1_36VarlenDynamicPersistentTileSchedulerILi192ELi128ELi384ELi128ELb0ELb1ELb1ELb1ELb0ELb1EEEEEEEEEvNT_6ParamsE,(.L_x_2733 - _ZN7cutlass13device_kernelIN5flash11enable_sm90INS1_16FlashAttnFwdSm90INS1_25CollectiveMainloopFwdSm90ILi2EN4cute5tupleIJNS5_1CILi1EEES8_S8_EEENS6_IJNS7_ILi192EEENS7_ILi128EEENS7_ILi96EEEEEELi96ENS_6half_tEfNS_4arch4Sm90ELb0ELb1ELb0ELb1ELb1ELb1ELb0ELb0ELb1ELb1ELb0ELb0EEENS1_21CollectiveEpilogueFwdINS6_IJSA_SC_SB_EEES9_SE_SG_Li384ELb1ELb1ELb0ELb0EEENS1_36VarlenDynamicPersistentTileSchedulerILi192ELi128ELi384ELi128ELb0ELb1ELb1ELb1ELb0ELb1EEEEEEEEEvNT_6ParamsE)
        .other          _ZN7cutlass13device_kernelIN5flash11enable_sm90INS1_16FlashAttnFwdSm90INS1_25CollectiveMainloopFwdSm90ILi2EN4cute5tupleIJNS5_1CILi1EEES8_S8_EEENS6_IJNS7_ILi192EEENS7_ILi128EEENS7_ILi96EEEEEELi96ENS_6half_tEfNS_4arch4Sm90ELb0ELb1ELb0ELb1ELb1ELb1ELb0ELb0ELb1ELb1ELb0ELb0EEENS1_21CollectiveEpilogueFwdINS6_IJSA_SC_SB_EEES9_SE_SG_Li384ELb1ELb1ELb0ELb0EEENS1_36VarlenDynamicPersistentTileSchedulerILi192ELi128ELi384ELi128ELb0ELb1ELb1ELb1ELb0ELb1EEEEEEEEEvNT_6ParamsE,@"STO_CUDA_ENTRY STV_DEFAULT"
_ZN7cutlass13device_kernelIN5flash11enable_sm90INS1_16FlashAttnFwdSm90INS1_25CollectiveMainloopFwdSm90ILi2EN4cute5tupleIJNS5_1CILi1EEES8_S8_EEENS6_IJNS7_ILi192EEENS7_ILi128EEENS7_ILi96EEEEEELi96ENS_6half_tEfNS_4arch4Sm90ELb0ELb1ELb0ELb1ELb1ELb1ELb0ELb0ELb1ELb1ELb0ELb0EEENS1_21CollectiveEpilogueFwdINS6_IJSA_SC_SB_EEES9_SE_SG_Li384ELb1ELb1ELb0ELb0EEENS1_36VarlenDynamicPersistentTileSchedulerILi192ELi128ELi384ELi128ELb0ELb1ELb1ELb1ELb0ELb1EEEEEEEEEvNT_6ParamsE:
        /* <DEDUP_REMOVED lines=18> */
.L_x_1350:
[----:B------:R-:W-:Y:S05]  /*0120*/  BSYNC B0 ;  /* 0x0000000000007941 */ /* 0x000fea0003800000 */
.L_x_1349:
        /* <DEDUP_REMOVED lines=41> */
.L_x_1351:
        /* <DEDUP_REMOVED lines=22> */
.L_x_1352:
        /* <DEDUP_REMOVED lines=18> */
.L_x_1353:
        /* <DEDUP_REMOVED lines=22> */
.L_x_1354:
        /* <DEDUP_REMOVED lines=22> */
.L_x_1355:
        /* <DEDUP_REMOVED lines=8> */
.L_x_1358:
        /* <DEDUP_REMOVED lines=22> */
[----:B------:R-:W-:Y:S01]  /*0ae0*/  IMAD.MOV.U32 R144, RZ, RZ, 0x40 ;  /* 0x00000040ff907424 */ /* 0x000fe200078e00ff */
[----:B------:R-:W-:Y:S01]  /*0af0*/  R2UR UR40, R2 ;  /* 0x00000000022872ca */ /* 0x000fe200000e0000 */
[----:B------:R-:W-:Y:S01]  /*0b00*/  IMAD.MOV.U32 R23, RZ, RZ, RZ ;  /* 0x000000ffff177224 */ /* 0x000fe200078e00ff */
[----:B------:R-:W-:Y:S01]  /*0b10*/  ULOP3.LUT UR39, UR36, 0x1, URZ, 0xfc, !UPT ;  /* 0x0000000124277892 */ /* 0x000fe2000f8efc3f */
[----:B------:R-:W-:-:S10]  /*0b20*/  UMOV UR37, URZ ;  /* 0x0000003f00257c82 */ /* 0x000fd40008000000 */
[----:B------:R-:W-:Y:S01]  /*0b30*/  UIADD3 UR40, UR40, 0xc400, URZ ;  /* 0x0000c40028287890 */ /* 0x000fe2000fffe03f */
[----:B0-----:R-:W-:-:S05]  /*0b40*/  VIADD R15, R0, 0xffffff80 ;  /* 0xffffff80000f7836 */ /* 0x001fca0000000000 */
[----:B------:R-:W-:Y:S02]  /*0b50*/  SHF.R.S32.HI R0, RZ, 0x1f, R15 ;  /* 0x0000001fff007819 */ /* 0x000fe4000001140f */
[-C--:B------:R-:W-:Y:S02]  /*0b60*/  LEA.HI R7, R15, R15.reuse, RZ, 0x1 ;  /* 0x0000000f0f077211 */ /* 0x080fe400078f08ff */
[CC--:B------:R-:W-:Y:S02]  /*0b70*/  LEA.HI R4, R0.reuse, R15.reuse, RZ, 0x4 ;  /* 0x0000000f00047211 */ /* 0x0c0fe400078f20ff */
[----:B------:R-:W-:Y:S02]  /*0b80*/  SHF.R.S32.HI R12, RZ, 0x1, R7 ;  /* 0x00000001ff0c7819 */ /* 0x000fe40000011407 */
[----:B------:R-:W-:Y:S02]  /*0b90*/  LEA.HI R8, R0, R15, RZ, 0x2 ;  /* 0x0000000f00087211 */ /* 0x000fe400078f10ff */
[----:B------:R-:W-:-:S02]  /*0ba0*/  SHF.R.S32.HI R3, RZ, 0x4, R4 ;  /* 0x00000004ff037819 */ /* 0x000fc40000011404 */
[----:B------:R-:W-:Y:S02]  /*0bb0*/  LEA.HI R10, R7, R12, RZ, 0x1 ;  /* 0x0000000c070a7211 */ /* 0x000fe400078f08ff */
[--C-:B------:R-:W-:Y:S02]  /*0bc0*/  SHF.R.S32.HI R9, RZ, 0x2, R8.reuse ;  /* 0x00000002ff097819 */ /* 0x100fe40000011408 */
[----:B------:R-:W-:Y:S02]  /*0bd0*/  SHF.R.S32.HI R6, RZ, 0x1f, R8 ;  /* 0x0000001fff067819 */ /* 0x000fe40000011408 */
[----:B------:R-:W-:Y:S02]  /*0be0*/  LEA.HI R5, R4, R3, RZ, 0x1 ;  /* 0x0000000304057211 */ /* 0x000fe400078f08ff */
[----:B------:R-:W-:Y:S02]  /*0bf0*/  LOP3.LUT R11, R10, 0x7fffffe, RZ, 0xc0, !PT ;  /* 0x07fffffe0a0b7812 */ /* 0x000fe400078ec0ff */
[----:B------:R-:W-:-:S02]  /*0c00*/  LEA.HI R10, R6, R9, RZ, 0x2 ;  /* 0x00000009060a7211 */ /* 0x000fc400078f10ff */
[----:B------:R-:W-:Y:S01]  /*0c10*/  LOP3.LUT R6, R5, 0x1ffffffe, RZ, 0xc0, !PT ;  /* 0x1ffffffe05067812 */ /* 0x000fe200078ec0ff */
[----:B------:R-:W-:Y:S01]  /*0c20*/  IMAD.IADD R12, R12, 0x1, -R11 ;  /* 0x000000010c0c7824 */ /* 0x000fe200078e0a0b */
[----:B------:R-:W-:Y:S02]  /*0c30*/  LOP3.LUT R8, R8, 0xfffffffc, RZ, 0xc0, !PT ;  /* 0xfffffffc08087812 */ /* 0x000fe400078ec0ff */
[----:B------:R-:W-:Y:S01]  /*0c40*/  LOP3.LUT R4, R4, 0xfffffff0, RZ, 0xc0, !PT ;  /* 0xfffffff004047812 */ /* 0x000fe200078ec0ff */
[C---:B------:R-:W-:Y:S01]  /*0c50*/  IMAD.IADD R6, R3.reuse, 0x1, -R6 ;  /* 0x0000000103067824 */ /* 0x040fe200078e0a06 */
[----:B------:R-:W-:Y:S01]  /*0c60*/  LOP3.LUT R10, R10, 0xfffffffc, RZ, 0xc0, !PT ;  /* 0xfffffffc0a0a7812 */ /* 0x000fe200078ec0ff */
[----:B------:R-:W-:Y:S01]  /*0c70*/  IMAD R21, R3, 0x8, R12 ;  /* 0x0000000803157824 */ /* 0x000fe200078e020c */
[-C--:B------:R-:W-:Y:S01]  /*0c80*/  LEA.HI R3, R0, R15.reuse, RZ, 0x7 ;  /* 0x0000000f00037211 */ /* 0x080fe200078f38ff */
[----:B------:R-:W-:Y:S01]  /*0c90*/  IMAD.IADD R8, R15, 0x1, -R8 ;  /* 0x000000010f087824 */ /* 0x000fe200078e0a08 */
[----:B------:R-:W-:Y:S01]  /*0ca0*/  LOP3.LUT R7, R7, 0xfffffffe, RZ, 0xc0, !PT ;  /* 0xfffffffe07077812 */ /* 0x000fe200078ec0ff */
[----:B------:R-:W-:Y:S01]  /*0cb0*/  IMAD.IADD R4, R15, 0x1, -R4 ;  /* 0x000000010f047824 */ /* 0x000fe200078e0a04 */
[----:B------:R-:W-:Y:S01]  /*0cc0*/  LOP3.LUT R5, R3, 0xffffff80, RZ, 0xc0, !PT ;  /* 0xffffff8003057812 */ /* 0x000fe200078ec0ff */
[----:B------:R-:W-:Y:S01]  /*0cd0*/  IMAD.IADD R10, R9, 0x1, -R10 ;  /* 0x00000001090a7824 */ /* 0x000fe200078e0a0a */
[----:B------:R-:W-:Y:S01]  /*0ce0*/  LEA.HI R9, R8, R8, RZ, 0x1 ;  /* 0x0000000808097211 */ /* 0x000fe200078f08ff */
[C---:B------:R-:W-:Y:S01]  /*0cf0*/  IMAD.IADD R16, R15.reuse, 0x1, -R7 ;  /* 0x000000010f107824 */ /* 0x040fe200078e0a07 */
[----:B------:R-:W-:Y:S01]  /*0d00*/  LEA.HI R0, R0, R15, RZ, 0x5 ;  /* 0x0000000f00007211 */ /* 0x000fe200078f28ff */
[----:B------:R-:W-:Y:S01]  /*0d10*/  IMAD.IADD R24, R15, 0x1, -R5 ;  /* 0x000000010f187824 */ /* 0x000fe200078e0a05 */
[----:B------:R-:W-:Y:S01]  /*0d20*/  SHF.R.S32.HI R5, RZ, 0x1f, R4 ;  /* 0x0000001fff057819 */ /* 0x000fe20000011404 */
[C---:B------:R-:W-:Y:S01]  /*0d30*/  IMAD.SHL.U32 R26, R16.reuse, 0x4, RZ ;  /* 0x00000004101a7824 */ /* 0x040fe200078e00ff */
[----:B------:R-:W-:Y:S01]  /*0d40*/  LOP3.LUT R7, R9, 0x1ffffffe, RZ, 0xc0, !PT ;  /* 0x1ffffffe09077812 */ /* 0x000fe200078ec0ff */
[----:B------:R-:W-:Y:S01]  /*0d50*/  IMAD.SHL.U32 R16, R16, 0x8, RZ ;  /* 0x0000000810107824 */ /* 0x000fe200078e00ff */
[----:B------:R-:W-:Y:S01]  /*0d60*/  SHF.R.S32.HI R9, RZ, 0x1f, R24 ;  /* 0x0000001fff097819 */ /* 0x000fe20000011418 */
[----:B------:R-:W-:Y:S01]  /*0d70*/  VIADD R17, R26, 0x20 ;  /* 0x000000201a117836 */ /* 0x000fe20000000000 */
[----:B------:R-:W-:Y:S01]  /*0d80*/  LEA.HI R5, R5, R4, RZ, 0x3 ;  /* 0x0000000405057211 */ /* 0x000fe200078f18ff */
[----:B------:R-:W-:Y:S01]  /*0d90*/  IMAD.IADD R14, R8, 0x1, -R7 ;  /* 0x00000001080e7824 */ /* 0x000fe200078e0a07 */
[-C--:B------:R-:W-:Y:S01]  /*0da0*/  LEA.HI R11, R9, R24.reuse, RZ, 0x2 ;  /* 0x00000018090b7211 */ /* 0x080fe200078f10ff */
[C---:B------:R-:W-:Y:S01]  /*0db0*/  VIADD R18, R26.reuse, 0x10 ;  /* 0x000000101a127836 */ /* 0x040fe20000000000 */
[----:B------:R-:W-:Y:S01]  /*0dc0*/  LOP3.LUT R7, R5, 0xfffffff8, RZ, 0xc0, !PT ;  /* 0xfffffff805077812 */ /* 0x000fe200078ec0ff */
[----:B------:R-:W-:Y:S01]  /*0dd0*/  IMAD.IADD R12, R26, 0x1, R17 ;  /* 0x000000011a0c7824 */ /* 0x000fe200078e0211 */
[--C-:B------:R-:W-:Y:S01]  /*0de0*/  SHF.R.S32.HI R8, RZ, 0x2, R11.reuse ;  /* 0x00000002ff087819 */ /* 0x100fe2000001140b */
[----:B------:R-:W-:Y:S01]  /*0df0*/  STL [R1+0x18], R26 ;  /* 0x0000181a01007387 */ /* 0x000fe20000100800 */
[----:B------:R-:W-:Y:S01]  /*0e00*/  SHF.R.S32.HI R13, RZ, 0x1f, R11 ;  /* 0x0000001fff0d7819 */ /* 0x000fe2000001140b */
[----:B------:R-:W-:Y:S01]  /*0e10*/  IMAD.IADD R7, R4, 0x1, -R7 ;  /* 0x0000000104077824 */ /* 0x000fe200078e0a07 */
[----:B------:R-:W-:Y:S01]  /*0e20*/  LEA.HI R9, R9, R24, RZ, 0x5 ;  /* 0x0000001809097211 */ /* 0x000fe200078f28ff */
[----:B------:R-:W-:Y:S01]  /*0e30*/  IMAD.IADD R4, R26, 0x1, R18 ;  /* 0x000000011a047824 */ /* 0x000fe200078e0212 */
[----:B------:R-:W-:Y:S01]  /*0e40*/  LEA.HI R13, R13, R8, RZ, 0x3 ;  /* 0x000000080d0d7211 */ /* 0x000fe200078f18ff */
[----:B------:R0:W-:Y:S01]  /*0e50*/  STL [R1+0x50], R18 ;  /* 0x0000501201007387 */ /* 0x0001e20000100800 */
[----:B------:R-:W-:Y:S01]  /*0e60*/  IMAD.SHL.U32 R5, R5, 0x40, RZ ;  /* 0x0000004005057824 */ /* 0x000fe200078e00ff */
[----:B------:R-:W-:Y:S01]  /*0e70*/  SHF.R.S32.HI R9, RZ, 0x5, R9 ;  /* 0x00000005ff097819 */ /* 0x000fe20000011409 */
[C---:B------:R-:W-:Y:S01]  /*0e80*/  VIADD R137, R16.reuse, 0x30 ;  /* 0x0000003010897836 */ /* 0x040fe20000000000 */
[----:B------:R1:W-:Y:S01]  /*0e90*/  STL [R1+0x4c], R17 ;  /* 0x00004c1101007387 */ /* 0x0003e20000100800 */
[----:B------:R-:W-:Y:S01]  /*0ea0*/  LOP3.LUT R13, R13, 0xfffffff8, RZ, 0xc0, !PT ;  /* 0xfffffff80d0d7812 */ /* 0x000fe200078ec0ff */
[C---:B------:R-:W-:Y:S01]  /*0eb0*/  VIADD R136, R16.reuse, 0x40 ;  /* 0x0000004010887836 */ /* 0x040fe20000000000 */
[----:B------:R-:W-:Y:S01]  /*0ec0*/  SHF.R.S32.HI R15, RZ, 0x1f, R4 ;  /* 0x0000001fff0f7819 */ /* 0x000fe20000011404 */
[----:B------:R-:W-:Y:S01]  /*0ed0*/  VIADD R138, R16, 0x50 ;  /* 0x00000050108a7836 */ /* 0x000fe20000000000 */
[----:B------:R-:W-:Y:S01]  /*0ee0*/  LOP3.LUT R5, R5, 0x7ffffe00, RZ, 0xc0, !PT ;  /* 0x7ffffe0005057812 */ /* 0x000fe200078ec0ff */
[----:B------:R-:W-:Y:S01]  /*0ef0*/  IMAD.SHL.U32 R10, R10, 0x40, RZ ;  /* 0x000000400a0a7824 */ /* 0x000fe200078e00ff */
[----:B0-----:R-:W-:Y:S01]  /*0f00*/  SHF.R.S32.HI R18, RZ, 0x7, R3 ;  /* 0x00000007ff127819 */ /* 0x001fe20000011403 */
[----:B------:R-:W-:Y:S01]  /*0f10*/  IMAD.SHL.U32 R3, R6, 0x8, RZ ;  /* 0x0000000806037824 */ /* 0x000fe200078e00ff */
[----:B------:R-:W-:Y:S01]  /*0f20*/  LEA.HI R15, R15, R4, RZ, 0x3 ;  /* 0x000000040f0f7211 */ /* 0x000fe200078f18ff */
[----:B------:R-:W-:Y:S01]  /*0f30*/  VIADD R6, R26, 0x18 ;  /* 0x000000181a067836 */ /* 0x000fe20000000000 */
[----:B-1----:R-:W-:-:S02]  /*0f40*/  SHF.R.S32.HI R17, RZ, 0x1f, R12 ;  /* 0x0000001fff117819 */ /* 0x002fc4000001140c */
[----:B------:R-:W-:Y:S01]  /*0f50*/  SHF.R.S32.HI R4, RZ, 0x5, R0 ;  /* 0x00000005ff047819 */ /* 0x000fe20000011400 */
[----:B------:R-:W-:Y:S01]  /*0f60*/  IMAD.SHL.U32 R0, R7, 0x40, RZ ;  /* 0x0000004007007824 */ /* 0x000fe200078e00ff */
[----:B------:R-:W-:Y:S01]  /*0f70*/  LEA.HI R20, R17, R12, RZ, 0x3 ;  /* 0x0000000c11147211 */ /* 0x000fe200078f18ff */
[----:B------:R-:W-:Y:S01]  /*0f80*/  IMAD.IADD R12, R8, 0x1, -R13 ;  /* 0x00000001080c7824 */ /* 0x000fe200078e0a0d */
[----:B------:R-:W-:Y:S01]  /*0f90*/  R2P PR, R7, 0x6 ;  /* 0x0000000607007804 */ /* 0x000fe20000000000 */
[----:B------:R-:W-:Y:S01]  /*0fa0*/  IMAD.HI R8, R18, 0x55555556, RZ ;  /* 0x5555555612087827 */ /* 0x000fe200078e02ff */
[----:B------:R-:W-:Y:S02]  /*0fb0*/  LOP3.LUT R0, R0, 0x1c0, RZ, 0xc0, !PT ;  /* 0x000001c000007812 */ /* 0x000fe400078ec0ff */
[----:B------:R-:W-:Y:S01]  /*0fc0*/  SHF.R.S32.HI R7, RZ, 0x3, R15 ;  /* 0x00000003ff077819 */ /* 0x000fe2000001140f */
[----:B------:R-:W-:Y:S01]  /*0fd0*/  IMAD R9, R9, 0x10, R12 ;  /* 0x0000001009097824 */ /* 0x000fe200078e020c */
[----:B------:R-:W-:Y:S01]  /*0fe0*/  LEA.HI R8, R8, R8, RZ, 0x1 ;  /* 0x0000000808087211 */ /* 0x000fe200078f08ff */
[----:B------:R-:W-:Y:S01]  /*0ff0*/  IMAD R4, R4, 0x400, R5 ;  /* 0x0000040004047824 */ /* 0x000fe200078e0205 */
[----:B------:R-:W-:-:S02]  /*1000*/  LOP3.LUT R3, R0, 0x8, R3, 0xf8, !PT ;  /* 0x0000000800037812 */ /* 0x000fc400078ef803 */
[----:B------:R-:W-:Y:S01]  /*1010*/  SHF.R.U32.HI R0, RZ, 0x3, R0 ;  /* 0x00000003ff007819 */ /* 0x000fe20000011600 */
[----:B------:R-:W-:Y:S01]  /*1020*/  IMAD R8, R8, -0x3, R18 ;  /* 0xfffffffd08087824 */ /* 0x000fe200078e0212 */
[----:B------:R-:W-:Y:S02]  /*1030*/  SEL R144, R144, 0xffffffc0, !P2 ;  /* 0xffffffc090907807 */ /* 0x000fe40005000000 */
[----:B------:R-:W-:Y:S02]  /*1040*/  CS2R R18, SRZ ;  /* 0x0000000000127805 */ /* 0x000fe4000001ff00 */
[----:B------:R-:W-:Y:S01]  /*1050*/  LOP3.LUT R3, R3, R0, RZ, 0x3c, !PT ;  /* 0x0000000003037212 */ /* 0x000fe200078e3cff */
[----:B------:R-:W-:Y:S01]  /*1060*/  IMAD R5, R8, 0x40, R9 ;  /* 0x0000004008057824 */ /* 0x000fe200078e0209 */
[----:B------:R-:W-:Y:S01]  /*1070*/  LOP3.LUT R142, R11, 0x7ffffffc, RZ, 0xc0, !PT ;  /* 0x7ffffffc0b8e7812 */ /* 0x000fe200078ec0ff */
[----:B------:R-:W-:Y:S01]  /*1080*/  VIADD R0, R26, 0x8 ;  /* 0x000000081a007836 */ /* 0x000fe20000000000 */
[----:B------:R-:W-:Y:S01]  /*1090*/  SHF.R.S32.HI R17, RZ, 0x1f, R16 ;  /* 0x0000001fff117819 */ /* 0x000fe20000011410 */
[----:B------:R-:W-:Y:S01]  /*10a0*/  IMAD.IADD R3, R4, 0x1, R3 ;  /* 0x0000000104037824 */ /* 0x000fe200078e0203 */
[----:B------:R-:W-:Y:S01]  /*10b0*/  STL [R1+0x78], R5 ;  /* 0x0000780501007387 */ /* 0x000fe20000100800 */
[----:B------:R-:W-:-:S02]  /*10c0*/  VIADD R4, R26, 0x28 ;  /* 0x000000281a047836 */ /* 0x000fc40000000000 */
[----:B------:R-:W-:Y:S01]  /*10d0*/  IMAD R143, R3, 0x2, R2 ;  /* 0x00000002038f7824 */ /* 0x000fe200078e0202 */
[----:B------:R-:W-:Y:S01]  /*10e0*/  STL [R1], RZ ;  /* 0x000000ff01007387 */ /* 0x000fe20000100800 */
[----:B------:R-:W-:Y:S02]  /*10f0*/  IMAD.IADD R142, R24, 0x1, -R142 ;  /* 0x00000001188e7824 */ /* 0x000fe400078e0a8e */
[C---:B------:R-:W-:Y:S01]  /*1100*/  VIADD R145, R143.reuse, 0x21800 ;  /* 0x000218008f917836 */ /* 0x040fe20000000000 */
[----:B------:R0:W-:Y:S01]  /*1110*/  STL [R1+0x5c], R0 ;  /* 0x00005c0001007387 */ /* 0x0001e20000100800 */
[----:B------:R-:W-:Y:S02]  /*1120*/  VIADD R3, R143, 0x21820 ;  /* 0x000218208f037836 */ /* 0x000fe40000000000 */
[C---:B------:R-:W-:Y:S01]  /*1130*/  @P1 VIADD R3, R145.reuse, 0xffffffe0 ;  /* 0xffffffe091031836 */ /* 0x040fe20000000000 */
[----:B------:R1:W-:Y:S01]  /*1140*/  STL [R1+0x58], R6 ;  /* 0x0000580601007387 */ /* 0x0003e20000100800 */
[----:B------:R-:W-:-:S02]  /*1150*/  IMAD.IADD R145, R145, 0x1, R144 ;  /* 0x0000000191917824 */ /* 0x000fc400078e0290 */
[----:B------:R-:W-:Y:S01]  /*1160*/  IMAD.IADD R144, R144, 0x1, R3 ;  /* 0x0000000190907824 */ /* 0x000fe200078e0203 */
[----:B------:R2:W-:Y:S01]  /*1170*/  STL [R1+0x60], R4 ;  /* 0x0000600401007387 */ /* 0x0005e20000100800 */
[----:B0-----:R-:W-:Y:S02]  /*1180*/  SHF.R.S32.HI R0, RZ, 0x1f, R137 ;  /* 0x0000001fff007819 */ /* 0x001fe40000011489 */
[----:B-1----:R-:W-:-:S03]  /*1190*/  LOP3.LUT R6, R10, 0xc0, RZ, 0xc0, !PT ;  /* 0x000000c00a067812 */ /* 0x002fc600078ec0ff */
[----:B------:R0:W-:Y:S01]  /*11a0*/  STL [R1+0x48], R0 ;  /* 0x0000480001007387 */ /* 0x0001e20000100800 */
[----:B--2---:R-:W-:-:S05]  /*11b0*/  SHF.R.S32.HI R4, RZ, 0x1f, R136 ;  /* 0x0000001fff047819 */ /* 0x004fca0000011488 */
[----:B------:R1:W-:Y:S01]  /*11c0*/  STL [R1+0x44], R4 ;  /* 0x0000440401007387 */ /* 0x0003e20000100800 */
[----:B0-----:R-:W-:-:S05]  /*11d0*/  SHF.R.S32.HI R0, RZ, 0x1f, R138 ;  /* 0x0000001fff007819 */ /* 0x001fca000001148a */
[----:B------:R0:W-:Y:S01]  /*11e0*/  STL [R1+0x40], R0 ;  /* 0x0000400001007387 */ /* 0x0001e20000100800 */
[----:B-1----:R-:W-:-:S03]  /*11f0*/  IMAD.SHL.U32 R4, R21, 0x20, RZ ;  /* 0x0000002015047824 */ /* 0x002fc600078e00ff */
[----:B------:R1:W-:Y:S04]  /*1200*/  STL [R1+0x14], R6 ;  /* 0x0000140601007387 */ /* 0x0003e80000100800 */
[----:B------:R2:W-:Y:S01]  /*1210*/  STL [R1+0x24], R4 ;  /* 0x0000240401007387 */ /* 0x0005e20000100800 */
[----:B0-----:R-:W-:-:S03]  /*1220*/  LOP3.LUT R0, R6, 0x8, R16, 0xf8, !PT ;  /* 0x0000000806007812 */ /* 0x001fc600078ef810 */
[----:B------:R-:W-:Y:S01]  /*1230*/  STL [R1+0x30], R7 ;  /* 0x0000300701007387 */ /* 0x000fe20000100800 */
[----:B-1----:R-:W-:-:S04]  /*1240*/  SHF.R.U32.HI R6, RZ, 0x3, R6 ;  /* 0x00000003ff067819 */ /* 0x002fc80000011606 */
[----:B------:R-:W-:Y:S01]  /*1250*/  LOP3.LUT R0, R0, R6, RZ, 0x3c, !PT ;  /* 0x0000000600007212 */ /* 0x000fe200078e3cff */
[----:B------:R0:W-:Y:S04]  /*1260*/  STL [R1+0x20], R6 ;  /* 0x0000200601007387 */ /* 0x0001e80000100800 */
[----:B--2---:R-:W-:Y:S02]  /*1270*/  IMAD.IADD R4, R4, 0x1, R0 ;  /* 0x0000000104047824 */ /* 0x004fe400078e0200 */
[----:B------:R-:W-:Y:S01]  /*1280*/  IMAD R0, R14, 0x8, R5 ;  /* 0x000000080e007824 */ /* 0x000fe200078e0205 */
[----:B0-----:R-:W-:-:S05]  /*1290*/  SHF.R.S32.HI R6, RZ, 0x3, R20 ;  /* 0x00000003ff067819 */ /* 0x001fca0000011414 */
[----:B------:R-:W-:Y:S04]  /*12a0*/  STL [R1+0x34], R6 ;  /* 0x0000340601007387 */ /* 0x000fe80000100800 */
[----:B------:R-:W-:Y:S04]  /*12b0*/  STL [R1+0x6c], R4 ;  /* 0x00006c0401007387 */ /* 0x000fe80000100800 */
[----:B------:R-:W-:Y:S04]  /*12c0*/  STL [R1+0x38], R3 ;  /* 0x0000380301007387 */ /* 0x000fe80000100800 */
[----:B------:R0:W-:Y:S02]  /*12d0*/  STL [R1+0x64], R0 ;  /* 0x0000640001007387 */ /* 0x0001e40000100800 */
[----:B0-----:R-:W-:-:S05]  /*12e0*/  VIADD R0, R3, 0x6000 ;  /* 0x0000600003007836 */ /* 0x001fca0000000000 */
[----:B------:R0:W-:Y:S02]  /*12f0*/  STL [R1+0x3c], R0 ;  /* 0x00003c0001007387 */ /* 0x0001e40000100800 */
.L_x_1575:
[----:B------:R-:W-:Y:S05]  /*1300*/  YIELD ;  /* 0x0000000000007946 */ /* 0x000fea0003800000 */
[----:B------:R-:W-:Y:S01]  /*1310*/  ULDC.64 UR4, c[0x0][0xa28] ;  /* 0x00028a0000047ab9 */ /* 0x000fe20000000a00 */
[----:B0--34-:R-:W1:Y:S01]  /*1320*/  LDC.64 R6, c[0x0][0xa08] ;  /* 0x00028200ff067b82 */ /* 0x019e620000000a00 */
[----:B------:R-:W-:Y:S01]  /*1330*/  ISETP.NE.U32.AND P1, PT, RZ, UR4, PT ;  /* 0x00000004ff007c0c */ /* 0x000fe2000bf25070 */
[----:B0-----:R-:W-:Y:S02]  /*1340*/  IMAD.MOV.U32 R0, RZ, RZ, RZ ;  /* 0x000000ffff007224 */ /* 0x001fe400078e00ff */
[----:B------:R-:W-:Y:S01]  /*1350*/  IMAD.MOV.U32 R86, RZ, RZ, RZ ;  /* 0x000000ffff567224 */ /* 0x000fe200078e00ff */
[----:B------:R-:W-:Y:S01]  /*1360*/  ISETP.NE.AND.EX P1, PT, RZ, UR5, PT, P1 ;  /* 0x00000005ff007c0c */ /* 0x000fe2000bf25310 */
[----:B------:R-:W-:-:S02]  /*1370*/  ULDC.64 UR4, c[0x0][0xa18] ;  /* 0x0002860000047ab9 */ /* 0x000fc40000000a00 */
[----:B------:R-:W-:-:S04]  /*1380*/  ISETP.NE.U32.AND P2, PT, RZ, UR4, PT ;  /* 0x00000004ff007c0c */ /* 0x000fc8000bf45070 */
[----:B------:R-:W-:Y:S01]  /*1390*/  ISETP.NE.AND.EX P2, PT, RZ, UR5, PT, P2 ;  /* 0x00000005ff007c0c */ /* 0x000fe2000bf45320 */
[----:B------:R-:W-:Y:S02]  /*13a0*/  ULDC.64 UR4, c[0x0][0xa08] ;  /* 0x0002820000047ab9 */ /* 0x000fe40000000a00 */
[----:B------:R-:W-:-:S03]  /*13b0*/  ISETP.NE.U32.AND P0, PT, RZ, UR4, PT ;  /* 0x00000004ff007c0c */ /* 0x000fc6000bf05070 */
[----:B------:R-:W0:Y:S01]  /*13c0*/  @P1 LDC.64 R4, c[0x0][0xa28] ;  /* 0x00028a00ff041b82 */ /* 0x000e220000000a00 */
[----:B------:R-:W-:Y:S01]  /*13d0*/  ISETP.NE.AND.EX P0, PT, RZ, UR5, PT, P0 ;  /* 0x00000005ff007c0c */ /* 0x000fe2000bf05300 */
[----:B-1----:R-:W-:-:S06]  /*13e0*/  IMAD.WIDE R10, R35, 0x4, R6 ;  /* 0x00000004230a7825 */ /* 0x002fcc00078e0206 */
[----:B------:R-:W1:Y:S01]  /*13f0*/  @P2 LDC.64 R8, c[0x0][0xa18] ;  /* 0x00028600ff082b82 */ /* 0x000e620000000a00 */
[----:B------:R-:W-:Y:S02]  /*1400*/  ULDC UR4, c[0x0][0x288] ;  /* 0x0000a20000047ab9 */ /* 0x000fe40000000800 */
[----:B------:R-:W-:Y:S01]  /*1410*/  IMAD.U32 R140, RZ, RZ, UR4 ;  /* 0x00000004ff8c7e24 */ /* 0x000fe2000f8e00ff */
[----:B------:R-:W-:Y:S02]  /*1420*/  ULDC.64 UR4, c[0x0][0x418] ;  /* 0x0001060000047ab9 */ /* 0x000fe40000000a00 */
[----:B--2---:R2:W5:Y:S01]  /*1430*/  @P0 LDG.E R86, desc[UR52][R10.64] ;  /* 0x000000340a560981 */ /* 0x004562000c1e1900 */
[----:B0-----:R-:W-:-:S05]  /*1440*/  @P1 IMAD.WIDE R4, R35, 0x4, R4 ;  /* 0x0000000423041825 */ /* 0x001fca00078e0204 */
[----:B------:R2:W5:Y:S01]  /*1450*/  @P1 LDG.E R0, desc[UR52][R4.64] ;  /* 0x0000003404001981 */ /* 0x000562000c1e1900 */
[----:B-1----:R-:W-:-:S05]  /*1460*/  @P2 IMAD.WIDE R6, R35, 0x4, R8 ;  /* 0x0000000423062825 */ /* 0x002fca00078e0208 */
[----:B------:R2:W5:Y:S01]  /*1470*/  @P2 LDG.E R140, desc[UR52][R6.64] ;  /* 0x00000034068c2981 */ /* 0x000562000c1e1900 */
[----:B------:R-:W-:-:S03]  /*1480*/  UISETP.NE.U32.AND UP0, UPT, UR4, URZ, UPT ;  /* 0x0000003f0400728c */ /* 0x000fc6000bf05070 */
        /* <DEDUP_REMOVED lines=8> */
[----:B--2---:R-:W-:Y:S06]  /*1510*/  @P2 BRA `(.L_x_1360) ;  /* 0x0000000000242947 */ /* 0x004fec0003800000 */
        /* <DEDUP_REMOVED lines=9> */
.L_x_1360:
[----:B------:R-:W-:Y:S01]  /*15b0*/  ULDC.64 UR4, c[0x0][0xa20] ;  /* 0x0002880000047ab9 */ /* 0x000fe20000000a00 */
[----:B------:R0:W-:Y:S01]  /*15c0*/  STL [R1+0x70], R34 ;  /* 0x0000702201007387 */ /* 0x0001e20000100800 */
[----:B------:R-:W-:-:S03]  /*15d0*/  ISETP.NE.U32.AND P1, PT, RZ, UR4, PT ;  /* 0x00000004ff007c0c */ /* 0x000fc6000bf25070 */
[----:B------:R0:W-:Y:S01]  /*15e0*/  STL [R1+0x74], R35 ;  /* 0x0000742301007387 */ /* 0x0001e20000100800 */
[----:B------:R-:W-:-:S13]  /*15f0*/  ISETP.NE.AND.EX P1, PT, RZ, UR5, PT, P1 ;  /* 0x00000005ff007c0c */ /* 0x000fda000bf25310 */
[----:B0-----:R-:W-:Y:S05]  /*1600*/  @!P1 BRA `(.L_x_1361) ;  /* 0x0000000000109947 */ /* 0x001fea0003800000 */
[----:B------:R-:W0:Y:S02]  /*1610*/  LDC.64 R4, c[0x0][0xa20] ;  /* 0x00028800ff047b82 */ /* 0x000e240000000a00 */
[----:B0-----:R-:W-:-:S05]  /*1620*/  IMAD.WIDE R4, R35, 0x4, R4 ;  /* 0x0000000423047825 */ /* 0x001fca00078e0204 */
[----:B------:R0:W5:Y:S01]  /*1630*/  LDG.E R27, desc[UR52][R4.64] ;  /* 0x00000034041b7981 */ /* 0x000162000c1e1900 */
[----:B------:R-:W-:Y:S05]  /*1640*/  BRA `(.L_x_1362) ;  /* 0x0000000000107947 */ /* 0x000fea0003800000 */
.L_x_1361:
[----:B------:R-:W-:Y:S05]  /*1650*/  @!P0 BRA `(.L_x_1362) ;  /* 0x00000000000c8947 */ /* 0x000fea0003800000 */
[----:B------:R-:W2:Y:S04]  /*1660*/  LDG.E R4, desc[UR52][R10.64] ;  /* 0x000000340a047981 */ /* 0x000ea8000c1e1900 */
[----:B------:R-:W2:Y:S02]  /*1670*/  LDG.E R27, desc[UR52][R10.64+0x4] ;  /* 0x000004340a1b7981 */ /* 0x000ea4000c1e1900 */
[----:B--2---:R-:W-:-:S07]  /*1680*/  IMAD.IADD R27, R27, 0x1, -R4 ;  /* 0x000000011b1b7824 */ /* 0x004fce00078e0a04 */
.L_x_1362:
[----:B------:R-:W-:Y:S01]  /*1690*/  ULDC.64 UR4, c[0x0][0xa10] ;  /* 0x0002840000047ab9 */ /* 0x000fe20000000a00 */
[----:B0-----:R-:W0:Y:S01]  /*16a0*/  LDC R4, c[0x0][0x448] ;  /* 0x00011200ff047b82 */ /* 0x001e220000000800 */
[----:B------:R-:W-:-:S04]  /*16b0*/  ISETP.NE.U32.AND P0, PT, RZ, UR4, PT ;  /* 0x00000004ff007c0c */ /* 0x000fc8000bf05070 */
[----:B------:R-:W-:Y:S01]  /*16c0*/  ISETP.NE.AND.EX P0, PT, RZ, UR5, PT, P0 ;  /* 0x00000005ff007c0c */ /* 0x000fe2000bf05300 */
[----:B------:R-:W-:Y:S02]  /*16d0*/  ULDC.64 UR4, c[0x0][0xa30] ;  /* 0x00028c0000047ab9 */ /* 0x000fe40000000a00 */
[----:B------:R-:W-:-:S04]  /*16e0*/  ISETP.NE.U32.AND P1, PT, RZ, UR4, PT ;  /* 0x00000004ff007c0c */ /* 0x000fc8000bf25070 */
[----:B------:R-:W-:-:S06]  /*16f0*/  ISETP.NE.AND.EX P1, PT, RZ, UR5, PT, P1 ;  /* 0x00000005ff007c0c */ /* 0x000fcc000bf25310 */
[----:B------:R-:W1:Y:S08]  /*1700*/  @P0 LDC.64 R6, c[0x0][0xa10] ;  /* 0x00028400ff060b82 */ /* 0x000e700000000a00 */
[----:B------:R-:W2:Y:S01]  /*1710*/  @P1 LDC.64 R8, c[0x0][0xa30] ;  /* 0x00028c00ff081b82 */ /* 0x000ea20000000a00 */
[----:B-1----:R-:W-:-:S05]  /*1720*/  @P0 IMAD.WIDE R6, R35, 0x4, R6 ;  /* 0x0000000423060825 */ /* 0x002fca00078e0206 */
[----:B------:R-:W3:Y:S04]  /*1730*/  @P0 LDG.E R3, desc[UR52][R6.64] ;  /* 0x0000003406030981 */ /* 0x000ee8000c1e1900 */
[----:B------:R1:W3:Y:S01]  /*1740*/  @P0 LDG.E R10, desc[UR52][R6.64+0x4] ;  /* 0x00000434060a0981 */ /* 0x0002e2000c1e1900 */
[----:B-----5:R-:W-:Y:S02]  /*1750*/  IMAD.MOV.U32 R98, RZ, RZ, R27 ;  /* 0x000000ffff627224 */ /* 0x020fe400078e001b */
[----:B--2---:R-:W-:-:S05]  /*1760*/  @P1 IMAD.WIDE R8, R35, 0x4, R8 ;  /* 0x0000000423081825 */ /* 0x004fca00078e0208 */
[----:B------:R2:W5:Y:S01]  /*1770*/  @P1 LDG.E R98, desc[UR52][R8.64] ;  /* 0x0000003408621981 */ /* 0x000562000c1e1900 */
[----:B0-----:R-:W-:Y:S01]  /*1780*/  ISETP.NE.AND P1, PT, R4, 0x1, PT ;  /* 0x000000010400780c */ /* 0x001fe20003f25270 */
[----:B------:R-:W-:Y:S01]  /*1790*/  IMAD R14, R33, 0xc0, RZ ;  /* 0x000000c0210e7824 */ /* 0x000fe200078e02ff */
[----:B------:R-:W0:Y:S01]  /*17a0*/  LDC.64 R4, c[0x0][0x9e0] ;  /* 0x00027800ff047b82 */ /* 0x000e220000000a00 */
[----:B------:R-:W-:Y:S02]  /*17b0*/  IMAD.IADD R13, R27, 0x1, -R0 ;  /* 0x000000011b0d7824 */ /* 0x000fe400078e0a00 */
[----:B------:R-:W-:Y:S01]  /*17c0*/  VIADD R0, R14, 0xbf ;  /* 0x000000bf0e007836 */ /* 0x000fe20000000000 */
[----:B------:R4:W-:Y:S03]  /*17d0*/  STL [R1+0x28], R14 ;  /* 0x0000280e01007387 */ /* 0x0009e60000100800 */
[----:B-1----:R-:W-:-:S04]  /*17e0*/  IMAD.MOV.U32 R6, RZ, RZ, R0 ;  /* 0x000000ffff067224 */ /* 0x002fc800078e0000 */
[----:B------:R-:W1:Y:S08]  /*17f0*/  @P1 LDC R11, c[0x0][0x44c] ;  /* 0x00011300ff0b1b82 */ /* 0x000e700000000800 */
[----:B------:R-:W2:Y:S01]  /*1800*/  @P1 LDC R12, c[0x0][0x450] ;  /* 0x00011400ff0c1b82 */ /* 0x000ea20000000800 */
[----:B0-----:R-:W-:Y:S01]  /*1810*/  ISETP.GE.AND P2, PT, R5, 0x1, PT ;  /* 0x000000010500780c */ /* 0x001fe20003f46270 */
[----:B---3--:R-:W-:-:S02]  /*1820*/  @P0 IMAD.IADD R24, R10, 0x1, -R3 ;  /* 0x000000010a180824 */ /* 0x008fc400078e0a03 */
[----:B-1----:R-:W-:-:S04]  /*1830*/  @P1 IMAD.HI.U32 R3, R0, R11, RZ ;  /* 0x0000000b00031227 */ /* 0x002fc800078e00ff */
[----:B------:R-:W-:Y:S01]  /*1840*/  IMAD.IADD R141, R13, 0x1, R24 ;  /* 0x000000010d8d7824 */ /* 0x000fe200078e0218 */
[----:B--2---:R-:W-:-:S03]  /*1850*/  @P1 SHF.R.U32.HI R6, RZ, R12, R3 ;  /* 0x0000000cff061219 */ /* 0x004fc60000011603 */
[C---:B------:R-:W-:Y:S01]  /*1860*/  VIADD R0, R141.reuse, 0x7f ;  /* 0x0000007f8d007836 */ /* 0x040fe20000000000 */
[----:B------:R-:W-:-:S04]  /*1870*/  IADD3 R7, R141, 0x1, -R140 ;  /* 0x000000018d077810 */ /* 0x000fc80007ffe88c */
[----:B------:R-:W-:Y:S01]  /*1880*/  SHF.R.S32.HI R3, RZ, 0x1f, R0 ;  /* 0x0000001fff037819 */ /* 0x000fe20000011400 */
[----:B------:R-:W-:-:S03]  /*1890*/  IMAD.IADD R9, R7, 0x1, R6 ;  /* 0x0000000107097824 */ /* 0x000fc600078e0206 */
[----:B------:R-:W-:Y:S01]  /*18a0*/  LEA.HI R3, R3, R0, RZ, 0x7 ;  /* 0x0000000003037211 */ /* 0x000fe200078f38ff */
[----:B------:R-:W-:-:S03]  /*18b0*/  IMAD.IADD R4, R9, 0x1, R4 ;  /* 0x0000000109047824 */ /* 0x000fc600078e0204 */
[----:B------:R-:W-:Y:S01]  /*18c0*/  SHF.R.S32.HI R102, RZ, 0x7, R3 ;  /* 0x00000007ff667819 */ /* 0x000fe20000011403 */
[----:B----4-:R-:W-:Y:S06]  /*18d0*/  @!P2 BRA `(.L_x_1363) ;  /* 0x000000000048a947 */ /* 0x010fec0003800000 */
        /* <DEDUP_REMOVED lines=11> */
.L_x_1365:
[----:B------:R-:W-:-:S13]  /*1990*/  ISETP.NE.AND P0, PT, R5, 0x1, PT ;  /* 0x000000010500780c */ /* 0x000fda0003f05270 */
[----:B------:R-:W0:Y:S02]  /*19a0*/  @P0 LDC.64 R6, c[0x0][0x9e8] ;  /* 0x00027a00ff060b82 */ /* 0x000e240000000a00 */
[----:B0-----:R-:W-:-:S05]  /*19b0*/  @P0 IMAD.HI.U32 R6, R0, R6, RZ ;  /* 0x0000000600060227 */ /* 0x001fca00078e00ff */
[----:B------:R-:W-:-:S07]  /*19c0*/  @P0 SHF.R.U32.HI R0, RZ, R7, R6 ;  /* 0x00000007ff000219 */ /* 0x000fce0000011606 */
.L_x_1366:
[----:B------:R-:W-:Y:S05]  /*19d0*/  BSYNC B0 ;  /* 0x0000000000007941 */ /* 0x000fea0003800000 */
.L_x_1364:
[----:B------:R-:W-:-:S05]  /*19e0*/  IMAD R3, R0, R5, R5 ;  /* 0x0000000500037224 */ /* 0x000fca00078e0205 */
[----:B------:R-:W-:-:S07]  /*19f0*/  VIMNMX R4, R4, R3, PT ;  /* 0x0000000304047248 */ /* 0x000fce0003fe0100 */
.L_x_1363:
[----:B------:R-:W0:Y:S01]  /*1a00*/  @P1 LDC R3, c[0x0][0x44c] ;  /* 0x00011300ff031b82 */ /* 0x000e220000000800 */
[----:B------:R-:W-:Y:S01]  /*1a10*/  IMAD.MOV.U32 R0, RZ, RZ, R14 ;  /* 0x000000ffff007224 */ /* 0x000fe200078e000e */
[----:B------:R-:W-:Y:S01]  /*1a20*/  ULDC UR4, c[0x0][0x9dc] ;  /* 0x0002770000047ab9 */ /* 0x000fe20000000800 */
[----:B------:R-:W-:-:S05]  /*1a30*/  IMAD.IADD R103, R141, 0x1, -R140 ;  /* 0x000000018d677824 */ /* 0x000fca00078e0a8c */
[----:B------:R-:W1:Y:S01]  /*1a40*/  @P1 LDC R6, c[0x0][0x450] ;  /* 0x00011400ff061b82 */ /* 0x000e620000000800 */
[----:B0-----:R-:W-:-:S05]  /*1a50*/  @P1 IMAD.HI.U32 R3, R14, R3, RZ ;  /* 0x000000030e031227 */ /* 0x001fca00078e00ff */
[----:B-1----:R-:W-:-:S05]  /*1a60*/  @P1 SHF.R.U32.HI R0, RZ, R6, R3 ;  /* 0x00000006ff001219 */ /* 0x002fca0000011603 */
[----:B------:R-:W-:-:S04]  /*1a70*/  IMAD.IADD R0, R103, 0x1, R0 ;  /* 0x0000000167007824 */ /* 0x000fc800078e0200 */
[----:B------:R-:W-:Y:S01]  /*1a80*/  VIADD R3, R0, -UR4 ;  /* 0x8000000400037c36 */ /* 0x000fe20008000000 */
[----:B------:R-:W-:Y:S06]  /*1a90*/  @!P2 BRA `(.L_x_1367) ;  /* 0x000000000044a947 */ /* 0x000fec0003800000 */
[----:B------:R-:W-:Y:S01]  /*1aa0*/  ISETP.GT.AND P0, PT, R0, -0x1, PT ;  /* 0xffffffff0000780c */ /* 0x000fe20003f04270 */
[----:B------:R-:W-:-:S12]  /*1ab0*/  BSSY B0, `(.L_x_1368) ;  /* 0x000000d000007945 */ /* 0x000fd80003800000 */
[----:B------:R-:W-:Y:S05]  /*1ac0*/  @P0 BRA `(.L_x_1369) ;  /* 0x00000000001c0947 */ /* 0x000fea0003800000 */
[----:B------:R-:W-:Y:S02]  /*1ad0*/  ISETP.NE.AND P0, PT, R5, 0x1, PT ;  /* 0x000000010500780c */ /* 0x000fe40003f05270 */
[----:B------:R-:W-:-:S11]  /*1ae0*/  LOP3.LUT R7, RZ, R0, RZ, 0x33, !PT ;  /* 0x00000000ff077212 */ /* 0x000fd600078e33ff */
[----:B------:R-:W0:Y:S02]  /*1af0*/  @P0 LDC.64 R8, c[0x0][0x9e8] ;  /* 0x00027a00ff080b82 */ /* 0x000e240000000a00 */
[----:B0-----:R-:W-:-:S05]  /*1b00*/  @P0 IMAD.HI.U32 R0, R7, R8, RZ ;  /* 0x0000000807000227 */ /* 0x001fca00078e00ff */
[----:B------:R-:W-:-:S04]  /*1b10*/  @P0 SHF.R.U32.HI R7, RZ, R9, R0 ;  /* 0x00000009ff070219 */ /* 0x000fc80000011600 */
[----:B------:R-:W-:Y:S01]  /*1b20*/  LOP3.LUT R0, RZ, R7, RZ, 0x33, !PT ;  /* 0x00000007ff007212 */ /* 0x000fe200078e33ff */
[----:B------:R-:W-:Y:S06]  /*1b30*/  BRA `(.L_x_1370) ;  /* 0x0000000000107947 */ /* 0x000fec0003800000 */
.L_x_1369:
[----:B------:R-:W-:-:S13]  /*1b40*/  ISETP.NE.AND P0, PT, R5, 0x1, PT ;  /* 0x000000010500780c */ /* 0x000fda0003f05270 */
[----:B------:R-:W0:Y:S02]  /*1b50*/  @P0 LDC.64 R6, c[0x0][0x9e8] ;  /* 0x00027a00ff060b82 */ /* 0x000e240000000a00 */
[----:B0-----:R-:W-:-:S05]  /*1b60*/  @P0 IMAD.HI.U32 R6, R0, R6, RZ ;  /* 0x0000000600060227 */ /* 0x001fca00078e00ff */
[----:B------:R-:W-:-:S07]  /*1b70*/  @P0 SHF.R.U32.HI R0, RZ, R7, R6 ;  /* 0x00000007ff000219 */ /* 0x000fce0000011606 */
.L_x_1370:
[----:B------:R-:W-:Y:S05]  /*1b80*/  BSYNC B0 ;  /* 0x0000000000007941 */ /* 0x000fea0003800000 */
.L_x_1368:
[----:B------:R-:W-:-:S05]  /*1b90*/  IMAD R0, R0, R5, RZ ;  /* 0x0000000500007224 */ /* 0x000fca00078e02ff */
[----:B------:R-:W-:-:S07]  /*1ba0*/  VIMNMX R3, R3, R0, !PT ;  /* 0x0000000003037248 */ /* 0x000fce0007fe0100 */
.L_x_1367:
[----:B------:R-:W-:Y:S01]  /*1bb0*/  VIADD R4, R4, 0x7f ;  /* 0x0000007f04047836 */ /* 0x000fe20000000000 */
[----:B------:R-:W-:-:S04]  /*1bc0*/  SHF.R.S32.HI R0, RZ, 0x1f, R3 ;  /* 0x0000001fff007819 */ /* 0x000fc80000011403 */
[----:B------:R-:W-:Y:S02]  /*1bd0*/  SHF.R.S32.HI R5, RZ, 0x1f, R4 ;  /* 0x0000001fff057819 */ /* 0x000fe40000011404 */
[----:B------:R-:W-:Y:S02]  /*1be0*/  LEA.HI R0, R0, R3, RZ, 0x7 ;  /* 0x0000000300007211 */ /* 0x000fe400078f38ff */
[----:B------:R-:W-:Y:S02]  /*1bf0*/  LEA.HI R5, R5, R4, RZ, 0x7 ;  /* 0x0000000405057211 */ /* 0x000fe400078f38ff */
[----:B------:R-:W-:Y:S02]  /*1c00*/  SHF.R.S32.HI R0, RZ, 0x7, R0 ;  /* 0x00000007ff007819 */ /* 0x000fe40000011400 */
[----:B------:R-:W-:Y:S02]  /*1c10*/  SHF.R.S32.HI R5, RZ, 0x7, R5 ;  /* 0x00000007ff057819 */ /* 0x000fe40000011405 */
[----:B------:R-:W-:-:S02]  /*1c20*/  VIMNMX R0, RZ, R0, !PT ;  /* 0x00000000ff007248 */ /* 0x000fc40007fe0100 */
[----:B------:R-:W-:-:S03]  /*1c30*/  VIMNMX R5, R102, R5, PT ;  /* 0x0000000566057248 */ /* 0x000fc60003fe0100 */
[--C-:B------:R-:W-:Y:S02]  /*1c40*/  IMAD R0, R0, 0x80, -R13.reuse ;  /* 0x0000008000007824 */ /* 0x100fe400078e0a0d */
[----:B------:R-:W-:-:S03]  /*1c50*/  IMAD R5, R5, 0x80, -R13 ;  /* 0x0000008005057824 */ /* 0x000fc600078e0a0d */
[----:B------:R-:W-:Y:S02]  /*1c60*/  VIMNMX R0, RZ, R0, !PT ;  /* 0x00000000ff007248 */ /* 0x000fe40007fe0100 */
[----:B------:R-:W-:Y:S02]  /*1c70*/  VIMNMX R5, R5, R24, PT ;  /* 0x0000001805057248 */ /* 0x000fe40003fe0100 */
[----:B------:R-:W-:Y:S02]  /*1c80*/  SHF.R.U32.HI R75, RZ, 0x7, R0 ;  /* 0x00000007ff4b7819 */ /* 0x000fe40000011600 */
[----:B------:R-:W-:-:S03]  /*1c90*/  ISETP.GT.AND P0, PT, R5, R0, PT ;  /* 0x000000000500720c */ /* 0x000fc60003f04270 */
[----:B------:R-:W-:-:S10]  /*1ca0*/  IMAD.MOV.U32 R25, RZ, RZ, R75 ;  /* 0x000000ffff197224 */ /* 0x000fd400078e004b */
[----:B------:R-:W-:-:S05]  /*1cb0*/  @P0 VIADD R3, R5, 0x7f ;  /* 0x0000007f05030836 */ /* 0x000fca0000000000 */
[----:B------:R-:W-:-:S04]  /*1cc0*/  @P0 SHF.R.S32.HI R0, RZ, 0x1f, R3 ;  /* 0x0000001fff000819 */ /* 0x000fc80000011403 */
[----:B------:R-:W-:-:S04]  /*1cd0*/  @P0 LEA.HI R0, R0, R3, RZ, 0x7 ;  /* 0x0000000300000211 */ /* 0x000fc800078f38ff */
[----:B------:R-:W-:Y:S02]  /*1ce0*/  @P0 SHF.R.S32.HI R25, RZ, 0x7, R0 ;  /* 0x00000007ff190819 */ /* 0x000fe40000011400 */
[----:B------:R-:W-:Y:S02]  /*1cf0*/  PLOP3.LUT P0, PT, PT, PT, PT, 0x80, 0x0 ;  /* 0x000000000000781c */ /* 0x000fe40003f0f070 */
[----:B------:R-:W-:-:S13]  /*1d00*/  ISETP.GT.AND P1, PT, R25, R75, PT ;  /* 0x0000004b1900720c */ /* 0x000fda0003f24270 */
[----:B------:R-:W-:Y:S05]  /*1d10*/  @!P1 BRA `(.L_x_1371) ;  /* 0x0000005400a49947 */ /* 0x000fea0003800000 */
[----:B------:R-:W-:Y:S01]  /*1d20*/  VIADD R0, R2, 0x15400 ;  /* 0x0001540002007836 */ /* 0x000fe20000000000 */
[----:B------:R-:W-:Y:S04]  /*1d30*/  BSSY B6, `(.L_x_1372) ;  /* 0x0000013000067945 */ /* 0x000fe80003800000 */
[----:B------:R-:W-:-:S13]  /*1d40*/  LOP3.LUT P0, RZ, R0, 0x1bf, RZ, 0xc0, !PT ;  /* 0x000001bf00ff7812 */ /* 0x000fda000780c0ff */
[----:B------:R-:W-:Y:S05]  /*1d50*/  @!P0 BRA `(.L_x_1373) ;  /* 0x0000000000408947 */ /* 0x000fea0003800000 */
        /* <DEDUP_REMOVED lines=15> */
[----:B-1---5:R-:W-:Y:S05]  /*1e50*/  CALL.ABS.NOINC R14 ;  /* 0x000000000e007343 */ /* 0x022fea0003c00000 */
.L_x_1373:
[----:B------:R-:W-:Y:S05]  /*1e60*/  BSYNC B6 ;  /* 0x0000000000067941 */ /* 0x000fea0003800000 */
.L_x_1372:
        /* <DEDUP_REMOVED lines=20> */
.L_x_1375:
[----:B------:R-:W-:Y:S05]  /*1fb0*/  BSYNC B6 ;  /* 0x0000000000067941 */ /* 0x000fea0003800000 */
.L_x_1374:
[----:B------:R-:W2:Y:S01]  /*1fc0*/  LDL.64 R38, [R1+0x18] ;  /* 0x0000180001267983 */ /* 0x000ea20000100a00 */
[----:B------:R-:W-:-:S03]  /*1fd0*/  ULDC.64 UR4, c[0x0][0x9f8] ;  /* 0x00027e0000047ab9 */ /* 0x000fc60000000a00 */
[----:B------:R-:W2:Y:S01]  /*1fe0*/  LDL.64 R20, [R1+0x18] ;  /* 0x0000180001147983 */ /* 0x000ea20000100a00 */
[----:B------:R-:W-:Y:S01]  /*1ff0*/  ISETP.NE.U32.AND P0, PT, RZ, UR4, PT ;  /* 0x00000004ff007c0c */ /* 0x000fe2000bf05070 */
[----:B------:R-:W-:Y:S01]  /*2000*/  IMAD.MOV.U32 R0, RZ, RZ, R35 ;  /* 0x000000ffff007224 */ /* 0x000fe200078e0023 */
[----:B------:R-:W0:Y:S01]  /*2010*/  LDC.64 R8, c[0x0][0x408] ;  /* 0x00010200ff087b82 */ /* 0x000e220000000a00 */
[----:B------:R-:W1:Y:S01]  /*2020*/  S2R R28, SR_TID.X ;  /* 0x00000000001c7919 */ /* 0x000e620000002100 */
[----:B------:R-:W-:-:S06]  /*2030*/  ISETP.NE.AND.EX P0, PT, RZ, UR5, PT, P0 ;  /* 0x00000005ff007c0c */ /* 0x000fcc000bf05300 */
[----:B------:R-:W3:Y:S08]  /*2040*/  LDC R29, c[0x0][0x3f4] ;  /* 0x0000fd00ff1d7b82 */ /* 0x000ef00000000800 */
[----:B------:R-:W4:Y:S08]  /*2050*/  @P0 LDC.64 R4, c[0x0][0x9f8] ;  /* 0x00027e00ff040b82 */ /* 0x000f300000000a00 */
[----:B------:R-:W3:Y:S01]  /*2060*/  LDC.64 R10, c[0x0][0x3f8] ;  /* 0x0000fe00ff0a7b82 */ /* 0x000ee20000000a00 */
[----:B-1----:R-:W-:Y:S01]  /*2070*/  VIADD R37, R28, 0xffffff80 ;  /* 0xffffff801c257836 */ /* 0x002fe20000000000 */
[----:B------:R-:W-:Y:S01]  /*2080*/  SHF.R.U32.HI R31, RZ, 0x7, R28 ;  /* 0x00000007ff1f7819 */ /* 0x000fe2000001161c */
[----:B----4-:R-:W-:-:S05]  /*2090*/  @P0 IMAD.WIDE R4, R35, 0x4, R4 ;  /* 0x0000000423040825 */ /* 0x010fca00078e0204 */
[----:B------:R1:W4:Y:S01]  /*20a0*/  @P0 LDG.E R0, desc[UR52][R4.64] ;  /* 0x0000003404000981 */ /* 0x000322000c1e1900 */
[----:B------:R-:W-:Y:S01]  /*20b0*/  ISETP.NE.AND P6, PT, R31, 0x1, PT ;  /* 0x000000011f00780c */ /* 0x000fe20003fc5270 */
[----:B------:R-:W-:Y:S01]  /*20c0*/  IMAD.IADD R86, R86, 0x1, R27 ;  /* 0x0000000156567824 */ /* 0x000fe200078e021b */
[----:B------:R-:W-:Y:S02]  /*20d0*/  SHF.R.S32.HI R3, RZ, 0x1f, R37 ;  /* 0x0000001fff037819 */ /* 0x000fe40000011425 */
[-C--:B------:R-:W-:Y:S02]  /*20e0*/  LEA.HI R36, R37, R37.reuse, RZ, 0x1 ;  /* 0x0000002525247211 */ /* 0x080fe400078f08ff */
[----:B------:R-:W-:Y:S01]  /*20f0*/  LEA.HI R6, R3, R37, RZ, 0x2 ;  /* 0x0000002503067211 */ /* 0x000fe200078f10ff */
[----:B------:R-:W-:Y:S01]  /*2100*/  VIADD R3, R16, 0x10 ;  /* 0x0000001010037836 */ /* 0x000fe20000000000 */
[----:B------:R-:W-:Y:S02]  /*2110*/  SHF.R.S32.HI R36, RZ, 0x1, R36 ;  /* 0x00000001ff247819 */ /* 0x000fe40000011424 */
[----:B------:R-:W-:-:S02]  /*2120*/  SHF.R.S32.HI R74, RZ, 0x2, R6 ;  /* 0x00000002ff4a7819 */ /* 0x000fc40000011406 */
[----:B------:R-:W-:Y:S01]  /*2130*/  SHF.R.S32.HI R7, RZ, 0x1f, R6 ;  /* 0x0000001fff077819 */ /* 0x000fe20000011406 */
[----:B------:R-:W-:Y:S05]  /*2140*/  @!P6 WARPSYNC.ALL ;  /* 0x000000000000e948 */ /* 0x000fea0003800000 */
[----:B------:R-:W-:Y:S01]  /*2150*/  ULDC UR4, c[0x0][0x2f4] ;  /* 0x0000bd0000047ab9 */ /* 0x000fe20000000800 */
[----:B------:R-:W-:Y:S01]  /*2160*/  LEA.HI R7, R7, R74, RZ, 0x2 ;  /* 0x0000004a07077211 */ /* 0x000fe200078f10ff */
[--C-:B0-----:R-:W-:Y:S01]  /*2170*/  IMAD.WIDE.U32 R72, R36, R8, R16.reuse ;  /* 0x0000000824487225 */ /* 0x101fe200078e0010 */
[----:B------:R-:W-:Y:S02]  /*2180*/  ISETP.GE.AND P1, PT, R3, UR4, PT ;  /* 0x0000000403007c0c */ /* 0x000fe4000bf26270 */
[----:B------:R-:W-:Y:S01]  /*2190*/  ISETP.GE.AND P0, PT, R16, UR4, PT ;  /* 0x0000000410007c0c */ /* 0x000fe2000bf06270 */
[----:B---3--:R-:W-:Y:S01]  /*21a0*/  IMAD.WIDE.U32 R68, R36, R10, R16 ;  /* 0x0000000a24447225 */ /* 0x008fe200078e0010 */
[----:B-1----:R-:W-:-:S02]  /*21b0*/  SEL R5, RZ, 0xffffffff, P1 ;  /* 0xffffffffff057807 */ /* 0x002fc40000800000 */
[----:B------:R-:W-:Y:S02]  /*21c0*/  SEL R4, RZ, 0x1, P0 ;  /* 0x00000001ff047807 */ /* 0x000fe40000000000 */
[----:B------:R-:W-:Y:S01]  /*21d0*/  SHF.R.S32.HI R13, RZ, 0x1f, R36 ;  /* 0x0000001fff0d7819 */ /* 0x000fe20000011424 */
[----:B------:R-:W-:Y:S01]  /*21e0*/  IMAD.SHL.U32 R5, R5, 0x2, RZ ;  /* 0x0000000205057824 */ /* 0x000fe200078e00ff */
[----:B------:R-:W-:Y:S02]  /*21f0*/  LOP3.LUT R7, R7, 0xfffffffc, RZ, 0xc0, !PT ;  /* 0xfffffffc07077812 */ /* 0x000fe400078ec0ff */
[----:B------:R-:W-:Y:S01]  /*2200*/  ISETP.GE.AND P1, PT, R137, UR4, PT ;  /* 0x0000000489007c0c */ /* 0x000fe2000bf26270 */
[----:B------:R-:W-:Y:S01]  /*2210*/  IMAD R6, R13, R8, RZ ;  /* 0x000000080d067224 */ /* 0x000fe200078e02ff */
[----:B------:R-:W-:Y:S01]  /*2220*/  LOP3.LUT R5, R5, 0x2, R4, 0xe2, !PT ;  /* 0x0000000205057812 */ /* 0x000fe200078ee204 */
[----:B------:R-:W-:Y:S01]  /*2230*/  VIADD R4, R16, 0x20 ;  /* 0x0000002010047836 */ /* 0x000fe20000000000 */
[----:B------:R-:W-:Y:S01]  /*2240*/  LOP3.LUT R22, R22, 0xfffffffb, RZ, 0xc0, !PT ;  /* 0xfffffffb16167812 */ /* 0x000fe200078ec0ff */
[----:B------:R-:W-:Y:S01]  /*2250*/  IMAD.IADD R74, R74, 0x1, -R7 ;  /* 0x000000014a4a7824 */ /* 0x000fe200078e0a07 */
[----:B------:R-:W-:Y:S01]  /*2260*/  SEL R7, RZ, 0x8, P1 ;  /* 0x00000008ff077807 */ /* 0x000fe20000800000 */
[----:B------:R-:W-:Y:S01]  /*2270*/  IMAD R15, R36, R9, R6 ;  /* 0x00000009240f7224 */ /* 0x000fe200078e0206 */
[----:B------:R-:W-:-:S02]  /*2280*/  ISETP.GE.AND P0, PT, R4, UR4, PT ;  /* 0x0000000404007c0c */ /* 0x000fc4000bf06270 */
[----:B------:R-:W-:Y:S01]  /*2290*/  ISETP.GE.AND P2, PT, R3, R29, PT ;  /* 0x0000001d0300720c */ /* 0x000fe20003f46270 */
[----:B------:R-:W-:Y:S01]  /*22a0*/  IMAD.IADD R73, R73, 0x1, R15 ;  /* 0x0000000149497824 */ /* 0x000fe200078e020f */
[----:B------:R-:W-:Y:S02]  /*22b0*/  SEL R6, RZ, 0x4, P0 ;  /* 0x00000004ff067807 */ /* 0x000fe40000000000 */
[----:B------:R-:W-:Y:S02]  /*22c0*/  ISETP.GE.AND P0, PT, R136, UR4, PT ;  /* 0x0000000488007c0c */ /* 0x000fe4000bf06270 */
[----:B------:R-:W-:Y:S02]  /*22d0*/  LOP3.LUT R5, R7, R5, R6, 0xfe, !PT ;  /* 0x0000000507057212 */ /* 0x000fe400078efe06 */
[----:B------:R-:W-:Y:S02]  /*22e0*/  SEL R6, RZ, 0x10, P0 ;  /* 0x00000010ff067807 */ /* 0x000fe40000000000 */
[----:B------:R-:W-:-:S02]  /*22f0*/  LOP3.LUT P0, RZ, R74, 0x2, RZ, 0xc0, !PT ;  /* 0x000000024aff7812 */ /* 0x000fc4000780c0ff */
[----:B------:R-:W-:Y:S01]  /*2300*/  LOP3.LUT R30, R5, R6, RZ, 0xfc, !PT ;  /* 0x00000006051e7212 */ /* 0x000fe200078efcff */
[----:B------:R-:W-:Y:S01]  /*2310*/  IMAD R6, R13, R10, RZ ;  /* 0x0000000a0d067224 */ /* 0x000fe200078e02ff */
[----:B------:R-:W-:Y:S01]  /*2320*/  ISETP.GE.AND P1, PT, R4, R29, PT ;  /* 0x0000001d0400720c */ /* 0x000fe20003f26270 */
[----:B--2---:R-:W-:-:S08]  /*2330*/  IMAD.MOV.U32 R20, RZ, RZ, R38 ;  /* 0x000000ffff147224 */ /* 0x004fd000078e0026 */
[----:B------:R-:W-:Y:S01]  /*2340*/  @P0 LOP3.LUT R22, R22, 0x4, RZ, 0xfc, !PT ;  /* 0x0000000416160812 */ /* 0x000fe200078efcff */
[----:B------:R-:W-:Y:S01]  /*2350*/  IMAD R13, R36, R11, R6 ;  /* 0x0000000b240d7224 */ /* 0x000fe200078e0206 */
[----:B------:R-:W-:Y:S02]  /*2360*/  ISETP.GE.AND P0, PT, R16, R29, PT ;  /* 0x0000001d1000720c */ /* 0x000fe40003f06270 */
[----:B------:R-:W-:-:S05]  /*2370*/  SHF.R.S32.HI R21, RZ, 0x1f, R20 ;  /* 0x0000001fff157819 */ /* 0x000fca0000011414 */
[----:B------:R0:W-:Y:S01]  /*2380*/  STL [R1+0x1c], R21 ;  /* 0x00001c1501007387 */ /* 0x0001e20000100800 */
[C---:B------:R-:W-:Y:S01]  /*2390*/  SEL R5, R29.reuse, RZ, P0 ;  /* 0x000000ff1d057207 */ /* 0x040fe20000000000 */
[C-C-:B------:R-:W-:Y:S02]  /*23a0*/  IMAD.WIDE.U32 R70, R36.reuse, R8, R20.reuse ;  /* 0x0000000824467225 */ /* 0x140fe400078e0014 */
[----:B------:R-:W2:Y:S01]  /*23b0*/  LDL R35, [R1+0x14] ;  /* 0x0000140001237983 */ /* 0x000ea20000100800 */
[C---:B------:R-:W-:Y:S01]  /*23c0*/  SEL R12, R29.reuse, RZ, P2 ;  /* 0x000000ff1d0c7207 */ /* 0x040fe20001000000 */
[----:B------:R-:W-:Y:S02]  /*23d0*/  IMAD.WIDE.U32 R66, R36, R10, R20 ;  /* 0x0000000a24427225 */ /* 0x000fe400078e0014 */
[----:B------:R-:W3:Y:S01]  /*23e0*/  LDL R28, [R1+0x20] ;  /* 0x00002000011c7983 */ /* 0x000ee20000100800 */
[----:B------:R-:W-:Y:S01]  /*23f0*/  SEL R7, R29, RZ, P1 ;  /* 0x000000ff1d077207 */ /* 0x000fe20000800000 */
[----:B------:R-:W-:-:S02]  /*2400*/  IMAD.IADD R71, R15, 0x1, R71 ;  /* 0x000000010f477824 */ /* 0x000fc400078e0247 */
[----:B------:R-:W3:Y:S01]  /*2410*/  LDL R32, [R1+0x24] ;  /* 0x0000240001207983 */ /* 0x000ee20000100800 */
[----:B------:R-:W-:Y:S02]  /*2420*/  IMAD.IADD R69, R69, 0x1, R13 ;  /* 0x0000000145457824 */ /* 0x000fe400078e020d */
[----:B------:R-:W-:Y:S02]  /*2430*/  IMAD.IADD R67, R13, 0x1, R67 ;  /* 0x000000010d437824 */ /* 0x000fe400078e0243 */
[----:B------:R-:W-:Y:S02]  /*2440*/  IMAD.IADD R6, R16, 0x1, R5 ;  /* 0x0000000110067824 */ /* 0x000fe400078e0205 */
[----:B------:R-:W-:Y:S02]  /*2450*/  IMAD.IADD R13, R3, 0x1, R12 ;  /* 0x00000001030d7824 */ /* 0x000fe400078e020c */
[----:B------:R-:W-:Y:S01]  /*2460*/  IMAD.IADD R15, R4, 0x1, R7 ;  /* 0x00000001040f7824 */ /* 0x000fe200078e0207 */
[----:B------:R-:W-:-:S02]  /*2470*/  SHF.R.S32.HI R7, RZ, 0x1f, R6 ;  /* 0x0000001fff077819 */ /* 0x000fc40000011406 */
[----:B------:R-:W-:Y:S02]  /*2480*/  SHF.R.S32.HI R14, RZ, 0x1f, R13 ;  /* 0x0000001fff0e7819 */ /* 0x000fe4000001140d */
[----:B------:R-:W-:Y:S02]  /*2490*/  SHF.R.S32.HI R20, RZ, 0x1f, R15 ;  /* 0x0000001fff147819 */ /* 0x000fe4000001140f */
[CC--:B------:R-:W-:Y:S02]  /*24a0*/  LEA.HI R5, R7.reuse, R6.reuse, RZ, 0x3 ;  /* 0x0000000607057211 */ /* 0x0c0fe400078f18ff */
[----:B------:R-:W-:Y:S02]  /*24b0*/  LEA.HI R12, R7, R6, RZ, 0x5 ;  /* 0x00000006070c7211 */ /* 0x000fe400078f28ff */
[----:B------:R-:W-:Y:S02]  /*24c0*/  LEA.HI R6, R14, R13, RZ, 0x3 ;  /* 0x0000000d0e067211 */ /* 0x000fe400078f18ff */
[----:B------:R-:W-:-:S02]  /*24d0*/  LEA.HI R7, R20, R15, RZ, 0x3 ;  /* 0x0000000f14077211 */ /* 0x000fc400078f18ff */
[----:B------:R-:W-:Y:S02]  /*24e0*/  LEA.HI R14, R14, R13, RZ, 0x5 ;  /* 0x0000000d0e0e7211 */ /* 0x000fe400078f28ff */
[----:B------:R-:W-:Y:S01]  /*24f0*/  LEA.HI R20, R20, R15, RZ, 0x5 ;  /* 0x0000000f14147211 */ /* 0x000fe200078f28ff */
[----:B------:R-:W-:Y:S01]  /*2500*/  IMAD.SHL.U32 R13, R12, 0x80, RZ ;  /* 0x000000800c0d7824 */ /* 0x000fe200078e00ff */
[----:B------:R-:W-:Y:S01]  /*2510*/  LOP3.LUT R22, R22, 0xfffffffe, RZ, 0xc0, !PT ;  /* 0xfffffffe16167812 */ /* 0x000fe200078ec0ff */
[----:B------:R-:W-:Y:S02]  /*2520*/  IMAD.SHL.U32 R15, R14, 0x80, RZ ;  /* 0x000000800e0f7824 */ /* 0x000fe400078e00ff */
[----:B0-----:R-:W-:Y:S01]  /*2530*/  IMAD.SHL.U32 R21, R20, 0x80, RZ ;  /* 0x0000008014157824 */ /* 0x001fe200078e00ff */
[----:B------:R-:W-:Y:S02]  /*2540*/  @P2 LOP3.LUT R22, R22, 0x1, RZ, 0xfc, !PT ;  /* 0x0000000116162812 */ /* 0x000fe400078efcff */
[----:B-----5:R-:W-:-:S02]  /*2550*/  SHF.R.S32.HI R27, RZ, 0x1f, R98 ;  /* 0x0000001fff1b7819 */ /* 0x020fc40000011462 */
[----:B------:R-:W-:Y:S02]  /*2560*/  LOP3.LUT R13, R13, 0xfffff000, RZ, 0xc0, !PT ;  /* 0xfffff0000d0d7812 */ /* 0x000fe400078ec0ff */
[----:B------:R-:W-:Y:S02]  /*2570*/  LOP3.LUT R15, R15, 0xfffff000, RZ, 0xc0, !PT ;  /* 0xfffff0000f0f7812 */ /* 0x000fe400078ec0ff */
[----:B------:R-:W-:Y:S02]  /*2580*/  LOP3.LUT R21, R21, 0xfffff000, RZ, 0xc0, !PT ;  /* 0xfffff00015157812 */ /* 0x000fe400078ec0ff */
[----:B------:R-:W-:-:S04]  /*2590*/  LOP3.LUT R22, R22, 0xfffffffd, RZ, 0xc0, !PT ;  /* 0xfffffffd16167812 */ /* 0x000fc800078ec0ff */
[----:B------:R-:W-:Y:S02]  /*25a0*/  @P1 LOP3.LUT R22, R22, 0x2, RZ, 0xfc, !PT ;  /* 0x0000000216161812 */ /* 0x000fe400078efcff */
[----:B------:R-:W-:Y:S01]  /*25b0*/  ISETP.GE.AND P1, PT, R138, UR4, PT ;  /* 0x000000048a007c0c */ /* 0x000fe2000bf26270 */
[----:B------:R-:W-:-:S04]  /*25c0*/  IMAD.WIDE.U32 R68, R98, R10, R68 ;  /* 0x0000000a62447225 */ /* 0x000fc800078e0044 */
[----:B------:R-:W-:-:S04]  /*25d0*/  IMAD.WIDE.U32 R66, R98, R10, R66 ;  /* 0x0000000a62427225 */ /* 0x000fc800078e0042 */
[----:B------:R-:W-:Y:S01]  /*25e0*/  IMAD.SHL.U32 R100, R29, 0x2, RZ ;  /* 0x000000021d647824 */ /* 0x000fe200078e00ff */
[----:B------:R-:W-:Y:S01]  /*25f0*/  SEL R29, RZ, 0x20, P1 ;  /* 0x00000020ff1d7807 */ /* 0x000fe20000800000 */
[-C--:B------:R-:W-:Y:S01]  /*2600*/  IMAD.WIDE.U32 R72, R98, R8.reuse, R72 ;  /* 0x0000000862487225 */ /* 0x080fe200078e0048 */
[----:B------:R-:W-:Y:S02]  /*2610*/  SHF.L.U64.HI R90, R8, 0x7, R9 ;  /* 0x00000007085a7819 */ /* 0x000fe40000010209 */
[----:B------:R-:W-:Y:S01]  /*2620*/  LOP3.LUT R29, R30, R29, RZ, 0xfc, !PT ;  /* 0x0000001d1e1d7212 */ /* 0x000fe200078efcff */
[----:B------:R-:W-:Y:S01]  /*2630*/  IMAD.WIDE.U32 R70, R98, R8, R70 ;  /* 0x0000000862467225 */ /* 0x000fe200078e0046 */
[----:B------:R-:W-:Y:S02]  /*2640*/  SHF.L.U64.HI R91, R10, 0x7, R11 ;  /* 0x000000070a5b7819 */ /* 0x000fe4000001020b */
[----:B----4-:R-:W-:Y:S01]  /*2650*/  SHF.R.S32.HI R87, RZ, 0x1f, R0 ;  /* 0x0000001fff577819 */ /* 0x010fe20000011400 */
[----:B------:R-:W-:Y:S01]  /*2660*/  VIADD R101, R31, 0x8 ;  /* 0x000000081f657836 */ /* 0x000fe20000000000 */
[----:B------:R-:W-:-:S02]  /*2670*/  LOP3.LUT R30, R30, 0x1, RZ, 0xc0, !PT ;  /* 0x000000011e1e7812 */ /* 0x000fc400078ec0ff */
[----:B------:R-:W-:Y:S01]  /*2680*/  LOP3.LUT R31, R29, 0x2, RZ, 0xc0, !PT ;  /* 0x000000021d1f7812 */ /* 0x000fe200078ec0ff */
[----:B------:R-:W-:Y:S01]  /*2690*/  @!P6 BAR.SYNC.DEFER_BLOCKING 0x9, 0x100 ;  /* 0x024400000000eb1d */ /* 0x000fe20000010000 */
[C---:B--2---:R-:W-:Y:S02]  /*26a0*/  LOP3.LUT R12, R35.reuse, 0x18, R5, 0xf8, !PT ;  /* 0x00000018230c7812 */ /* 0x044fe400078ef805 */
[C---:B------:R-:W-:Y:S02]  /*26b0*/  LOP3.LUT R14, R35.reuse, 0x18, R6, 0xf8, !PT ;  /* 0x00000018230e7812 */ /* 0x040fe400078ef806 */
[----:B------:R-:W-:Y:S02]  /*26c0*/  LOP3.LUT R20, R35, 0x18, R7, 0xf8, !PT ;  /* 0x0000001823147812 */ /* 0x000fe400078ef807 */
[-C--:B---3--:R-:W-:Y:S02]  /*26d0*/  LOP3.LUT R12, R12, R28.reuse, RZ, 0x3c, !PT ;  /* 0x0000001c0c0c7212 */ /* 0x088fe400078e3cff */
[----:B------:R-:W-:-:S02]  /*26e0*/  LOP3.LUT R14, R14, R28, RZ, 0x3c, !PT ;  /* 0x0000001c0e0e7212 */ /* 0x000fc400078e3cff */
[----:B------:R-:W-:Y:S01]  /*26f0*/  LOP3.LUT R20, R20, R28, RZ, 0x3c, !PT ;  /* 0x0000001c14147212 */ /* 0x000fe200078e3cff */
[C---:B------:R-:W-:Y:S01]  /*2700*/  IMAD R28, R27.reuse, R8, RZ ;  /* 0x000000081b1c7224 */ /* 0x040fe200078e02ff */
[--C-:B------:R-:W-:Y:S02]  /*2710*/  IADD3 R97, R12, R13, R32.reuse ;  /* 0x0000000d0c617210 */ /* 0x100fe40007ffe020 */
[--C-:B------:R-:W-:Y:S02]  /*2720*/  IADD3 R96, R14, R15, R32.reuse ;  /* 0x0000000f0e607210 */ /* 0x100fe40007ffe020 */
[----:B------:R-:W-:Y:S01]  /*2730*/  IADD3 R95, R20, R21, R32 ;  /* 0x00000015145f7210 */ /* 0x000fe20007ffe020 */
[----:B------:R-:W-:Y:S01]  /*2740*/  IMAD R27, R27, R10, RZ ;  /* 0x0000000a1b1b7224 */ /* 0x000fe200078e02ff */
[----:B------:R-:W-:-:S03]  /*2750*/  LEA.HI R32, R37, R37, RZ, 0x1 ;  /* 0x0000002525207211 */ /* 0x000fc600078f08ff */
[----:B------:R-:W-:Y:S01]  /*2760*/  IMAD R27, R98, R11, R27 ;  /* 0x0000000b621b7224 */ /* 0x000fe200078e021b */
[----:B------:R-:W-:Y:S01]  /*2770*/  LOP3.LUT R32, R32, 0xfffffffe, RZ, 0xc0, !PT ;  /* 0xfffffffe20207812 */ /* 0x000fe200078ec0ff */
[----:B------:R-:W-:Y:S01]  /*2780*/  IMAD R77, R98, R9, R28 ;  /* 0x00000009624d7224 */ /* 0x000fe200078e021c */
[----:B------:R-:W-:Y:S01]  /*2790*/  LOP3.LUT R21, R5, 0xfffffff8, RZ, 0xc0, !PT ;  /* 0xfffffff805157812 */ /* 0x000fe200078ec0ff */
[----:B------:R-:W-:Y:S01]  /*27a0*/  IMAD.IADD R78, R69, 0x1, R27 ;  /* 0x00000001454e7824 */ /* 0x000fe200078e021b */
[----:B------:R-:W-:Y:S01]  /*27b0*/  LOP3.LUT R28, R7, 0xfffffff8, RZ, 0xc0, !PT ;  /* 0xfffffff8071c7812 */ /* 0x000fe200078ec0ff */
[----:B------:R-:W-:Y:S02]  /*27c0*/  IMAD.IADD R32, R37, 0x1, -R32 ;  /* 0x0000000125207824 */ /* 0x000fe400078e0a20 */
[----:B------:R-:W-:Y:S01]  /*27d0*/  IMAD.IADD R76, R27, 0x1, R67 ;  /* 0x000000011b4c7824 */ /* 0x000fe200078e0243 */
[----:B------:R-:W-:Y:S01]  /*27e0*/  LOP3.LUT R27, R6, 0xfffffff8, RZ, 0xc0, !PT ;  /* 0xfffffff8061b7812 */ /* 0x000fe200078ec0ff */
[----:B------:R-:W-:Y:S01]  /*27f0*/  IMAD.SHL.U32 R9, R10, 0x80, RZ ;  /* 0x000000800a097824 */ /* 0x000fe200078e00ff */
[----:B------:R-:W-:Y:S01]  /*2800*/  SHF.R.S32.HI R10, RZ, 0x1f, R34 ;  /* 0x0000001fff0a7819 */ /* 0x000fe20000011422 */
[----:B------:R-:W-:Y:S01]  /*2810*/  IMAD R20, R32, 0xc0, R36 ;  /* 0x000000c020147824 */ /* 0x000fe200078e0224 */
[----:B------:R-:W-:Y:S01]  /*2820*/  SHF.R.S32.HI R94, RZ, 0x1f, R21 ;  /* 0x0000001fff5e7819 */ /* 0x000fe20000011415 */
[----:B------:R-:W-:Y:S01]  /*2830*/  IMAD.IADD R79, R73, 0x1, R77 ;  /* 0x00000001494f7824 */ /* 0x000fe200078e024d */
[----:B------:R-:W-:Y:S01]  /*2840*/  SHF.R.S32.HI R93, RZ, 0x1f, R27 ;  /* 0x0000001fff5d7819 */ /* 0x000fe2000001141b */
[----:B------:R-:W-:Y:S01]  /*2850*/  IMAD.SHL.U32 R8, R8, 0x80, RZ ;  /* 0x0000008008087824 */ /* 0x000fe200078e00ff */
[----:B------:R-:W-:Y:S01]  /*2860*/  SHF.R.S32.HI R92, RZ, 0x1f, R28 ;  /* 0x0000001fff5c7819 */ /* 0x000fe2000001141c */
[----:B------:R-:W-:Y:S01]  /*2870*/  IMAD.IADD R77, R77, 0x1, R71 ;  /* 0x000000014d4d7824 */ /* 0x000fe200078e0247 */
[----:B------:R-:W-:-:S07]  /*2880*/  LOP3.LUT R32, R29, 0x4, RZ, 0xc0, !PT ;  /* 0x000000041d207812 */ /* 0x000fce00078ec0ff */
.L_x_1434:
[----:B0-2---:R-:W2:Y:S01]  /*2890*/  LDL R35, [R1+0x6c] ;  /* 0x00006c0001237983 */ /* 0x005ea20000100800 */
[----:B------:R-:W0:Y:S01]  /*28a0*/  LDC R81, c[0x0][0x430] ;  /* 0x00010c00ff517b82 */ /* 0x000e220000000800 */
[----:B------:R-:W-:Y:S02]  /*28b0*/  VIADD R25, R25, 0xffffffff ;  /* 0xffffffff19197836 */ /* 0x000fe40000000000 */
[----:B------:R-:W-:Y:S02]  /*28c0*/  IMAD.MOV.U32 R80, RZ, RZ, RZ ;  /* 0x000000ffff507224 */ /* 0x000fe400078e00ff */
[----:B------:R-:W-:-:S03]  /*28d0*/  IMAD R13, R25, 0x80, R20 ;  /* 0x00000080190d7824 */ /* 0x000fc600078e0214 */
[----:B-1----:R-:W1:Y:S01]  /*28e0*/  LDC R99, c[0x0][0x3f4] ;  /* 0x0000fd00ff637b82 */ /* 0x002e620000000800 */
[----:B------:R-:W-:Y:S01]  /*28f0*/  IMAD.IADD R40, R86, 0x1, R13 ;  /* 0x0000000156287824 */ /* 0x000fe200078e020d */
[----:B------:R-:W-:-:S03]  /*2900*/  ISETP.GE.AND P1, PT, R13, R24, PT ;  /* 0x000000180d00720c */ /* 0x000fc60003f26270 */
[----:B------:R-:W-:Y:S01]  /*2910*/  IMAD.MOV.U32 R36, RZ, RZ, R40 ;  /* 0x000000ffff247224 */ /* 0x000fe200078e0028 */
[----:B------:R-:W-:Y:S02]  /*2920*/  ISETP.GT.OR P1, PT, R20, 0x7f, P1 ;  /* 0x0000007f1400780c */ /* 0x000fe40000f24670 */
[----:B0-----:R-:W-:-:S11]  /*2930*/  ISETP.NE.AND P2, PT, R81, 0x1, PT ;  /* 0x000000015100780c */ /* 0x001fd60003f45270 */
[----:B------:R-:W0:Y:S08]  /*2940*/  @!P1 LDC.64 R14, c[0x0][0x428] ;  /* 0x00010a00ff0e9b82 */ /* 0x000e300000000a00 */
[----:B------:R-:W3:Y:S08]  /*2950*/  @!P1 LDC.64 R12, c[0x0][0x418] ;  /* 0x00010600ff0c9b82 */ /* 0x000ef00000000a00 */
[----:B------:R-:W4:Y:S08]  /*2960*/  @P2 LDC R11, c[0x0][0x434] ;  /* 0x00010d00ff0b2b82 */ /* 0x000f300000000800 */
[----:B------:R-:W1:Y:S01]  /*2970*/  @P2 LDC R38, c[0x0][0x438] ;  /* 0x00010e00ff262b82 */ /* 0x000e620000000800 */
[----:B----4-:R-:W-:-:S05]  /*2980*/  @P2 IMAD.HI.U32 R11, R40, R11, RZ ;  /* 0x0000000b280b2227 */ /* 0x010fca00078e00ff */
[----:B-1----:R-:W-:Y:S01]  /*2990*/  @P2 SHF.R.U32.HI R36, RZ, R38, R11 ;  /* 0x00000026ff242219 */ /* 0x002fe2000001160b */
[----:B0-----:R-:W-:-:S03]  /*29a0*/  @!P1 IMAD R11, R87, R14, RZ ;  /* 0x0000000e570b9224 */ /* 0x001fc600078e02ff */
[--C-:B------:R-:W-:Y:S01]  /*29b0*/  @!P1 SHF.R.S32.HI R37, RZ, 0x1f, R36.reuse ;  /* 0x0000001fff259819 */ /* 0x100fe20000011424 */
[C---:B------:R-:W-:Y:S02]  /*29c0*/  @!P1 IMAD R11, R0.reuse, R15, R11 ;  /* 0x0000000f000b9224 */ /* 0x040fe400078e020b */
[----:B------:R-:W-:-:S04]  /*29d0*/  @!P1 IMAD.WIDE.U32 R14, R0, R14, R36 ;  /* 0x0000000e000e9225 */ /* 0x000fc800078e0024 */
[----:B------:R-:W-:Y:S01]  /*29e0*/  @!P1 IMAD.IADD R11, R15, 0x1, R11 ;  /* 0x000000010f0b9824 */ /* 0x000fe200078e020b */
[----:B---3--:R-:W-:Y:S02]  /*29f0*/  @!P1 LEA R12, P2, R14, R12, 0x2 ;  /* 0x0000000c0e0c9211 */ /* 0x008fe400078410ff */
[----:B------:R-:W-:Y:S02]  /*2a00*/  LOP3.LUT P3, RZ, R74, 0x2, RZ, 0xc0, !PT ;  /* 0x000000024aff7812 */ /* 0x000fe4000786c0ff */
[----:B------:R-:W-:Y:S02]  /*2a10*/  @!P1 LEA.HI.X R13, R14, R13, R11, 0x2, P2 ;  /* 0x0000000d0e0d9211 */ /* 0x000fe400010f140b */
[----:B------:R-:W-:Y:S01]  /*2a20*/  ISETP.GE.AND P2, PT, R99, 0x1, PT ;  /* 0x000000016300780c */ /* 0x000fe20003f46270 */
[----:B------:R-:W-:Y:S01]  /*2a30*/  IMAD.MOV R14, RZ, RZ, -R36 ;  /* 0x000000ffff0e7224 */ /* 0x000fe200078e0a24 */
[----:B------:R-:W-:Y:S05]  /*2a40*/  YIELD ;  /* 0x0000000000007946 */ /* 0x000fea0003800000 */
[----:B------:R-:W-:Y:S01]  /*2a50*/  BSSY B0, `(.L_x_1376) ;  /* 0x0000427000007945 */ /* 0x000fe20003800000 */
[----:B------:R0:W5:Y:S01]  /*2a60*/  @!P1 LDG.E R80, desc[UR52][R12.64] ;  /* 0x000000340c509981 */ /* 0x000162000c1e1900 */
[----:B------:R-:W-:Y:S01]  /*2a70*/  IMAD R81, R81, R14, R40 ;  /* 0x0000000e51517224 */ /* 0x000fe200078e0228 */
[----:B------:R-:W-:Y:S01]  /*2a80*/  ISETP.GT.AND P1, PT, R25, R75, PT ;  /* 0x0000004b1900720c */ /* 0x000fe20003f24270 */
[----:B--2---:R-:W-:-:S04]  /*2a90*/  IMAD R65, R19, 0x3000, R35 ;  /* 0x0000300013417824 */ /* 0x004fc800078e0223 */
[C---:B------:R-:W-:Y:S02]  /*2aa0*/  VIADD R11, R65.reuse, 0x10 ;  /* 0x00000010410b7836 */ /* 0x040fe40000000000 */
[C---:B------:R-:W-:Y:S02]  /*2ab0*/  @P3 VIADD R11, R65.reuse, 0xfffffff0 ;  /* 0xfffffff0410b3836 */ /* 0x040fe40000000000 */
[--C-:B------:R-:W-:Y:S02]  /*2ac0*/  IMAD R65, R65, 0x2, R26.reuse ;  /* 0x0000000241417824 */ /* 0x100fe400078e021a */
[----:B------:R-:W-:Y:S01]  /*2ad0*/  IMAD R64, R11, 0x2, R26 ;  /* 0x000000020b407824 */ /* 0x000fe200078e021a */
[----:B0-----:R-:W-:Y:S06]  /*2ae0*/  @!P2 BRA `(.L_x_1377) ;  /* 0x0000003c0028a947 */ /* 0x001fec0003800000 */
[----:B------:R-:W-:Y:S01]  /*2af0*/  SHF.R.S32.HI R82, RZ, 0x1f, R81 ;  /* 0x0000001fff527819 */ /* 0x000fe20000011451 */
[----:B------:R-:W-:Y:S01]  /*2b00*/  ULDC.64 UR4, c[0x0][0x300] ;  /* 0x0000c00000047ab9 */ /* 0x000fe20000000a00 */
[----:B-----5:R-:W-:Y:S01]  /*2b10*/  SHF.R.S32.HI R83, RZ, 0x1f, R80 ;  /* 0x0000001fff537819 */ /* 0x020fe20000011450 */
[----:B------:R-:W-:-:S04]  /*2b20*/  IMAD.WIDE.U32 R12, R81, UR4, RZ ;  /* 0x00000004510c7c25 */ /* 0x000fc8000f8e00ff */
[----:B------:R-:W-:Y:S02]  /*2b30*/  IMAD R14, R82, UR4, RZ ;  /* 0x00000004520e7c24 */ /* 0x000fe4000f8e02ff */
[-C--:B------:R-:W-:Y:S02]  /*2b40*/  IMAD R36, R90, R25.reuse, RZ ;  /* 0x000000195a247224 */ /* 0x080fe400078e02ff */
[----:B------:R-:W-:Y:S01]  /*2b50*/  IMAD R11, R81, UR5, R14 ;  /* 0x00000005510b7c24 */ /* 0x000fe2000f8e020e */
[----:B------:R-:W-:Y:S01]  /*2b60*/  ULDC.64 UR4, c[0x0][0x310] ;  /* 0x0000c40000047ab9 */ /* 0x000fe20000000a00 */
[----:B------:R-:W-:Y:S02]  /*2b70*/  IMAD R14, R91, R25, RZ ;  /* 0x000000195b0e7224 */ /* 0x000fe400078e02ff */
[----:B------:R-:W-:Y:S02]  /*2b80*/  IMAD R15, R83, UR4, RZ ;  /* 0x00000004530f7c24 */ /* 0x000fe4000f8e02ff */
[----:B------:R-:W-:-:S02]  /*2b90*/  IMAD.IADD R13, R13, 0x1, R11 ;  /* 0x000000010d0d7824 */ /* 0x000fc400078e020b */
[C---:B------:R-:W-:Y:S02]  /*2ba0*/  IMAD R15, R80.reuse, UR5, R15 ;  /* 0x00000005500f7c24 */ /* 0x040fe4000f8e020f */
[----:B------:R-:W-:Y:S01]  /*2bb0*/  IMAD.WIDE.U32 R12, R80, UR4, R12 ;  /* 0x00000004500c7c25 */ /* 0x000fe2000f8e000c */
[----:B------:R-:W-:-:S03]  /*2bc0*/  ULDC.64 UR4, c[0x0][0x308] ;  /* 0x0000c20000047ab9 */ /* 0x000fc60000000a00 */
[----:B------:R-:W-:Y:S02]  /*2bd0*/  IMAD R11, R10, UR4, RZ ;  /* 0x000000040a0b7c24 */ /* 0x000fe4000f8e02ff */
[----:B------:R-:W-:Y:S02]  /*2be0*/  IMAD.IADD R13, R13, 0x1, R15 ;  /* 0x000000010d0d7824 */ /* 0x000fe400078e020f */
[C---:B------:R-:W-:Y:S01]  /*2bf0*/  IMAD R15, R34.reuse, UR5, R11 ;  /* 0x00000005220f7c24 */ /* 0x040fe2000f8e020b */
[----:B------:R-:W-:Y:S01]  /*2c00*/  SHF.R.S32.HI R11, RZ, 0x1f, R25 ;  /* 0x0000001fff0b7819 */ /* 0x000fe20000011419 */
[----:B------:R-:W-:Y:S01]  /*2c10*/  IMAD.WIDE.U32 R12, R34, UR4, R12 ;  /* 0x00000004220c7c25 */ /* 0x000fe2000f8e000c */
[----:B------:R-:W-:-:S03]  /*2c20*/  ULDC.64 UR4, c[0x0][0x2e8] ;  /* 0x0000ba0000047ab9 */ /* 0x000fc60000000a00 */
[----:B------:R-:W-:Y:S01]  /*2c30*/  IMAD.IADD R13, R13, 0x1, R15 ;  /* 0x000000010d0d7824 */ /* 0x000fe200078e020f */
[C---:B------:R-:W-:Y:S01]  /*2c40*/  LEA R60, P2, R12.reuse, UR4, 0x1 ;  /* 0x000000040c3c7c11 */ /* 0x040fe2000f8408ff */
[----:B------:R-:W-:Y:S01]  /*2c50*/  ULDC.U8 UR4, c[0x0][0x410] ;  /* 0x0001040000047ab9 */ /* 0x000fe20000000000 */
[----:B------:R-:W-:Y:S02]  /*2c60*/  IMAD R35, R11, R9, R14 ;  /* 0x000000090b237224 */ /* 0x000fe400078e020e */
[----:B------:R-:W-:Y:S01]  /*2c70*/  LEA.HI.X R62, R12, UR5, R13, 0x1, P2 ;  /* 0x000000050c3e7c11 */ /* 0x000fe200090f0c0d */
[----:B------:R-:W-:Y:S01]  /*2c80*/  IMAD R84, R25, -0x80, R24 ;  /* 0xffffff8019547824 */ /* 0x000fe200078e0218 */
[----:B------:R-:W-:Y:S01]  /*2c90*/  ISETP.NE.AND P2, PT, RZ, UR4, PT ;  /* 0x00000004ff007c0c */ /* 0x000fe2000bf45270 */
[----:B------:R-:W-:-:S03]  /*2ca0*/  IMAD.WIDE.U32 R14, R9, R25, RZ ;  /* 0x00000019090e7225 */ /* 0x000fc600078e00ff */
[----:B------:R-:W-:Y:S01]  /*2cb0*/  VIMNMX R84, R84, 0x80, PT ;  /* 0x0000008054547848 */ /* 0x000fe20003fe0100 */
[----:B------:R-:W-:Y:S02]  /*2cc0*/  IMAD R37, R11, R8, R36 ;  /* 0x000000080b257224 */ /* 0x000fe400078e0224 */
[----:B------:R-:W-:-:S04]  /*2cd0*/  IMAD.WIDE.U32 R12, R8, R25, RZ ;  /* 0x00000019080c7225 */ /* 0x000fc800078e00ff */
[----:B------:R-:W-:Y:S02]  /*2ce0*/  IMAD.IADD R11, R15, 0x1, R35 ;  /* 0x000000010f0b7824 */ /* 0x000fe400078e0223 */
[----:B------:R-:W-:Y:S01]  /*2cf0*/  IMAD.IADD R35, R13, 0x1, R37 ;  /* 0x000000010d237824 */ /* 0x000fe200078e0225 */
[----:B------:R-:W-:Y:S06]  /*2d00*/  @!P2 BRA `(.L_x_1378) ;  /* 0x0000001c0024a947 */ /* 0x000fec0003800000 */
[----:B------:R-:W0:Y:S01]  /*2d10*/  S2R R38, SR_TID.X ;  /* 0x0000000000267919 */ /* 0x000e220000002100 */
        /* <DEDUP_REMOVED lines=12> */
[----:B0-----:R-:W-:-:S05]  /*2de0*/  VIADD R39, R38, 0xffffff80 ;  /* 0xffffff8026277836 */ /* 0x001fca0000000000 */
[----:B------:R-:W-:-:S04]  /*2df0*/  LEA.HI R38, R39, R39, RZ, 0x1 ;  /* 0x0000002727267211 */ /* 0x000fc800078f08ff */
[----:B------:R-:W-:-:S04]  /*2e00*/  SHF.R.S32.HI R38, RZ, 0x1, R38 ;  /* 0x00000001ff267819 */ /* 0x000fc80000011426 */
[----:B------:R-:W-:Y:S02]  /*2e10*/  ISETP.GE.AND P3, PT, R38, R84, PT ;  /* 0x000000542600720c */ /* 0x000fe40003f66270 */
[----:B------:R-:W-:-:S11]  /*2e20*/  CS2R R38, SRZ ;  /* 0x0000000000267805 */ /* 0x000fd6000001ff00 */
[----:B------:R-:W-:Y:S05]  /*2e30*/  @P3 BRA `(.L_x_1380) ;  /* 0x0000000000b83947 */ /* 0x000fea0003800000 */
[----:B------:R-:W2:Y:S04]  /*2e40*/  LDL.64 R104, [R1+0x18] ;  /* 0x0000180001687983 */ /* 0x000ea80000100a00 */
[----:B------:R-:W3:Y:S04]  /*2e50*/  LDL R89, [R1+0x5c] ;  /* 0x00005c0001597983 */ /* 0x000ee80000100800 */
[----:B------:R-:W4:Y:S04]  /*2e60*/  LDL R88, [R1+0x50] ;  /* 0x0000500001587983 */ /* 0x000f280000100800 */
        /* <DEDUP_REMOVED lines=43> */
.L_x_1380:
[----:B------:R-:W-:Y:S05]  /*3120*/  BSYNC B1 ;  /* 0x0000000000017941 */ /* 0x000fea0003800000 */
.L_x_1379:
[----:B-----5:R-:W-:Y:S01]  /*3130*/  IMAD.MOV.U32 R11, RZ, RZ, R36 ;  /* 0x000000ffff0b7224 */ /* 0x020fe200078e0024 */
[----:B------:R-:W-:Y:S01]  /*3140*/  UISETP.NE.AND UP0, UPT, UR39, 0x3, UPT ;  /* 0x000000032700788c */ /* 0x000fe2000bf05270 */
[----:B0-----:R-:W-:Y:S02]  /*3150*/  IMAD.MOV.U32 R12, RZ, RZ, R37 ;  /* 0x000000ffff0c7224 */ /* 0x001fe400078e0025 */
[----:B------:R-:W-:Y:S02]  /*3160*/  IMAD.MOV.U32 R13, RZ, RZ, R40 ;  /* 0x000000ffff0d7224 */ /* 0x000fe400078e0028 */
[----:B------:R-:W-:Y:S01]  /*3170*/  IMAD.MOV.U32 R14, RZ, RZ, R41 ;  /* 0x000000ffff0e7224 */ /* 0x000fe200078e0029 */
[----:B------:R-:W-:Y:S01]  /*3180*/  PRMT R63, R11, 0x5410, R12 ;  /* 0x000054100b3f7816 */ /* 0x000fe2000000000c */
[----:B------:R-:W-:Y:S01]  /*3190*/  IMAD.MOV.U32 R11, RZ, RZ, R44 ;  /* 0x000000ffff0b7224 */ /* 0x000fe200078e002c */
[----:B------:R-:W-:Y:S01]  /*31a0*/  PLOP3.LUT P2, PT, PT, PT, UP0, 0x80, 0x0 ;  /* 0x000000000000781c */ /* 0x000fe20003f4f008 */
[----:B------:R-:W-:Y:S01]  /*31b0*/  IMAD.MOV.U32 R12, RZ, RZ, R45 ;  /* 0x000000ffff0c7224 */ /* 0x000fe200078e002d */
[----:B------:R-:W-:Y:S01]  /*31c0*/  PRMT R104, R14, 0x5410, R13 ;  /* 0x000054100e687816 */ /* 0x000fe2000000000d */
[----:B------:R-:W-:-:S02]  /*31d0*/  IMAD.MOV.U32 R13, RZ, RZ, R48 ;  /* 0x000000ffff0d7224 */ /* 0x000fc400078e0030 */
[----:B------:R-:W-:Y:S01]  /*31e0*/  IMAD.MOV.U32 R14, RZ, RZ, R49 ;  /* 0x000000ffff0e7224 */ /* 0x000fe200078e0031 */
[----:B------:R-:W-:Y:S01]  /*31f0*/  PRMT R107, R11, 0x5410, R12 ;  /* 0x000054100b6b7816 */ /* 0x000fe2000000000c */
[----:B------:R-:W-:Y:S02]  /*3200*/  IMAD.MOV.U32 R11, RZ, RZ, R52 ;  /* 0x000000ffff0b7224 */ /* 0x000fe400078e0034 */
[----:B------:R-:W-:Y:S01]  /*3210*/  IMAD.MOV.U32 R12, RZ, RZ, R53 ;  /* 0x000000ffff0c7224 */ /* 0x000fe200078e0035 */
[----:B------:R-:W-:Y:S01]  /*3220*/  PRMT R109, R13, 0x5410, R14 ;  /* 0x000054100d6d7816 */ /* 0x000fe2000000000e */
[----:B------:R-:W-:Y:S02]  /*3230*/  IMAD.MOV.U32 R13, RZ, RZ, R56 ;  /* 0x000000ffff0d7224 */ /* 0x000fe400078e0038 */
[----:B------:R-:W-:Y:S01]  /*3240*/  IMAD.MOV.U32 R14, RZ, RZ, R57 ;  /* 0x000000ffff0e7224 */ /* 0x000fe200078e0039 */
[----:B------:R-:W-:Y:S01]  /*3250*/  PRMT R112, R11, 0x5410, R12 ;  /* 0x000054100b707816 */ /* 0x000fe2000000000c */
[----:B------:R-:W-:Y:S01]  /*3260*/  IMAD.MOV.U32 R11, RZ, RZ, R38 ;  /* 0x000000ffff0b7224 */ /* 0x000fe200078e0026 */
[----:B------:R-:W-:Y:S01]  /*3270*/  PRMT R111, R13, 0x7610, R111 ;  /* 0x000076100d6f7816 */ /* 0x000fe2000000006f */
        /* <DEDUP_REMOVED lines=16> */
[----:B------:R-:W-:Y:S01]  /*3380*/  PRMT R111, R111, 0x5410, R12 ;  /* 0x000054106f6f7816 */ /* 0x000fe2000000000c */
[----:B------:R-:W-:Y:S01]  /*3390*/  IMAD.MOV.U32 R11, RZ, RZ, R59 ;  /* 0x000000ffff0b7224 */ /* 0x000fe200078e003b */
[----:B------:R-:W-:-:S04]  /*33a0*/  PRMT R114, R114, 0x5410, R13 ;  /* 0x0000541072727816 */ /* 0x000fc8000000000d */
[----:B------:R-:W-:Y:S01]  /*33b0*/  PRMT R115, R14, 0x5410, R11 ;  /* 0x000054100e737816 */ /* 0x000fe2000000000b */
[----:B------:R-:W-:Y:S06]  /*33c0*/  @!P2 BRA `(.L_x_1381) ;  /* 0x000000000004a947 */ /* 0x000fec0003800000 */
[----:B------:R-:W-:Y:S01]  /*33d0*/  BPT.TRAP 0x1 ;  /* 0x000000040000795c */ /* 0x000fe20000300000 */
.L_x_1381:
[----:B------:R-:W2:Y:S01]  /*33e0*/  LDL R11, [R1] ;  /* 0x00000000010b7983 */ /* 0x000ea20000100800 */
[----:B------:R-:W-:Y:S01]  /*33f0*/  IMAD R35, R19, 0x8, R2 ;  /* 0x0000000813237824 */ /* 0x000fe200078e0202 */
[----:B------:R-:W-:Y:S01]  /*3400*/  BSSY B1, `(.L_x_1382) ;  /* 0x0000004000017945 */ /* 0x000fe20003800000 */
[----:B--2---:R-:W-:-:S04]  /*3410*/  SHF.L.U32 R85, R11, 0x1f, RZ ;  /* 0x0000001f0b557819 */ /* 0x004fc800000006ff */
[----:B------:R-:W0:Y:S02]  /*3420*/  SYNCS.PHASECHK.TRANS64.TRYWAIT P4, [R35+URZ+0x2d890], R85 ;  /* 0x02d89055230075a7 */ /* 0x000e24000808017f */
[----:B0-----:R-:W-:Y:S05]  /*3430*/  @!P4 BRA `(.L_x_1383) ;  /* 0x000001f0001cc947 */ /* 0x001fea0003800000 */
.L_x_1714:
[----:B------:R-:W-:Y:S05]  /*3440*/  BSYNC B1 ;  /* 0x0000000000017941 */ /* 0x000fea0003800000 */
.L_x_1382:
[----:B------:R-:W-:-:S03]  /*3450*/  UMOV UR4, 0xffffffff ;  /* 0xffffffff00047882 */ /* 0x000fc60000000000 */
[----:B------:R-:W-:Y:S05]  /*3460*/  BRA.DIV UR4, `(.L_x_1384) ;  /* 0x000001f204247947 */ /* 0x000fea000b800000 */
[----:B------:R-:W1:Y:S04]  /*3470*/  SHFL.IDX PT, R62, R62, RZ, 0x1e1f ;  /* 0x001e1fff3e3e7589 */ /* 0x000e6800000e0000 */
[----:B------:R2:W3:Y:S02]  /*3480*/  SHFL.IDX PT, R11, R60, RZ, 0x1e1f ;  /* 0x001e1fff3c0b7589 */ /* 0x0004e400000e0000 */
.L_x_1718:
[----:B------:R-:W-:Y:S05]  /*3490*/  @P3 BRA `(.L_x_1385) ;  /* 0x0000003800083947 */ /* 0x000fea0003800000 */
[----:B------:R-:W-:Y:S01]  /*34a0*/  ISETP.NE.AND P3, PT, R30, RZ, PT ;  /* 0x000000ff1e00720c */ /* 0x000fe20003f65270 */
[----:B------:R-:W-:-:S12]  /*34b0*/  BSSY B1, `(.L_x_1386) ;  /* 0x0000037000017945 */ /* 0x000fd80003800000 */
[----:B------:R-:W-:Y:S05]  /*34c0*/  @!P3 BRA `(.L_x_1387) ;  /* 0x0000000000d4b947 */ /* 0x000fea0003800000 */
[----:B------:R-:W4:Y:S01]  /*34d0*/  LDL.64 R116, [R1+0x18] ;  /* 0x0000180001747983 */ /* 0x000f220000100a00 */
[C---:B--23--:R-:W-:Y:S01]  /*34e0*/  LEA R60, P3, R16.reuse, R11, 0x1 ;  /* 0x0000000b103c7211 */ /* 0x04cfe200078608ff */
[----:B------:R-:W-:Y:S02]  /*34f0*/  BSSY B2, `(.L_x_1388) ;  /* 0x0000031000027945 */ /* 0x000fe40003800000 */
[----:B------:R2:W3:Y:S01]  /*3500*/  LDS.128 R12, [R65+0x15000] ;  /* 0x01500000410c7984 */ /* 0x0004e20000000c00 */
[----:B-1----:R-:W-:Y:S02]  /*3510*/  LEA.HI.X R61, R16, R62, R17, 0x1, P3 ;  /* 0x0000003e103d7211 */ /* 0x002fe400018f0c11 */
[----:B----4-:R-:W-:-:S13]  /*3520*/  ISETP.GE.AND P3, PT, R116, R99, PT ;  /* 0x000000637400720c */ /* 0x010fda0003f66270 */
[----:B--23--:R-:W-:Y:S05]  /*3530*/  @P3 BRA `(.L_x_1389) ;  /* 0x0000000000b03947 */ /* 0x00cfea0003800000 */
[----:B------:R-:W-:Y:S01]  /*3540*/  SHF.R.U64 R58, R58, 0x10, R59 ;  /* 0x000000103a3a7819 */ /* 0x000fe2000000123b */
[----:B------:R-:W-:Y:S01]  /*3550*/  IMAD.MOV.U32 R105, RZ, RZ, R13 ;  /* 0x000000ffff697224 */ /* 0x000fe200078e000d */
[----:B------:R-:W-:-:S03]  /*3560*/  SHF.R.U64 R56, R56, 0x10, R57 ;  /* 0x0000001038387819 */ /* 0x000fc60000001239 */
[----:B------:R-:W-:Y:S02]  /*3570*/  HADD2.F32 R58, -RZ, R58.H0_H0 ;  /* 0x2000003aff3a7230 */ /* 0x000fe40000004100 */
[--C-:B------:R-:W-:Y:S02]  /*3580*/  HADD2.F32 R13, -RZ, R105.reuse.H1_H1 ;  /* 0x30000069ff0d7230 */ /* 0x100fe40000004100 */
[----:B------:R-:W-:Y:S02]  /*3590*/  HADD2.F32 R105, -RZ, R105.H0_H0 ;  /* 0x20000069ff697230 */ /* 0x000fe40000004100 */
[----:B------:R-:W-:Y:S02]  /*35a0*/  HADD2.F32 R56, -RZ, R56.H0_H0 ;  /* 0x20000038ff387230 */ /* 0x000fe40000004100 */
[-C--:B------:R-:W-:Y:S01]  /*35b0*/  FMUL.FTZ R106, R13, R58.reuse ;  /* 0x0000003a0d6a7220 */ /* 0x080fe20000410000 */
[----:B------:R-:W-:-:S03]  /*35c0*/  FMUL.FTZ R58, R105, R58 ;  /* 0x0000003a693a7220 */ /* 0x000fc60000410000 */
[-C--:B------:R-:W-:Y:S01]  /*35d0*/  FFMA.FTZ R106, R105, R56.reuse, -R106 ;  /* 0x00000038696a7223 */ /* 0x080fe2000001086a */
[----:B------:R-:W-:Y:S02]  /*35e0*/  HADD2.F32 R105, -RZ, R111.H1_H1 ;  /* 0x3000006fff697230 */ /* 0x000fe40000004100 */
[----:B------:R-:W-:Y:S01]  /*35f0*/  FFMA.FTZ R13, R13, R56, R58 ;  /* 0x000000380d0d7223 */ /* 0x000fe2000001003a */
[----:B------:R-:W-:Y:S01]  /*3600*/  SHF.R.U32.HI R58, RZ, 0x10, R59 ;  /* 0x00000010ff3a7819 */ /* 0x000fe2000001163b */
[----:B------:R-:W-:Y:S01]  /*3610*/  IMAD.MOV.U32 R59, RZ, RZ, R15 ;  /* 0x000000ffff3b7224 */ /* 0x000fe200078e000f */
[----:B------:R-:W-:Y:S01]  /*3620*/  SHF.R.U32.HI R56, RZ, 0x10, R57 ;  /* 0x00000010ff387819 */ /* 0x000fe20000011639 */
[----:B------:R-:W-:Y:S01]  /*3630*/  IMAD.MOV.U32 R57, RZ, RZ, R12 ;  /* 0x000000ffff397224 */ /* 0x000fe200078e000c */
[----:B------:R-:W-:Y:S01]  /*3640*/  F2FP.F16.F32.PACK_AB R13, R13, R106 ;  /* 0x0000006a0d0d723e */ /* 0x000fe200000000ff */
[----:B------:R-:W-:Y:S02]  /*3650*/  HADD2.F32 R12, -RZ, R58.H0_H0 ;  /* 0x2000003aff0c7230 */ /* 0x000fe40000004100 */
[----:B------:R-:W-:-:S02]  /*3660*/  HADD2.F32 R15, -RZ, R59.H1_H1 ;  /* 0x3000003bff0f7230 */ /* 0x000fc40000004100 */
[----:B------:R-:W-:Y:S02]  /*3670*/  HADD2.F32 R59, -RZ, R59.H0_H0 ;  /* 0x2000003bff3b7230 */ /* 0x000fe40000004100 */
[----:B------:R-:W-:Y:S02]  /*3680*/  HADD2.F32 R56, -RZ, R56.H0_H0 ;  /* 0x20000038ff387230 */ /* 0x000fe40000004100 */
[-C--:B------:R-:W-:Y:S01]  /*3690*/  FMUL.FTZ R58, R15, R12.reuse ;  /* 0x0000000c0f3a7220 */ /* 0x080fe20000410000 */
[----:B------:R-:W-:-:S03]  /*36a0*/  FMUL.FTZ R110, R59, R12 ;  /* 0x0000000c3b6e7220 */ /* 0x000fc60000410000 */
[-C--:B------:R-:W-:Y:S01]  /*36b0*/  FFMA.FTZ R12, R59, R56.reuse, -R58 ;  /* 0x000000383b0c7223 */ /* 0x080fe2000001083a */
[--C-:B------:R-:W-:Y:S02]  /*36c0*/  HADD2.F32 R58, -RZ, R57.reuse.H0_H0 ;  /* 0x20000039ff3a7230 */ /* 0x100fe40000004100 */
[----:B------:R-:W-:Y:S01]  /*36d0*/  FFMA.FTZ R15, R15, R56, R110 ;  /* 0x000000380f0f7223 */ /* 0x000fe2000001006e */
[----:B------:R-:W-:Y:S02]  /*36e0*/  IMAD.MOV.U32 R56, RZ, RZ, R14 ;  /* 0x000000ffff387224 */ /* 0x000fe400078e000e */
[----:B------:R-:W-:Y:S02]  /*36f0*/  HADD2.F32 R14, -RZ, R57.H1_H1 ;  /* 0x30000039ff0e7230 */ /* 0x000fe40000004100 */
[----:B------:R-:W-:Y:S01]  /*3700*/  HADD2.F32 R59, -RZ, R111.H0_H0 ;  /* 0x2000006fff3b7230 */ /* 0x000fe20000004100 */
[----:B------:R-:W-:Y:S01]  /*3710*/  F2FP.F16.F32.PACK_AB R15, R15, R12 ;  /* 0x0000000c0f0f723e */ /* 0x000fe200000000ff */
[----:B------:R-:W-:-:S02]  /*3720*/  HADD2.F32 R111, -RZ, R115.H1_H1 ;  /* 0x30000073ff6f7230 */ /* 0x000fc40000004100 */
        /* <DEDUP_REMOVED lines=9> */
[----:B------:R-:W-:-:S03]  /*37c0*/  FMUL.FTZ R111, R58, R111 ;  /* 0x0000006f3a6f7220 */ /* 0x000fc60000410000 */
[-C--:B------:R-:W-:Y:S01]  /*37d0*/  FFMA.FTZ R105, R58, R59.reuse, -R105 ;  /* 0x0000003b3a697223 */ /* 0x080fe20000010869 */
[----:B------:R-:W-:-:S05]  /*37e0*/  FFMA.FTZ R56, R56, R59, R111 ;  /* 0x0000003b38387223 */ /* 0x000fca000001006f */
[----:B------:R-:W-:-:S07]  /*37f0*/  F2FP.F16.F32.PACK_AB R14, R56, R105 ;  /* 0x00000069380e723e */ /* 0x000fce00000000ff */
.L_x_1389:
[----:B------:R-:W-:Y:S05]  /*3800*/  BSYNC B2 ;  /* 0x0000000000027941 */ /* 0x000fea0003800000 */
.L_x_1388:
[----:B------:R4:W-:Y:S02]  /*3810*/  ST.E.128 desc[UR52][R60.64], R12 ;  /* 0x0000000c3c007985 */ /* 0x0009e4000c101d34 */
.L_x_1387:
[----:B------:R-:W-:Y:S05]  /*3820*/  BSYNC B1 ;  /* 0x0000000000017941 */ /* 0x000fea0003800000 */
.L_x_1386:
[----:B------:R-:W-:Y:S01]  /*3830*/  ISETP.NE.AND P3, PT, R31, RZ, PT ;  /* 0x000000ff1f00720c */ /* 0x000fe20003f65270 */
[----:B------:R-:W-:-:S12]  /*3840*/  BSSY B1, `(.L_x_1390) ;  /* 0x0000038000017945 */ /* 0x000fd80003800000 */
[----:B------:R-:W-:Y:S05]  /*3850*/  @!P3 BRA `(.L_x_1391) ;  /* 0x0000000000d8b947 */ /* 0x000fea0003800000 */
[----:B----4-:R-:W4:Y:S04]  /*3860*/  LDL R12, [R1+0x30] ;  /* 0x00003000010c7983 */ /* 0x010f280000100800 */
[----:B------:R-:W5:Y:S01]  /*3870*/  LDL R58, [R1+0x5c] ;  /* 0x00005c00013a7983 */ /* 0x000f620000100800 */
[----:B---3--:R-:W-:Y:S01]  /*3880*/  IMAD.MOV.U32 R56, RZ, RZ, R11 ;  /* 0x000000ffff387224 */ /* 0x008fe200078e000b */
[----:B------:R-:W-:Y:S01]  /*3890*/  BSSY B2, `(.L_x_1392) ;  /* 0x0000031000027945 */ /* 0x000fe20003800000 */
[----:B-1----:R-:W-:Y:S02]  /*38a0*/  IMAD.MOV.U32 R57, RZ, RZ, R62 ;  /* 0x000000ffff397224 */ /* 0x002fe400078e003e */
[----:B----4-:R-:W-:Y:S02]  /*38b0*/  IMAD.SHL.U32 R59, R12, 0x8, RZ ;  /* 0x000000080c3b7824 */ /* 0x010fe400078e00ff */
[----:B------:R1:W3:Y:S01]  /*38c0*/  LDS.128 R12, [R64+0x15000] ;  /* 0x01500000400c7984 */ /* 0x0002e20000000c00 */
[----:B-----5:R-:W-:Y:S01]  /*38d0*/  ISETP.GE.AND P3, PT, R58, R99, PT ;  /* 0x000000633a00720c */ /* 0x020fe20003f66270 */
[----:B------:R-:W-:-:S12]  /*38e0*/  IMAD.WIDE R56, R59, 0x2, R56 ;  /* 0x000000023b387825 */ /* 0x000fd800078e0238 */
[----:B-1----:R-:W-:Y:S05]  /*38f0*/  @P3 BRA `(.L_x_1393) ;  /* 0x0000000000a83947 */ /* 0x002fea0003800000 */
[----:B------:R-:W-:Y:S01]  /*3900*/  SHF.R.U64 R58, R54, 0x10, R55 ;  /* 0x00000010363a7819 */ /* 0x000fe20000001237 */
[----:B---3--:R-:W-:Y:S01]  /*3910*/  IMAD.MOV.U32 R54, RZ, RZ, R13 ;  /* 0x000000ffff367224 */ /* 0x008fe200078e000d */
[----:B------:R-:W-:Y:S01]  /*3920*/  SHF.R.U64 R52, R52, 0x10, R53 ;  /* 0x0000001034347819 */ /* 0x000fe20000001235 */
[----:B--2---:R-:W-:Y:S01]  /*3930*/  HADD2.F32 R60, -RZ, R15.H0_H0 ;  /* 0x2000000fff3c7230 */ /* 0x004fe20000004100 */
[----:B------:R-:W-:Y:S01]  /*3940*/  SHF.R.U32.HI R55, RZ, 0x10, R55 ;  /* 0x00000010ff377819 */ /* 0x000fe20000011637 */
[----:B------:R-:W-:Y:S02]  /*3950*/  HADD2.F32 R58, -RZ, R58.H0_H0 ;  /* 0x2000003aff3a7230 */ /* 0x000fe40000004100 */
[--C-:B------:R-:W-:Y:S02]  /*3960*/  HADD2.F32 R13, -RZ, R54.reuse.H1_H1 ;  /* 0x30000036ff0d7230 */ /* 0x100fe40000004100 */
[----:B------:R-:W-:Y:S02]  /*3970*/  HADD2.F32 R59, -RZ, R54.H0_H0 ;  /* 0x20000036ff3b7230 */ /* 0x000fe40000004100 */
[----:B------:R-:W-:-:S02]  /*3980*/  HADD2.F32 R52, -RZ, R52.H0_H0 ;  /* 0x20000034ff347230 */ /* 0x000fc40000004100 */
[-C--:B------:R-:W-:Y:S01]  /*3990*/  FMUL.FTZ R54, R13, R58.reuse ;  /* 0x0000003a0d367220 */ /* 0x080fe20000410000 */
[----:B------:R-:W-:Y:S02]  /*39a0*/  HADD2.F32 R55, -RZ, R55.H0_H0 ;  /* 0x20000037ff377230 */ /* 0x000fe40000004100 */
[C---:B------:R-:W-:Y:S01]  /*39b0*/  FMUL.FTZ R58, R59.reuse, R58 ;  /* 0x0000003a3b3a7220 */ /* 0x040fe20000410000 */
[----:B------:R-:W-:Y:S02]  /*39c0*/  HADD2.F32 R115, -RZ, R115.H0_H0 ;  /* 0x20000073ff737230 */ /* 0x000fe40000004100 */
[-C--:B------:R-:W-:Y:S01]  /*39d0*/  FFMA.FTZ R54, R59, R52.reuse, -R54 ;  /* 0x000000343b367223 */ /* 0x080fe20000010836 */
[----:B------:R-:W-:Y:S01]  /*39e0*/  FFMA.FTZ R13, R13, R52, R58 ;  /* 0x000000340d0d7223 */ /* 0x000fe2000001003a */
[----:B------:R-:W-:Y:S01]  /*39f0*/  SHF.R.U32.HI R52, RZ, 0x10, R53 ;  /* 0x00000010ff347819 */ /* 0x000fe20000011635 */
[----:B------:R-:W-:-:S03]  /*3a00*/  HADD2.F32 R58, -RZ, R15.H1_H1 ;  /* 0x3000000fff3a7230 */ /* 0x000fc60000004100 */
[----:B------:R-:W-:Y:S01]  /*3a10*/  F2FP.F16.F32.PACK_AB R13, R13, R54 ;  /* 0x000000360d0d723e */ /* 0x000fe200000000ff */
[----:B------:R-:W-:Y:S02]  /*3a20*/  HADD2.F32 R15, -RZ, R52.H0_H0 ;  /* 0x20000034ff0f7230 */ /* 0x000fe40000004100 */
[-C--:B------:R-:W-:Y:S01]  /*3a30*/  FMUL.FTZ R53, R58, R55.reuse ;  /* 0x000000373a357220 */ /* 0x080fe20000410000 */
[C---:B------:R-:W-:Y:S01]  /*3a40*/  FMUL.FTZ R55, R60.reuse, R55 ;  /* 0x000000373c377220 */ /* 0x040fe20000410000 */
[----:B------:R-:W-:Y:S02]  /*3a50*/  HADD2.F32 R52, -RZ, R12.H1_H1 ;  /* 0x3000000cff347230 */ /* 0x000fe40000004100 */
[-C--:B------:R-:W-:Y:S01]  /*3a60*/  FFMA.FTZ R53, R60, R15.reuse, -R53 ;  /* 0x0000000f3c357223 */ /* 0x080fe20000010835 */
[----:B------:R-:W-:Y:S01]  /*3a70*/  FFMA.FTZ R58, R58, R15, R55 ;  /* 0x0000000f3a3a7223 */ /* 0x000fe20000010037 */
[----:B------:R-:W-:Y:S02]  /*3a80*/  HADD2.F32 R15, -RZ, R114.H1_H1 ;  /* 0x30000072ff0f7230 */ /* 0x000fe40000004100 */
[----:B------:R-:W-:-:S02]  /*3a90*/  HADD2.F32 R12, -RZ, R12.H0_H0 ;  /* 0x2000000cff0c7230 */ /* 0x000fc40000004100 */
[----:B------:R-:W-:Y:S02]  /*3aa0*/  HADD2.F32 R55, -RZ, R112.H0_H0 ;  /* 0x20000070ff377230 */ /* 0x000fe40000004100 */
[-C--:B------:R-:W-:Y:S01]  /*3ab0*/  FMUL.FTZ R59, R52, R15.reuse ;  /* 0x0000000f343b7220 */ /* 0x080fe20000410000 */
[--C-:B------:R-:W-:Y:S02]  /*3ac0*/  HADD2.F32 R60, -RZ, R14.reuse.H1_H1 ;  /* 0x3000000eff3c7230 */ /* 0x100fe40000004100 */
[C---:B------:R-:W-:Y:S01]  /*3ad0*/  FMUL.FTZ R15, R12.reuse, R15 ;  /* 0x0000000f0c0f7220 */ /* 0x040fe20000410000 */
[----:B------:R-:W-:Y:S02]  /*3ae0*/  HADD2.F32 R14, -RZ, R14.H0_H0 ;  /* 0x2000000eff0e7230 */ /* 0x000fe40000004100 */
[----:B------:R-:W-:Y:S01]  /*3af0*/  FFMA.FTZ R12, R12, R55, -R59 ;  /* 0x000000370c0c7223 */ /* 0x000fe2000001083b */
[----:B------:R-:W-:Y:S01]  /*3b00*/  F2FP.F16.F32.PACK_AB R53, R58, R53 ;  /* 0x000000353a35723e */ /* 0x000fe200000000ff */
[----:B------:R-:W-:Y:S01]  /*3b10*/  FFMA.FTZ R15, R52, R55, R15 ;  /* 0x00000037340f7223 */ /* 0x000fe2000001000f */
[----:B------:R-:W-:-:S02]  /*3b20*/  HADD2.F32 R55, -RZ, R112.H1_H1 ;  /* 0x30000070ff377230 */ /* 0x000fc40000004100 */
[-C--:B------:R-:W-:Y:S01]  /*3b30*/  FMUL.FTZ R59, R60, R115.reuse ;  /* 0x000000733c3b7220 */ /* 0x080fe20000410000 */
[C---:B------:R-:W-:Y:S01]  /*3b40*/  FMUL.FTZ R115, R14.reuse, R115 ;  /* 0x000000730e737220 */ /* 0x040fe20000410000 */
[----:B------:R-:W-:Y:S02]  /*3b50*/  F2FP.F16.F32.PACK_AB R12, R15, R12 ;  /* 0x0000000c0f0c723e */ /* 0x000fe400000000ff */
[-C--:B------:R-:W-:Y:S01]  /*3b60*/  FFMA.FTZ R14, R14, R55.reuse, -R59 ;  /* 0x000000370e0e7223 */ /* 0x080fe2000001083b */
[----:B------:R-:W-:Y:S01]  /*3b70*/  FFMA.FTZ R115, R60, R55, R115 ;  /* 0x000000373c737223 */ /* 0x000fe20000010073 */
[----:B------:R-:W-:-:S04]  /*3b80*/  IMAD.MOV.U32 R15, RZ, RZ, R53 ;  /* 0x000000ffff0f7224 */ /* 0x000fc800078e0035 */
[----:B------:R-:W-:-:S07]  /*3b90*/  F2FP.F16.F32.PACK_AB R14, R115, R14 ;  /* 0x0000000e730e723e */ /* 0x000fce00000000ff */
.L_x_1393:
[----:B------:R-:W-:Y:S05]  /*3ba0*/  BSYNC B2 ;  /* 0x0000000000027941 */ /* 0x000fea0003800000 */
.L_x_1392:
[----:B---3--:R1:W-:Y:S02]  /*3bb0*/  ST.E.128 desc[UR52][R56.64], R12 ;  /* 0x0000000c38007985 */ /* 0x0083e4000c101d34 */
.L_x_1391:
[----:B------:R-:W-:Y:S05]  /*3bc0*/  BSYNC B1 ;  /* 0x0000000000017941 */ /* 0x000fea0003800000 */
.L_x_1390:
[----:B------:R-:W-:Y:S01]  /*3bd0*/  ISETP.NE.AND P3, PT, R32, RZ, PT ;  /* 0x000000ff2000720c */ /* 0x000fe20003f65270 */
[----:B------:R-:W-:-:S12]  /*3be0*/  BSSY B1, `(.L_x_1394) ;  /* 0x0000037000017945 */ /* 0x000fd80003800000 */
[----:B------:R-:W-:Y:S05]  /*3bf0*/  @!P3 BRA `(.L_x_1395) ;  /* 0x0000000000d4b947 */ /* 0x000fea0003800000 */
[----:B-1--4-:R-:W4:Y:S04]  /*3c00*/  LDL R12, [R1+0x34] ;  /* 0x00003400010c7983 */ /* 0x012f280000100800 */
[----:B------:R-:W5:Y:S01]  /*3c10*/  LDL R54, [R1+0x50] ;  /* 0x0000500001367983 */ /* 0x000f620000100800 */
[----:B---3--:R-:W-:Y:S01]  /*3c20*/  IMAD.MOV.U32 R52, RZ, RZ, R11 ;  /* 0x000000ffff347224 */ /* 0x008fe200078e000b */
[----:B------:R-:W-:Y:S01]  /*3c30*/  BSSY B2, `(.L_x_1396) ;  /* 0x0000030000027945 */ /* 0x000fe20003800000 */
[----:B------:R-:W-:Y:S02]  /*3c40*/  IMAD.MOV.U32 R53, RZ, RZ, R62 ;  /* 0x000000ffff357224 */ /* 0x000fe400078e003e */
[----:B----4-:R-:W-:Y:S02]  /*3c50*/  IMAD.SHL.U32 R55, R12, 0x8, RZ ;  /* 0x000000080c377824 */ /* 0x010fe400078e00ff */
[----:B------:R1:W3:Y:S01]  /*3c60*/  LDS.128 R12, [R65+0x17000] ;  /* 0x01700000410c7984 */ /* 0x0002e20000000c00 */
[----:B-----5:R-:W-:Y:S01]  /*3c70*/  ISETP.GE.AND P3, PT, R54, R99, PT ;  /* 0x000000633600720c */ /* 0x020fe20003f66270 */
[----:B------:R-:W-:-:S12]  /*3c80*/  IMAD.WIDE R52, R55, 0x2, R52 ;  /* 0x0000000237347825 */ /* 0x000fd800078e0234 */
[----:B-1----:R-:W-:Y:S05]  /*3c90*/  @P3 BRA `(.L_x_1397) ;  /* 0x0000000000a43947 */ /* 0x002fea0003800000 */
[--C-:B------:R-:W-:Y:S01]  /*3ca0*/  SHF.R.U64 R54, R48, 0x10, R49.reuse ;  /* 0x0000001030367819 */ /* 0x100fe20000001231 */
[----:B------:R-:W-:Y:S01]  /*3cb0*/  HADD2.F32 R113, -RZ, R113.H1_H1 ;  /* 0x30000071ff717230 */ /* 0x000fe20000004100 */
[----:B------:R-:W-:Y:S01]  /*3cc0*/  SHF.R.U32.HI R48, RZ, 0x10, R49 ;  /* 0x00000010ff307819 */ /* 0x000fe20000011631 */
[----:B---3--:R-:W-:Y:S01]  /*3cd0*/  IMAD.MOV.U32 R49, RZ, RZ, R15 ;  /* 0x000000ffff317224 */ /* 0x008fe200078e000f */
[--C-:B------:R-:W-:Y:S01]  /*3ce0*/  SHF.R.U64 R56, R50, 0x10, R51.reuse ;  /* 0x0000001032387819 */ /* 0x100fe20000001233 */
[--C-:B------:R-:W-:Y:S01]  /*3cf0*/  HADD2.F32 R15, -RZ, R13.reuse.H1_H1 ;  /* 0x3000000dff0f7230 */ /* 0x100fe20000004100 */
[----:B------:R-:W-:Y:S01]  /*3d00*/  SHF.R.U32.HI R55, RZ, 0x10, R51 ;  /* 0x00000010ff377819 */ /* 0x000fe20000011633 */
[----:B------:R-:W-:Y:S02]  /*3d10*/  HADD2.F32 R13, -RZ, R13.H0_H0 ;  /* 0x2000000dff0d7230 */ /* 0x000fe40000004100 */
[----:B------:R-:W-:Y:S02]  /*3d20*/  HADD2.F32 R56, -RZ, R56.H0_H0 ;  /* 0x20000038ff387230 */ /* 0x000fe40000004100 */
[----:B------:R-:W-:-:S02]  /*3d30*/  HADD2.F32 R55, -RZ, R55.H0_H0 ;  /* 0x20000037ff377230 */ /* 0x000fc40000004100 */
[--C-:B------:R-:W-:Y:S02]  /*3d40*/  HADD2.F32 R50, -RZ, R49.reuse.H1_H1 ;  /* 0x30000031ff327230 */ /* 0x100fe40000004100 */
[----:B------:R-:W-:Y:S02]  /*3d50*/  HADD2.F32 R49, -RZ, R49.H0_H0 ;  /* 0x20000031ff317230 */ /* 0x000fe40000004100 */
[----:B------:R-:W-:Y:S02]  /*3d60*/  HADD2.F32 R54, -RZ, R54.H0_H0 ;  /* 0x20000036ff367230 */ /* 0x000fe40000004100 */
[-C--:B------:R-:W-:Y:S01]  /*3d70*/  FMUL.FTZ R58, R50, R55.reuse ;  /* 0x00000037323a7220 */ /* 0x080fe20000410000 */
[----:B------:R-:W-:Y:S02]  /*3d80*/  HADD2.F32 R51, -RZ, R48.H0_H0 ;  /* 0x20000030ff337230 */ /* 0x000fe40000004100 */
[-C--:B------:R-:W-:Y:S01]  /*3d90*/  FMUL.FTZ R48, R15, R56.reuse ;  /* 0x000000380f307220 */ /* 0x080fe20000410000 */
[----:B------:R-:W-:Y:S01]  /*3da0*/  FMUL.FTZ R56, R13, R56 ;  /* 0x000000380d387220 */ /* 0x000fe20000410000 */
[----:B------:R-:W-:Y:S01]  /*3db0*/  FMUL.FTZ R55, R49, R55 ;  /* 0x0000003731377220 */ /* 0x000fe20000410000 */
[----:B------:R-:W-:-:S02]  /*3dc0*/  HADD2.F32 R114, -RZ, R114.H0_H0 ;  /* 0x20000072ff727230 */ /* 0x000fc40000004100 */
[-C--:B------:R-:W-:Y:S01]  /*3dd0*/  FFMA.FTZ R13, R13, R54.reuse, -R48 ;  /* 0x000000360d0d7223 */ /* 0x080fe20000010830 */
[----:B------:R-:W-:Y:S01]  /*3de0*/  FFMA.FTZ R48, R15, R54, R56 ;  /* 0x000000360f307223 */ /* 0x000fe20000010038 */
[-C--:B------:R-:W-:Y:S01]  /*3df0*/  FFMA.FTZ R15, R49, R51.reuse, -R58 ;  /* 0x00000033310f7223 */ /* 0x080fe2000001083a */
[----:B------:R-:W-:Y:S01]  /*3e00*/  FFMA.FTZ R50, R50, R51, R55 ;  /* 0x0000003332327223 */ /* 0x000fe20000010037 */
[----:B------:R-:W-:Y:S02]  /*3e10*/  HADD2.F32 R54, -RZ, R12.H1_H1 ;  /* 0x3000000cff367230 */ /* 0x000fe40000004100 */
[----:B------:R-:W-:Y:S01]  /*3e20*/  HADD2.F32 R51, -RZ, R14.H1_H1 ;  /* 0x3000000eff337230 */ /* 0x000fe20000004100 */
[----:B------:R-:W-:Y:S01]  /*3e30*/  F2FP.F16.F32.PACK_AB R13, R48, R13 ;  /* 0x0000000d300d723e */ /* 0x000fe200000000ff */
[----:B------:R-:W-:Y:S02]  /*3e40*/  HADD2.F32 R12, -RZ, R12.H0_H0 ;  /* 0x2000000cff0c7230 */ /* 0x000fe40000004100 */
[----:B------:R-:W-:Y:S01]  /*3e50*/  FMUL.FTZ R55, R54, R113 ;  /* 0x0000007136377220 */ /* 0x000fe20000410000 */
[----:B------:R-:W-:-:S02]  /*3e60*/  HADD2.F32 R14, -RZ, R14.H0_H0 ;  /* 0x2000000eff0e7230 */ /* 0x000fc40000004100 */
[CC--:B------:R-:W-:Y:S01]  /*3e70*/  FMUL.FTZ R57, R51.reuse, R114.reuse ;  /* 0x0000007233397220 */ /* 0x0c0fe20000410000 */
[--C-:B------:R-:W-:Y:S02]  /*3e80*/  HADD2.F32 R49, -RZ, R109.reuse.H0_H0 ;  /* 0x2000006dff317230 */ /* 0x100fe40000004100 */
[----:B------:R-:W-:Y:S01]  /*3e90*/  FMUL.FTZ R113, R12, R113 ;  /* 0x000000710c717220 */ /* 0x000fe20000410000 */
[----:B------:R-:W-:Y:S02]  /*3ea0*/  HADD2.F32 R109, -RZ, R109.H1_H1 ;  /* 0x3000006dff6d7230 */ /* 0x000fe40000004100 */
[----:B------:R-:W-:Y:S01]  /*3eb0*/  FMUL.FTZ R114, R14, R114 ;  /* 0x000000720e727220 */ /* 0x000fe20000410000 */
[----:B------:R-:W-:Y:S01]  /*3ec0*/  F2FP.F16.F32.PACK_AB R15, R50, R15 ;  /* 0x0000000f320f723e */ /* 0x000fe200000000ff */
[-C--:B------:R-:W-:Y:S01]  /*3ed0*/  FFMA.FTZ R55, R12, R49.reuse, -R55 ;  /* 0x000000310c377223 */ /* 0x080fe20000010837 */
[----:B------:R-:W-:Y:S01]  /*3ee0*/  FFMA.FTZ R54, R54, R49, R113 ;  /* 0x0000003136367223 */ /* 0x000fe20000010071 */
[-C--:B------:R-:W-:Y:S01]  /*3ef0*/  FFMA.FTZ R57, R14, R109.reuse, -R57 ;  /* 0x0000006d0e397223 */ /* 0x080fe20000010839 */
[----:B------:R-:W-:-:S03]  /*3f00*/  FFMA.FTZ R114, R51, R109, R114 ;  /* 0x0000006d33727223 */ /* 0x000fc60000010072 */
[----:B------:R-:W-:Y:S02]  /*3f10*/  F2FP.F16.F32.PACK_AB R12, R54, R55 ;  /* 0x00000037360c723e */ /* 0x000fe400000000ff */
[----:B------:R-:W-:-:S07]  /*3f20*/  F2FP.F16.F32.PACK_AB R14, R114, R57 ;  /* 0x00000039720e723e */ /* 0x000fce00000000ff */
.L_x_1397:
[----:B------:R-:W-:Y:S05]  /*3f30*/  BSYNC B2 ;  /* 0x0000000000027941 */ /* 0x000fea0003800000 */
.L_x_1396:
[----:B---3--:R1:W-:Y:S02]  /*3f40*/  ST.E.128 desc[UR52][R52.64], R12 ;  /* 0x0000000c34007985 */ /* 0x0083e4000c101d34 */
.L_x_1395:
[----:B------:R-:W-:Y:S05]  /*3f50*/  BSYNC B1 ;  /* 0x0000000000017941 */ /* 0x000fea0003800000 */
.L_x_1394:
[----:B------:R-:W-:Y:S01]  /*3f60*/  LOP3.LUT P3, RZ, R29, 0x8, RZ, 0xc0, !PT ;  /* 0x000000081dff7812 */ /* 0x000fe2000786c0ff */
[----:B------:R-:W-:-:S12]  /*3f70*/  BSSY B1, `(.L_x_1398) ;  /* 0x0000036000017945 */ /* 0x000fd80003800000 */
[----:B------:R-:W-:Y:S05]  /*3f80*/  @!P3 BRA `(.L_x_1399) ;  /* 0x0000000000d0b947 */ /* 0x000fea0003800000 */
[----:B-1--4-:R-:W4:Y:S04]  /*3f90*/  LDL R12, [R1+0x48] ;  /* 0x00004800010c7983 */ /* 0x012f280000100800 */
[----:B------:R-:W5:Y:S01]  /*3fa0*/  LDL R50, [R1+0x58] ;  /* 0x0000580001327983 */ /* 0x000f620000100800 */
[C---:B---3--:R-:W-:Y:S01]  /*3fb0*/  LEA R48, P3, R137.reuse, R11, 0x1 ;  /* 0x0000000b89307211 */ /* 0x048fe200078608ff */
[----:B------:R-:W-:Y:S03]  /*3fc0*/  BSSY B2, `(.L_x_1400) ;  /* 0x000002f000027945 */ /* 0x000fe60003800000 */
[----:B----4-:R-:W-:Y:S02]  /*3fd0*/  LEA.HI.X R49, R137, R62, R12, 0x1, P3 ;  /* 0x0000003e89317211 */ /* 0x010fe400018f0c0c */
[----:B------:R1:W3:Y:S01]  /*3fe0*/  LDS.128 R12, [R64+0x17000] ;  /* 0x01700000400c7984 */ /* 0x0002e20000000c00 */
[----:B-----5:R-:W-:-:S13]  /*3ff0*/  ISETP.GE.AND P3, PT, R50, R99, PT ;  /* 0x000000633200720c */ /* 0x020fda0003f66270 */
[----:B-1----:R-:W-:Y:S05]  /*4000*/  @P3 BRA `(.L_x_1401) ;  /* 0x0000000000a83947 */ /* 0x002fea0003800000 */
[--C-:B------:R-:W-:Y:S01]  /*4010*/  SHF.R.U64 R53, R44, 0x10, R45.reuse ;  /* 0x000000102c357819 */ /* 0x100fe2000000122d */
[----:B---3--:R-:W-:Y:S01]  /*4020*/  IMAD.MOV.U32 R44, RZ, RZ, R12 ;  /* 0x000000ffff2c7224 */ /* 0x008fe200078e000c */
[----:B------:R-:W-:Y:S01]  /*4030*/  SHF.R.U32.HI R50, RZ, 0x10, R45 ;  /* 0x00000010ff327819 */ /* 0x000fe2000001162d */
[----:B------:R-:W-:Y:S01]  /*4040*/  IMAD.MOV.U32 R45, RZ, RZ, R15 ;  /* 0x000000ffff2d7224 */ /* 0x000fe200078e000f */
[--C-:B------:R-:W-:Y:S01]  /*4050*/  SHF.R.U64 R51, R46, 0x10, R47.reuse ;  /* 0x000000102e337819 */ /* 0x100fe2000000122f */
[--C-:B------:R-:W-:Y:S01]  /*4060*/  HADD2.F32 R15, -RZ, R13.reuse.H1_H1 ;  /* 0x3000000dff0f7230 */ /* 0x100fe20000004100 */
[----:B------:R-:W-:Y:S01]  /*4070*/  SHF.R.U32.HI R52, RZ, 0x10, R47 ;  /* 0x00000010ff347819 */ /* 0x000fe2000001162f */
[----:B------:R-:W-:Y:S02]  /*4080*/  HADD2.F32 R12, -RZ, R13.H0_H0 ;  /* 0x2000000dff0c7230 */ /* 0x000fe40000004100 */
[----:B------:R-:W-:Y:S02]  /*4090*/  HADD2.F32 R51, -RZ, R51.H0_H0 ;  /* 0x20000033ff337230 */ /* 0x000fe40000004100 */
[----:B------:R-:W-:-:S02]  /*40a0*/  HADD2.F32 R46, -RZ, R45.H1_H1 ;  /* 0x3000002dff2e7230 */ /* 0x000fc40000004100 */
[----:B------:R-:W-:Y:S02]  /*40b0*/  HADD2.F32 R52, -RZ, R52.H0_H0 ;  /* 0x20000034ff347230 */ /* 0x000fe40000004100 */
[-C--:B------:R-:W-:Y:S01]  /*40c0*/  FMUL.FTZ R13, R15, R51.reuse ;  /* 0x000000330f0d7220 */ /* 0x080fe20000410000 */
[----:B------:R-:W-:Y:S02]  /*40d0*/  HADD2.F32 R45, -RZ, R45.H0_H0 ;  /* 0x2000002dff2d7230 */ /* 0x000fe40000004100 */
[----:B------:R-:W-:Y:S01]  /*40e0*/  FMUL.FTZ R54, R12, R51 ;  /* 0x000000330c367220 */ /* 0x000fe20000410000 */
[----:B------:R-:W-:Y:S02]  /*40f0*/  HADD2.F32 R47, -RZ, R53.H0_H0 ;  /* 0x20000035ff2f7230 */ /* 0x000fe40000004100 */
[-C--:B------:R-:W-:Y:S01]  /*4100*/  FMUL.FTZ R56, R46, R52.reuse ;  /* 0x000000342e387220 */ /* 0x080fe20000410000 */
[----:B------:R-:W-:Y:S02]  /*4110*/  HADD2.F32 R50, -RZ, R50.H0_H0 ;  /* 0x20000032ff327230 */ /* 0x000fe40000004100 */
[----:B------:R-:W-:Y:S01]  /*4120*/  FMUL.FTZ R51, R45, R52 ;  /* 0x000000342d337220 */ /* 0x000fe20000410000 */
[-C--:B------:R-:W-:Y:S01]  /*4130*/  FFMA.FTZ R12, R12, R47.reuse, -R13 ;  /* 0x0000002f0c0c7223 */ /* 0x080fe2000001080d */
[----:B------:R-:W-:Y:S01]  /*4140*/  FFMA.FTZ R13, R15, R47, R54 ;  /* 0x0000002f0f0d7223 */ /* 0x000fe20000010036 */
[-C--:B------:R-:W-:Y:S01]  /*4150*/  FFMA.FTZ R15, R45, R50.reuse, -R56 ;  /* 0x000000322d0f7223 */ /* 0x080fe20000010838 */
[----:B------:R-:W-:Y:S01]  /*4160*/  FFMA.FTZ R52, R46, R50, R51 ;  /* 0x000000322e347223 */ /* 0x000fe20000010033 */
[----:B------:R-:W-:-:S02]  /*4170*/  HADD2.F32 R50, -RZ, R108.H0_H0 ;  /* 0x2000006cff327230 */ /* 0x000fc40000004100 */
[----:B------:R-:W-:Y:S01]  /*4180*/  HADD2.F32 R51, -RZ, R108.H1_H1 ;  /* 0x3000006cff337230 */ /* 0x000fe20000004100 */
[----:B------:R-:W-:Y:S01]  /*4190*/  F2FP.F16.F32.PACK_AB R13, R13, R12 ;  /* 0x0000000c0d0d723e */ /* 0x000fe200000000ff */
[----:B------:R-:W-:Y:S01]  /*41a0*/  HADD2.F32 R45, -RZ, R44.H1_H1 ;  /* 0x3000002cff2d7230 */ /* 0x000fe20000004100 */
[----:B------:R-:W-:Y:S01]  /*41b0*/  F2FP.F16.F32.PACK_AB R15, R52, R15 ;  /* 0x0000000f340f723e */ /* 0x000fe200000000ff */
[----:B------:R-:W-:Y:S02]  /*41c0*/  HADD2.F32 R46, -RZ, R14.H1_H1 ;  /* 0x3000000eff2e7230 */ /* 0x000fe40000004100 */
[----:B------:R-:W-:Y:S02]  /*41d0*/  HADD2.F32 R44, -RZ, R44.H0_H0 ;  /* 0x2000002cff2c7230 */ /* 0x000fe40000004100 */
[----:B------:R-:W-:Y:S01]  /*41e0*/  FMUL.FTZ R53, R45, R50 ;  /* 0x000000322d357220 */ /* 0x000fe20000410000 */
[----:B------:R-:W-:Y:S02]  /*41f0*/  HADD2.F32 R14, -RZ, R14.H0_H0 ;  /* 0x2000000eff0e7230 */ /* 0x000fe40000004100 */
[----:B------:R-:W-:Y:S01]  /*4200*/  FMUL.FTZ R55, R46, R51 ;  /* 0x000000332e377220 */ /* 0x000fe20000410000 */
[----:B------:R-:W-:-:S02]  /*4210*/  HADD2.F32 R47, -RZ, R107.H0_H0 ;  /* 0x2000006bff2f7230 */ /* 0x000fc40000004100 */
[----:B------:R-:W-:Y:S01]  /*4220*/  FMUL.FTZ R50, R44, R50 ;  /* 0x000000322c327220 */ /* 0x000fe20000410000 */
[----:B------:R-:W-:Y:S02]  /*4230*/  HADD2.F32 R107, -RZ, R107.H1_H1 ;  /* 0x3000006bff6b7230 */ /* 0x000fe40000004100 */
[----:B------:R-:W-:Y:S01]  /*4240*/  FMUL.FTZ R51, R14, R51 ;  /* 0x000000330e337220 */ /* 0x000fe20000410000 */
[-C--:B------:R-:W-:Y:S01]  /*4250*/  FFMA.FTZ R53, R44, R47.reuse, -R53 ;  /* 0x0000002f2c357223 */ /* 0x080fe20000010835 */
[----:B------:R-:W-:Y:S01]  /*4260*/  FFMA.FTZ R50, R45, R47, R50 ;  /* 0x0000002f2d327223 */ /* 0x000fe20000010032 */
[-C--:B------:R-:W-:Y:S01]  /*4270*/  FFMA.FTZ R55, R14, R107.reuse, -R55 ;  /* 0x0000006b0e377223 */ /* 0x080fe20000010837 */
[----:B------:R-:W-:-:S03]  /*4280*/  FFMA.FTZ R46, R46, R107, R51 ;  /* 0x0000006b2e2e7223 */ /* 0x000fc60000010033 */
[----:B------:R-:W-:Y:S02]  /*4290*/  F2FP.F16.F32.PACK_AB R12, R50, R53 ;  /* 0x00000035320c723e */ /* 0x000fe400000000ff */
[----:B------:R-:W-:-:S07]  /*42a0*/  F2FP.F16.F32.PACK_AB R14, R46, R55 ;  /* 0x000000372e0e723e */ /* 0x000fce00000000ff */
.L_x_1401:
[----:B------:R-:W-:Y:S05]  /*42b0*/  BSYNC B2 ;  /* 0x0000000000027941 */ /* 0x000fea0003800000 */
.L_x_1400:
[----:B---3--:R1:W-:Y:S02]  /*42c0*/  ST.E.128 desc[UR52][R48.64], R12 ;  /* 0x0000000c30007985 */ /* 0x0083e4000c101d34 */
.L_x_1399:
[----:B------:R-:W-:Y:S05]  /*42d0*/  BSYNC B1 ;  /* 0x0000000000017941 */ /* 0x000fea0003800000 */
.L_x_1398:
        /* <DEDUP_REMOVED lines=14> */
[--C-:B------:R-:W-:Y:S01]  /*43c0*/  HADD2.F32 R14, -RZ, R13.reuse.H1_H1 ;  /* 0x3000000dff0e7230 */ /* 0x100fe20000004100 */
[--C-:B------:R-:W-:Y:S01]  /*43d0*/  SHF.R.U64 R41, R42, 0x10, R43.reuse ;  /* 0x000000102a297819 */ /* 0x100fe2000000122b */
[----:B------:R-:W-:Y:S01]  /*43e0*/  HADD2.F32 R13, -RZ, R13.H0_H0 ;  /* 0x2000000dff0d7230 */ /* 0x000fe20000004100 */
[----:B------:R-:W-:Y:S01]  /*43f0*/  SHF.R.U32.HI R48, RZ, 0x10, R43 ;  /* 0x00000010ff307819 */ /* 0x000fe2000001162b */
[----:B------:R-:W-:Y:S02]  /*4400*/  HADD2.F32 R42, -RZ, R47.H0_H0 ;  /* 0x2000002fff2a7230 */ /* 0x000fe40000004100 */
[----:B------:R-:W-:Y:S02]  /*4410*/  HADD2.F32 R43, -RZ, R41.H0_H0 ;  /* 0x20000029ff2b7230 */ /* 0x000fe40000004100 */
[----:B------:R-:W-:-:S02]  /*4420*/  HADD2.F32 R48, -RZ, R48.H0_H0 ;  /* 0x20000030ff307230 */ /* 0x000fc40000004100 */
[--C-:B------:R-:W-:Y:S02]  /*4430*/  HADD2.F32 R41, -RZ, R15.reuse.H1_H1 ;  /* 0x3000000fff297230 */ /* 0x100fe40000004100 */
[CC--:B------:R-:W-:Y:S01]  /*4440*/  FMUL.FTZ R50, R14.reuse, R43.reuse ;  /* 0x0000002b0e327220 */ /* 0x0c0fe20000410000 */
[C---:B------:R-:W-:Y:S01]  /*4450*/  FMUL.FTZ R43, R13.reuse, R43 ;  /* 0x0000002b0d2b7220 */ /* 0x040fe20000410000 */
[----:B------:R-:W-:Y:S02]  /*4460*/  HADD2.F32 R15, -RZ, R15.H0_H0 ;  /* 0x2000000fff0f7230 */ /* 0x000fe40000004100 */
[-C--:B------:R-:W-:Y:S01]  /*4470*/  FFMA.FTZ R50, R13, R42.reuse, -R50 ;  /* 0x0000002a0d327223 */ /* 0x080fe20000010832 */
[----:B------:R-:W-:Y:S01]  /*4480*/  FFMA.FTZ R47, R14, R42, R43 ;  /* 0x0000002a0e2f7223 */ /* 0x000fe2000001002b */
[----:B------:R-:W-:Y:S02]  /*4490*/  HADD2.F32 R46, -RZ, R46.H0_H0 ;  /* 0x2000002eff2e7230 */ /* 0x000fe40000004100 */
[----:B------:R-:W-:Y:S01]  /*44a0*/  FMUL.FTZ R52, R41, R48 ;  /* 0x0000003029347220 */ /* 0x000fe20000410000 */
[----:B------:R-:W-:-:S02]  /*44b0*/  HADD2.F32 R42, -RZ, R89.H1_H1 ;  /* 0x30000059ff2a7230 */ /* 0x000fc40000004100 */
[C---:B------:R-:W-:Y:S01]  /*44c0*/  FMUL.FTZ R48, R15.reuse, R48 ;  /* 0x000000300f307220 */ /* 0x040fe20000410000 */
[----:B------:R-:W-:Y:S02]  /*44d0*/  HADD2.F32 R89, -RZ, R89.H0_H0 ;  /* 0x20000059ff597230 */ /* 0x000fe40000004100 */
[-C--:B------:R-:W-:Y:S01]  /*44e0*/  FFMA.FTZ R52, R15, R46.reuse, -R52 ;  /* 0x0000002e0f347223 */ /* 0x080fe20000010834 */
[----:B------:R-:W-:Y:S02]  /*44f0*/  HADD2.F32 R13, -RZ, R12.H1_H1 ;  /* 0x3000000cff0d7230 */ /* 0x000fe40000004100 */
[----:B------:R-:W-:Y:S01]  /*4500*/  FFMA.FTZ R51, R41, R46, R48 ;  /* 0x0000002e29337223 */ /* 0x000fe20000010030 */
[----:B------:R-:W-:Y:S02]  /*4510*/  HADD2.F32 R14, -RZ, R40.H1_H1 ;  /* 0x30000028ff0e7230 */ /* 0x000fe40000004100 */
[----:B------:R-:W-:Y:S02]  /*4520*/  HADD2.F32 R12, -RZ, R12.H0_H0 ;  /* 0x2000000cff0c7230 */ /* 0x000fe40000004100 */
[----:B------:R-:W-:Y:S01]  /*4530*/  FMUL.FTZ R43, R13, R42 ;  /* 0x0000002a0d2b7220 */ /* 0x000fe20000410000 */
[----:B------:R-:W-:-:S02]  /*4540*/  HADD2.F32 R40, -RZ, R40.H0_H0 ;  /* 0x20000028ff287230 */ /* 0x000fc40000004100 */
[-C--:B------:R-:W-:Y:S01]  /*4550*/  FMUL.FTZ R49, R14, R89.reuse ;  /* 0x000000590e317220 */ /* 0x080fe20000410000 */
[--C-:B------:R-:W-:Y:S02]  /*4560*/  HADD2.F32 R15, -RZ, R104.reuse.H1_H1 ;  /* 0x30000068ff0f7230 */ /* 0x100fe40000004100 */
[----:B------:R-:W-:Y:S01]  /*4570*/  FMUL.FTZ R42, R12, R42 ;  /* 0x0000002a0c2a7220 */ /* 0x000fe20000410000 */
[----:B------:R-:W-:Y:S02]  /*4580*/  HADD2.F32 R41, -RZ, R104.H0_H0 ;  /* 0x20000068ff297230 */ /* 0x000fe40000004100 */
[----:B------:R-:W-:Y:S01]  /*4590*/  FMUL.FTZ R89, R40, R89 ;  /* 0x0000005928597220 */ /* 0x000fe20000410000 */
[-C--:B------:R-:W-:Y:S01]  /*45a0*/  FFMA.FTZ R43, R12, R15.reuse, -R43 ;  /* 0x0000000f0c2b7223 */ /* 0x080fe2000001082b */
[----:B------:R-:W-:Y:S01]  /*45b0*/  FFMA.FTZ R42, R13, R15, R42 ;  /* 0x0000000f0d2a7223 */ /* 0x000fe2000001002a */
[-C--:B------:R-:W-:Y:S01]  /*45c0*/  FFMA.FTZ R49, R40, R41.reuse, -R49 ;  /* 0x0000002928317223 */ /* 0x080fe20000010831 */
[----:B------:R-:W-:Y:S01]  /*45d0*/  FFMA.FTZ R14, R14, R41, R89 ;  /* 0x000000290e0e7223 */ /* 0x000fe20000010059 */
[----:B------:R-:W-:-:S02]  /*45e0*/  F2FP.F16.F32.PACK_AB R13, R47, R50 ;  /* 0x000000322f0d723e */ /* 0x000fc400000000ff */
[----:B------:R-:W-:Y:S02]  /*45f0*/  F2FP.F16.F32.PACK_AB R15, R51, R52 ;  /* 0x00000034330f723e */ /* 0x000fe400000000ff */
[----:B------:R-:W-:Y:S02]  /*4600*/  F2FP.F16.F32.PACK_AB R12, R42, R43 ;  /* 0x0000002b2a0c723e */ /* 0x000fe400000000ff */
[----:B------:R-:W-:-:S07]  /*4610*/  F2FP.F16.F32.PACK_AB R14, R14, R49 ;  /* 0x000000310e0e723e */ /* 0x000fce00000000ff */
.L_x_1405:
[----:B------:R-:W-:Y:S05]  /*4620*/  BSYNC B2 ;  /* 0x0000000000027941 */ /* 0x000fea0003800000 */
.L_x_1404:
[----:B---3--:R1:W-:Y:S02]  /*4630*/  ST.E.128 desc[UR52][R44.64], R12 ;  /* 0x0000000c2c007985 */ /* 0x0083e4000c101d34 */
.L_x_1403:
[----:B------:R-:W-:Y:S05]  /*4640*/  BSYNC B1 ;  /* 0x0000000000017941 */ /* 0x000fea0003800000 */
.L_x_1402:
[----:B------:R-:W-:-:S13]  /*4650*/  LOP3.LUT P3, RZ, R29, 0x20, RZ, 0xc0, !PT ;  /* 0x000000201dff7812 */ /* 0x000fda000786c0ff */
        /* <DEDUP_REMOVED lines=9> */
[----:B------:R-:W-:Y:S01]  /*46f0*/  SHF.R.U64 R11, R36, 0x10, R37 ;  /* 0x00000010240b7819 */ /* 0x000fe20000001225 */
[--C-:B---3--:R-:W-:Y:S01]  /*4700*/  HADD2.F32 R36, -RZ, R15.reuse.H1_H1 ;  /* 0x3000000fff247230 */ /* 0x108fe20000004100 */
[--C-:B------:R-:W-:Y:S01]  /*4710*/  SHF.R.U64 R42, R38, 0x10, R39.reuse ;  /* 0x00000010262a7819 */ /* 0x100fe20000001227 */
[----:B------:R-:W-:Y:S01]  /*4720*/  HADD2.F32 R15, -RZ, R15.H0_H0 ;  /* 0x2000000fff0f7230 */ /* 0x000fe20000004100 */
[----:B------:R-:W-:Y:S01]  /*4730*/  SHF.R.U32.HI R39, RZ, 0x10, R39 ;  /* 0x00000010ff277819 */ /* 0x000fe20000011627 */
[----:B------:R-:W-:Y:S01]  /*4740*/  HADD2.F32 R38, -RZ, R11.H0_H0 ;  /* 0x2000000bff267230 */ /* 0x000fe20000004100 */
[----:B------:R-:W-:Y:S01]  /*4750*/  SHF.R.U32.HI R37, RZ, 0x10, R37 ;  /* 0x00000010ff257819 */ /* 0x000fe20000011625 */
[----:B------:R-:W-:Y:S02]  /*4760*/  HADD2.F32 R42, -RZ, R42.H0_H0 ;  /* 0x2000002aff2a7230 */ /* 0x000fe40000004100 */
[----:B------:R-:W-:Y:S02]  /*4770*/  HADD2.F32 R39, -RZ, R39.H0_H0 ;  /* 0x20000027ff277230 */ /* 0x000fe40000004100 */
[----:B------:R-:W-:-:S02]  /*4780*/  HADD2.F32 R11, -RZ, R13.H1_H1 ;  /* 0x3000000dff0b7230 */ /* 0x000fc40000004100 */
[----:B------:R-:W-:Y:S02]  /*4790*/  HADD2.F32 R13, -RZ, R13.H0_H0 ;  /* 0x2000000dff0d7230 */ /* 0x000fe40000004100 */
[-C--:B------:R-:W-:Y:S01]  /*47a0*/  FMUL.FTZ R43, R15, R39.reuse ;  /* 0x000000270f2b7220 */ /* 0x080fe20000410000 */
[----:B------:R-:W-:Y:S02]  /*47b0*/  HADD2.F32 R37, -RZ, R37.H0_H0 ;  /* 0x20000025ff257230 */ /* 0x000fe40000004100 */
[-C--:B------:R-:W-:Y:S01]  /*47c0*/  FMUL.FTZ R44, R11, R42.reuse ;  /* 0x0000002a0b2c7220 */ /* 0x080fe20000410000 */
[C---:B------:R-:W-:Y:S01]  /*47d0*/  FMUL.FTZ R46, R36.reuse, R39 ;  /* 0x00000027242e7220 */ /* 0x040fe20000410000 */
[C---:B------:R-:W-:Y:S01]  /*47e0*/  FMUL.FTZ R42, R13.reuse, R42 ;  /* 0x0000002a0d2a7220 */ /* 0x040fe20000410000 */
[----:B------:R-:W-:Y:S01]  /*47f0*/  FFMA.FTZ R45, R36, R37, R43 ;  /* 0x00000025242d7223 */ /* 0x000fe2000001002b */
[-C--:B------:R-:W-:Y:S02]  /*4800*/  FFMA.FTZ R44, R13, R38.reuse, -R44 ;  /* 0x000000260d2c7223 */ /* 0x080fe4000001082c */
[----:B------:R-:W-:Y:S01]  /*4810*/  FFMA.FTZ R39, R11, R38, R42 ;  /* 0x000000260b277223 */ /* 0x000fe2000001002a */
[----:B------:R-:W-:-:S02]  /*4820*/  HADD2.F32 R36, -RZ, R88.H0_H0 ;  /* 0x20000058ff247230 */ /* 0x000fc40000004100 */
[----:B------:R-:W-:Y:S01]  /*4830*/  FFMA.FTZ R46, R15, R37, -R46 ;  /* 0x000000250f2e7223 */ /* 0x000fe2000001082e */
[----:B------:R-:W-:Y:S02]  /*4840*/  HADD2.F32 R88, -RZ, R88.H1_H1 ;  /* 0x30000058ff587230 */ /* 0x000fe40000004100 */
[----:B------:R-:W-:Y:S02]  /*4850*/  HADD2.F32 R11, -RZ, R12.H1_H1 ;  /* 0x3000000cff0b7230 */ /* 0x000fe40000004100 */
[----:B------:R-:W-:Y:S02]  /*4860*/  HADD2.F32 R13, -RZ, R14.H1_H1 ;  /* 0x3000000eff0d7230 */ /* 0x000fe40000004100 */
[----:B------:R-:W-:Y:S02]  /*4870*/  HADD2.F32 R12, -RZ, R12.H0_H0 ;  /* 0x2000000cff0c7230 */ /* 0x000fe40000004100 */
[----:B------:R-:W-:Y:S01]  /*4880*/  FMUL.FTZ R37, R11, R36 ;  /* 0x000000240b257220 */ /* 0x000fe20000410000 */
[----:B------:R-:W-:-:S02]  /*4890*/  HADD2.F32 R14, -RZ, R14.H0_H0 ;  /* 0x2000000eff0e7230 */ /* 0x000fc40000004100 */
[----:B------:R-:W-:Y:S01]  /*48a0*/  FMUL.FTZ R43, R13, R88 ;  /* 0x000000580d2b7220 */ /* 0x000fe20000410000 */
[--C-:B------:R-:W-:Y:S02]  /*48b0*/  HADD2.F32 R15, -RZ, R63.reuse.H0_H0 ;  /* 0x2000003fff0f7230 */ /* 0x100fe40000004100 */
[----:B------:R-:W-:Y:S01]  /*48c0*/  FMUL.FTZ R36, R12, R36 ;  /* 0x000000240c247220 */ /* 0x000fe20000410000 */
[----:B------:R-:W-:Y:S02]  /*48d0*/  HADD2.F32 R63, -RZ, R63.H1_H1 ;  /* 0x3000003fff3f7230 */ /* 0x000fe40000004100 */
        /* <DEDUP_REMOVED lines=9> */
.L_x_1407:
[----:B------:R-:W-:Y:S05]  /*4970*/  BSYNC B1 ;  /* 0x0000000000017941 */ /* 0x000fea0003800000 */
.L_x_1406:
[----:B---3--:R1:W-:Y:S01]  /*4980*/  ST.E.128 desc[UR52][R40.64], R12 ;  /* 0x0000000c28007985 */ /* 0x0083e2000c101d34 */
[----:B------:R-:W-:Y:S05]  /*4990*/  BRA `(.L_x_1385) ;  /* 0x0000002000c87947 */ /* 0x000fea0003800000 */
.L_x_1378:
        /* <DEDUP_REMOVED lines=19> */
[----:B------:R-:W-:Y:S01]  /*4ad0*/  IADD3 R14, P2, R68, R14, RZ ;  /* 0x0000000e440e7210 */ /* 0x000fe20007f5e0ff */
[----:B------:R-:W-:Y:S01]  /*4ae0*/  ULDC.64 UR4, c[0x0][0x3e8] ;  /* 0x0000fa0000047ab9 */ /* 0x000fe20000000a00 */
[----:B------:R-:W-:Y:S02]  /*4af0*/  CS2R R46, SRZ ;  /* 0x00000000002e7805 */ /* 0x000fe4000001ff00 */
[----:B------:R-:W-:Y:S02]  /*4b00*/  CS2R R44, SRZ ;  /* 0x00000000002c7805 */ /* 0x000fe4000001ff00 */
[----:B------:R-:W-:Y:S01]  /*4b10*/  CS2R R58, SRZ ;  /* 0x00000000003a7805 */ /* 0x000fe2000001ff00 */
[----:B------:R-:W-:Y:S01]  /*4b20*/  IMAD.X R13, R11, 0x1, R78, P2 ;  /* 0x000000010b0d7824 */ /* 0x000fe200010e064e */
[----:B------:R-:W-:Y:S02]  /*4b30*/  IADD3 R11, P2, R72, R12, RZ ;  /* 0x0000000c480b7210 */ /* 0x000fe40007f5e0ff */
        /* <DEDUP_REMOVED lines=24> */
.L_x_1409:
[----:B------:R-:W-:Y:S05]  /*4cc0*/  BSYNC B1 ;  /* 0x0000000000017941 */ /* 0x000fea0003800000 */
.L_x_1408:
        /* <DEDUP_REMOVED lines=21> */
[----:B------:R-:W-:Y:S01]  /*4e20*/  IMAD.MOV.U32 R11, RZ, RZ, R50 ;  /* 0x000000ffff0b7224 */ /* 0x000fe200078e0032 */
[----:B------:R-:W-:Y:S01]  /*4e30*/  PRMT R120, R13, 0x7610, R120 ;  /* 0x000076100d787816 */ /* 0x000fe20000000078 */
[----:B------:R-:W-:Y:S01]  /*4e40*/  IMAD.MOV.U32 R12, RZ, RZ, R51 ;  /* 0x000000ffff0c7224 */ /* 0x000fe200078e0033 */
[----:B------:R-:W-:Y:S01]  /*4e50*/  PRMT R109, R14, 0x7610, R109 ;  /* 0x000076100e6d7816 */ /* 0x000fe2000000006d */
[----:B------:R-:W-:Y:S02]  /*4e60*/  IMAD.MOV.U32 R13, RZ, RZ, R48 ;  /* 0x000000ffff0d7224 */ /* 0x000fe400078e0030 */
        /* <DEDUP_REMOVED lines=15> */
[----:B------:R-:W-:Y:S02]  /*4f60*/  PRMT R120, R120, 0x5410, R13 ;  /* 0x0000541078787816 */ /* 0x000fe4000000000d */
[----:B------:R-:W-:Y:S02]  /*4f70*/  PRMT R121, R14, 0x5410, R12 ;  /* 0x000054100e797816 */ /* 0x000fe4000000000c */
[----:B------:R-:W-:Y:S01]  /*4f80*/  PRMT R108, R11, 0x7610, R108 ;  /* 0x000076100b6c7816 */ /* 0x000fe2000000006c */
[----:B------:R-:W-:Y:S06]  /*4f90*/  @!P2 BRA `(.L_x_1410) ;  /* 0x000000000004a947 */ /* 0x000fec0003800000 */
[----:B------:R-:W-:Y:S01]  /*4fa0*/  BPT.TRAP 0x1 ;  /* 0x000000040000795c */ /* 0x000fe20000300000 */
.L_x_1410:
[----:B------:R-:W2:Y:S01]  /*4fb0*/  LDL R11, [R1] ;  /* 0x00000000010b7983 */ /* 0x000ea20000100800 */
[----:B------:R-:W-:Y:S01]  /*4fc0*/  IMAD R35, R19, 0x8, R2 ;  /* 0x0000000813237824 */ /* 0x000fe200078e0202 */
[----:B------:R-:W-:Y:S01]  /*4fd0*/  BSSY B1, `(.L_x_1411) ;  /* 0x0000004000017945 */ /* 0x000fe20003800000 */
[----:B--2---:R-:W-:-:S04]  /*4fe0*/  SHF.L.U32 R85, R11, 0x1f, RZ ;  /* 0x0000001f0b557819 */ /* 0x004fc800000006ff */
[----:B------:R-:W0:Y:S02]  /*4ff0*/  SYNCS.PHASECHK.TRANS64.TRYWAIT P4, [R35+URZ+0x2d890], R85 ;  /* 0x02d89055230075a7 */ /* 0x000e24000808017f */
[----:B0-----:R-:W-:Y:S05]  /*5000*/  @!P4 BRA `(.L_x_1412) ;  /* 0x000001d40088c947 */ /* 0x001fea0003800000 */
.L_x_1719:
[----:B------:R-:W-:Y:S05]  /*5010*/  BSYNC B1 ;  /* 0x0000000000017941 */ /* 0x000fea0003800000 */
.L_x_1411:
[----:B------:R-:W-:-:S03]  /*5020*/  UMOV UR4, 0xffffffff ;  /* 0xffffffff00047882 */ /* 0x000fc60000000000 */
[----:B------:R-:W-:Y:S05]  /*5030*/  BRA.DIV UR4, `(.L_x_1413) ;  /* 0x000001d604907947 */ /* 0x000fea000b800000 */
[----:B------:R1:W2:Y:S04]  /*5040*/  SHFL.IDX PT, R89, R62, RZ, 0x1e1f ;  /* 0x001e1fff3e597589 */ /* 0x0002a800000e0000 */
[----:B------:R1:W3:Y:S02]  /*5050*/  SHFL.IDX PT, R88, R60, RZ, 0x1e1f ;  /* 0x001e1fff3c587589 */ /* 0x0002e400000e0000 */
.L_x_1723:
[----:B------:R-:W-:Y:S05]  /*5060*/  @P3 BRA `(.L_x_1385) ;  /* 0x0000001c00143947 */ /* 0x000fea0003800000 */
[----:B------:R-:W4:Y:S01]  /*5070*/  LDC R11, c[0x0][0x2f4] ;  /* 0x0000bd00ff0b7b82 */ /* 0x000f220000000800 */
[----:B------:R-:W-:Y:S01]  /*5080*/  ISETP.NE.AND P3, PT, R30, RZ, PT ;  /* 0x000000ff1e00720c */ /* 0x000fe20003f65270 */
[----:B------:R-:W-:Y:S01]  /*5090*/  BSSY B1, `(.L_x_1414) ;  /* 0x0000079000017945 */ /* 0x000fe20003800000 */
[----:B----4-:R-:W-:-:S11]  /*50a0*/  IMAD.IADD R104, R11, 0x1, -R100 ;  /* 0x000000010b687824 */ /* 0x010fd600078e0a64 */
[----:B------:R-:W-:Y:S05]  /*50b0*/  @!P3 BRA `(.L_x_1415) ;  /* 0x0000000400d8b947 */ /* 0x000fea0003800000 */
[----:B-1----:R-:W4:Y:S04]  /*50c0*/  LDL R60, [R1+0x14] ;  /* 0x00001400013c7983 */ /* 0x002f280000100800 */
[----:B------:R-:W5:Y:S04]  /*50d0*/  LDL R15, [R1+0x20] ;  /* 0x00002000010f7983 */ /* 0x000f680000100800 */
[----:B------:R-:W2:Y:S01]  /*50e0*/  LDL R14, [R1+0x24] ;  /* 0x00002400010e7983 */ /* 0x000ea20000100800 */
[----:B------:R-:W-:Y:S01]  /*50f0*/  SEL R12, R100, R104, !P0 ;  /* 0x00000068640c7207 */ /* 0x000fe20004000000 */
[----:B------:R-:W-:Y:S01]  /*5100*/  BSSY B2, `(.L_x_1416) ;  /* 0x000006b000027945 */ /* 0x000fe20003800000 */
[----:B------:R-:W-:-:S02]  /*5110*/  ISETP.GE.AND P3, PT, R16, R99, PT ;  /* 0x000000631000720c */ /* 0x000fc40003f66270 */
[----:B------:R-:W-:-:S04]  /*5120*/  SHF.R.S32.HI R13, RZ, 0x1f, R12 ;  /* 0x0000001fff0d7819 */ /* 0x000fc8000001140c */
[----:B------:R-:W-:-:S04]  /*5130*/  LEA.HI R13, R13, R12, RZ, 0x4 ;  /* 0x0000000c0d0d7211 */ /* 0x000fc800078f20ff */
[----:B------:R-:W-:-:S04]  /*5140*/  SHF.R.S32.HI R12, RZ, 0x4, R13 ;  /* 0x00000004ff0c7819 */ /* 0x000fc8000001140d */
[----:B------:R-:W-:-:S04]  /*5150*/  LEA.HI.SX32 R105, R5, R12, 0x1d ;  /* 0x0000000c05697211 */ /* 0x000fc800078feaff */
[----:B------:R-:W-:-:S04]  /*5160*/  SHF.R.S32.HI R12, RZ, 0x1f, R105 ;  /* 0x0000001fff0c7819 */ /* 0x000fc80000011469 */
[----:B------:R-:W-:Y:S01]  /*5170*/  LEA.HI R12, R12, R105, RZ, 0x2 ;  /* 0x000000690c0c7211 */ /* 0x000fe200078f10ff */
[----:B------:R-:W-:-:S04]  /*5180*/  IMAD.SHL.U32 R105, R105, 0x8, RZ ;  /* 0x0000000869697824 */ /* 0x000fc800078e00ff */
[----:B------:R-:W-:-:S05]  /*5190*/  IMAD.SHL.U32 R12, R12, 0x400, RZ ;  /* 0x000004000c0c7824 */ /* 0x000fca00078e00ff */
[----:B------:R-:W-:Y:S02]  /*51a0*/  LOP3.LUT R12, R12, 0x7ffff000, RZ, 0xc0, !PT ;  /* 0x7ffff0000c0c7812 */ /* 0x000fe400078ec0ff */
[----:B----4-:R-:W-:-:S04]  /*51b0*/  LOP3.LUT R13, R60, 0x18, R105, 0xf8, !PT ;  /* 0x000000183c0d7812 */ /* 0x010fc800078ef869 */
[----:B-----5:R-:W-:Y:S01]  /*51c0*/  LOP3.LUT R13, R13, R15, RZ, 0x3c, !PT ;  /* 0x0000000f0d0d7212 */ /* 0x020fe200078e3cff */
[----:B------:R-:W-:-:S03]  /*51d0*/  IMAD R15, R19, 0x3000, R97 ;  /* 0x00003000130f7824 */ /* 0x000fc600078e0261 */
[----:B--2---:R-:W-:-:S05]  /*51e0*/  IADD3 R12, R13, R12, R14 ;  /* 0x0000000c0d0c7210 */ /* 0x004fca0007ffe00e */
[----:B------:R-:W-:Y:S02]  /*51f0*/  IMAD R13, R19, 0x3000, R12 ;  /* 0x00003000130d7824 */ /* 0x000fe400078e020c */
[--C-:B------:R-:W-:Y:S02]  /*5200*/  IMAD R12, R15, 0x2, R2.reuse ;  /* 0x000000020f0c7824 */ /* 0x100fe400078e0202 */
[----:B------:R-:W-:-:S04]  /*5210*/  IMAD R60, R13, 0x2, R2 ;  /* 0x000000020d3c7824 */ /* 0x000fc800078e0202 */
[----:B------:R-:W1:Y:S04]  /*5220*/  LDS.128 R12, [R12+0x15400] ;  /* 0x015400000c0c7984 */ /* 0x000e680000000c00 */
[----:B------:R-:W2:Y:S01]  /*5230*/  LDS.128 R60, [R60+0x15400] ;  /* 0x015400003c3c7984 */ /* 0x000ea20000000c00 */
[----:B------:R-:W-:Y:S05]  /*5240*/  @P3 BRA `(.L_x_1417) ;  /* 0x0000000400583947 */ /* 0x000fea0003800000 */
[----:B--2---:R-:W-:Y:S01]  /*5250*/  IMAD.MOV.U32 R107, RZ, RZ, R61 ;  /* 0x000000ffff6b7224 */ /* 0x004fe200078e003d */
[----:B------:R-:W-:Y:S01]  /*5260*/  SHF.R.U64 R44, R44, 0x10, R45 ;  /* 0x000000102c2c7819 */ /* 0x000fe2000000122d */
[----:B-1----:R-:W-:Y:S01]  /*5270*/  IMAD.MOV.U32 R106, RZ, RZ, R13 ;  /* 0x000000ffff6a7224 */ /* 0x002fe200078e000d */
        /* <DEDUP_REMOVED lines=54> */
[C---:B------:R-:W-:Y:S01]  /*55e0*/  FMUL.FTZ R109, R106.reuse, R109 ;  /* 0x0000006d6a6d7220 */ /* 0x040fe20000410000 */
        /* <DEDUP_REMOVED lines=9> */
[--C-:B------:R-:W-:Y:S02]  /*5680*/  HADD2.F32 R57, -RZ, R62.reuse.H0_H0 ;  /* 0x2000003eff397230 */ /* 0x100fe40000004100 */
        /* <DEDUP_REMOVED lines=17> */
[----:B------:R-:W-:-:S07]  /*57a0*/  F2FP.F16.F32.PACK_AB R62, R47, R106 ;  /* 0x0000006a2f3e723e */ /* 0x000fce00000000ff */
.L_x_1417:
[----:B------:R-:W-:Y:S05]  /*57b0*/  BSYNC B2 ;  /* 0x0000000000027941 */ /* 0x000fea0003800000 */
.L_x_1416:
[----:B---3--:R-:W-:-:S04]  /*57c0*/  LEA R44, P3, R21, R88, 0x1 ;  /* 0x00000058152c7211 */ /* 0x008fc800078608ff */
[----:B------:R-:W-:Y:S02]  /*57d0*/  LEA.HI.X R45, R21, R89, R94, 0x1, P3 ;  /* 0x00000059152d7211 */ /* 0x000fe400018f0c5e */
[----:B------:R-:W-:-:S03]  /*57e0*/  ISETP.GE.AND P3, PT, R105, R11, PT ;  /* 0x0000000b6900720c */ /* 0x000fc60003f66270 */
[----:B-1----:R1:W-:Y:S10]  /*57f0*/  ST.E.128 desc[UR52][R44.64], R12 ;  /* 0x0000000c2c007985 */ /* 0x0023f4000c101d34 */
[----:B-1----:R-:W-:-:S05]  /*5800*/  @!P3 IMAD.WIDE R12, R105, 0x2, R88 ;  /* 0x00000002690cb825 */ /* 0x002fca00078e0258 */
[----:B--2---:R4:W-:Y:S02]  /*5810*/  @!P3 ST.E.128 desc[UR52][R12.64], R60 ;  /* 0x0000003c0c00b985 */ /* 0x0049e4000c101d34 */
.L_x_1415:
[----:B------:R-:W-:Y:S05]  /*5820*/  BSYNC B1 ;  /* 0x0000000000017941 */ /* 0x000fea0003800000 */
.L_x_1414:
[----:B------:R-:W-:Y:S01]  /*5830*/  ISETP.NE.AND P3, PT, R31, RZ, PT ;  /* 0x000000ff1f00720c */ /* 0x000fe20003f65270 */
[----:B------:R-:W-:-:S12]  /*5840*/  BSSY B1, `(.L_x_1418) ;  /* 0x000007b000017945 */ /* 0x000fd80003800000 */
[----:B------:R-:W-:Y:S05]  /*5850*/  @!P3 BRA `(.L_x_1419) ;  /* 0x0000000400e4b947 */ /* 0x000fea0003800000 */
[----:B------:R-:W5:Y:S04]  /*5860*/  LDL R44, [R1+0x14] ;  /* 0x00001400012c7983 */ /* 0x000f680000100800 */
[----:B------:R-:W5:Y:S04]  /*5870*/  LDL R15, [R1+0x20] ;  /* 0x00002000010f7983 */ /* 0x000f680000100800 */
[----:B------:R-:W5:Y:S01]  /*5880*/  LDL R14, [R1+0x24] ;  /* 0x00002400010e7983 */ /* 0x000f620000100800 */
[----:B------:R-:W-:Y:S01]  /*5890*/  LOP3.LUT P4, RZ, R22, 0x1, RZ, 0xc0, !PT ;  /* 0x0000000116ff7812 */ /* 0x000fe2000788c0ff */
[----:B------:R-:W-:Y:S01]  /*58a0*/  BSSY B2, `(.L_x_1420) ;  /* 0x0000070000027945 */ /* 0x000fe20003800000 */
[----:B---3--:R-:W-:-:S02]  /*58b0*/  LEA R56, P3, R27, R88, 0x1 ;  /* 0x000000581b387211 */ /* 0x008fc400078608ff */
[----:B----4-:R-:W-:Y:S02]  /*58c0*/  SEL R12, R100, R104, !P4 ;  /* 0x00000068640c7207 */ /* 0x010fe40006000000 */
[----:B--2---:R-:W-:Y:S02]  /*58d0*/  LEA.HI.X R57, R27, R89, R93, 0x1, P3 ;  /* 0x000000591b397211 */ /* 0x004fe400018f0c5d */
[----:B------:R-:W-:Y:S02]  /*58e0*/  SHF.R.S32.HI R13, RZ, 0x1f, R12 ;  /* 0x0000001fff0d7819 */ /* 0x000fe4000001140c */
[----:B------:R-:W-:Y:S02]  /*58f0*/  ISETP.GE.AND P3, PT, R3, R99, PT ;  /* 0x000000630300720c */ /* 0x000fe40003f66270 */
[----:B------:R-:W-:-:S04]  /*5900*/  LEA.HI R13, R13, R12, RZ, 0x4 ;  /* 0x0000000c0d0d7211 */ /* 0x000fc800078f20ff */
[----:B------:R-:W-:-:S04]  /*5910*/  SHF.R.S32.HI R13, RZ, 0x4, R13 ;  /* 0x00000004ff0d7819 */ /* 0x000fc8000001140d */
[----:B------:R-:W-:-:S04]  /*5920*/  LEA.HI.SX32 R13, R6, R13, 0x1d ;  /* 0x0000000d060d7211 */ /* 0x000fc800078feaff */
[----:B------:R-:W-:Y:S01]  /*5930*/  SHF.R.S32.HI R12, RZ, 0x1f, R13 ;  /* 0x0000001fff0c7819 */ /* 0x000fe2000001140d */
[----:B------:R-:W-:-:S03]  /*5940*/  IMAD.SHL.U32 R58, R13, 0x8, RZ ;  /* 0x000000080d3a7824 */ /* 0x000fc600078e00ff */
[----:B------:R-:W-:-:S05]  /*5950*/  LEA.HI R13, R12, R13, RZ, 0x2 ;  /* 0x0000000d0c0d7211 */ /* 0x000fca00078f10ff */
[----:B------:R-:W-:-:S05]  /*5960*/  IMAD.SHL.U32 R13, R13, 0x400, RZ ;  /* 0x000004000d0d7824 */ /* 0x000fca00078e00ff */
[----:B------:R-:W-:Y:S02]  /*5970*/  LOP3.LUT R13, R13, 0x7ffff000, RZ, 0xc0, !PT ;  /* 0x7ffff0000d0d7812 */ /* 0x000fe400078ec0ff */
[----:B-----5:R-:W-:-:S04]  /*5980*/  LOP3.LUT R12, R44, 0x18, R58, 0xf8, !PT ;  /* 0x000000182c0c7812 */ /* 0x020fc800078ef83a */
[----:B------:R-:W-:-:S04]  /*5990*/  LOP3.LUT R12, R12, R15, RZ, 0x3c, !PT ;  /* 0x0000000f0c0c7212 */ /* 0x000fc800078e3cff */
[----:B------:R-:W-:Y:S01]  /*59a0*/  IADD3 R12, R12, R13, R14 ;  /* 0x0000000d0c0c7210 */ /* 0x000fe20007ffe00e */
[----:B------:R-:W-:-:S04]  /*59b0*/  IMAD R13, R19, 0x3000, R96 ;  /* 0x00003000130d7824 */ /* 0x000fc800078e0260 */
[----:B------:R-:W-:Y:S02]  /*59c0*/  IMAD R15, R19, 0x3000, R12 ;  /* 0x00003000130f7824 */ /* 0x000fe400078e020c */
[--C-:B------:R-:W-:Y:S02]  /*59d0*/  IMAD R13, R13, 0x2, R2.reuse ;  /* 0x000000020d0d7824 */ /* 0x100fe400078e0202 */
[----:B------:R-:W-:-:S04]  /*59e0*/  IMAD R44, R15, 0x2, R2 ;  /* 0x000000020f2c7824 */ /* 0x000fc800078e0202 */
[----:B------:R-:W2:Y:S04]  /*59f0*/  LDS.128 R12, [R13+0x15400] ;  /* 0x015400000d0c7984 */ /* 0x000ea80000000c00 */
[----:B------:R-:W3:Y:S01]  /*5a00*/  LDS.128 R44, [R44+0x15400] ;  /* 0x015400002c2c7984 */ /* 0x000ee20000000c00 */
[----:B------:R-:W-:Y:S05]  /*5a10*/  @P3 BRA `(.L_x_1421) ;  /* 0x0000000400603947 */ /* 0x000fea0003800000 */
[----:B---3--:R-:W-:Y:S01]  /*5a20*/  IMAD.MOV.U32 R61, RZ, RZ, R45 ;  /* 0x000000ffff3d7224 */ /* 0x008fe200078e002d */
[----:B------:R-:W-:Y:S01]  /*5a30*/  SHF.R.U64 R40, R40, 0x10, R41 ;  /* 0x0000001028287819 */ /* 0x000fe20000001229 */
[----:B--2---:R-:W-:Y:S01]  /*5a40*/  IMAD.MOV.U32 R45, RZ, RZ, R13 ;  /* 0x000000ffff2d7224 */ /* 0x004fe200078e000d */
[----:B------:R-:W-:Y:S01]  /*5a50*/  SHF.R.U64 R54, R54, 0x10, R55 ;  /* 0x0000001036367819 */ /* 0x000fe20000001237 */
[--C-:B-1----:R-:W-:Y:S02]  /*5a60*/  HADD2.F32 R62, -RZ, R118.reuse.H1_H1 ;  /* 0x30000076ff3e7230 */ /* 0x102fe40000004100 */
[----:B------:R-:W-:Y:S02]  /*5a70*/  HADD2.F32 R59, -RZ, R61.H0_H0 ;  /* 0x2000003dff3b7230 */ /* 0x000fe40000004100 */
[----:B------:R-:W-:Y:S02]  /*5a80*/  HADD2.F32 R60, -RZ, R45.H0_H0 ;  /* 0x2000002dff3c7230 */ /* 0x000fe40000004100 */
[----:B------:R-:W-:-:S02]  /*5a90*/  HADD2.F32 R13, -RZ, R118.H0_H0 ;  /* 0x20000076ff0d7230 */ /* 0x000fc40000004100 */
[CC--:B------:R-:W-:Y:S01]  /*5aa0*/  FMUL.FTZ R63, R59.reuse, R62.reuse ;  /* 0x0000003e3b3f7220 */ /* 0x0c0fe20000410000 */
[----:B------:R-:W-:Y:S02]  /*5ab0*/  HADD2.F32 R45, -RZ, R45.H1_H1 ;  /* 0x3000002dff2d7230 */ /* 0x000fe40000004100 */
[C---:B------:R-:W-:Y:S01]  /*5ac0*/  FMUL.FTZ R62, R60.reuse, R62 ;  /* 0x0000003e3c3e7220 */ /* 0x040fe20000410000 */
[----:B------:R-:W-:Y:S02]  /*5ad0*/  HADD2.F32 R40, -RZ, R40.H0_H0 ;  /* 0x20000028ff287230 */ /* 0x000fe40000004100 */
[-C--:B------:R-:W-:Y:S01]  /*5ae0*/  FFMA.FTZ R60, R60, R13.reuse, -R63 ;  /* 0x0000000d3c3c7223 */ /* 0x080fe2000001083f */
[----:B------:R-:W-:Y:S02]  /*5af0*/  HADD2.F32 R107, -RZ, R116.H1_H1 ;  /* 0x30000074ff6b7230 */ /* 0x000fe40000004100 */
[----:B------:R-:W-:Y:S01]  /*5b00*/  FFMA.FTZ R59, R59, R13, R62 ;  /* 0x0000000d3b3b7223 */ /* 0x000fe2000001003e */
[----:B------:R-:W-:Y:S01]  /*5b10*/  SHF.R.U32.HI R62, RZ, 0x10, R53 ;  /* 0x00000010ff3e7819 */ /* 0x000fe20000011635 */
[----:B------:R-:W-:Y:S01]  /*5b20*/  HADD2.F32 R13, -RZ, R61.H1_H1 ;  /* 0x3000003dff0d7230 */ /* 0x000fe20000004100 */
[----:B------:R-:W-:-:S02]  /*5b30*/  SHF.R.U32.HI R61, RZ, 0x10, R41 ;  /* 0x00000010ff3d7819 */ /* 0x000fc40000011629 */
[----:B------:R-:W-:Y:S01]  /*5b40*/  SHF.R.U64 R53, R52, 0x10, R53 ;  /* 0x0000001034357819 */ /* 0x000fe20000001235 */
[----:B------:R-:W-:Y:S02]  /*5b50*/  HADD2.F32 R62, -RZ, R62.H0_H0 ;  /* 0x2000003eff3e7230 */ /* 0x000fe40000004100 */
[----:B------:R-:W-:Y:S02]  /*5b60*/  HADD2.F32 R61, -RZ, R61.H0_H0 ;  /* 0x2000003dff3d7230 */ /* 0x000fe40000004100 */
[----:B------:R-:W-:Y:S02]  /*5b70*/  HADD2.F32 R52, -RZ, R15.H0_H0 ;  /* 0x2000000fff347230 */ /* 0x000fe40000004100 */
[-C--:B------:R-:W-:Y:S01]  /*5b80*/  FMUL.FTZ R63, R13, R62.reuse ;  /* 0x0000003e0d3f7220 */ /* 0x080fe20000410000 */
[C---:B------:R-:W-:Y:S01]  /*5b90*/  FMUL.FTZ R62, R45.reuse, R62 ;  /* 0x0000003e2d3e7220 */ /* 0x040fe20000410000 */
[----:B------:R-:W-:Y:S02]  /*5ba0*/  HADD2.F32 R53, -RZ, R53.H0_H0 ;  /* 0x20000035ff357230 */ /* 0x000fe40000004100 */
[-C--:B------:R-:W-:Y:S01]  /*5bb0*/  FFMA.FTZ R45, R45, R61.reuse, -R63 ;  /* 0x0000003d2d2d7223 */ /* 0x080fe2000001083f */
[----:B------:R-:W-:Y:S01]  /*5bc0*/  FFMA.FTZ R13, R13, R61, R62 ;  /* 0x0000003d0d0d7223 */ /* 0x000fe2000001003e */
[----:B------:R-:W-:-:S02]  /*5bd0*/  HADD2.F32 R63, -RZ, R117.H1_H1 ;  /* 0x30000075ff3f7230 */ /* 0x000fc40000004100 */
[----:B------:R-:W-:Y:S01]  /*5be0*/  HADD2.F32 R61, -RZ, R47.H0_H0 ;  /* 0x2000002fff3d7230 */ /* 0x000fe20000004100 */
[----:B------:R-:W-:Y:S01]  /*5bf0*/  F2FP.F16.F32.PACK_AB R45, R45, R60 ;  /* 0x0000003c2d2d723e */ /* 0x000fe200000000ff */
[----:B------:R-:W-:Y:S01]  /*5c00*/  HADD2.F32 R62, -RZ, R117.H0_H0 ;  /* 0x20000075ff3e7230 */ /* 0x000fe20000004100 */
[----:B------:R-:W-:Y:S02]  /*5c10*/  F2FP.F16.F32.PACK_AB R59, R13, R59 ;  /* 0x0000003b0d3b723e */ /* 0x000fe400000000ff */
[CC--:B------:R-:W-:Y:S01]  /*5c20*/  FMUL.FTZ R105, R61.reuse, R63.reuse ;  /* 0x0000003f3d697220 */ /* 0x0c0fe20000410000 */
[C---:B------:R-:W-:Y:S01]  /*5c30*/  FMUL.FTZ R63, R52.reuse, R63 ;  /* 0x0000003f343f7220 */ /* 0x040fe20000410000 */
[----:B------:R-:W-:Y:S02]  /*5c40*/  IMAD.MOV.U32 R13, RZ, RZ, R45 ;  /* 0x000000ffff0d7224 */ /* 0x000fe400078e002d */
[-C--:B------:R-:W-:Y:S01]  /*5c50*/  FFMA.FTZ R52, R52, R62.reuse, -R105 ;  /* 0x0000003e34347223 */ /* 0x080fe20000010869 */
[----:B------:R-:W-:Y:S01]  /*5c60*/  FFMA.FTZ R63, R61, R62, R63 ;  /* 0x0000003e3d3f7223 */ /* 0x000fe2000001003f */
[----:B------:R-:W-:Y:S01]  /*5c70*/  SHF.R.U32.HI R62, RZ, 0x10, R55 ;  /* 0x00000010ff3e7819 */ /* 0x000fe20000011637 */
[----:B------:R-:W-:Y:S01]  /*5c80*/  HADD2.F32 R61, -RZ, R47.H1_H1 ;  /* 0x3000002fff3d7230 */ /* 0x000fe20000004100 */
[----:B------:R-:W-:Y:S01]  /*5c90*/  SHF.R.U32.HI R105, RZ, 0x10, R43 ;  /* 0x00000010ff697819 */ /* 0x000fe2000001162b */
[----:B------:R-:W-:-:S02]  /*5ca0*/  IMAD.MOV.U32 R45, RZ, RZ, R59 ;  /* 0x000000ffff2d7224 */ /* 0x000fc400078e003b */
[----:B------:R-:W-:Y:S02]  /*5cb0*/  HADD2.F32 R47, -RZ, R62.H0_H0 ;  /* 0x2000003eff2f7230 */ /* 0x000fe40000004100 */
[----:B------:R-:W-:Y:S02]  /*5cc0*/  HADD2.F32 R62, -RZ, R15.H1_H1 ;  /* 0x3000000fff3e7230 */ /* 0x000fe40000004100 */
[----:B------:R-:W-:Y:S02]  /*5cd0*/  HADD2.F32 R15, -RZ, R105.H0_H0 ;  /* 0x20000069ff0f7230 */ /* 0x000fe40000004100 */
[-C--:B------:R-:W-:Y:S01]  /*5ce0*/  FMUL.FTZ R105, R61, R47.reuse ;  /* 0x0000002f3d697220 */ /* 0x080fe20000410000 */
[----:B------:R-:W-:-:S03]  /*5cf0*/  FMUL.FTZ R106, R62, R47 ;  /* 0x0000002f3e6a7220 */ /* 0x000fc60000410000 */
[-C--:B------:R-:W-:Y:S01]  /*5d00*/  FFMA.FTZ R47, R62, R15.reuse, -R105 ;  /* 0x0000000f3e2f7223 */ /* 0x080fe20000010869 */
[----:B------:R-:W-:Y:S02]  /*5d10*/  HADD2.F32 R105, -RZ, R12.H0_H0 ;  /* 0x2000000cff697230 */ /* 0x000fe40000004100 */
[----:B------:R-:W-:Y:S01]  /*5d20*/  FFMA.FTZ R15, R61, R15, R106 ;  /* 0x0000000f3d0f7223 */ /* 0x000fe2000001006a */
[--C-:B------:R-:W-:Y:S02]  /*5d30*/  HADD2.F32 R61, -RZ, R44.reuse.H0_H0 ;  /* 0x2000002cff3d7230 */ /* 0x100fe40000004100 */
[----:B------:R-:W-:Y:S01]  /*5d40*/  HADD2.F32 R44, -RZ, R44.H1_H1 ;  /* 0x3000002cff2c7230 */ /* 0x000fe20000004100 */
[----:B------:R-:W-:Y:S01]  /*5d50*/  F2FP.F16.F32.PACK_AB R47, R47, R52 ;  /* 0x000000342f2f723e */ /* 0x000fe200000000ff */
[----:B------:R-:W-:Y:S02]  /*5d60*/  HADD2.F32 R12, -RZ, R12.H1_H1 ;  /* 0x3000000cff0c7230 */ /* 0x000fe40000004100 */
[----:B------:R-:W-:Y:S01]  /*5d70*/  FMUL.FTZ R106, R61, R107 ;  /* 0x0000006b3d6a7220 */ /* 0x000fe20000410000 */
[----:B------:R-:W-:-:S02]  /*5d80*/  HADD2.F32 R62, -RZ, R116.H0_H0 ;  /* 0x20000074ff3e7230 */ /* 0x000fc40000004100 */
[----:B------:R-:W-:Y:S01]  /*5d90*/  FMUL.FTZ R41, R44, R53 ;  /* 0x000000352c297220 */ /* 0x000fe20000410000 */
[----:B------:R-:W-:Y:S01]  /*5da0*/  FMUL.FTZ R107, R105, R107 ;  /* 0x0000006b696b7220 */ /* 0x000fe20000410000 */
[C---:B------:R-:W-:Y:S01]  /*5db0*/  FMUL.FTZ R53, R12.reuse, R53 ;  /* 0x000000350c357220 */ /* 0x040fe20000410000 */
[----:B------:R-:W-:Y:S01]  /*5dc0*/  F2FP.F16.F32.PACK_AB R63, R15, R63 ;  /* 0x0000003f0f3f723e */ /* 0x000fe200000000ff */
[-C--:B------:R-:W-:Y:S01]  /*5dd0*/  FFMA.FTZ R41, R12, R40.reuse, -R41 ;  /* 0x000000280c297223 */ /* 0x080fe20000010829 */
[----:B------:R-:W-:Y:S02]  /*5de0*/  HADD2.F32 R12, -RZ, R14.H0_H0 ;  /* 0x2000000eff0c7230 */ /* 0x000fe40000004100 */
[----:B------:R-:W-:Y:S01]  /*5df0*/  FFMA.FTZ R40, R44, R40, R53 ;  /* 0x000000282c287223 */ /* 0x000fe20000010035 */
[----:B------:R-:W-:Y:S02]  /*5e00*/  HADD2.F32 R53, -RZ, R115.H1_H1 ;  /* 0x30000073ff357230 */ /* 0x000fe40000004100 */
[----:B------:R-:W-:Y:S01]  /*5e10*/  FFMA.FTZ R107, R61, R62, R107 ;  /* 0x0000003e3d6b7223 */ /* 0x000fe2000001006b */
[----:B------:R-:W-:-:S02]  /*5e20*/  HADD2.F32 R44, -RZ, R46.H0_H0 ;  /* 0x2000002eff2c7230 */ /* 0x000fc40000004100 */
[----:B------:R-:W-:Y:S01]  /*5e30*/  FFMA.FTZ R106, R105, R62, -R106 ;  /* 0x0000003e696a7223 */ /* 0x000fe2000001086a */
[----:B------:R-:W-:Y:S02]  /*5e40*/  HADD2.F32 R115, -RZ, R115.H0_H0 ;  /* 0x20000073ff737230 */ /* 0x000fe40000004100 */
[----:B------:R-:W-:Y:S02]  /*5e50*/  HADD2.F32 R46, -RZ, R46.H1_H1 ;  /* 0x3000002eff2e7230 */ /* 0x000fe40000004100 */
[-C--:B------:R-:W-:Y:S01]  /*5e60*/  FMUL.FTZ R55, R44, R53.reuse ;  /* 0x000000352c377220 */ /* 0x080fe20000410000 */
[C---:B------:R-:W-:Y:S01]  /*5e70*/  FMUL.FTZ R53, R12.reuse, R53 ;  /* 0x000000350c357220 */ /* 0x040fe20000410000 */
[----:B------:R-:W-:Y:S01]  /*5e80*/  HADD2.F32 R14, -RZ, R14.H1_H1 ;  /* 0x3000000eff0e7230 */ /* 0x000fe20000004100 */
[----:B------:R-:W-:Y:S01]  /*5e90*/  F2FP.F16.F32.PACK_AB R106, R41, R106 ;  /* 0x0000006a296a723e */ /* 0x000fe200000000ff */
[-C--:B------:R-:W-:Y:S01]  /*5ea0*/  FFMA.FTZ R12, R12, R115.reuse, -R55 ;  /* 0x000000730c0c7223 */ /* 0x080fe20000010837 */
[----:B------:R-:W-:Y:S01]  /*5eb0*/  FFMA.FTZ R44, R44, R115, R53 ;  /* 0x000000732c2c7223 */ /* 0x000fe20000010035 */
[----:B------:R-:W-:Y:S01]  /*5ec0*/  SHF.R.U64 R53, R42, 0x10, R43 ;  /* 0x000000102a357819 */ /* 0x000fe2000000122b */
[----:B------:R-:W-:Y:S01]  /*5ed0*/  HADD2.F32 R43, -RZ, R54.H0_H0 ;  /* 0x20000036ff2b7230 */ /* 0x000fe20000004100 */
[----:B------:R-:W-:Y:S01]  /*5ee0*/  F2FP.F16.F32.PACK_AB R40, R40, R107 ;  /* 0x0000006b2828723e */ /* 0x000fe200000000ff */
[----:B------:R-:W-:-:S02]  /*5ef0*/  IMAD.MOV.U32 R15, RZ, RZ, R47 ;  /* 0x000000ffff0f7224 */ /* 0x000fc400078e002f */
[----:B------:R-:W-:Y:S02]  /*5f00*/  HADD2.F32 R53, -RZ, R53.H0_H0 ;  /* 0x20000035ff357230 */ /* 0x000fe40000004100 */
        /* <DEDUP_REMOVED lines=9> */
.L_x_1421:
[----:B------:R-:W-:Y:S05]  /*5fa0*/  BSYNC B2 ;  /* 0x0000000000027941 */ /* 0x000fea0003800000 */
.L_x_1420:
[----:B------:R-:W-:Y:S01]  /*5fb0*/  ISETP.GE.AND P3, PT, R58, R11, PT ;  /* 0x0000000b3a00720c */ /* 0x000fe20003f66270 */
[----:B--2---:R2:W-:-:S12]  /*5fc0*/  ST.E.128 desc[UR52][R56.64], R12 ;  /* 0x0000000c38007985 */ /* 0x0045d8000c101d34 */
[----:B------:R-:W-:-:S05]  /*5fd0*/  @!P3 IMAD.WIDE R40, R58, 0x2, R88 ;  /* 0x000000023a28b825 */ /* 0x000fca00078e0258 */
[----:B---3--:R2:W-:Y:S02]  /*5fe0*/  @!P3 ST.E.128 desc[UR52][R40.64], R44 ;  /* 0x0000002c2800b985 */ /* 0x0085e4000c101d34 */
.L_x_1419:
[----:B------:R-:W-:Y:S05]  /*5ff0*/  BSYNC B1 ;  /* 0x0000000000017941 */ /* 0x000fea0003800000 */
.L_x_1418:
[----:B------:R-:W-:-:S13]  /*6000*/  ISETP.NE.AND P3, PT, R32, RZ, PT ;  /* 0x000000ff2000720c */ /* 0x000fda0003f65270 */
[----:B------:R-:W-:Y:S05]  /*6010*/  @!P3 BRA `(.L_x_1385) ;  /* 0x0000000c0028b947 */ /* 0x000fea0003800000 */
[----:B--2---:R-:W2:Y:S04]  /*6020*/  LDL R40, [R1+0x14] ;  /* 0x0000140001287983 */ /* 0x004ea80000100800 */
[----:B------:R-:W5:Y:S04]  /*6030*/  LDL R15, [R1+0x20] ;  /* 0x00002000010f7983 */ /* 0x000f680000100800 */
[----:B------:R-:W5:Y:S01]  /*6040*/  LDL R14, [R1+0x24] ;  /* 0x00002400010e7983 */ /* 0x000f620000100800 */
[----:B------:R-:W-:Y:S01]  /*6050*/  LOP3.LUT P4, RZ, R22, 0x2, RZ, 0xc0, !PT ;  /* 0x0000000216ff7812 */ /* 0x000fe2000788c0ff */
[----:B------:R-:W-:Y:S01]  /*6060*/  BSSY B1, `(.L_x_1422) ;  /* 0x000006c000017945 */ /* 0x000fe20003800000 */
[----:B---3--:R-:W-:-:S02]  /*6070*/  LEA R44, P3, R28, R88, 0x1 ;  /* 0x000000581c2c7211 */ /* 0x008fc400078608ff */
[----:B------:R-:W-:Y:S02]  /*6080*/  SEL R104, R100, R104, !P4 ;  /* 0x0000006864687207 */ /* 0x000fe40006000000 */
[----:B------:R-:W-:Y:S02]  /*6090*/  LEA.HI.X R45, R28, R89, R92, 0x1, P3 ;  /* 0x000000591c2d7211 */ /* 0x000fe400018f0c5c */
[----:B----4-:R-:W-:Y:S02]  /*60a0*/  SHF.R.S32.HI R13, RZ, 0x1f, R104 ;  /* 0x0000001fff0d7819 */ /* 0x010fe40000011468 */
        /* <DEDUP_REMOVED lines=9> */
[----:B--2---:R-:W-:-:S04]  /*6140*/  LOP3.LUT R12, R40, 0x18, R46, 0xf8, !PT ;  /* 0x00000018280c7812 */ /* 0x004fc800078ef82e */
[----:B-----5:R-:W-:-:S04]  /*6150*/  LOP3.LUT R12, R12, R15, RZ, 0x3c, !PT ;  /* 0x0000000f0c0c7212 */ /* 0x020fc800078e3cff */
        /* <DEDUP_REMOVED lines=8> */
[----:B------:R-:W-:Y:S01]  /*61e0*/  SHF.R.U64 R47, R48, 0x10, R49 ;  /* 0x00000010302f7819 */ /* 0x000fe20000001231 */
[----:B---3--:R-:W-:Y:S01]  /*61f0*/  IMAD.MOV.U32 R48, RZ, RZ, R41 ;  /* 0x000000ffff307224 */ /* 0x008fe200078e0029 */
[----:B------:R-:W-:Y:S01]  /*6200*/  SHF.R.U32.HI R53, RZ, 0x10, R49 ;  /* 0x00000010ff357819 */ /* 0x000fe20000011631 */
[----:B--2---:R-:W-:Y:S01]  /*6210*/  IMAD.MOV.U32 R41, RZ, RZ, R15 ;  /* 0x000000ffff297224 */ /* 0x004fe200078e000f */
[--C-:B------:R-:W-:Y:S01]  /*6220*/  SHF.R.U64 R36, R36, 0x10, R37.reuse ;  /* 0x0000001024247819 */ /* 0x100fe20000001225 */
[----:B------:R-:W-:Y:S01]  /*6230*/  HADD2.F32 R56, -RZ, R114.H1_H1 ;  /* 0x30000072ff387230 */ /* 0x000fe20000004100 */
[----:B------:R-:W-:Y:S01]  /*6240*/  SHF.R.U32.HI R52, RZ, 0x10, R37 ;  /* 0x00000010ff347819 */ /* 0x000fe20000011625 */
[----:B------:R-:W-:Y:S01]  /*6250*/  HADD2.F32 R49, -RZ, R48.H0_H0 ;  /* 0x20000030ff317230 */ /* 0x000fe20000004100 */
[----:B------:R-:W-:Y:S01]  /*6260*/  SHF.R.U64 R37, R38, 0x10, R39 ;  /* 0x0000001026257819 */ /* 0x000fe20000001227 */
[----:B------:R-:W-:Y:S01]  /*6270*/  HADD2.F32 R15, -RZ, R13.H0_H0 ;  /* 0x2000000dff0f7230 */ /* 0x000fe20000004100 */
[--C-:B------:R-:W-:Y:S01]  /*6280*/  SHF.R.U64 R38, R50, 0x10, R51.reuse ;  /* 0x0000001032267819 */ /* 0x100fe20000001233 */
[----:B------:R-:W-:Y:S01]  /*6290*/  HADD2.F32 R54, -RZ, R112.H1_H1 ;  /* 0x30000070ff367230 */ /* 0x000fe20000004100 */
[----:B------:R-:W-:Y:S01]  /*62a0*/  SHF.R.U32.HI R50, RZ, 0x10, R51 ;  /* 0x00000010ff327819 */ /* 0x000fe20000011633 */
[----:B------:R-:W-:-:S02]  /*62b0*/  HADD2.F32 R51, -RZ, R48.H1_H1 ;  /* 0x30000030ff337230 */ /* 0x000fc40000004100 */
[-C--:B------:R-:W-:Y:S01]  /*62c0*/  FMUL.FTZ R58, R49, R56.reuse ;  /* 0x00000038313a7220 */ /* 0x080fe20000410000 */
[----:B------:R-:W-:Y:S02]  /*62d0*/  HADD2.F32 R53, -RZ, R53.H0_H0 ;  /* 0x20000035ff357230 */ /* 0x000fe40000004100 */
[C---:B------:R-:W-:Y:S01]  /*62e0*/  FMUL.FTZ R56, R15.reuse, R56 ;  /* 0x000000380f387220 */ /* 0x040fe20000410000 */
[----:B------:R-:W-:Y:S02]  /*62f0*/  HADD2.F32 R48, -RZ, R13.H1_H1 ;  /* 0x3000000dff307230 */ /* 0x000fe40000004100 */
[-C--:B------:R-:W-:Y:S01]  /*6300*/  FFMA.FTZ R13, R15, R54.reuse, -R58 ;  /* 0x000000360f0d7223 */ /* 0x080fe2000001083a */
[----:B------:R-:W-:Y:S02]  /*6310*/  HADD2.F32 R52, -RZ, R52.H0_H0 ;  /* 0x20000034ff347230 */ /* 0x000fe40000004100 */
[-C--:B------:R-:W-:Y:S01]  /*6320*/  FMUL.FTZ R55, R51, R53.reuse ;  /* 0x0000003533377220 */ /* 0x080fe20000410000 */
[----:B------:R-:W-:Y:S01]  /*6330*/  FFMA.FTZ R15, R49, R54, R56 ;  /* 0x00000036310f7223 */ /* 0x000fe20000010038 */
[----:B-1----:R-:W-:Y:S01]  /*6340*/  FMUL.FTZ R60, R48, R53 ;  /* 0x00000035303c7220 */ /* 0x002fe20000410000 */
[----:B------:R-:W-:Y:S01]  /*6350*/  SHF.R.U32.HI R39, RZ, 0x10, R39 ;  /* 0x00000010ff277819 */ /* 0x000fe20000011627 */
[----:B------:R-:W-:-:S02]  /*6360*/  HADD2.F32 R54, -RZ, R43.H1_H1 ;  /* 0x3000002bff367230 */ /* 0x000fc40000004100 */
[-C--:B------:R-:W-:Y:S01]  /*6370*/  FFMA.FTZ R48, R48, R52.reuse, -R55 ;  /* 0x0000003430307223 */ /* 0x080fe20000010837 */
[----:B------:R-:W-:Y:S02]  /*6380*/  HADD2.F32 R53, -RZ, R50.H0_H0 ;  /* 0x20000032ff357230 */ /* 0x000fe40000004100 */
[----:B------:R-:W-:Y:S01]  /*6390*/  FFMA.FTZ R52, R51, R52, R60 ;  /* 0x0000003433347223 */ /* 0x000fe2000001003c */
[----:B------:R-:W-:Y:S02]  /*63a0*/  HADD2.F32 R50, -RZ, R41.H1_H1 ;  /* 0x30000029ff327230 */ /* 0x000fe40000004100 */
[----:B------:R-:W-:Y:S02]  /*63b0*/  HADD2.F32 R58, -RZ, R113.H1_H1 ;  /* 0x30000071ff3a7230 */ /* 0x000fe40000004100 */
[-C--:B------:R-:W-:Y:S01]  /*63c0*/  FMUL.FTZ R55, R54, R53.reuse ;  /* 0x0000003536377220 */ /* 0x080fe20000410000 */
[----:B------:R-:W-:Y:S02]  /*63d0*/  HADD2.F32 R49, -RZ, R43.H0_H0 ;  /* 0x2000002bff317230 */ /* 0x000fe40000004100 */
[----:B------:R-:W-:Y:S01]  /*63e0*/  FMUL.FTZ R53, R50, R53 ;  /* 0x0000003532357220 */ /* 0x000fe20000410000 */
[----:B------:R-:W-:Y:S01]  /*63f0*/  HADD2.F32 R43, -RZ, R41.H0_H0 ;  /* 0x20000029ff2b7230 */ /* 0x000fe20000004100 */
[----:B------:R-:W-:Y:S01]  /*6400*/  F2FP.F16.F32.PACK_AB R15, R52, R15 ;  /* 0x0000000f340f723e */ /* 0x000fe200000000ff */
[----:B------:R-:W-:-:S02]  /*6410*/  HADD2.F32 R51, -RZ, R39.H0_H0 ;  /* 0x20000027ff337230 */ /* 0x000fc40000004100 */
[-C--:B------:R-:W-:Y:S01]  /*6420*/  FMUL.FTZ R60, R49, R58.reuse ;  /* 0x0000003a313c7220 */ /* 0x080fe20000410000 */
[----:B------:R-:W-:Y:S02]  /*6430*/  HADD2.F32 R56, -RZ, R110.H0_H0 ;  /* 0x2000006eff387230 */ /* 0x000fe40000004100 */
[C---:B------:R-:W-:Y:S01]  /*6440*/  FMUL.FTZ R58, R43.reuse, R58 ;  /* 0x0000003a2b3a7220 */ /* 0x040fe20000410000 */
[----:B------:R-:W-:Y:S02]  /*6450*/  HADD2.F32 R114, -RZ, R114.H0_H0 ;  /* 0x20000072ff727230 */ /* 0x000fe40000004100 */
[-C--:B------:R-:W-:Y:S01]  /*6460*/  FFMA.FTZ R50, R50, R51.reuse, -R55 ;  /* 0x0000003332327223 */ /* 0x080fe20000010837 */
[----:B------:R-:W-:Y:S01]  /*6470*/  FFMA.FTZ R54, R54, R51, R53 ;  /* 0x0000003336367223 */ /* 0x000fe20000010035 */
[----:B------:R-:W-:Y:S02]  /*6480*/  HADD2.F32 R51, -RZ, R47.H0_H0 ;  /* 0x2000002fff337230 */ /* 0x000fe40000004100 */
[----:B------:R-:W-:Y:S01]  /*6490*/  FFMA.FTZ R39, R43, R56, -R60 ;  /* 0x000000382b277223 */ /* 0x000fe2000001083c */
[----:B------:R-:W-:-:S02]  /*64a0*/  HADD2.F32 R47, -RZ, R40.H0_H0 ;  /* 0x20000028ff2f7230 */ /* 0x000fc40000004100 */
[----:B------:R-:W-:Y:S01]  /*64b0*/  FFMA.FTZ R41, R49, R56, R58 ;  /* 0x0000003831297223 */ /* 0x000fe2000001003a */
[----:B------:R-:W-:Y:S01]  /*64c0*/  HADD2.F32 R43, -RZ, R12.H0_H0 ;  /* 0x2000000cff2b7230 */ /* 0x000fe20000004100 */
[----:B------:R-:W-:Y:S01]  /*64d0*/  F2FP.F16.F32.PACK_AB R13, R48, R13 ;  /* 0x0000000d300d723e */ /* 0x000fe200000000ff */
[----:B------:R-:W-:Y:S01]  /*64e0*/  HADD2.F32 R49, -RZ, R40.H1_H1 ;  /* 0x30000028ff317230 */ /* 0x000fe20000004100 */
[----:B------:R-:W-:Y:S01]  /*64f0*/  F2FP.F16.F32.PACK_AB R39, R50, R39 ;  /* 0x000000273227723e */ /* 0x000fe200000000ff */
[----:B------:R-:W-:Y:S02]  /*6500*/  HADD2.F32 R40, -RZ, R12.H1_H1 ;  /* 0x3000000cff287230 */ /* 0x000fe40000004100 */
[-C--:B------:R-:W-:Y:S01]  /*6510*/  FMUL.FTZ R12, R47, R114.reuse ;  /* 0x000000722f0c7220 */ /* 0x080fe20000410000 */
[----:B------:R-:W-:Y:S02]  /*6520*/  HADD2.F32 R112, -RZ, R112.H0_H0 ;  /* 0x20000070ff707230 */ /* 0x000fe40000004100 */
[----:B------:R-:W-:Y:S01]  /*6530*/  FMUL.FTZ R114, R43, R114 ;  /* 0x000000722b727220 */ /* 0x000fe20000410000 */
[----:B------:R-:W-:-:S02]  /*6540*/  HADD2.F32 R36, -RZ, R36.H0_H0 ;  /* 0x20000024ff247230 */ /* 0x000fc40000004100 */
[-C--:B------:R-:W-:Y:S01]  /*6550*/  FMUL.FTZ R53, R49, R51.reuse ;  /* 0x0000003331357220 */ /* 0x080fe20000410000 */
[C---:B------:R-:W-:Y:S01]  /*6560*/  FMUL.FTZ R56, R40.reuse, R51 ;  /* 0x0000003328387220 */ /* 0x040fe20000410000 */
[----:B------:R-:W-:Y:S01]  /*6570*/  FFMA.FTZ R114, R47, R112, R114 ;  /* 0x000000702f727223 */ /* 0x000fe20000010072 */
[----:B------:R-:W-:Y:S02]  /*6580*/  HADD2.F32 R47, -RZ, R38.H0_H0 ;  /* 0x20000026ff2f7230 */ /* 0x000fe40000004100 */
[-C--:B------:R-:W-:Y:S01]  /*6590*/  FFMA.FTZ R53, R40, R36.reuse, -R53 ;  /* 0x0000002428357223 */ /* 0x080fe20000010835 */
[----:B------:R-:W-:Y:S01]  /*65a0*/  FFMA.FTZ R49, R49, R36, R56 ;  /* 0x0000002431317223 */ /* 0x000fe20000010038 */
[----:B------:R-:W-:Y:S02]  /*65b0*/  HADD2.F32 R38, -RZ, R42.H0_H0 ;  /* 0x2000002aff267230 */ /* 0x000fe40000004100 */
[----:B------:R-:W-:Y:S01]  /*65c0*/  FFMA.FTZ R12, R43, R112, -R12 ;  /* 0x000000702b0c7223 */ /* 0x000fe2000001080c */
[----:B------:R-:W-:-:S02]  /*65d0*/  HADD2.F32 R113, -RZ, R113.H0_H0 ;  /* 0x20000071ff717230 */ /* 0x000fc40000004100 */
[----:B------:R-:W-:Y:S01]  /*65e0*/  HADD2.F32 R36, -RZ, R14.H0_H0 ;  /* 0x2000000eff247230 */ /* 0x000fe20000004100 */
[----:B------:R-:W-:Y:S01]  /*65f0*/  F2FP.F16.F32.PACK_AB R40, R49, R114 ;  /* 0x000000723128723e */ /* 0x000fe200000000ff */
[----:B------:R-:W-:Y:S02]  /*6600*/  HADD2.F32 R42, -RZ, R42.H1_H1 ;  /* 0x3000002aff2a7230 */ /* 0x000fe40000004100 */
[-C--:B------:R-:W-:Y:S01]  /*6610*/  FMUL.FTZ R51, R38, R113.reuse ;  /* 0x0000007126337220 */ /* 0x080fe20000410000 */
[----:B------:R-:W-:Y:S02]  /*6620*/  HADD2.F32 R14, -RZ, R14.H1_H1 ;  /* 0x3000000eff0e7230 */ /* 0x000fe40000004100 */
[----:B------:R-:W-:Y:S01]  /*6630*/  FMUL.FTZ R113, R36, R113 ;  /* 0x0000007124717220 */ /* 0x000fe20000410000 */
[----:B------:R-:W-:Y:S02]  /*6640*/  HADD2.F32 R43, -RZ, R110.H1_H1 ;  /* 0x3000006eff2b7230 */ /* 0x000fe40000004100 */
[----:B------:R-:W-:Y:S01]  /*6650*/  FMUL.FTZ R55, R42, R47 ;  /* 0x0000002f2a377220 */ /* 0x000fe20000410000 */
[----:B------:R-:W-:-:S02]  /*6660*/  HADD2.F32 R37, -RZ, R37.H0_H0 ;  /* 0x20000025ff257230 */ /* 0x000fc40000004100 */
[----:B------:R-:W-:Y:S01]  /*6670*/  FMUL.FTZ R47, R14, R47 ;  /* 0x0000002f0e2f7220 */ /* 0x000fe20000410000 */
[----:B------:R-:W-:Y:S01]  /*6680*/  F2FP.F16.F32.PACK_AB R12, R53, R12 ;  /* 0x0000000c350c723e */ /* 0x000fe200000000ff */
[-C--:B------:R-:W-:Y:S01]  /*6690*/  FFMA.FTZ R51, R36, R43.reuse, -R51 ;  /* 0x0000002b24337223 */ /* 0x080fe20000010833 */
[----:B------:R-:W-:Y:S01]  /*66a0*/  FFMA.FTZ R113, R38, R43, R113 ;  /* 0x0000002b26717223 */ /* 0x000fe20000010071 */
[-C--:B------:R-:W-:Y:S01]  /*66b0*/  FFMA.FTZ R14, R14, R37.reuse, -R55 ;  /* 0x000000250e0e7223 */ /* 0x080fe20000010837 */
[----:B------:R-:W-:Y:S01]  /*66c0*/  FFMA.FTZ R42, R42, R37, R47 ;  /* 0x000000252a2a7223 */ /* 0x000fe2000001002f */
[----:B------:R-:W-:Y:S01]  /*66d0*/  F2FP.F16.F32.PACK_AB R43, R54, R41 ;  /* 0x00000029362b723e */ /* 0x000fe200000000ff */
[----:B------:R-:W-:Y:S02]  /*66e0*/  IMAD.MOV.U32 R41, RZ, RZ, R15 ;  /* 0x000000ffff297224 */ /* 0x000fe400078e000f */
[----:B------:R-:W-:Y:S01]  /*66f0*/  F2FP.F16.F32.PACK_AB R14, R14, R51 ;  /* 0x000000330e0e723e */ /* 0x000fe200000000ff */
[----:B------:R-:W-:Y:S01]  /*6700*/  IMAD.MOV.U32 R15, RZ, RZ, R39 ;  /* 0x000000ffff0f7224 */ /* 0x000fe200078e0027 */
[----:B------:R-:W-:-:S07]  /*6710*/  F2FP.F16.F32.PACK_AB R42, R42, R113 ;  /* 0x000000712a2a723e */ /* 0x000fce00000000ff */
.L_x_1423:
[----:B------:R-:W-:Y:S05]  /*6720*/  BSYNC B1 ;  /* 0x0000000000017941 */ /* 0x000fea0003800000 */
.L_x_1422:
[----:B--2---:R2:W-:Y:S01]  /*6730*/  ST.E.128 desc[UR52][R44.64], R12 ;  /* 0x0000000c2c007985 */ /* 0x0045e2000c101d34 */
[----:B------:R-:W-:-:S13]  /*6740*/  ISETP.GE.AND P3, PT, R46, R11, PT ;  /* 0x0000000b2e00720c */ /* 0x000fda0003f66270 */
[----:B------:R-:W-:Y:S05]  /*6750*/  @P3 BRA `(.L_x_1385) ;  /* 0x0000000400583947 */ /* 0x000fea0003800000 */
[----:B------:R-:W-:-:S05]  /*6760*/  IMAD.WIDE R88, R46, 0x2, R88 ;  /* 0x000000022e587825 */ /* 0x000fca00078e0258 */
[----:B---3--:R3:W-:Y:S01]  /*6770*/  ST.E.128 desc[UR52][R88.64], R40 ;  /* 0x0000002858007985 */ /* 0x0087e2000c101d34 */
[----:B------:R-:W-:Y:S05]  /*6780*/  BRA `(.L_x_1385) ;  /* 0x00000004004c7947 */ /* 0x000fea0003800000 */
.L_x_1377:
[----:B------:R-:W-:-:S06]  /*6790*/  UISETP.NE.AND UP0, UPT, UR39, 0x3, UPT ;  /* 0x000000032700788c */ /* 0x000fcc000bf05270 */
[----:B------:R-:W-:-:S13]  /*67a0*/  PLOP3.LUT P2, PT, PT, PT, UP0, 0x80, 0x0 ;  /* 0x000000000000781c */ /* 0x000fda0003f4f008 */
[----:B------:R-:W-:Y:S05]  /*67b0*/  @!P2 BRA `(.L_x_1424) ;  /* 0x000000000004a947 */ /* 0x000fea0003800000 */
[----:B------:R-:W-:Y:S01]  /*67c0*/  BPT.TRAP 0x1 ;  /* 0x000000040000795c */ /* 0x000fe20000300000 */
.L_x_1424:
[----:B------:R-:W2:Y:S01]  /*67d0*/  LDL R11, [R1] ;  /* 0x00000000010b7983 */ /* 0x000ea20000100800 */
[----:B------:R-:W-:Y:S01]  /*67e0*/  IMAD R35, R19, 0x8, R2 ;  /* 0x0000000813237824 */ /* 0x000fe200078e0202 */
[----:B------:R-:W-:Y:S01]  /*67f0*/  BSSY B1, `(.L_x_1425) ;  /* 0x0000005000017945 */ /* 0x000fe20003800000 */
[----:B------:R-:W-:Y:S02]  /*6800*/  SHF.R.S32.HI R82, RZ, 0x1f, R81 ;  /* 0x0000001fff527819 */ /* 0x000fe40000011451 */
[----:B--2---:R-:W-:-:S04]  /*6810*/  SHF.L.U32 R85, R11, 0x1f, RZ ;  /* 0x0000001f0b557819 */ /* 0x004fc800000006ff */
[----:B------:R-:W0:Y:S02]  /*6820*/  SYNCS.PHASECHK.TRANS64.TRYWAIT P3, [R35+URZ+0x2d890], R85 ;  /* 0x02d89055230075a7 */ /* 0x000e24000806017f */
[----:B0-----:R-:W-:Y:S05]  /*6830*/  @!P3 BRA `(.L_x_1426) ;  /* 0x000001bc00dcb947 */ /* 0x001fea0003800000 */
.L_x_1724:
[----:B------:R-:W-:Y:S05]  /*6840*/  BSYNC B1 ;  /* 0x0000000000017941 */ /* 0x000fea0003800000 */
.L_x_1425:
[----:B------:R-:W1:Y:S01]  /*6850*/  S2R R36, SR_TID.X ;  /* 0x0000000000247919 */ /* 0x000e620000002100 */
        /* <DEDUP_REMOVED lines=18> */
[----:B-1----:R-:W-:Y:S01]  /*6980*/  VIADD R36, R36, 0xffffff80 ;  /* 0xffffff8024247836 */ /* 0x002fe20000000000 */
[----:B------:R-:W-:Y:S01]  /*6990*/  LEA R42, P3, R12, UR4, 0x1 ;  /* 0x000000040c2a7c11 */ /* 0x000fe2000f8608ff */
[----:B------:R-:W-:Y:S01]  /*69a0*/  IMAD.IADD R11, R13, 0x1, R11 ;  /* 0x000000010d0b7824 */ /* 0x000fe200078e020b */
[----:B------:R-:W-:Y:S02]  /*69b0*/  UMOV UR4, 0xffffffff ;  /* 0xffffffff00047882 */ /* 0x000fe40000000000 */
[----:B------:R-:W-:Y:S02]  /*69c0*/  LEA.HI R36, R36, R36, RZ, 0x1 ;  /* 0x0000002424247211 */ /* 0x000fe400078f08ff */
[----:B------:R-:W-:Y:S02]  /*69d0*/  LEA.HI.X R13, R12, UR5, R11, 0x1, P3 ;  /* 0x000000050c0d7c11 */ /* 0x000fe400098f0c0b */
[----:B------:R-:W-:-:S04]  /*69e0*/  SHF.R.S32.HI R36, RZ, 0x1, R36 ;  /* 0x00000001ff247819 */ /* 0x000fc80000011424 */
[----:B------:R-:W-:Y:S01]  /*69f0*/  ISETP.GT.AND P3, PT, R84, R36, PT ;  /* 0x000000245400720c */ /* 0x000fe20003f64270 */
[----:B------:R-:W-:-:S12]  /*6a00*/  BRA.DIV UR4, `(.L_x_1427) ;  /* 0x000001be047c7947 */ /* 0x000fd8000b800000 */
[----:B------:R1:W2:Y:S04]  /*6a10*/  SHFL.IDX PT, R43, R13, RZ, 0x1e1f ;  /* 0x001e1fff0d2b7589 */ /* 0x0002a800000e0000 */
[----:B------:R-:W3:Y:S02]  /*6a20*/  SHFL.IDX PT, R42, R42, RZ, 0x1e1f ;  /* 0x001e1fff2a2a7589 */ /* 0x000ee400000e0000 */
.L_x_1728:
[----:B------:R-:W-:Y:S05]  /*6a30*/  @!P3 BRA `(.L_x_1385) ;  /* 0x0000000000a0b947 */ /* 0x000fea0003800000 */
[----:B-1----:R-:W4:Y:S01]  /*6a40*/  LDL R13, [R1+0x48] ;  /* 0x00004800010d7983 */ /* 0x002f220000100800 */
[----:B------:R-:W-:-:S03]  /*6a50*/  ULDC UR4, c[0x0][0x2f4] ;  /* 0x0000bd0000047ab9 */ /* 0x000fc60000000800 */
[----:B------:R-:W5:Y:S04]  /*6a60*/  LDL R12, [R1+0x44] ;  /* 0x00004400010c7983 */ /* 0x000f680000100800 */
[----:B------:R-:W5:Y:S04]  /*6a70*/  LDL R11, [R1+0x30] ;  /* 0x00003000010b7983 */ /* 0x000f680000100800 */
[----:B------:R-:W5:Y:S01]  /*6a80*/  LDL R45, [R1+0x34] ;  /* 0x00003400012d7983 */ /* 0x000f620000100800 */
[C---:B------:R-:W-:Y:S02]  /*6a90*/  ISETP.GE.AND P5, PT, R16.reuse, UR4, PT ;  /* 0x0000000410007c0c */ /* 0x040fe4000bfa6270 */
[----:B------:R-:W-:Y:S01]  /*6aa0*/  ISETP.GE.AND P4, PT, R137, UR4, PT ;  /* 0x0000000489007c0c */ /* 0x000fe2000bf86270 */
[----:B------:R-:W5:Y:S10]  /*6ab0*/  LDL R44, [R1+0x40] ;  /* 0x00004000012c7983 */ /* 0x000f740000100800 */
[----:B---3--:R-:W-:-:S04]  /*6ac0*/  @!P5 LEA R40, P3, R16, R42, 0x1 ;  /* 0x0000002a1028d211 */ /* 0x008fc800078608ff */
[----:B--2---:R-:W-:Y:S02]  /*6ad0*/  @!P5 LEA.HI.X R41, R16, R43, R17, 0x1, P3 ;  /* 0x0000002b1029d211 */ /* 0x004fe400018f0c11 */
[----:B------:R-:W-:-:S04]  /*6ae0*/  @!P4 LEA R38, P3, R137, R42, 0x1 ;  /* 0x0000002a8926c211 */ /* 0x000fc800078608ff */
[----:B----4-:R-:W-:Y:S02]  /*6af0*/  @!P4 LEA.HI.X R39, R137, R43, R13, 0x1, P3 ;  /* 0x0000002b8927c211 */ /* 0x010fe400018f0c0d */
[----:B------:R-:W-:-:S13]  /*6b00*/  ISETP.GE.AND P3, PT, R136, UR4, PT ;  /* 0x0000000488007c0c */ /* 0x000fda000bf66270 */
[----:B------:R-:W-:-:S04]  /*6b10*/  @!P3 LEA R36, P6, R136, R42, 0x1 ;  /* 0x0000002a8824b211 */ /* 0x000fc800078c08ff */
[----:B-----5:R-:W-:Y:S02]  /*6b20*/  @!P3 LEA.HI.X R37, R136, R43, R12, 0x1, P6 ;  /* 0x0000002b8825b211 */ /* 0x020fe400030f0c0c */
[----:B------:R-:W1:Y:S04]  /*6b30*/  @!P5 LDS.128 R12, [R65+0x15000] ;  /* 0x01500000410cd984 */ /* 0x000e680000000c00 */
[----:B-1----:R1:W-:Y:S01]  /*6b40*/  @!P5 ST.E.128 desc[UR52][R40.64], R12 ;  /* 0x0000000c2800d985 */ /* 0x0023e2000c101d34 */
[----:B------:R-:W-:-:S13]  /*6b50*/  ISETP.GE.AND P5, PT, R3, UR4, PT ;  /* 0x0000000403007c0c */ /* 0x000fda000bfa6270 */
[----:B------:R-:W2:Y:S01]  /*6b60*/  @!P5 LDS.128 R12, [R64+0x15000] ;  /* 0x01500000400cd984 */ /* 0x000ea20000000c00 */
[----:B------:R-:W-:Y:S02]  /*6b70*/  @!P5 IMAD.SHL.U32 R11, R11, 0x8, RZ ;  /* 0x000000080b0bd824 */ /* 0x000fe400078e00ff */
[----:B-1----:R-:W-:Y:S02]  /*6b80*/  @!P5 IMAD.MOV.U32 R40, RZ, RZ, R42 ;  /* 0x000000ffff28d224 */ /* 0x002fe400078e002a */
[----:B------:R-:W-:Y:S02]  /*6b90*/  @!P5 IMAD.MOV.U32 R41, RZ, RZ, R43 ;  /* 0x000000ffff29d224 */ /* 0x000fe400078e002b */
[----:B------:R-:W-:-:S05]  /*6ba0*/  @!P5 IMAD.WIDE R40, R11, 0x2, R40 ;  /* 0x000000020b28d825 */ /* 0x000fca00078e0228 */
[----:B--2---:R1:W-:Y:S01]  /*6bb0*/  @!P5 ST.E.128 desc[UR52][R40.64], R12 ;  /* 0x0000000c2800d985 */ /* 0x0043e2000c101d34 */
[----:B------:R-:W-:-:S13]  /*6bc0*/  ISETP.GE.AND P5, PT, R4, UR4, PT ;  /* 0x0000000404007c0c */ /* 0x000fda000bfa6270 */
[----:B------:R-:W2:Y:S01]  /*6bd0*/  @!P5 LDS.128 R12, [R65+0x17000] ;  /* 0x01700000410cd984 */ /* 0x000ea20000000c00 */
[----:B------:R-:W-:Y:S02]  /*6be0*/  @!P5 IMAD.SHL.U32 R11, R45, 0x8, RZ ;  /* 0x000000082d0bd824 */ /* 0x000fe400078e00ff */
[----:B-1----:R-:W-:Y:S02]  /*6bf0*/  @!P5 IMAD.MOV.U32 R40, RZ, RZ, R42 ;  /* 0x000000ffff28d224 */ /* 0x002fe400078e002a */
[----:B------:R-:W-:Y:S02]  /*6c00*/  @!P5 IMAD.MOV.U32 R41, RZ, RZ, R43 ;  /* 0x000000ffff29d224 */ /* 0x000fe400078e002b */
        /* <DEDUP_REMOVED lines=11> */
.L_x_1385:
[----:B------:R-:W-:Y:S05]  /*6cc0*/  BSYNC B0 ;  /* 0x0000000000007941 */ /* 0x000fea0003800000 */
.L_x_1376:
[----:B---3--:R-:W3:Y:S01]  /*6cd0*/  S2R R11, SR_TID.X ;  /* 0x00000000000b7919 */ /* 0x008ee20000002100 */
[----:B------:R-:W-:Y:S01]  /*6ce0*/  @!PT LDS RZ, [RZ] ;  /* 0x00000000fffff984 */ /* 0x000fe20000000800 */
[----:B------:R-:W-:Y:S01]  /*6cf0*/  @!PT LDS RZ, [RZ] ;  /* 0x00000000fffff984 */ /* 0x000fe20000000800 */
[----:B------:R-:W-:Y:S01]  /*6d00*/  @!PT LDS RZ, [RZ] ;  /* 0x00000000fffff984 */ /* 0x000fe20000000800 */
[----:B------:R-:W-:Y:S01]  /*6d10*/  @!PT LDS RZ, [RZ] ;  /* 0x00000000fffff984 */ /* 0x000fe20000000800 */
[----:B------:R5:W-:Y:S06]  /*6d20*/  MEMBAR.ALL.CTA ;  /* 0x0000000000007992 */ /* 0x000bec0000008000 */
[----:B-----5:R-:W5:Y:S01]  /*6d30*/  FENCE.VIEW.ASYNC.S ;  /* 0x00000000000073c6 */ /* 0x020f620000000000 */
[----:B------:R-:W-:Y:S05]  /*6d40*/  WARPSYNC.ALL ;  /* 0x0000000000007948 */ /* 0x000fea0003800000 */
[----:B------:R-:W-:Y:S01]  /*6d50*/  BSSY B0, `(.L_x_1428) ;  /* 0x0000008000007945 */ /* 0x000fe20003800000 */
[----:B-----5:R0:W-:Y:S01]  /*6d60*/  BAR.SYNC.DEFER_BLOCKING R101, 0x80 ;  /* 0x000200650000751d */ /* 0x0201e20000010000 */
[----:B---3--:R-:W-:-:S13]  /*6d70*/  LOP3.LUT P3, RZ, R11, 0x7f, RZ, 0xc0, !PT ;  /* 0x0000007f0bff7812 */ /* 0x008fda000786c0ff */
[----:B------:R-:W-:-:S05]  /*6d80*/  @!P3 VIADD R11, R35, 0x2d8a0 ;  /* 0x0002d8a0230bb836 */ /* 0x000fca0000000000 */
[----:B------:R-:W-:-:S04]  /*6d90*/  @!P3 PRMT R11, RZ, 0x654, R11 ;  /* 0x00000654ff0bb816 */ /* 0x000fc8000000000b */
[----:B------:R0:W-:Y:S01]  /*6da0*/  @!P3 SYNCS.ARRIVE.TRANS64.RED.A1T0 RZ, [R11+URZ], RZ ;  /* 0x000000ff0bffb9a7 */ /* 0x0001e2000810043f */
[----:B------:R-:W-:Y:S05]  /*6db0*/  @!P2 BRA `(.L_x_1429) ;  /* 0x000000000004a947 */ /* 0x000fea0003800000 */
[----:B------:R-:W-:Y:S01]  /*6dc0*/  BPT.TRAP 0x1 ;  /* 0x000000040000795c */ /* 0x000fe20000300000 */
.L_x_1429:
[----:B------:R-:W-:Y:S05]  /*6dd0*/  BSYNC B0 ;  /* 0x0000000000007941 */ /* 0x000fea0003800000 */
.L_x_1428:
[----:B------:R-:W3:Y:S01]  /*6de0*/  SYNCS.PHASECHK.TRANS64.TRYWAIT P2, [R35+URZ+0x2d8b0], R85 ;  /* 0x02d8b055230075a7 */ /* 0x000ee2000804017f */
[----:B------:R-:W-:Y:S04]  /*6df0*/  BSSY B0, `(.L_x_1430) ;  /* 0x0000002000007945 */ /* 0x000fe80003800000 */
[----:B---3--:R-:W-:Y:S05]  /*6e00*/  @!P2 BRA `(.L_x_1431) ;  /* 0x000001b800c4a947 */ /* 0x008fea0003800000 */
.L_x_1729:
[----:B------:R-:W-:Y:S05]  /*6e10*/  BSYNC B0 ;  /* 0x0000000000007941 */ /* 0x000fea0003800000 */
.L_x_1430:
[----:B-12-4-:R-:W1:Y:S01]  /*6e20*/  S2R R14, SR_TID.X ;  /* 0x00000000000e7919 */ /* 0x016e620000002100 */
[----:B------:R-:W-:Y:S01]  /*6e30*/  ULDC.64 UR4, c[0x0][0x328] ;  /* 0x0000ca0000047ab9 */ /* 0x000fe20000000a00 */
[----:B------:R-:W-:Y:S01]  /*6e40*/  BSSY B0, `(.L_x_1432) ;  /* 0x000003f000007945 */ /* 0x000fe20003800000 */
[----:B------:R-:W-:Y:S02]  /*6e50*/  IMAD R82, R82, UR4, RZ ;  /* 0x0000000452527c24 */ /* 0x000fe4000f8e02ff */
[----:B------:R-:W-:-:S04]  /*6e60*/  IMAD.WIDE.U32 R12, R81, UR4, RZ ;  /* 0x00000004510c7c25 */ /* 0x000fc8000f8e00ff */
[----:B------:R-:W-:Y:S01]  /*6e70*/  IMAD R81, R81, UR5, R82 ;  /* 0x0000000551517c24 */ /* 0x000fe2000f8e0252 */
[----:B------:R-:W-:Y:S02]  /*6e80*/  ULDC.64 UR4, c[0x0][0x338] ;  /* 0x0000ce0000047ab9 */ /* 0x000fe40000000a00 */
[----:B------:R-:W-:Y:S02]  /*6e90*/  IMAD R83, R83, UR4, RZ ;  /* 0x0000000453537c24 */ /* 0x000fe4000f8e02ff */
[----:B------:R-:W-:Y:S02]  /*6ea0*/  IMAD.IADD R13, R13, 0x1, R81 ;  /* 0x000000010d0d7824 */ /* 0x000fe400078e0251 */
[C---:B------:R-:W-:Y:S02]  /*6eb0*/  IMAD R83, R80.reuse, UR5, R83 ;  /* 0x0000000550537c24 */ /* 0x040fe4000f8e0253 */
[----:B------:R-:W-:Y:S01]  /*6ec0*/  IMAD.WIDE.U32 R12, R80, UR4, R12 ;  /* 0x00000004500c7c25 */ /* 0x000fe2000f8e000c */
[----:B------:R-:W-:-:S03]  /*6ed0*/  ULDC.64 UR4, c[0x0][0x330] ;  /* 0x0000cc0000047ab9 */ /* 0x000fc60000000a00 */
[----:B0-----:R-:W-:Y:S02]  /*6ee0*/  IMAD R11, R10, UR4, RZ ;  /* 0x000000040a0b7c24 */ /* 0x001fe4000f8e02ff */
[----:B------:R-:W-:Y:S02]  /*6ef0*/  IMAD.IADD R13, R13, 0x1, R83 ;  /* 0x000000010d0d7824 */ /* 0x000fe400078e0253 */
[C---:B------:R-:W-:Y:S02]  /*6f00*/  IMAD R11, R34.reuse, UR5, R11 ;  /* 0x00000005220b7c24 */ /* 0x040fe4000f8e020b */
[----:B------:R-:W-:Y:S01]  /*6f10*/  IMAD.WIDE.U32 R12, R34, UR4, R12 ;  /* 0x00000004220c7c25 */ /* 0x000fe2000f8e000c */
[----:B------:R-:W-:-:S03]  /*6f20*/  ULDC.64 UR4, c[0x0][0x318] ;  /* 0x0000c60000047ab9 */ /* 0x000fc60000000a00 */
[----:B-1----:R-:W-:Y:S02]  /*6f30*/  VIADD R14, R14, 0xffffff80 ;  /* 0xffffff800e0e7836 */ /* 0x002fe40000000000 */
[----:B------:R-:W-:Y:S01]  /*6f40*/  IMAD.IADD R13, R13, 0x1, R11 ;  /* 0x000000010d0d7824 */ /* 0x000fe200078e020b */
[----:B------:R-:W-:Y:S02]  /*6f50*/  LEA R11, P2, R12, UR4, 0x1 ;  /* 0x000000040c0b7c11 */ /* 0x000fe4000f8408ff */
[----:B------:R-:W-:Y:S02]  /*6f60*/  LEA.HI R14, R14, R14, RZ, 0x1 ;  /* 0x0000000e0e0e7211 */ /* 0x000fe400078f08ff */
[----:B------:R-:W-:Y:S01]  /*6f70*/  LEA.HI.X R12, R12, UR5, R13, 0x1, P2 ;  /* 0x000000050c0c7c11 */ /* 0x000fe200090f0c0d */
[----:B------:R0:W1:Y:S01]  /*6f80*/  SHFL.IDX PT, R40, R11, RZ, 0x1e1f ;  /* 0x001e1fff0b287589 */ /* 0x00006200000e0000 */
[----:B------:R-:W-:-:S03]  /*6f90*/  SHF.R.S32.HI R14, RZ, 0x1, R14 ;  /* 0x00000001ff0e7819 */ /* 0x000fc6000001140e */
[----:B------:R0:W2:Y:S01]  /*6fa0*/  SHFL.IDX PT, R41, R12, RZ, 0x1e1f ;  /* 0x001e1fff0c297589 */ /* 0x0000a200000e0000 */
[----:B------:R-:W-:-:S13]  /*6fb0*/  ISETP.GT.AND P2, PT, R84, R14, PT ;  /* 0x0000000e5400720c */ /* 0x000fda0003f44270 */
[----:B0-----:R-:W-:Y:S05]  /*6fc0*/  @!P2 BRA `(.L_x_1433) ;  /* 0x000000000098a947 */ /* 0x001fea0003800000 */
[----:B------:R-:W4:Y:S01]  /*6fd0*/  LDL R15, [R1+0x48] ;  /* 0x00004800010f7983 */ /* 0x000f220000100800 */
[----:B------:R-:W-:-:S03]  /*6fe0*/  ULDC UR4, c[0x0][0x2f4] ;  /* 0x0000bd0000047ab9 */ /* 0x000fc60000000800 */
[----:B------:R-:W5:Y:S04]  /*6ff0*/  LDL R14, [R1+0x44] ;  /* 0x00004400010e7983 */ /* 0x000f680000100800 */
[----:B------:R-:W3:Y:S04]  /*7000*/  LDL R46, [R1+0x30] ;  /* 0x00003000012e7983 */ /* 0x000ee80000100800 */
[----:B------:R-:W3:Y:S01]  /*7010*/  LDL R45, [R1+0x34] ;  /* 0x00003400012d7983 */ /* 0x000ee20000100800 */
[C---:B------:R-:W-:Y:S02]  /*7020*/  ISETP.GE.AND P5, PT, R16.reuse, UR4, PT ;  /* 0x0000000410007c0c */ /* 0x040fe4000bfa6270 */
[----:B------:R-:W-:Y:S01]  /*7030*/  ISETP.GE.AND P4, PT, R137, UR4, PT ;  /* 0x0000000489007c0c */ /* 0x000fe2000bf86270 */
[----:B------:R-:W3:Y:S10]  /*7040*/  LDL R44, [R1+0x40] ;  /* 0x00004000012c7983 */ /* 0x000ef40000100800 */
[----:B-1----:R-:W-:-:S04]  /*7050*/  @!P5 LEA R42, P2, R16, R40, 0x1 ;  /* 0x00000028102ad211 */ /* 0x002fc800078408ff */
[----:B--2---:R-:W-:Y:S02]  /*7060*/  @!P5 LEA.HI.X R43, R16, R41, R17, 0x1, P2 ;  /* 0x00000029102bd211 */ /* 0x004fe400010f0c11 */
[----:B------:R-:W-:-:S04]  /*7070*/  @!P4 LEA R38, P2, R137, R40, 0x1 ;  /* 0x000000288926c211 */ /* 0x000fc800078408ff */
[----:B----4-:R-:W-:Y:S02]  /*7080*/  @!P4 LEA.HI.X R39, R137, R41, R15, 0x1, P2 ;  /* 0x000000298927c211 */ /* 0x010fe400010f0c0f */
[----:B------:R-:W-:-:S13]  /*7090*/  ISETP.GE.AND P2, PT, R136, UR4, PT ;  /* 0x0000000488007c0c */ /* 0x000fda000bf46270 */
[----:B------:R-:W-:-:S04]  /*70a0*/  @!P2 LEA R36, P6, R136, R40, 0x1 ;  /* 0x000000288824a211 */ /* 0x000fc800078c08ff */
[----:B-----5:R-:W-:Y:S02]  /*70b0*/  @!P2 LEA.HI.X R37, R136, R41, R14, 0x1, P6 ;  /* 0x000000298825a211 */ /* 0x020fe400030f0c0e */
[----:B------:R-:W0:Y:S04]  /*70c0*/  @!P5 LDS.128 R12, [R65] ;  /* 0x00000000410cd984 */ /* 0x000e280000000c00 */
[----:B0-----:R0:W-:Y:S01]  /*70d0*/  @!P5 ST.E.128 desc[UR52][R42.64], R12 ;  /* 0x0000000c2a00d985 */ /* 0x0011e2000c101d34 */
[----:B------:R-:W-:-:S13]  /*70e0*/  ISETP.GE.AND P5, PT, R3, UR4, PT ;  /* 0x0000000403007c0c */ /* 0x000fda000bfa6270 */
[----:B------:R-:W1:Y:S01]  /*70f0*/  @!P5 LDS.128 R12, [R64] ;  /* 0x00000000400cd984 */ /* 0x000e620000000c00 */
[----:B---3--:R-:W-:-:S04]  /*7100*/  @!P5 IMAD.SHL.U32 R11, R46, 0x8, RZ ;  /* 0x000000082e0bd824 */ /* 0x008fc800078e00ff */
        /* <DEDUP_REMOVED lines=18> */
.L_x_1433:
[----:B------:R-:W-:Y:S05]  /*7230*/  BSYNC B0 ;  /* 0x0000000000007941 */ /* 0x000fea0003800000 */
.L_x_1432:
[----:B0-----:R-:W4:Y:S01]  /*7240*/  LDL.LU R12, [R1] ;  /* 0x00000000010c7983 */ /* 0x001f220000300800 */
[----:B------:R-:W-:Y:S02]  /*7250*/  VIADD R19, R19, 0x1 ;  /* 0x0000000113137836 */ /* 0x000fe40000000000 */
[----:B---3--:R-:W-:Y:S01]  /*7260*/  @!P3 VIADD R35, R35, 0x2d8c0 ;  /* 0x0002d8c02323b836 */ /* 0x008fe20000000000 */
[----:B------:R-:W-:Y:S01]  /*7270*/  @!PT LDS RZ, [RZ] ;  /* 0x00000000fffff984 */ /* 0x000fe20000000800 */
[----:B------:R-:W-:Y:S01]  /*7280*/  @!PT LDS RZ, [RZ] ;  /* 0x00000000fffff984 */ /* 0x000fe20000000800 */
[----:B------:R-:W-:Y:S01]  /*7290*/  @!PT LDS RZ, [RZ] ;  /* 0x00000000fffff984 */ /* 0x000fe20000000800 */
[----:B------:R-:W-:Y:S01]  /*72a0*/  @!PT LDS RZ, [RZ] ;  /* 0x00000000fffff984 */ /* 0x000fe20000000800 */
[----:B------:R0:W-:Y:S06]  /*72b0*/  MEMBAR.ALL.CTA ;  /* 0x0000000000007992 */ /* 0x0001ec0000008000 */
[----:B0-----:R-:W0:Y:S02]  /*72c0*/  FENCE.VIEW.ASYNC.S ;  /* 0x00000000000073c6 */ /* 0x001e240000000000 */
[----:B0-----:R0:W-:Y:S01]  /*72d0*/  BAR.SYNC.DEFER_BLOCKING R101, 0x80 ;  /* 0x000200650000751d */ /* 0x0011e20000010000 */
[----:B------:R-:W-:-:S02]  /*72e0*/  ISETP.NE.AND P2, PT, R19, 0x2, PT ;  /* 0x000000021300780c */ /* 0x000fc40003f45270 */
[----:B------:R-:W-:Y:S02]  /*72f0*/  @!P3 PRMT R35, RZ, 0x654, R35 ;  /* 0x00000654ff23b816 */ /* 0x000fe40000000023 */
[----:B------:R-:W-:Y:S02]  /*7300*/  SEL R11, RZ, 0x1, P2 ;  /* 0x00000001ff0b7807 */ /* 0x000fe40001000000 */
[----:B------:R-:W-:Y:S01]  /*7310*/  SEL R19, R19, RZ, P2 ;  /* 0x000000ff13137207 */ /* 0x000fe20001000000 */
[----:B------:R0:W-:Y:S01]  /*7320*/  @!P3 SYNCS.ARRIVE.TRANS64.RED.A1T0 RZ, [R35+URZ], RZ ;  /* 0x000000ff23ffb9a7 */ /* 0x0001e2000810043f */
[----:B----4-:R-:W-:-:S05]  /*7330*/  LOP3.LUT R12, R12, R11, RZ, 0x3c, !PT ;  /* 0x0000000b0c0c7212 */ /* 0x010fca00078e3cff */
[----:B------:R0:W-:Y:S01]  /*7340*/  STL [R1], R12 ;  /* 0x0000000c01007387 */ /* 0x0001e20000100800 */
[----:B------:R-:W-:Y:S05]  /*7350*/  @P1 BRA `(.L_x_1434) ;  /* 0xffffffb4004c1947 */ /* 0x000fea000383ffff */
[----:B0-----:R-:W0:Y:S01]  /*7360*/  S2R R12, SR_TID.X ;  /* 0x00000000000c7919 */ /* 0x001e220000002100 */
[----:B------:R-:W-:Y:S02]  /*7370*/  PLOP3.LUT P0, PT, PT, PT, PT, 0x8, 0x0 ;  /* 0x000000000000781c */ /* 0x000fe40003f0e170 */
[----:B0-----:R-:W-:-:S04]  /*7380*/  SHF.R.U32.HI R12, RZ, 0x7, R12 ;  /* 0x00000007ff0c7819 */ /* 0x001fc8000001160c */
[----:B------:R-:W-:-:S13]  /*7390*/  ISETP.NE.AND P4, PT, R12, 0x1, PT ;  /* 0x000000010c00780c */ /* 0x000fda0003f85270 */
[----:B------:R-:W-:Y:S06]  /*73a0*/  @!P4 BAR.ARV 0x9, 0x100 ;  /* 0x024400000000cb1d */ /* 0x000fec0000002000 */
.L_x_1371:
[----:B------:R-:W3:Y:S01]  /*73b0*/  LDL R8, [R1+0x28] ;  /* 0x0000280001087983 */ /* 0x000ee20000100800 */
[----:B------:R-:W0:Y:S01]  /*73c0*/  LDC R0, c[0x0][0x448] ;  /* 0x00011200ff007b82 */ /* 0x000e220000000800 */
[----:B------:R-:W-:-:S07]  /*73d0*/  IADD3 R7, R141, 0x1, -R140 ;  /* 0x000000018d077810 */ /* 0x000fce0007ffe88c */
[----:B------:R-:W4:Y:S01]  /*73e0*/  LDC.64 R4, c[0x0][0x9e0] ;  /* 0x00027800ff047b82 */ /* 0x000f220000000a00 */
[----:B0-----:R-:W-:Y:S02]  /*73f0*/  ISETP.NE.AND P1, PT, R0, 0x1, PT ;  /* 0x000000010000780c */ /* 0x001fe40003f25270 */
[----:B----4-:R-:W-:-:S11]  /*7400*/  ISETP.GE.AND P2, PT, R5, 0x1, PT ;  /* 0x000000010500780c */ /* 0x010fd60003f46270 */
[----:B------:R-:W0:Y:S08]  /*7410*/  @P1 LDC R3, c[0x0][0x44c] ;  /* 0x00011300ff031b82 */ /* 0x000e300000000800 */
[----:B------:R-:W4:Y:S01]  /*7420*/  @P1 LDC R6, c[0x0][0x450] ;  /* 0x00011400ff061b82 */ /* 0x000f220000000800 */
[----:B---3--:R-:W-:-:S04]  /*7430*/  VIADD R0, R8, 0xbf ;  /* 0x000000bf08007836 */ /* 0x008fc80000000000 */
[----:B0-----:R-:W-:-:S05]  /*7440*/  @P1 IMAD.HI.U32 R3, R0, R3, RZ ;  /* 0x0000000300031227 */ /* 0x001fca00078e00ff */
[----:B----4-:R-:W-:-:S05]  /*7450*/  @P1 SHF.R.U32.HI R0, RZ, R6, R3 ;  /* 0x00000006ff001219 */ /* 0x010fca0000011603 */
[----:B------:R-:W-:Y:S01]  /*7460*/  IMAD.IADD R3, R7, 0x1, R0 ;  /* 0x0000000107037824 */ /* 0x000fe200078e0200 */
[----:B------:R-:W-:Y:S06]  /*7470*/  @P0 BRA `(.L_x_1435) ;  /* 0x00000000000c0947 */ /* 0x000fec0003800000 */
[----:B------:R-:W0:Y:S01]  /*7480*/  FENCE.VIEW.ASYNC.G ;  /* 0x00000000000073c6 */ /* 0x000e220000000100 */
[----:B------:R-:W-:Y:S05]  /*7490*/  WARPSYNC.ALL ;  /* 0x0000000000007948 */ /* 0x000fea0003800000 */
[----:B0-----:R-:W-:Y:S06]  /*74a0*/  BAR.ARV 0xc, 0x200 ;  /* 0x0308000000007b1d */ /* 0x001fec0000002000 */
.L_x_1435:
[----:B------:R-:W-:Y:S01]  /*74b0*/  IMAD.IADD R4, R3, 0x1, R4 ;  /* 0x0000000103047824 */ /* 0x000fe200078e0204 */
[----:B------:R-:W-:Y:S06]  /*74c0*/  @!P2 BRA `(.L_x_1436) ;  /* 0x000000000048a947 */ /* 0x000fec0003800000 */
        /* <DEDUP_REMOVED lines=11> */
.L_x_1438:
[----:B------:R-:W-:-:S13]  /*7580*/  ISETP.NE.AND P0, PT, R5, 0x1, PT ;  /* 0x000000010500780c */ /* 0x000fda0003f05270 */
[----:B------:R-:W0:Y:S02]  /*7590*/  @P0 LDC.64 R6, c[0x0][0x9e8] ;  /* 0x00027a00ff060b82 */ /* 0x000e240000000a00 */
[----:B0-----:R-:W-:-:S05]  /*75a0*/  @P0 IMAD.HI.U32 R6, R0, R6, RZ ;  /* 0x0000000600060227 */ /* 0x001fca00078e00ff */
[----:B------:R-:W-:-:S07]  /*75b0*/  @P0 SHF.R.U32.HI R0, RZ, R7, R6 ;  /* 0x00000007ff000219 */ /* 0x000fce0000011606 */
.L_x_1439:
[----:B------:R-:W-:Y:S05]  /*75c0*/  BSYNC B0 ;  /* 0x0000000000007941 */ /* 0x000fea0003800000 */
.L_x_1437:
[----:B------:R-:W-:-:S05]  /*75d0*/  IMAD R3, R0, R5, R5 ;  /* 0x0000000500037224 */ /* 0x000fca00078e0205 */
[----:B------:R-:W-:-:S07]  /*75e0*/  VIMNMX R4, R4, R3, PT ;  /* 0x0000000304047248 */ /* 0x000fce0003fe0100 */
.L_x_1436:
[----:B------:R-:W0:Y:S01]  /*75f0*/  @P1 LDC R0, c[0x0][0x44c] ;  /* 0x00011300ff001b82 */ /* 0x000e220000000800 */
[----:B------:R-:W-:Y:S01]  /*7600*/  VIADD R4, R4, 0x7f ;  /* 0x0000007f04047836 */ /* 0x000fe20000000000 */
[----:B------:R-:W-:-:S04]  /*7610*/  ULDC UR4, c[0x0][0x9dc] ;  /* 0x0002770000047ab9 */ /* 0x000fc80000000800 */
[----:B------:R-:W-:Y:S02]  /*7620*/  SHF.R.S32.HI R3, RZ, 0x1f, R4 ;  /* 0x0000001fff037819 */ /* 0x000fe40000011404 */
[----:B------:R-:W3:Y:S02]  /*7630*/  @P1 LDC R7, c[0x0][0x450] ;  /* 0x00011400ff071b82 */ /* 0x000ee40000000800 */
[----:B------:R-:W-:-:S04]  /*7640*/  LEA.HI R3, R3, R4, RZ, 0x7 ;  /* 0x0000000403037211 */ /* 0x000fc800078f38ff */
[----:B------:R-:W-:-:S04]  /*7650*/  SHF.R.S32.HI R3, RZ, 0x7, R3 ;  /* 0x00000007ff037819 */ /* 0x000fc80000011403 */
[----:B------:R-:W-:Y:S01]  /*7660*/  VIMNMX R88, R102, R3, PT ;  /* 0x0000000366587248 */ /* 0x000fe20003fe0100 */
[----:B0-----:R-:W-:-:S04]  /*7670*/  @P1 IMAD.HI.U32 R6, R8, R0, RZ ;  /* 0x0000000008061227 */ /* 0x001fc800078e00ff */
[----:B------:R-:W-:Y:S01]  /*7680*/  IMAD.MOV.U32 R0, RZ, RZ, R8 ;  /* 0x000000ffff007224 */ /* 0x000fe200078e0008 */
[----:B---3--:R-:W-:-:S05]  /*7690*/  @P1 SHF.R.U32.HI R0, RZ, R7, R6 ;  /* 0x00000007ff001219 */ /* 0x008fca0000011606 */
        /* <DEDUP_REMOVED lines=13> */
.L_x_1442:
[----:B------:R-:W-:-:S13]  /*7770*/  ISETP.NE.AND P0, PT, R5, 0x1, PT ;  /* 0x000000010500780c */ /* 0x000fda0003f05270 */
[----:B------:R-:W0:Y:S02]  /*7780*/  @P0 LDC.64 R6, c[0x0][0x9e8] ;  /* 0x00027a00ff060b82 */ /* 0x000e240000000a00 */
[----:B0-----:R-:W-:-:S05]  /*7790*/  @P0 IMAD.HI.U32 R4, R0, R6, RZ ;  /* 0x0000000600040227 */ /* 0x001fca00078e00ff */
[----:B------:R-:W-:-:S07]  /*77a0*/  @P0 SHF.R.U32.HI R0, RZ, R7, R4 ;  /* 0x00000007ff000219 */ /* 0x000fce0000011604 */
.L_x_1443:
[----:B------:R-:W-:Y:S05]  /*77b0*/  BSYNC B0 ;  /* 0x0000000000007941 */ /* 0x000fea0003800000 */
.L_x_1441:
[----:B------:R-:W-:-:S05]  /*77c0*/  IMAD R0, R0, R5, RZ ;  /* 0x0000000500007224 */ /* 0x000fca00078e02ff */
[----:B------:R-:W-:-:S07]  /*77d0*/  VIMNMX R3, R3, R0, !PT ;  /* 0x0000000003037248 */ /* 0x000fce0007fe0100 */
.L_x_1440:
[----:B------:R-:W-:Y:S02]  /*77e0*/  SHF.R.S32.HI R0, RZ, 0x1f, R3 ;  /* 0x0000001fff007819 */ /* 0x000fe40000011403 */
[----:B------:R-:W-:Y:S02]  /*77f0*/  CS2R R20, SRZ ;  /* 0x0000000000147805 */ /* 0x000fe4000001ff00 */
[----:B------:R-:W-:Y:S02]  /*7800*/  PLOP3.LUT P0, PT, PT, PT, PT, 0x80, 0x0 ;  /* 0x000000000000781c */ /* 0x000fe40003f0f070 */
[----:B------:R-:W-:Y:S02]  /*7810*/  CS2R R134, SRZ ;  /* 0x0000000000867805 */ /* 0x000fe4000001ff00 */
[----:B------:R-:W-:Y:S02]  /*7820*/  LEA.HI R0, R0, R3, RZ, 0x7 ;  /* 0x0000000300007211 */ /* 0x000fe400078f38ff */
[----:B------:R-:W-:-:S02]  /*7830*/  CS2R R132, SRZ ;  /* 0x0000000000847805 */ /* 0x000fc4000001ff00 */
[----:B------:R-:W-:Y:S02]  /*7840*/  CS2R R130, SRZ ;  /* 0x0000000000827805 */ /* 0x000fe4000001ff00 */
[----:B------:R-:W-:Y:S02]  /*7850*/  CS2R R128, SRZ ;  /* 0x0000000000807805 */ /* 0x000fe4000001ff00 */
[----:B------:R-:W-:Y:S02]  /*7860*/  SHF.R.S32.HI R0, RZ, 0x7, R0 ;  /* 0x00000007ff007819 */ /* 0x000fe40000011400 */
[----:B------:R-:W-:Y:S02]  /*7870*/  CS2R R126, SRZ ;  /* 0x00000000007e7805 */ /* 0x000fe4000001ff00 */
[----:B------:R-:W-:Y:S02]  /*7880*/  CS2R R124, SRZ ;  /* 0x00000000007c7805 */ /* 0x000fe4000001ff00 */
[----:B------:R-:W-:-:S02]  /*7890*/  CS2R R122, SRZ ;  /* 0x00000000007a7805 */ /* 0x000fc4000001ff00 */
[----:B------:R-:W-:Y:S02]  /*78a0*/  VIMNMX R4, RZ, R0, !PT ;  /* 0x00000000ff047248 */ /* 0x000fe40007fe0100 */
[----:B------:R-:W-:Y:S02]  /*78b0*/  CS2R R120, SRZ ;  /* 0x0000000000787805 */ /* 0x000fe4000001ff00 */
[----:B------:R-:W-:Y:S02]  /*78c0*/  CS2R R118, SRZ ;  /* 0x0000000000767805 */ /* 0x000fe4000001ff00 */
[----:B------:R-:W-:Y:S02]  /*78d0*/  CS2R R116, SRZ ;  /* 0x0000000000747805 */ /* 0x000fe4000001ff00 */
[----:B------:R-:W-:Y:S01]  /*78e0*/  ISETP.GT.AND P1, PT, R88, R4, PT ;  /* 0x000000045800720c */ /* 0x000fe20003f24270 */
[----:B------:R0:W-:Y:S01]  /*78f0*/  STL [R1+0x68], R4 ;  /* 0x0000680401007387 */ /* 0x0001e20000100800 */
[----:B------:R-:W-:-:S02]  /*7900*/  CS2R R114, SRZ ;  /* 0x0000000000727805 */ /* 0x000fc4000001ff00 */
[----:B------:R-:W-:Y:S01]  /*7910*/  CS2R R112, SRZ ;  /* 0x0000000000707805 */ /* 0x000fe2000001ff00 */
[----:B------:R-:W-:Y:S01]  /*7920*/  IMAD.MOV.U32 R38, RZ, RZ, RZ ;  /* 0x000000ffff267224 */ /* 0x000fe200078e00ff */
[----:B------:R-:W-:Y:S01]  /*7930*/  CS2R R26, SRZ ;  /* 0x00000000001a7805 */ /* 0x000fe2000001ff00 */
[----:B------:R-:W-:Y:S01]  /*7940*/  IMAD.MOV.U32 R109, RZ, RZ, RZ ;  /* 0x000000ffff6d7224 */ /* 0x000fe200078e00ff */
[----:B------:R-:W-:Y:S02]  /*7950*/  CS2R R106, SRZ ;  /* 0x00000000006a7805 */ /* 0x000fe4000001ff00 */
[----:B------:R-:W-:Y:S02]  /*7960*/  CS2R R104, SRZ ;  /* 0x0000000000687805 */ /* 0x000fe4000001ff00 */
[----:B------:R-:W-:Y:S01]  /*7970*/  CS2R R30, SRZ ;  /* 0x00000000001e7805 */ /* 0x000fe2000001ff00 */
[----:B------:R-:W-:Y:S01]  /*7980*/  IMAD.MOV.U32 R102, RZ, RZ, RZ ;  /* 0x000000ffff667224 */ /* 0x000fe200078e00ff */
[----:B------:R-:W-:Y:S01]  /*7990*/  CS2R R100, SRZ ;  /* 0x0000000000647805 */ /* 0x000fe2000001ff00 */
[----:B------:R-:W-:Y:S01]  /*79a0*/  IMAD.MOV.U32 R99, RZ, RZ, RZ ;  /* 0x000000ffff637224 */ /* 0x000fe200078e00ff */
[----:B------:R-:W-:Y:S01]  /*79b0*/  CS2R R96, SRZ ;  /* 0x0000000000607805 */ /* 0x000fe2000001ff00 */
[----:B------:R-:W-:Y:S01]  /*79c0*/  IMAD.MOV.U32 R42, RZ, RZ, RZ ;  /* 0x000000ffff2a7224 */ /* 0x000fe200078e00ff */
[----:B------:R-:W-:Y:S01]  /*79d0*/  CS2R R6, SRZ ;  /* 0x0000000000067805 */ /* 0x000fe2000001ff00 */
[----:B------:R-:W-:Y:S01]  /*79e0*/  IMAD.MOV.U32 R93, RZ, RZ, RZ ;  /* 0x000000ffff5d7224 */ /* 0x000fe200078e00ff */
[----:B------:R-:W-:Y:S01]  /*79f0*/  CS2R R90, SRZ ;  /* 0x00000000005a7805 */ /* 0x000fe2000001ff00 */
[----:B------:R-:W-:-:S02]  /*7a00*/  IMAD.MOV.U32 R89, RZ, RZ, RZ ;  /* 0x000000ffff597224 */ /* 0x000fc400078e00ff */
[----:B------:R-:W-:Y:S01]  /*7a10*/  IMAD.MOV.U32 R0, RZ, RZ, RZ ;  /* 0x000000ffff007224 */ /* 0x000fe200078e00ff */
[----:B0-----:R-:W-:Y:S06]  /*7a20*/  @!P1 BRA `(.L_x_1444) ;  /* 0x0000011400f89947 */ /* 0x001fec0003800000 */
        /* <DEDUP_REMOVED lines=9> */
.L_x_1732:
[----:B------:R-:W3:Y:S01]  /*7ac0*/  LDL R3, [R1+0xc] ;  /* 0x00000c0001037983 */ /* 0x000ee20000100800 */
[----:B------:R-:W-:Y:S01]  /*7ad0*/  BSSY B6, `(.L_x_1446) ;  /* 0x0000020000067945 */ /* 0x000fe20003800000 */
[----:B---3--:R-:W-:-:S05]  /*7ae0*/  IMAD.HI R0, R3, 0x55555556, RZ ;  /* 0x5555555603007827 */ /* 0x008fca00078e02ff */
[----:B------:R-:W-:-:S05]  /*7af0*/  LEA.HI R0, R0, R0, RZ, 0x1 ;  /* 0x0000000000007211 */ /* 0x000fca00078f08ff */
[----:B------:R-:W-:Y:S02]  /*7b00*/  IMAD R4, R0, -0x3, R3 ;  /* 0xfffffffd00047824 */ /* 0x000fe400078e0203 */
[----:B------:R-:W-:Y:S02]  /*7b10*/  VIADD R3, R2, 0x21800 ;  /* 0x0002180002037836 */ /* 0x000fe40000000000 */
[----:B------:R-:W-:Y:S01]  /*7b20*/  IMAD R0, R4, 0x1000, R2 ;  /* 0x0000100004007824 */ /* 0x000fe200078e0202 */
[----:B------:R3:W-:Y:S02]  /*7b30*/  STL [R1+0x2c], R4 ;  /* 0x00002c0401007387 */ /* 0x0007e40000100800 */
[----:B------:R-:W-:Y:S01]  /*7b40*/  LOP3.LUT P0, RZ, R3, 0x3ff, RZ, 0xc0, !PT ;  /* 0x000003ff03ff7812 */ /* 0x000fe2000780c0ff */
[----:B------:R-:W-:-:S05]  /*7b50*/  VIADD R0, R0, 0xc400 ;  /* 0x0000c40000007836 */ /* 0x000fca0000000000 */
[----:B------:R-:W-:Y:S01]  /*7b60*/  SHF.R.U32.HI R0, RZ, 0x4, R0 ;  /* 0x00000004ff007819 */ /* 0x000fe20000011600 */
[----:B---3--:R-:W-:-:S03]  /*7b70*/  IMAD R4, R4, 0x2000, R3 ;  /* 0x0000200004047824 */ /* 0x008fc600078e0203 */
[----:B------:R-:W-:Y:S02]  /*7b80*/  LOP3.LUT R146, R0, 0x3fff, RZ, 0xc0, !PT ;  /* 0x00003fff00927812 */ /* 0x000fe400078ec0ff */
[----:B------:R-:W-:-:S04]  /*7b90*/  SHF.R.U32.HI R4, RZ, 0x4, R4 ;  /* 0x00000004ff047819 */ /* 0x000fc80000011604 */
[----:B------:R-:W-:-:S05]  /*7ba0*/  LOP3.LUT R3, R4, 0x3fff, RZ, 0xc0, !PT ;  /* 0x00003fff04037812 */ /* 0x000fca00078ec0ff */
[----:B------:R3:W-:Y:S01]  /*7bb0*/  STL [R1+0x54], R3 ;  /* 0x0000540301007387 */ /* 0x0007e20000100800 */
[----:B------:R-:W-:Y:S05]  /*7bc0*/  @!P0 BRA `(.L_x_1447) ;  /* 0x0000000000408947 */ /* 0x000fea0003800000 */
[----:B------:R-:W-:Y:S01]  /*7bd0*/  MOV R0, 0x0 ;  /* 0x0000000000007802 */ /* 0x000fe20000000f00 */
[----:B------:R-:W-:Y:S01]  /*7be0*/  ULDC.64 UR4, c[0x4][0x88] ;  /* 0x0100220000047ab9 */ /* 0x000fe20000000a00 */
[----:B------:R-:W-:Y:S01]  /*7bf0*/  ULDC.64 UR6, c[0x4][0x90] ;  /* 0x0100240000067ab9 */ /* 0x000fe20000000a00 */
[----:B------:R-:W-:Y:S01]  /*7c00*/  IMAD.U32 R4, RZ, RZ, UR4 ;  /* 0x00000004ff047e24 */ /* 0x000fe2000f8e00ff */
[----:B0-----:R0:W4:Y:S01]  /*7c10*/  LDC.64 R14, c[0x4][R0] ;  /* 0x01000000000e7b82 */ /* 0x0011220000000a00 */
        /* <DEDUP_REMOVED lines=10> */
[----:B-12345:R-:W-:Y:S05]  /*7cc0*/  CALL.ABS.NOINC R14 ;  /* 0x000000000e007343 */ /* 0x03efea0003c00000 */
.L_x_1447:
[----:B------:R-:W-:Y:S05]  /*7cd0*/  BSYNC B6 ;  /* 0x0000000000067941 */ /* 0x000fea0003800000 */
.L_x_1446:
[----:B------:R-:W-:Y:S02]  /*7ce0*/  ULDC UR4, c[0x0][0x3f4] ;  /* 0x0000fd0000047ab9 */ /* 0x000fe40000000800 */
[----:B------:R-:W-:-:S13]  /*7cf0*/  ISETP.LT.AND P0, PT, RZ, UR4, PT ;  /* 0x00000004ff007c0c */ /* 0x000fda000bf01270 */
[----:B------:R-:W-:Y:S05]  /*7d00*/  @P0 BRA `(.L_x_1448) ;  /* 0x0000000000400947 */ /* 0x000fea0003800000 */
[----:B------:R-:W-:-:S04]  /*7d10*/  ULEA.HI UR4, UR37, UR37, URZ, 0x1 ;  /* 0x0000002525047291 */ /* 0x000fc8000f8f083f */
[----:B------:R-:W-:-:S04]  /*7d20*/  ULOP3.LUT UR4, UR4, 0xfffffffe, URZ, 0xc0, !UPT ;  /* 0xfffffffe04047892 */ /* 0x000fc8000f8ec03f */
[----:B------:R-:W-:-:S06]  /*7d30*/  UIADD3 UR4, UR37, -UR4, URZ ;  /* 0x8000000425047290 */ /* 0x000fcc000fffe03f */
[----:B---3--:R-:W-:-:S05]  /*7d40*/  IMAD.U32 R3, RZ, RZ, UR4 ;  /* 0x00000004ff037e24 */ /* 0x008fca000f8e00ff */
[----:B------:R-:W-:-:S04]  /*7d50*/  SHF.L.U32 R3, R3, 0x1f, RZ ;  /* 0x0000001f03037819 */ /* 0x000fc800000006ff */
[----:B------:R3:W4:Y:S03]  /*7d60*/  SYNCS.PHASECHK.TRANS64.TRYWAIT P0, [R2+URZ+0x2d800], R3 ;  /* 0x02d80003020075a7 */ /* 0x000726000800017f */
[----:B----4-:R-:W-:Y:S05]  /*7d70*/  @!P0 NANOSLEEP.SYNCS 0x989680 ;  /* 0x009896800000895d */ /* 0x010fea0003900000 */
[----:B------:R-:W4:Y:S01]  /*7d80*/  @!P0 SYNCS.PHASECHK.TRANS64 P0, [R2+URZ+0x2d800], R3 ;  /* 0x02d80003020085a7 */ /* 0x000f22000800007f */
[----:B------:R-:W-:Y:S04]  /*7d90*/  BSSY B0, `(.L_x_1449) ;  /* 0x0000006000007945 */ /* 0x000fe80003800000 */
[----:B----4-:R-:W-:Y:S05]  /*7da0*/  @P0 BRA `(.L_x_1450) ;  /* 0x0000000000100947 */ /* 0x010fea0003800000 */
.L_x_1451:
[----:B----4-:R4:W0:Y:S02]  /*7db0*/  SYNCS.PHASECHK.TRANS64.TRYWAIT P0, [R2+URZ+0x2d800], R3 ;  /* 0x02d80003020075a7 */ /* 0x010824000800017f */
[----:B0-----:R-:W-:Y:S05]  /*7dc0*/  @!P0 NANOSLEEP.SYNCS 0x989680 ;  /* 0x009896800000895d */ /* 0x001fea0003900000 */
[----:B------:R-:W0:Y:S02]  /*7dd0*/  @!P0 SYNCS.PHASECHK.TRANS64 P0, [R2+URZ+0x2d800], R3 ;  /* 0x02d80003020085a7 */ /* 0x000e24000800007f */
[----:B0-----:R-:W-:Y:S05]  /*7de0*/  @!P0 BRA `(.L_x_1451) ;  /* 0xfffffffc00f08947 */ /* 0x001fea000383ffff */
.L_x_1450:
[----:B------:R-:W-:Y:S05]  /*7df0*/  BSYNC B0 ;  /* 0x0000000000007941 */ /* 0x000fea0003800000 */
.L_x_1449:
[----:B------:R-:W-:Y:S05]  /*7e00*/  BRA `(.L_x_1452) ;  /* 0x0000003c00c47947 */ /* 0x000fea0003800000 */
.L_x_1448:
[----:B------:R-:W-:Y:S01]  /*7e10*/  ULOP3.LUT UP0, URZ, UR40, 0x1bf, URZ, 0xc0, !UPT ;  /* 0x000001bf283f7892 */ /* 0x000fe2000f80c03f */
[----:B-----5:R-:W-:Y:S01]  /*7e20*/  SHF.R.S32.HI R0, RZ, 0x1f, R98 ;  /* 0x0000001fff007819 */ /* 0x020fe20000011462 */
[----:B------:R-:W-:Y:S01]  /*7e30*/  ULDC.64 UR4, c[0x0][0x3f8] ;  /* 0x0000fe0000047ab9 */ /* 0x000fe20000000a00 */
[----:B------:R-:W-:Y:S01]  /*7e40*/  ULDC.64 UR6, c[0x0][0x408] ;  /* 0x0001020000067ab9 */ /* 0x000fe20000000a00 */
[----:B------:R-:W-:Y:S02]  /*7e50*/  IMAD.WIDE.U32 R24, R98, UR4, RZ ;  /* 0x0000000462187c25 */ /* 0x000fe4000f8e00ff */
[----:B------:R-:W-:Y:S02]  /*7e60*/  PLOP3.LUT P0, PT, PT, PT, UP0, 0x80, 0x0 ;  /* 0x000000000000781c */ /* 0x000fe40003f0f008 */
[C---:B---3--:R-:W-:Y:S02]  /*7e70*/  IMAD R3, R0.reuse, UR4, RZ ;  /* 0x0000000400037c24 */ /* 0x048fe4000f8e02ff */
[----:B------:R-:W-:-:S02]  /*7e80*/  IMAD R5, R0, UR6, RZ ;  /* 0x0000000600057c24 */ /* 0x000fc4000f8e02ff */
[C---:B------:R-:W-:Y:S02]  /*7e90*/  IMAD R3, R98.reuse, UR5, R3 ;  /* 0x0000000562037c24 */ /* 0x040fe4000f8e0203 */
[C---:B------:R-:W-:Y:S02]  /*7ea0*/  IMAD R5, R98.reuse, UR7, R5 ;  /* 0x0000000762057c24 */ /* 0x040fe4000f8e0205 */
[----:B------:R-:W-:-:S04]  /*7eb0*/  IMAD.WIDE.U32 R98, R98, UR6, RZ ;  /* 0x0000000662627c25 */ /* 0x000fc8000f8e00ff */
[----:B------:R-:W-:Y:S02]  /*7ec0*/  IMAD.IADD R27, R3, 0x1, R25 ;  /* 0x00000001031b7824 */ /* 0x000fe400078e0219 */
[----:B------:R-:W-:Y:S01]  /*7ed0*/  IMAD.IADD R29, R5, 0x1, R99 ;  /* 0x00000001051d7824 */ /* 0x000fe200078e0263 */
[----:B------:R-:W-:Y:S06]  /*7ee0*/  @!P0 BRA `(.L_x_1453) ;  /* 0x0000000000408947 */ /* 0x000fec0003800000 */
[----:B------:R-:W-:Y:S01]  /*7ef0*/  MOV R0, 0x0 ;  /* 0x0000000000007802 */ /* 0x000fe20000000f00 */
[----:B------:R-:W-:Y:S01]  /*7f00*/  ULDC.64 UR4, c[0x4][0x88] ;  /* 0x0100220000047ab9 */ /* 0x000fe20000000a00 */
[----:B------:R-:W-:Y:S01]  /*7f10*/  ULDC.64 UR6, c[0x4][0x90] ;  /* 0x0100240000067ab9 */ /* 0x000fe20000000a00 */
[----:B------:R-:W-:Y:S01]  /*7f20*/  IMAD.U32 R4, RZ, RZ, UR4 ;  /* 0x00000004ff047e24 */ /* 0x000fe2000f8e00ff */
[----:B0-----:R0:W3:Y:S01]  /*7f30*/  LDC.64 R14, c[0x4][R0] ;  /* 0x01000000000e7b82 */ /* 0x0010e20000000a00 */
        /* <DEDUP_REMOVED lines=10> */
[----:B-123--:R-:W-:Y:S05]  /*7fe0*/  CALL.ABS.NOINC R14 ;  /* 0x000000000e007343 */ /* 0x00efea0003c00000 */
.L_x_1453:
[----:B------:R-:W3:Y:S01]  /*7ff0*/  S2R R20, SR_TID.X ;  /* 0x0000000000147919 */ /* 0x000ee20000002100 */
[----:B------:R-:W-:Y:S01]  /*8000*/  ULDC.U8 UR4, c[0x0][0x410] ;  /* 0x0001040000047ab9 */ /* 0x000fe20000000000 */
[----:B---3--:R-:W-:Y:S02]  /*8010*/  VIADD R21, R20, 0xffffff80 ;  /* 0xffffff8014157836 */ /* 0x008fe40000000000 */
[----:B------:R-:W3:Y:S01]  /*8020*/  LDL R20, [R1+0x28] ;  /* 0x0000280001147983 */ /* 0x000ee20000100800 */
[----:B------:R-:W-:Y:S01]  /*8030*/  ISETP.NE.AND P0, PT, RZ, UR4, PT ;  /* 0x00000004ff007c0c */ /* 0x000fe2000bf05270 */
[----:B------:R-:W-:Y:S01]  /*8040*/  BSSY B0, `(.L_x_1454) ;  /* 0x00003c5000007945 */ /* 0x000fe20003800000 */
[----:B------:R-:W-:-:S04]  /*8050*/  LEA.HI R53, R21, R21, RZ, 0x1 ;  /* 0x0000001515357211 */ /* 0x000fc800078f08ff */
[----:B------:R-:W-:-:S05]  /*8060*/  SHF.R.S32.HI R53, RZ, 0x1, R53 ;  /* 0x00000001ff357819 */ /* 0x000fca0000011435 */
[----:B---3--:R-:W-:Y:S02]  /*8070*/  IMAD.IADD R10, R53, 0x1, R20 ;  /* 0x00000001350a7824 */ /* 0x008fe400078e0214 */
[----:B------:R-:W-:Y:S05]  /*8080*/  @!P0 BRA `(.L_x_1455) ;  /* 0x0000001c00788947 */ /* 0x000fea0003800000 */
[----:B------:R-:W3:Y:S01]  /*8090*/  LDC R21, c[0x0][0x448] ;  /* 0x00011200ff157b82 */ /* 0x000ee20000000800 */
[----:B------:R-:W-:Y:S01]  /*80a0*/  ULDC.64 UR4, c[0x0][0x3f8] ;  /* 0x0000fe0000047ab9 */ /* 0x000fe20000000a00 */
[----:B------:R-:W-:Y:S01]  /*80b0*/  ULDC.64 UR6, c[0x0][0x408] ;  /* 0x0001020000067ab9 */ /* 0x000fe20000000a00 */
[----:B------:R-:W-:Y:S02]  /*80c0*/  IMAD.MOV.U32 R6, RZ, RZ, R24 ;  /* 0x000000ffff067224 */ /* 0x000fe400078e0018 */
[----:B------:R-:W-:Y:S02]  /*80d0*/  IMAD.MOV.U32 R7, RZ, RZ, R27 ;  /* 0x000000ffff077224 */ /* 0x000fe400078e001b */
[----:B------:R-:W-:Y:S02]  /*80e0*/  IMAD.MOV.U32 R8, RZ, RZ, R98 ;  /* 0x000000ffff087224 */ /* 0x000fe400078e0062 */
[----:B------:R-:W-:Y:S01]  /*80f0*/  IMAD.MOV.U32 R9, RZ, RZ, R29 ;  /* 0x000000ffff097224 */ /* 0x000fe200078e001d */
[----:B---3--:R-:W-:-:S13]  /*8100*/  ISETP.NE.AND P0, PT, R21, 0x1, PT ;  /* 0x000000011500780c */ /* 0x008fda0003f05270 */
[----:B------:R-:W3:Y:S08]  /*8110*/  @P0 LDC R3, c[0x0][0x44c] ;  /* 0x00011300ff030b82 */ /* 0x000ef00000000800 */
[----:B------:R-:W4:Y:S01]  /*8120*/  @P0 LDC R5, c[0x0][0x450] ;  /* 0x00011400ff050b82 */ /* 0x000f220000000800 */
[----:B---3--:R-:W-:-:S04]  /*8130*/  @P0 IMAD.HI.U32 R0, R10, R3, RZ ;  /* 0x000000030a000227 */ /* 0x008fc800078e00ff */
[----:B------:R-:W-:Y:S01]  /*8140*/  IMAD.MOV.U32 R3, RZ, RZ, R10 ;  /* 0x000000ffff037224 */ /* 0x000fe200078e000a */
[----:B----4-:R-:W-:-:S04]  /*8150*/  @P0 SHF.R.U32.HI R3, RZ, R5, R0 ;  /* 0x00000005ff030219 */ /* 0x010fc80000011600 */
[----:B------:R-:W-:Y:S01]  /*8160*/  SHF.R.S32.HI R0, RZ, 0x1f, R3 ;  /* 0x0000001fff007819 */ /* 0x000fe20000011403 */
[----:B------:R-:W-:-:S04]  /*8170*/  IMAD.WIDE.U32 R6, R3, UR4, R6 ;  /* 0x0000000403067c25 */ /* 0x000fc8000f8e0006 */
[C---:B------:R-:W-:Y:S02]  /*8180*/  IMAD R4, R0.reuse, UR4, RZ ;  /* 0x0000000400047c24 */ /* 0x040fe4000f8e02ff */
[----:B------:R-:W-:Y:S02]  /*8190*/  IMAD R0, R0, UR6, RZ ;  /* 0x0000000600007c24 */ /* 0x000fe4000f8e02ff */
[C---:B------:R-:W-:Y:S01]  /*81a0*/  IMAD R13, R3.reuse, UR5, R4 ;  /* 0x00000005030d7c24 */ /* 0x040fe2000f8e0204 */
[----:B------:R-:W-:Y:S01]  /*81b0*/  ULDC.64 UR4, c[0x0][0x3e8] ;  /* 0x0000fa0000047ab9 */ /* 0x000fe20000000a00 */
[----:B------:R-:W-:-:S04]  /*81c0*/  IMAD.WIDE.U32 R8, R3, UR6, R8 ;  /* 0x0000000603087c25 */ /* 0x000fc8000f8e0008 */
[----:B------:R-:W-:Y:S01]  /*81d0*/  IMAD R5, R3, UR7, R0 ;  /* 0x0000000703057c24 */ /* 0x000fe2000f8e0200 */
[----:B------:R-:W-:Y:S01]  /*81e0*/  ULDC.64 UR6, c[0x0][0x400] ;  /* 0x0001000000067ab9 */ /* 0x000fe20000000a00 */
[----:B------:R-:W-:Y:S01]  /*81f0*/  IMAD.IADD R13, R7, 0x1, R13 ;  /* 0x00000001070d7824 */ /* 0x000fe200078e020d */
[----:B------:R-:W-:Y:S01]  /*8200*/  LEA R0, P0, R6, UR4, 0x1 ;  /* 0x0000000406007c11 */ /* 0x000fe2000f8008ff */
[----:B------:R-:W-:Y:S01]  /*8210*/  IMAD.IADD R5, R9, 0x1, R5 ;  /* 0x0000000109057824 */ /* 0x000fe200078e0205 */
[----:B------:R-:W-:Y:S01]  /*8220*/  LEA R4, P1, R8, UR6, 0x1 ;  /* 0x0000000608047c11 */ /* 0x000fe2000f8208ff */
[----:B------:R-:W-:Y:S01]  /*8230*/  UMOV UR4, 0xffffffff ;  /* 0xffffffff00047882 */ /* 0x000fe20000000000 */
[----:B------:R-:W-:Y:S02]  /*8240*/  LEA.HI.X R13, R6, UR5, R13, 0x1, P0 ;  /* 0x00000005060d7c11 */ /* 0x000fe400080f0c0d */
[----:B------:R-:W-:Y:S01]  /*8250*/  LEA.HI.X R5, R8, UR7, R5, 0x1, P1 ;  /* 0x0000000708057c11 */ /* 0x000fe200088f0c05 */
[----:B------:R-:W-:Y:S08]  /*8260*/  BRA.DIV UR4, `(.L_x_1456) ;  /* 0x000001aa04007947 */ /* 0x000ff0000b800000 */
[----:B------:R3:W4:Y:S04]  /*8270*/  SHFL.IDX PT, R3, R13, RZ, 0x1e1f ;  /* 0x001e1fff0d037589 */ /* 0x00072800000e0000 */
[----:B------:R-:W1:Y:S04]  /*8280*/  SHFL.IDX PT, R0, R0, RZ, 0x1e1f ;  /* 0x001e1fff00007589 */ /* 0x000e6800000e0000 */
[----:B------:R-:W1:Y:S04]  /*8290*/  SHFL.IDX PT, R5, R5, RZ, 0x1e1f ;  /* 0x001e1fff05057589 */ /* 0x000e6800000e0000 */
[----:B0-----:R3:W0:Y:S02]  /*82a0*/  SHFL.IDX PT, R14, R4, RZ, 0x1e1f ;  /* 0x001e1fff040e7589 */ /* 0x00162400000e0000 */
.L_x_1738:
[----:B------:R-:W-:Y:S01]  /*82b0*/  IMAD R52, R140, R21, RZ ;  /* 0x000000158c347224 */ /* 0x000fe200078e02ff */
[----:B------:R-:W-:Y:S01]  /*82c0*/  BSSY B1, `(.L_x_1457) ;  /* 0x000005d000017945 */ /* 0x000fe20003800000 */
[----:B------:R-:W-:Y:S02]  /*82d0*/  CS2R R36, SRZ ;  /* 0x0000000000247805 */ /* 0x000fe4000001ff00 */
[----:B------:R-:W-:Y:S02]  /*82e0*/  CS2R R34, SRZ ;  /* 0x0000000000227805 */ /* 0x000fe4000001ff00 */
[----:B------:R-:W-:Y:S02]  /*82f0*/  CS2R R28, SRZ ;  /* 0x00000000001c7805 */ /* 0x000fe4000001ff00 */
[----:B------:R-:W-:Y:S01]  /*8300*/  ISETP.GE.AND P0, PT, R10, R52, PT ;  /* 0x000000340a00720c */ /* 0x000fe20003f06270 */
[----:B------:R-:W-:Y:S01]  /*8310*/  IMAD R52, R33, -0xc0, R52 ;  /* 0xffffff4021347824 */ /* 0x000fe200078e0234 */
[----:B------:R-:W-:-:S02]  /*8320*/  CS2R R24, SRZ ;  /* 0x0000000000187805 */ /* 0x000fc4000001ff00 */
[----:B---3--:R-:W-:Y:S02]  /*8330*/  CS2R R12, SRZ ;  /* 0x00000000000c7805 */ /* 0x008fe4000001ff00 */
[----:B------:R-:W-:Y:S02]  /*8340*/  CS2R R8, SRZ ;  /* 0x0000000000087805 */ /* 0x000fe4000001ff00 */
[----:B------:R-:W-:Y:S02]  /*8350*/  CS2R R38, SRZ ;  /* 0x0000000000267805 */ /* 0x000fe4000001ff00 */
[----:B------:R-:W-:Y:S02]  /*8360*/  CS2R R32, SRZ ;  /* 0x0000000000207805 */ /* 0x000fe4000001ff00 */
[----:B------:R-:W-:Y:S02]  /*8370*/  CS2R R30, SRZ ;  /* 0x00000000001e7805 */ /* 0x000fe4000001ff00 */
[----:B------:R-:W-:-:S02]  /*8380*/  CS2R R26, SRZ ;  /* 0x00000000001a7805 */ /* 0x000fc4000001ff00 */
[----:B------:R-:W-:Y:S02]  /*8390*/  CS2R R20, SRZ ;  /* 0x0000000000147805 */ /* 0x000fe4000001ff00 */
[----:B------:R-:W-:Y:S01]  /*83a0*/  CS2R R10, SRZ ;  /* 0x00000000000a7805 */ /* 0x000fe2000001ff00 */
[----:B------:R-:W-:Y:S06]  /*83b0*/  @P0 BRA `(.L_x_1458) ;  /* 0x0000000400340947 */ /* 0x000fec0003800000 */
[----:B------:R-:W3:Y:S01]  /*83c0*/  LDL R42, [R1+0x5c] ;  /* 0x00005c00012a7983 */ /* 0x000ee20000100800 */
[----:B------:R-:W-:-:S03]  /*83d0*/  ULDC UR4, c[0x0][0x3f4] ;  /* 0x0000fd0000047ab9 */ /* 0x000fc60000000800 */
[----:B--2---:R-:W2:Y:S04]  /*83e0*/  LDL R41, [R1+0x50] ;  /* 0x0000500001297983 */ /* 0x004ea80000100800 */
[----:B-1----:R-:W4:Y:S04]  /*83f0*/  LDL R40, [R1+0x58] ;  /* 0x0000580001287983 */ /* 0x002f280000100800 */
[----:B------:R-:W4:Y:S04]  /*8400*/  LDL R15, [R1+0x4c] ;  /* 0x00004c00010f7983 */ /* 0x000f280000100800 */
[----:B------:R-:W4:Y:S04]  /*8410*/  LDL.64 R54, [R1+0x18] ;  /* 0x0000180001367983 */ /* 0x000f280000100a00 */
        /* <DEDUP_REMOVED lines=9> */
[C---:B---3--:R-:W-:Y:S01]  /*84b0*/  ISETP.GE.AND P3, PT, R42.reuse, UR4, PT ;  /* 0x000000042a007c0c */ /* 0x048fe2000bf66270 */
[----:B------:R-:W-:Y:S01]  /*84c0*/  IMAD.SHL.U32 R9, R42, 0x2, RZ ;  /* 0x000000022a097824 */ /* 0x000fe200078e00ff */
[----:B------:R-:W-:Y:S02]  /*84d0*/  SHF.R.S32.HI R4, RZ, 0x1f, R42 ;  /* 0x0000001fff047819 */ /* 0x000fe4000001142a */
[C---:B--2---:R-:W-:Y:S01]  /*84e0*/  ISETP.GE.AND P2, PT, R41.reuse, UR4, PT ;  /* 0x0000000429007c0c */ /* 0x044fe2000bf46270 */
[C---:B------:R-:W-:Y:S01]  /*84f0*/  IMAD.SHL.U32 R47, R41.reuse, 0x2, RZ ;  /* 0x00000002292f7824 */ /* 0x040fe200078e00ff */
[----:B------:R-:W-:Y:S02]  /*8500*/  SHF.R.S32.HI R8, RZ, 0x1f, R41 ;  /* 0x0000001fff087819 */ /* 0x000fe40000011429 */
[C---:B----4-:R-:W-:Y:S01]  /*8510*/  ISETP.GE.AND P1, PT, R40.reuse, UR4, PT ;  /* 0x0000000428007c0c */ /* 0x050fe2000bf26270 */
[----:B------:R-:W-:Y:S01]  /*8520*/  IMAD.SHL.U32 R43, R40, 0x2, RZ ;  /* 0x00000002282b7824 */ /* 0x000fe200078e00ff */
[----:B------:R-:W-:-:S02]  /*8530*/  SHF.L.U64.HI R20, R41, 0x1, R8 ;  /* 0x0000000129147819 */ /* 0x000fc40000010208 */
[----:B------:R-:W-:Y:S01]  /*8540*/  SHF.L.U64.HI R4, R42, 0x1, R4 ;  /* 0x000000012a047819 */ /* 0x000fe20000010204 */
[C---:B------:R-:W-:Y:S01]  /*8550*/  IMAD.SHL.U32 R7, R15.reuse, 0x2, RZ ;  /* 0x000000020f077824 */ /* 0x040fe200078e00ff */
[-C--:B0-----:R-:W-:Y:S02]  /*8560*/  @!P3 IADD3 R8, P5, R14, R9.reuse, RZ ;  /* 0x000000090e08b210 */ /* 0x081fe40007fbe0ff */
[----:B------:R-:W-:Y:S02]  /*8570*/  @!P3 IADD3 R10, P4, R0, R9, RZ ;  /* 0x00000009000ab210 */ /* 0x000fe40007f9e0ff */
[----:B------:R-:W-:Y:S01]  /*8580*/  ISETP.GE.AND P0, PT, R15, UR4, PT ;  /* 0x000000040f007c0c */ /* 0x000fe2000bf06270 */
[--C-:B------:R-:W-:Y:S01]  /*8590*/  @!P3 IMAD.X R9, R5, 0x1, R4.reuse, P5 ;  /* 0x000000010509b824 */ /* 0x100fe200028e0604 */
[----:B------:R-:W-:Y:S01]  /*85a0*/  @!P2 IADD3 R46, P5, R14, R47, RZ ;  /* 0x0000002f0e2ea210 */ /* 0x000fe20007fbe0ff */
[----:B------:R-:W-:Y:S01]  /*85b0*/  @!P3 IMAD.X R11, R3, 0x1, R4, P4 ;  /* 0x00000001030bb824 */ /* 0x000fe200020e0604 */
[----:B------:R-:W-:-:S02]  /*85c0*/  SHF.R.S32.HI R6, RZ, 0x1f, R40 ;  /* 0x0000001fff067819 */ /* 0x000fc40000011428 */
[----:B------:R-:W-:Y:S01]  /*85d0*/  @!P2 IADD3 R48, P4, R0, R47, RZ ;  /* 0x0000002f0030a210 */ /* 0x000fe20007f9e0ff */
[----:B------:R-:W-:Y:S01]  /*85e0*/  @!P2 IMAD.X R47, R5, 0x1, R20, P5 ;  /* 0x00000001052fa824 */ /* 0x000fe200028e0614 */
[----:B------:R-:W-:Y:S01]  /*85f0*/  SHF.L.U64.HI R6, R40, 0x1, R6 ;  /* 0x0000000128067819 */ /* 0x000fe20000010206 */
[----:B------:R0:W5:Y:S01]  /*8600*/  @!P3 LD.E.64 R32, desc[UR52][R10.64] ;  /* 0x000000340a20b980 */ /* 0x000162000c101b00 */
[-C--:B------:R-:W-:Y:S01]  /*8610*/  @!P1 IADD3 R42, P5, R14, R43.reuse, RZ ;  /* 0x0000002b0e2a9210 */ /* 0x080fe20007fbe0ff */
[----:B------:R-:W-:Y:S01]  /*8620*/  @!P2 IMAD.X R49, R3, 0x1, R20, P4 ;  /* 0x000000010331a824 */ /* 0x000fe200020e0614 */
[----:B------:R-:W-:Y:S01]  /*8630*/  SHF.R.S32.HI R12, RZ, 0x1f, R15 ;  /* 0x0000001fff0c7819 */ /* 0x000fe2000001140f */
[----:B------:R1:W5:Y:S01]  /*8640*/  @!P3 LD.E.64 R34, desc[UR52][R8.64] ;  /* 0x000000340822b980 */ /* 0x000362000c101b00 */
[----:B------:R-:W-:Y:S01]  /*8650*/  @!P1 IADD3 R44, P4, R0, R43, RZ ;  /* 0x0000002b002c9210 */ /* 0x000fe20007f9e0ff */
[----:B------:R-:W-:Y:S01]  /*8660*/  @!P1 IMAD.X R43, R5, 0x1, R6, P5 ;  /* 0x00000001052b9824 */ /* 0x000fe200028e0606 */
[----:B------:R-:W-:Y:S01]  /*8670*/  SHF.L.U64.HI R12, R15, 0x1, R12 ;  /* 0x000000010f0c7819 */ /* 0x000fe2000001020c */
[----:B------:R-:W-:Y:S01]  /*8680*/  IMAD.SHL.U32 R15, R50, 0x2, RZ ;  /* 0x00000002320f7824 */ /* 0x000fe200078e00ff */
[----:B------:R-:W-:Y:S01]  /*8690*/  @!P0 IADD3 R40, P5, R0, R7, RZ ;  /* 0x0000000700288210 */ /* 0x000fe20007fbe0ff */
[----:B------:R-:W-:Y:S01]  /*86a0*/  @!P1 IMAD.X R45, R3, 0x1, R6, P4 ;  /* 0x00000001032d9824 */ /* 0x000fe200020e0606 */
[----:B------:R-:W-:-:S02]  /*86b0*/  ISETP.GE.AND P4, PT, R54, UR4, PT ;  /* 0x0000000436007c0c */ /* 0x000fc4000bf86270 */
[----:B0-----:R-:W-:Y:S01]  /*86c0*/  CS2R R10, SRZ ;  /* 0x00000000000a7805 */ /* 0x001fe2000001ff00 */
[----:B------:R-:W5:Y:S01]  /*86d0*/  @!P2 LD.E.64 R30, desc[UR52][R48.64] ;  /* 0x00000034301ea980 */ /* 0x000f62000c101b00 */
[--C-:B------:R-:W-:Y:S01]  /*86e0*/  @!P0 IMAD.X R41, R3, 0x1, R12.reuse, P5 ;  /* 0x0000000103298824 */ /* 0x100fe200028e060c */
[----:B------:R-:W-:Y:S02]  /*86f0*/  @!P0 IADD3 R6, P5, R14, R7, RZ ;  /* 0x000000070e068210 */ /* 0x000fe40007fbe0ff */
[----:B-1----:R-:W-:Y:S01]  /*8700*/  CS2R R8, SRZ ;  /* 0x0000000000087805 */ /* 0x002fe2000001ff00 */
[----:B------:R-:W5:Y:S02]  /*8710*/  @!P2 LD.E.64 R28, desc[UR52][R46.64] ;  /* 0x000000342e1ca980 */ /* 0x000f64000c101b00 */
[----:B------:R-:W-:Y:S01]  /*8720*/  @!P0 IMAD.X R7, R5, 0x1, R12, P5 ;  /* 0x0000000105078824 */ /* 0x000fe200028e060c */
[----:B------:R-:W-:Y:S01]  /*8730*/  ISETP.GE.AND P5, PT, R50, UR4, PT ;  /* 0x0000000432007c0c */ /* 0x000fe2000bfa6270 */
[----:B------:R-:W5:Y:S01]  /*8740*/  @!P1 LD.E.64 R26, desc[UR52][R44.64] ;  /* 0x000000342c1a9980 */ /* 0x000f62000c101b00 */
[----:B------:R-:W-:-:S02]  /*8750*/  @!P4 IMAD.MOV.U32 R12, RZ, RZ, R0 ;  /* 0x000000ffff0cc224 */ /* 0x000fc400078e0000 */
[----:B------:R-:W-:Y:S01]  /*8760*/  @!P4 IMAD.MOV.U32 R13, RZ, RZ, R3 ;  /* 0x000000ffff0dc224 */ /* 0x000fe200078e0003 */
[----:B------:R-:W5:Y:S01]  /*8770*/  @!P1 LD.E.64 R24, desc[UR52][R42.64] ;  /* 0x000000342a189980 */ /* 0x000f62000c101b00 */
[----:B------:R-:W-:Y:S02]  /*8780*/  @!P4 IMAD.MOV.U32 R4, RZ, RZ, R14 ;  /* 0x000000ffff04c224 */ /* 0x000fe400078e000e */
[----:B------:R-:W-:-:S04]  /*8790*/  @!P4 IMAD.WIDE R12, R54, 0x2, R12 ;  /* 0x00000002360cc825 */ /* 0x000fc800078e020c */
[----:B------:R-:W-:Y:S01]  /*87a0*/  @!P4 IMAD.WIDE R20, R54, 0x2, R4 ;  /* 0x000000023614c825 */ /* 0x000fe200078e0204 */
[----:B------:R-:W-:Y:S01]  /*87b0*/  SHF.R.S32.HI R4, RZ, 0x1f, R50 ;  /* 0x0000001fff047819 */ /* 0x000fe20000011432 */
[----:B------:R0:W5:Y:S03]  /*87c0*/  @!P4 LD.E.64 R38, desc[UR52][R12.64] ;  /* 0x000000340c26c980 */ /* 0x000166000c101b00 */
[----:B------:R-:W-:Y:S01]  /*87d0*/  SHF.L.U64.HI R4, R50, 0x1, R4 ;  /* 0x0000000132047819 */ /* 0x000fe20000010204 */
[----:B------:R1:W5:Y:S01]  /*87e0*/  @!P4 LD.E.64 R36, desc[UR52][R20.64] ;  /* 0x000000341424c980 */ /* 0x000362000c101b00 */
[----:B------:R-:W-:-:S05]  /*87f0*/  @!P5 IADD3 R50, P4, R0, R15, RZ ;  /* 0x0000000f0032d210 */ /* 0x000fca0007f9e0ff */
[--C-:B------:R-:W-:Y:S01]  /*8800*/  @!P5 IMAD.X R51, R3, 0x1, R4.reuse, P4 ;  /* 0x000000010333d824 */ /* 0x100fe200020e0604 */
[----:B------:R-:W-:Y:S02]  /*8810*/  @!P5 IADD3 R14, P4, R14, R15, RZ ;  /* 0x0000000f0e0ed210 */ /* 0x000fe40007f9e0ff */
[----:B0-----:R-:W-:Y:S02]  /*8820*/  CS2R R12, SRZ ;  /* 0x00000000000c7805 */ /* 0x001fe4000001ff00 */
[----:B-1----:R-:W-:Y:S01]  /*8830*/  CS2R R20, SRZ ;  /* 0x0000000000147805 */ /* 0x002fe2000001ff00 */
[----:B------:R3:W5:Y:S01]  /*8840*/  @!P5 LD.E.64 R10, desc[UR52][R50.64] ;  /* 0x00000034320ad980 */ /* 0x000762000c101b00 */
[----:B------:R-:W-:-:S03]  /*8850*/  @!P5 IMAD.X R15, R5, 0x1, R4, P4 ;  /* 0x00000001050fd824 */ /* 0x000fc600020e0604 */
[----:B------:R3:W5:Y:S04]  /*8860*/  @!P0 LD.E.64 R12, desc[UR52][R6.64] ;  /* 0x00000034060c8980 */ /* 0x000768000c101b00 */
[----:B------:R3:W5:Y:S04]  /*8870*/  @!P0 LD.E.64 R20, desc[UR52][R40.64] ;  /* 0x0000003428148980 */ /* 0x000768000c101b00 */
[----:B------:R3:W5:Y:S02]  /*8880*/  @!P5 LD.E.64 R8, desc[UR52][R14.64] ;  /* 0x000000340e08d980 */ /* 0x000764000c101b00 */
.L_x_1458:
[----:B------:R-:W-:Y:S05]  /*8890*/  BSYNC B1 ;  /* 0x0000000000017941 */ /* 0x000fea0003800000 */
.L_x_1457:
[----:B------:R-:W-:Y:S01]  /*88a0*/  ULEA.HI UR4, UR37, UR37, URZ, 0x1 ;  /* 0x0000002525047291 */ /* 0x000fe2000f8f083f */
[----:B----45:R-:W-:Y:S01]  /*88b0*/  IMAD.MOV.U32 R3, RZ, RZ, R37 ;  /* 0x000000ffff037224 */ /* 0x030fe200078e0025 */
[----:B------:R-:W-:Y:S01]  /*88c0*/  VIMNMX R52, R52, 0xc0, PT ;  /* 0x000000c034347848 */ /* 0x000fe20003fe0100 */
[----:B-1----:R-:W-:Y:S01]  /*88d0*/  IMAD.MOV.U32 R0, RZ, RZ, R36 ;  /* 0x000000ffff007224 */ /* 0x002fe200078e0024 */
[----:B------:R-:W-:Y:S01]  /*88e0*/  ULOP3.LUT UR4, UR4, 0xfffffffe, URZ, 0xc0, !UPT ;  /* 0xfffffffe04047892 */ /* 0x000fe2000f8ec03f */
[----:B------:R-:W-:Y:S01]  /*88f0*/  IMAD.MOV.U32 R4, RZ, RZ, R34 ;  /* 0x000000ffff047224 */ /* 0x000fe200078e0022 */
[----:B------:R-:W-:Y:S01]  /*8900*/  PRMT R46, R46, 0x5410, R3 ;  /* 0x000054102e2e7816 */ /* 0x000fe20000000003 */
[----:B------:R-:W-:Y:S01]  /*8910*/  IMAD.MOV.U32 R5, RZ, RZ, R29 ;  /* 0x000000ffff057224 */ /* 0x000fe200078e001d */
[----:B------:R-:W-:Y:S01]  /*8920*/  UIADD3 UR4, UR37, -UR4, URZ ;  /* 0x8000000425047290 */ /* 0x000fe2000fffe03f */
[----:B------:R-:W-:Y:S01]  /*8930*/  PRMT R49, R0, 0x7610, R49 ;  /* 0x0000761000317816 */ /* 0x000fe20000000031 */
[----:B------:R-:W-:Y:S01]  /*8940*/  IMAD.MOV.U32 R0, RZ, RZ, R35 ;  /* 0x000000ffff007224 */ /* 0x000fe200078e0023 */
[----:B------:R-:W-:Y:S01]  /*8950*/  PRMT R57, R4, 0x7610, R57 ;  /* 0x0000761004397816 */ /* 0x000fe20000000039 */
[----:B------:R-:W-:Y:S01]  /*8960*/  IMAD.MOV.U32 R4, RZ, RZ, R28 ;  /* 0x000000ffff047224 */ /* 0x000fe200078e001c */
[----:B------:R-:W-:Y:S01]  /*8970*/  PRMT R44, R44, 0x5410, R5 ;  /* 0x000054102c2c7816 */ /* 0x000fe20000000005 */
[----:B------:R-:W-:Y:S01]  /*8980*/  IMAD.U32 R3, RZ, RZ, UR4 ;  /* 0x00000004ff037e24 */ /* 0x000fe2000f8e00ff */
[----:B------:R-:W-:Y:S01]  /*8990*/  PRMT R46, R0, 0x7610, R46 ;  /* 0x00007610002e7816 */ /* 0x000fe2000000002e */
[----:B------:R-:W-:Y:S01]  /*89a0*/  IMAD.MOV.U32 R0, RZ, RZ, R24 ;  /* 0x000000ffff007224 */ /* 0x000fe200078e0018 */
[----:B------:R-:W-:Y:S01]  /*89b0*/  PRMT R45, R4, 0x7610, R45 ;  /* 0x00007610042d7816 */ /* 0x000fe2000000002d */
[----:B------:R-:W-:Y:S01]  /*89c0*/  IMAD.MOV.U32 R4, RZ, RZ, R25 ;  /* 0x000000ffff047224 */ /* 0x000fe200078e0019 */
[----:B------:R-:W-:Y:S01]  /*89d0*/  SHF.L.U32 R3, R3, 0x1f, RZ ;  /* 0x0000001f03037819 */ /* 0x000fe200000006ff */
[----:B------:R-:W-:Y:S01]  /*89e0*/  IMAD.MOV.U32 R5, RZ, RZ, R12 ;  /* 0x000000ffff057224 */ /* 0x000fe200078e000c */
[----:B------:R-:W-:Y:S01]  /*89f0*/  BSSY B1, `(.L_x_1459) ;  /* 0x000001d000017945 */ /* 0x000fe20003800000 */
[----:B---3--:R-:W-:Y:S01]  /*8a00*/  IMAD.MOV.U32 R6, RZ, RZ, R13 ;  /* 0x000000ffff067224 */ /* 0x008fe200078e000d */
[----:B------:R-:W1:Y:S01]  /*8a10*/  SYNCS.PHASECHK.TRANS64.TRYWAIT P0, [R2+URZ+0x2d800], R3 ;  /* 0x02d80003020075a7 */ /* 0x000e62000800017f */
[----:B------:R-:W-:Y:S01]  /*8a20*/  PRMT R42, R0, 0x5410, R4 ;  /* 0x00005410002a7816 */ /* 0x000fe20000000004 */
[----:B------:R-:W-:Y:S01]  /*8a30*/  IMAD.MOV.U32 R0, RZ, RZ, R8 ;  /* 0x000000ffff007224 */ /* 0x000fe200078e0008 */
[----:B------:R-:W-:Y:S01]  /*8a40*/  ISETP.GE.AND P1, PT, R53, R52, PT ;  /* 0x000000343500720c */ /* 0x000fe20003f26270 */
[----:B------:R-:W-:Y:S01]  /*8a50*/  IMAD.MOV.U32 R4, RZ, RZ, R9 ;  /* 0x000000ffff047224 */ /* 0x000fe200078e0009 */
[----:B------:R-:W-:Y:S01]  /*8a60*/  PRMT R40, R5, 0x5410, R6 ;  /* 0x0000541005287816 */ /* 0x000fe20000000006 */
[----:B------:R-:W-:-:S02]  /*8a70*/  IMAD.MOV.U32 R5, RZ, RZ, R38 ;  /* 0x000000ffff057224 */ /* 0x000fc400078e0026 */
[----:B------:R-:W-:Y:S01]  /*8a80*/  IMAD.MOV.U32 R6, RZ, RZ, R39 ;  /* 0x000000ffff067224 */ /* 0x000fe200078e0027 */
[----:B0-----:R-:W-:Y:S01]  /*8a90*/  PRMT R14, R0, 0x5410, R4 ;  /* 0x00005410000e7816 */ /* 0x001fe20000000004 */
[----:B------:R-:W-:Y:S01]  /*8aa0*/  IMAD.MOV.U32 R0, RZ, RZ, R32 ;  /* 0x000000ffff007224 */ /* 0x000fe200078e0020 */
[----:B------:R-:W-:Y:S01]  /*8ab0*/  PRMT R47, R5, 0x7610, R47 ;  /* 0x00007610052f7816 */ /* 0x000fe2000000002f */
        /* <DEDUP_REMOVED lines=14> */
[----:B--2---:R-:W-:Y:S01]  /*8ba0*/  PRMT R41, R5, 0x5410, R6 ;  /* 0x0000541005297816 */ /* 0x004fe20000000006 */
[----:B-1----:R-:W-:Y:S06]  /*8bb0*/  @!P0 BRA `(.L_x_1460) ;  /* 0x000001a000188947 */ /* 0x002fec0003800000 */
.L_x_1739:
[----:B------:R-:W-:Y:S05]  /*8bc0*/  BSYNC B1 ;  /* 0x0000000000017941 */ /* 0x000fea0003800000 */
.L_x_1459:
[----:B------:R-:W-:Y:S01]  /*8bd0*/  PRMT R15, R0, 0x5410, R4 ;  /* 0x00005410000f7816 */ /* 0x000fe20000000004 */
[----:B------:R-:W-:Y:S06]  /*8be0*/  @P1 BRA `(.L_x_1461) ;  /* 0x0000003000281947 */ /* 0x000fec0003800000 */
[----:B------:R-:W2:Y:S01]  /*8bf0*/  LDL.64 R52, [R1+0x18] ;  /* 0x0000180001347983 */ /* 0x000ea20000100a00 */
[----:B------:R-:W2:Y:S03]  /*8c00*/  LDC R4, c[0x0][0x3f4] ;  /* 0x0000fd00ff047b82 */ /* 0x000ea60000000800 */
[----:B------:R-:W0:Y:S04]  /*8c10*/  LDL R54, [R1+0x6c] ;  /* 0x00006c0001367983 */ /* 0x000e280000100800 */
[----:B------:R-:W3:Y:S04]  /*8c20*/  LDL R51, [R1+0x5c] ;  /* 0x00005c0001337983 */ /* 0x000ee80000100800 */
[----:B------:R-:W4:Y:S04]  /*8c30*/  LDL R50, [R1+0x50] ;  /* 0x0000500001327983 */ /* 0x000f280000100800 */
[----:B------:R-:W5:Y:S04]  /*8c40*/  LDL R48, [R1+0x58] ;  /* 0x0000580001307983 */ /* 0x000f680000100800 */
[----:B------:R-:W5:Y:S04]  /*8c50*/  LDL R7, [R1+0x4c] ;  /* 0x00004c0001077983 */ /* 0x000f680000100800 */
[----:B------:R-:W5:Y:S01]  /*8c60*/  LDL R6, [R1+0x60] ;  /* 0x0000600001067983 */ /* 0x000f620000100800 */
[----:B------:R-:W1:Y:S01]  /*8c70*/  S2R R5, SR_TID.X ;  /* 0x0000000000057919 */ /* 0x000e620000002100 */
[----:B------:R-:W-:Y:S01]  /*8c80*/  BSSY B1, `(.L_x_1462) ;  /* 0x000003d000017945 */ /* 0x000fe20003800000 */
[----:B-1----:R-:W-:-:S05]  /*8c90*/  VIADD R5, R5, 0xffffff80 ;  /* 0xffffff8005057836 */ /* 0x002fca0000000000 */
[----:B------:R-:W-:-:S04]  /*8ca0*/  SHF.R.S32.HI R0, RZ, 0x1f, R5 ;  /* 0x0000001fff007819 */ /* 0x000fc80000011405 */
[----:B------:R-:W-:-:S04]  /*8cb0*/  LEA.HI R0, R0, R5, RZ, 0x2 ;  /* 0x0000000500007211 */ /* 0x000fc800078f10ff */
[--C-:B------:R-:W-:Y:S02]  /*8cc0*/  SHF.R.S32.HI R5, RZ, 0x2, R0.reuse ;  /* 0x00000002ff057819 */ /* 0x100fe40000011400 */
[----:B------:R-:W-:-:S04]  /*8cd0*/  SHF.R.S32.HI R0, RZ, 0x1f, R0 ;  /* 0x0000001fff007819 */ /* 0x000fc80000011400 */
[----:B------:R-:W-:-:S04]  /*8ce0*/  LEA.HI R0, R0, R5, RZ, 0x2 ;  /* 0x0000000500007211 */ /* 0x000fc800078f10ff */
[----:B------:R-:W-:-:S05]  /*8cf0*/  LOP3.LUT R0, R0, 0xfffffffc, RZ, 0xc0, !PT ;  /* 0xfffffffc00007812 */ /* 0x000fca00078ec0ff */
[----:B------:R-:W-:-:S05]  /*8d00*/  IMAD.IADD R5, R5, 0x1, -R0 ;  /* 0x0000000105057824 */ /* 0x000fca00078e0a00 */
[----:B------:R-:W-:Y:S02]  /*8d10*/  LOP3.LUT P0, RZ, R5, 0x2, RZ, 0xc0, !PT ;  /* 0x0000000205ff7812 */ /* 0x000fe4000780c0ff */
[----:B--2---:R-:W-:Y:S01]  /*8d20*/  ISETP.GE.AND P6, PT, R52, R4, PT ;  /* 0x000000043400720c */ /* 0x004fe20003fc6270 */
[----:B0-----:R-:W-:-:S04]  /*8d30*/  IMAD R3, R54, 0x2, R2 ;  /* 0x0000000236037824 */ /* 0x001fc800078e0202 */
[----:B------:R-:W-:Y:S01]  /*8d40*/  VIADD R0, R3, 0x20 ;  /* 0x0000002003007836 */ /* 0x000fe20000000000 */
[-C--:B---3--:R-:W-:Y:S02]  /*8d50*/  ISETP.GE.AND P1, PT, R51, R4.reuse, PT ;  /* 0x000000043300720c */ /* 0x088fe40003f26270 */
[-C--:B----4-:R-:W-:Y:S02]  /*8d60*/  ISETP.GE.AND P2, PT, R50, R4.reuse, PT ;  /* 0x000000043200720c */ /* 0x090fe40003f46270 */
[-C--:B-----5:R-:W-:Y:S02]  /*8d70*/  ISETP.GE.AND P3, PT, R48, R4.reuse, PT ;  /* 0x000000043000720c */ /* 0x0a0fe40003f66270 */
[-C--:B------:R-:W-:Y:S02]  /*8d80*/  ISETP.GE.AND P4, PT, R7, R4.reuse, PT ;  /* 0x000000040700720c */ /* 0x080fe40003f86270 */
[----:B------:R-:W-:Y:S01]  /*8d90*/  ISETP.GE.AND P5, PT, R6, R4, PT ;  /* 0x000000040600720c */ /* 0x000fe20003fa6270 */
[----:B------:R-:W-:-:S12]  /*8da0*/  @P6 BRA `(.L_x_1463) ;  /* 0x0000000000a86947 */ /* 0x000fd80003800000 */
[----:B------:R-:W0:Y:S01]  /*8db0*/  LDS.128 R4, [R3+0xc400] ;  /* 0x00c4000003047984 */ /* 0x000e220000000c00 */
[----:B------:R-:W-:Y:S01]  /*8dc0*/  SHF.R.U32.HI R50, RZ, 0x10, R37 ;  /* 0x00000010ff327819 */ /* 0x000fe20000011625 */
[----:B------:R-:W-:Y:S01]  /*8dd0*/  HADD2.F32 R49, -RZ, R49.H0_H0 ;  /* 0x20000031ff317230 */ /* 0x000fe20000004100 */
[--C-:B------:R-:W-:Y:S01]  /*8de0*/  SHF.R.U32.HI R48, RZ, 0x10, R39.reuse ;  /* 0x00000010ff307819 */ /* 0x100fe20000011627 */
        /* <DEDUP_REMOVED lines=10> */
[----:B------:R-:W-:Y:S01]  /*8e90*/  FMUL.FTZ R39, R39, R48 ;  /* 0x0000003027277220 */ /* 0x000fe20000410000 */
[--C-:B------:R-:W-:Y:S02]  /*8ea0*/  HADD2.F32 R36, -RZ, R6.reuse.H0_H0 ;  /* 0x20000006ff247230 */ /* 0x100fe40000004100 */
[----:B------:R-:W-:Y:S01]  /*8eb0*/  FMUL.FTZ R52, R4, R49 ;  /* 0x0000003104347220 */ /* 0x000fe20000410000 */
[----:B------:R-:W-:-:S02]  /*8ec0*/  HADD2.F32 R37, -RZ, R6.H1_H1 ;  /* 0x30000006ff257230 */ /* 0x000fc40000004100 */
[C---:B------:R-:W-:Y:S01]  /*8ed0*/  FFMA.FTZ R53, R38.reuse, R48, -R51 ;  /* 0x0000003026357223 */ /* 0x040fe20000010833 */
[--C-:B------:R-:W-:Y:S02]  /*8ee0*/  HADD2.F32 R6, -RZ, R5.reuse.H0_H0 ;  /* 0x20000005ff067230 */ /* 0x100fe40000004100 */
[----:B------:R-:W-:Y:S01]  /*8ef0*/  FFMA.FTZ R54, R38, R50, R39 ;  /* 0x0000003226367223 */ /* 0x000fe20000010027 */
[-C--:B------:R-:W-:Y:S01]  /*8f00*/  FMUL.FTZ R48, R4, R47.reuse ;  /* 0x0000002f04307220 */ /* 0x080fe20000410000 */
[C---:B------:R-:W-:Y:S01]  /*8f10*/  FFMA.FTZ R52, R7.reuse, R47, -R52 ;  /* 0x0000002f07347223 */ /* 0x040fe20000010834 */
[----:B------:R-:W-:Y:S02]  /*8f20*/  HADD2.F32 R5, -RZ, R5.H1_H1 ;  /* 0x30000005ff057230 */ /* 0x000fe40000004100 */
[----:B------:R-:W-:Y:S02]  /*8f30*/  HADD2.F32 R47, -RZ, R46.H1_H1 ;  /* 0x3000002eff2f7230 */ /* 0x000fe40000004100 */
[----:B------:R-:W-:Y:S01]  /*8f40*/  FFMA.FTZ R49, R7, R49, R48 ;  /* 0x0000003107317223 */ /* 0x000fe20000010030 */
[----:B------:R-:W-:-:S02]  /*8f50*/  HADD2.F32 R38, -RZ, R57.H1_H1 ;  /* 0x30000039ff267230 */ /* 0x000fc40000004100 */
        /* <DEDUP_REMOVED lines=15> */
.L_x_1463:
[----:B------:R-:W-:Y:S05]  /*9050*/  BSYNC B1 ;  /* 0x0000000000017941 */ /* 0x000fea0003800000 */
.L_x_1462:
[----:B------:R-:W-:Y:S01]  /*9060*/  BSSY B1, `(.L_x_1464) ;  /* 0x000002d000017945 */ /* 0x000fe20003800000 */
[----:B------:R-:W-:-:S03]  /*9070*/  @P0 VIADD R0, R3, 0xffffffe0 ;  /* 0xffffffe003000836 */ /* 0x000fc60000000000 */
[----:B------:R-:W-:Y:S05]  /*9080*/  @P1 BRA `(.L_x_1465) ;  /* 0x0000000000a81947 */ /* 0x000fea0003800000 */
[----:B0-----:R-:W0:Y:S01]  /*9090*/  LDS.128 R4, [R0+0xc400] ;  /* 0x00c4000000047984 */ /* 0x001e220000000c00 */
        /* <DEDUP_REMOVED lines=32> */
[----:B------:R-:W-:Y:S01]  /*92a0*/  FMUL.FTZ R36, R5, R4 ;  /* 0x0000000405247220 */ /* 0x000fe20000410000 */
        /* <DEDUP_REMOVED lines=8> */
.L_x_1465:
[----:B------:R-:W-:Y:S05]  /*9330*/  BSYNC B1 ;  /* 0x0000000000017941 */ /* 0x000fea0003800000 */
.L_x_1464:
        /* <DEDUP_REMOVED lines=21> */
[--C-:B------:R-:W-:Y:S02]  /*9490*/  HADD2.F32 R31, -RZ, R44.reuse.H1_H1 ;  /* 0x3000002cff1f7230 */ /* 0x100fe40000004100 */
[----:B------:R-:W-:Y:S01]  /*94a0*/  FFMA.FTZ R35, R30, R33, -R35 ;  /* 0x000000211e237223 */ /* 0x000fe20000010823 */
[--C-:B------:R-:W-:Y:S02]  /*94b0*/  HADD2.F32 R6, -RZ, R5.reuse.H0_H0 ;  /* 0x20000005ff067230 */ /* 0x100fe40000004100 */
[-C--:B------:R-:W-:Y:S01]  /*94c0*/  FMUL.FTZ R34, R4, R32.reuse ;  /* 0x0000002004227220 */ /* 0x080fe20000410000 */
[----:B------:R-:W-:Y:S02]  /*94d0*/  HADD2.F32 R44, -RZ, R44.H0_H0 ;  /* 0x2000002cff2c7230 */ /* 0x000fe40000004100 */
[----:B------:R-:W-:Y:S01]  /*94e0*/  FFMA.FTZ R36, R7, R32, -R36 ;  /* 0x0000002007247223 */ /* 0x000fe20000010824 */
[----:B------:R-:W-:-:S02]  /*94f0*/  HADD2.F32 R5, -RZ, R5.H1_H1 ;  /* 0x30000005ff057230 */ /* 0x000fc40000004100 */
[----:B------:R-:W-:Y:S01]  /*9500*/  FFMA.FTZ R45, R7, R45, R34 ;  /* 0x0000002d072d7223 */ /* 0x000fe20000010022 */
[----:B------:R-:W-:Y:S02]  /*9510*/  HADD2.F32 R30, -RZ, R37.H0_H0 ;  /* 0x20000025ff1e7230 */ /* 0x000fe40000004100 */
[CC--:B------:R-:W-:Y:S01]  /*9520*/  FMUL.FTZ R33, R29.reuse, R31.reuse ;  /* 0x0000001f1d217220 */ /* 0x0c0fe20000410000 */
[----:B------:R-:W-:Y:S02]  /*9530*/  HADD2.F32 R4, -RZ, R39.H0_H0 ;  /* 0x20000027ff047230 */ /* 0x000fe40000004100 */
[----:B------:R-:W-:Y:S01]  /*9540*/  FMUL.FTZ R32, R29, R44 ;  /* 0x0000002c1d207220 */ /* 0x000fe20000410000 */
        /* <DEDUP_REMOVED lines=11> */
.L_x_1467:
[----:B------:R-:W-:Y:S05]  /*9600*/  BSYNC B1 ;  /* 0x0000000000017941 */ /* 0x000fea0003800000 */
.L_x_1466:
        /* <DEDUP_REMOVED lines=44> */
.L_x_1469:
[----:B------:R-:W-:Y:S05]  /*98d0*/  BSYNC B1 ;  /* 0x0000000000017941 */ /* 0x000fea0003800000 */
.L_x_1468:
        /* <DEDUP_REMOVED lines=44> */
.L_x_1471:
[----:B------:R-:W-:Y:S05]  /*9ba0*/  BSYNC B1 ;  /* 0x0000000000017941 */ /* 0x000fea0003800000 */
.L_x_1470:
        /* <DEDUP_REMOVED lines=44> */
.L_x_1455:
[----:B------:R-:W3:Y:S01]  /*9e70*/  LDC R9, c[0x0][0x448] ;  /* 0x00011200ff097b82 */ /* 0x000ee20000000800 */
[----:B------:R-:W-:Y:S01]  /*9e80*/  ULDC.64 UR4, c[0x0][0x3f8] ;  /* 0x0000fe0000047ab9 */ /* 0x000fe20000000a00 */
[----:B------:R-:W-:Y:S01]  /*9e90*/  ULDC.64 UR6, c[0x0][0x408] ;  /* 0x0001020000067ab9 */ /* 0x000fe20000000a00 */
        /* <DEDUP_REMOVED lines=8> */
[----:B----4-:R-:W-:Y:S01]  /*9f20*/  @P0 SHF.R.U32.HI R3, RZ, R5, R0 ;  /* 0x00000005ff030219 */ /* 0x010fe20000011600 */
[----:B------:R-:W-:-:S03]  /*9f30*/  IMAD.MOV.U32 R5, RZ, RZ, R27 ;  /* 0x000000ffff057224 */ /* 0x000fc600078e001b */
        /* <DEDUP_REMOVED lines=18> */
[----:B------:R-:W0:Y:S04]  /*a060*/  SHFL.IDX PT, R0, R0, RZ, 0x1e1f ;  /* 0x001e1fff00007589 */ /* 0x000e2800000e0000 */
[----:B------:R-:W0:Y:S04]  /*a070*/  SHFL.IDX PT, R21, R21, RZ, 0x1e1f ;  /* 0x001e1fff15157589 */ /* 0x000e2800000e0000 */
[----:B---3--:R-:W0:Y:S02]  /*a080*/  SHFL.IDX PT, R20, R20, RZ, 0x1e1f ;  /* 0x001e1fff14147589 */ /* 0x008e2400000e0000 */
.L_x_1745:
[----:B------:R-:W-:Y:S01]  /*a090*/  IMAD R9, R140, R9, RZ ;  /* 0x000000098c097224 */ /* 0x000fe200078e02ff */
[----:B------:R-:W-:Y:S01]  /*a0a0*/  BSSY B1, `(.L_x_1473) ;  /* 0x0000038000017945 */ /* 0x000fe20003800000 */
[----:B------:R-:W-:Y:S02]  /*a0b0*/  CS2R R4, SRZ ;  /* 0x0000000000047805 */ /* 0x000fe4000001ff00 */
[----:B------:R-:W-:Y:S01]  /*a0c0*/  CS2R R6, SRZ ;  /* 0x0000000000067805 */ /* 0x000fe2000001ff00 */
[----:B------:R-:W-:Y:S01]  /*a0d0*/  IMAD R48, R33, -0xc0, R9 ;  /* 0xffffff4021307824 */ /* 0x000fe200078e0209 */
[----:B------:R-:W-:Y:S02]  /*a0e0*/  ISETP.GE.AND P0, PT, R10, R9, PT ;  /* 0x000000090a00720c */ /* 0x000fe40003f06270 */
[----:B------:R-:W-:Y:S02]  /*a0f0*/  CS2R R8, SRZ ;  /* 0x0000000000087805 */ /* 0x000fe4000001ff00 */
[----:B------:R-:W-:-:S02]  /*a100*/  CS2R R10, SRZ ;  /* 0x00000000000a7805 */ /* 0x000fc4000001ff00 */
[----:B------:R-:W-:Y:S02]  /*a110*/  CS2R R12, SRZ ;  /* 0x00000000000c7805 */ /* 0x000fe4000001ff00 */
[----:B0-----:R-:W-:Y:S02]  /*a120*/  CS2R R14, SRZ ;  /* 0x00000000000e7805 */ /* 0x001fe4000001ff00 */
        /* <DEDUP_REMOVED lines=9> */
[----:B------:R-:W2:Y:S01]  /*a1c0*/  LDL R37, [R1+0x30] ;  /* 0x0000300001257983 */ /* 0x000ea20000100800 */
[C---:B------:R-:W-:Y:S01]  /*a1d0*/  VIADD R5, R16.reuse, 0x20 ;  /* 0x0000002010057836 */ /* 0x040fe20000000000 */
[C---:B------:R-:W-:Y:S01]  /*a1e0*/  ISETP.GE.AND P2, PT, R16.reuse, UR4, PT ;  /* 0x0000000410007c0c */ /* 0x040fe2000bf46270 */
[----:B------:R-:W-:-:S03]  /*a1f0*/  VIADD R4, R16, 0x10 ;  /* 0x0000001010047836 */ /* 0x000fc60000000000 */
[----:B------:R-:W-:Y:S02]  /*a200*/  ISETP.GE.AND P4, PT, R5, UR4, PT ;  /* 0x0000000405007c0c */ /* 0x000fe4000bf86270 */
[----:B------:R-:W-:Y:S01]  /*a210*/  ISETP.GE.AND P3, PT, R4, UR4, PT ;  /* 0x0000000404007c0c */ /* 0x000fe2000bf66270 */
[----:B------:R-:W-:-:S06]  /*a220*/  IMAD.MOV.U32 R4, RZ, RZ, R0 ;  /* 0x000000ffff047224 */ /* 0x000fcc00078e0000 */
[----:B------:R-:W-:Y:S02]  /*a230*/  @!P2 IMAD.SHL.U32 R39, R16, 0x2, RZ ;  /* 0x000000021027a824 */ /* 0x000fe400078e00ff */
[----:B----4-:R-:W-:-:S03]  /*a240*/  IMAD.MOV.U32 R5, RZ, RZ, R3 ;  /* 0x000000ffff057224 */ /* 0x010fc600078e0003 */
[----:B------:R-:W-:Y:S02]  /*a250*/  @!P2 IADD3 R38, P1, R20, R39, RZ ;  /* 0x000000271426a210 */ /* 0x000fe40007f3e0ff */
        /* <DEDUP_REMOVED lines=11> */
[----:B---3--:R-:W-:Y:S01]  /*a310*/  @!P4 IMAD.SHL.U32 R47, R36, 0x8, RZ ;  /* 0x00000008242fc824 */ /* 0x008fe200078e00ff */
[----:B------:R-:W-:-:S02]  /*a320*/  @!P2 IADD3 R36, P0, R0, R39, RZ ;  /* 0x000000270024a210 */ /* 0x000fc40007f1e0ff */
[----:B------:R-:W-:Y:S01]  /*a330*/  @!P2 SHF.L.U64.HI R0, R16, 0x1, R17 ;  /* 0x000000011000a819 */ /* 0x000fe20000010211 */
[----:B--2---:R-:W-:Y:S02]  /*a340*/  @!P3 IMAD.SHL.U32 R43, R37, 0x8, RZ ;  /* 0x00000008252bb824 */ /* 0x004fe400078e00ff */
[----:B------:R-:W-:-:S04]  /*a350*/  @!P4 IMAD.WIDE R44, R47, 0x2, R4 ;  /* 0x000000022f2cc825 */ /* 0x000fc800078e0204 */
[C---:B-1----:R-:W-:Y:S01]  /*a360*/  @!P3 IMAD.WIDE R40, R43.reuse, 0x2, R4 ;  /* 0x000000022b28b825 */ /* 0x042fe200078e0204 */
[----:B------:R-:W-:Y:S01]  /*a370*/  CS2R R4, SRZ ;  /* 0x0000000000047805 */ /* 0x000fe2000001ff00 */
[----:B------:R0:W5:Y:S02]  /*a380*/  @!P4 LD.E.128 R32, desc[UR52][R44.64] ;  /* 0x000000342c20c980 */ /* 0x000164000c101d00 */
[--C-:B------:R-:W-:Y:S02]  /*a390*/  @!P3 IMAD.WIDE R42, R43, 0x2, R20.reuse ;  /* 0x000000022b2ab825 */ /* 0x100fe400078e0214 */
[----:B------:R0:W5:Y:S02]  /*a3a0*/  @!P3 LD.E.128 R28, desc[UR52][R40.64] ;  /* 0x00000034281cb980 */ /* 0x000164000c101d00 */
[----:B------:R-:W-:Y:S02]  /*a3b0*/  @!P4 IMAD.WIDE R46, R47, 0x2, R20 ;  /* 0x000000022f2ec825 */ /* 0x000fe400078e0214 */
[----:B------:R0:W5:Y:S02]  /*a3c0*/  @!P3 LD.E.128 R8, desc[UR52][R42.64] ;  /* 0x000000342a08b980 */ /* 0x000164000c101d00 */
[----:B------:R-:W-:-:S02]  /*a3d0*/  @!P2 IMAD.X R37, R3, 0x1, R0, P0 ;  /* 0x000000010325a824 */ /* 0x000fc400000e0600 */
[----:B------:R-:W-:Y:S01]  /*a3e0*/  @!P2 IMAD.X R39, R21, 0x1, R0, P1 ;  /* 0x000000011527a824 */ /* 0x000fe200008e0600 */
[----:B------:R0:W5:Y:S04]  /*a3f0*/  @!P4 LD.E.128 R12, desc[UR52][R46.64] ;  /* 0x000000342e0cc980 */ /* 0x000168000c101d00 */
[----:B------:R0:W5:Y:S04]  /*a400*/  @!P2 LD.E.128 R24, desc[UR52][R36.64] ;  /* 0x000000342418a980 */ /* 0x000168000c101d00 */
[----:B------:R0:W5:Y:S02]  /*a410*/  @!P2 LD.E.128 R4, desc[UR52][R38.64] ;  /* 0x000000342604a980 */ /* 0x000164000c101d00 */
.L_x_1474:
[----:B------:R-:W-:Y:S05]  /*a420*/  BSYNC B1 ;  /* 0x0000000000017941 */ /* 0x000fea0003800000 */
.L_x_1473:
[----:B------:R-:W4:Y:S01]  /*a430*/  S2R R0, SR_TID.X ;  /* 0x0000000000007919 */ /* 0x000f220000002100 */
[----:B------:R-:W-:Y:S01]  /*a440*/  ULEA.HI UR4, UR37, UR37, URZ, 0x1 ;  /* 0x0000002525047291 */ /* 0x000fe2000f8f083f */
[----:B-----5:R-:W-:Y:S01]  /*a450*/  IMAD.MOV.U32 R20, RZ, RZ, R6 ;  /* 0x000000ffff147224 */ /* 0x020fe200078e0006 */
[----:B------:R-:W-:Y:S01]  /*a460*/  VIMNMX R48, R48, 0xc0, PT ;  /* 0x000000c030307848 */ /* 0x000fe20003fe0100 */
[----:B0-----:R-:W-:Y:S01]  /*a470*/  IMAD.MOV.U32 R36, RZ, RZ, R13 ;  /* 0x000000ffff247224 */ /* 0x001fe200078e000d */
[----:B------:R-:W-:Y:S01]  /*a480*/  ULOP3.LUT UR4, UR4, 0xfffffffe, URZ, 0xc0, !UPT ;  /* 0xfffffffe04047892 */ /* 0x000fe2000f8ec03f */
[----:B------:R-:W-:Y:S01]  /*a490*/  IMAD.MOV.U32 R37, RZ, RZ, R25 ;  /* 0x000000ffff257224 */ /* 0x000fe200078e0019 */
[----:B------:R-:W-:Y:S01]  /*a4a0*/  PRMT R66, R20, 0x7610, R66 ;  /* 0x0000761014427816 */ /* 0x000fe20000000042 */
[----:B------:R-:W-:Y:S01]  /*a4b0*/  IMAD.MOV.U32 R20, RZ, RZ, R8 ;  /* 0x000000ffff147224 */ /* 0x000fe200078e0008 */
[----:B------:R-:W-:Y:S01]  /*a4c0*/  UIADD3 UR4, UR37, -UR4, URZ ;  /* 0x8000000425047290 */ /* 0x000fe2000fffe03f */
[----:B------:R-:W-:Y:S01]  /*a4d0*/  BSSY B1, `(.L_x_1475) ;  /* 0x000002a000017945 */ /* 0x000fe20003800000 */
[----:B------:R-:W-:Y:S01]  /*a4e0*/  PRMT R55, R37, 0x7610, R55 ;  /* 0x0000761025377816 */ /* 0x000fe20000000037 */
[----:B------:R-:W-:-:S02]  /*a4f0*/  IMAD.MOV.U32 R37, RZ, RZ, R29 ;  /* 0x000000ffff257224 */ /* 0x000fc400078e001d */
[----:B----4-:R-:W-:Y:S02]  /*a500*/  VIADD R3, R0, 0xffffff80 ;  /* 0xffffff8000037836 */ /* 0x010fe40000000000 */
[----:B------:R-:W-:-:S03]  /*a510*/  IMAD.MOV.U32 R0, RZ, RZ, R4 ;  /* 0x000000ffff007224 */ /* 0x000fc600078e0004 */
[----:B------:R-:W-:Y:S01]  /*a520*/  LEA.HI R21, R3, R3, RZ, 0x1 ;  /* 0x0000000303157211 */ /* 0x000fe200078f08ff */
[----:B------:R-:W-:Y:S01]  /*a530*/  IMAD.MOV.U32 R3, RZ, RZ, R5 ;  /* 0x000000ffff037224 */ /* 0x000fe200078e0005 */
[----:B------:R-:W-:Y:S01]  /*a540*/  PRMT R58, R0, 0x7610, R58 ;  /* 0x00007610003a7816 */ /* 0x000fe2000000003a */
[----:B------:R-:W-:Y:S01]  /*a550*/  IMAD.MOV.U32 R0, RZ, RZ, R7 ;  /* 0x000000ffff007224 */ /* 0x000fe200078e0007 */
[----:B------:R-:W-:Y:S02]  /*a560*/  SHF.R.S32.HI R21, RZ, 0x1, R21 ;  /* 0x00000001ff157819 */ /* 0x000fe40000011415 */
[----:B------:R-:W-:Y:S01]  /*a570*/  PRMT R57, R3, 0x7610, R57 ;  /* 0x0000761003397816 */ /* 0x000fe20000000039 */
[----:B------:R-:W-:Y:S01]  /*a580*/  IMAD.U32 R3, RZ, RZ, UR4 ;  /* 0x00000004ff037e24 */ /* 0x000fe2000f8e00ff */
[----:B------:R-:W-:Y:S01]  /*a590*/  ISETP.GE.AND P1, PT, R21, R48, PT ;  /* 0x000000301500720c */ /* 0x000fe20003f26270 */
[----:B------:R-:W-:Y:S01]  /*a5a0*/  IMAD.MOV.U32 R21, RZ, RZ, R9 ;  /* 0x000000ffff157224 */ /* 0x000fe200078e0009 */
[----:B------:R-:W-:Y:S01]  /*a5b0*/  PRMT R66, R66, 0x5410, R0 ;  /* 0x0000541042427816 */ /* 0x000fe20000000000 */
[----:B------:R-:W-:Y:S01]  /*a5c0*/  IMAD.MOV.U32 R0, RZ, RZ, R10 ;  /* 0x000000ffff007224 */ /* 0x000fe200078e000a */
[----:B------:R-:W-:-:S02]  /*a5d0*/  SHF.L.U32 R3, R3, 0x1f, RZ ;  /* 0x0000001f03037819 */ /* 0x000fc400000006ff */
[----:B------:R-:W-:Y:S01]  /*a5e0*/  PRMT R47, R20, 0x5410, R21 ;  /* 0x00005410142f7816 */ /* 0x000fe20000000015 */
[----:B------:R-:W-:Y:S01]  /*a5f0*/  IMAD.MOV.U32 R20, RZ, RZ, R11 ;  /* 0x000000ffff147224 */ /* 0x000fe200078e000b */
[----:B------:R-:W0:Y:S01]  /*a600*/  SYNCS.PHASECHK.TRANS64.TRYWAIT P0, [R2+URZ+0x2d800], R3 ;  /* 0x02d80003020075a7 */ /* 0x000e22000800017f */
[----:B------:R-:W-:-:S03]  /*a610*/  IMAD.MOV.U32 R21, RZ, RZ, R12 ;  /* 0x000000ffff157224 */ /* 0x000fc600078e000c */
[----:B------:R-:W-:Y:S01]  /*a620*/  PRMT R48, R0, 0x5410, R20 ;  /* 0x0000541000307816 */ /* 0x000fe20000000014 */
[----:B------:R-:W-:Y:S01]  /*a630*/  IMAD.MOV.U32 R0, RZ, RZ, R14 ;  /* 0x000000ffff007224 */ /* 0x000fe200078e000e */
[----:B------:R-:W-:Y:S01]  /*a640*/  PRMT R21, R21, 0x5410, R36 ;  /* 0x0000541015157816 */ /* 0x000fe20000000024 */
[----:B------:R-:W-:Y:S02]  /*a650*/  IMAD.MOV.U32 R20, RZ, RZ, R15 ;  /* 0x000000ffff147224 */ /* 0x000fe400078e000f */
        /* <DEDUP_REMOVED lines=10> */
[----:B------:R-:W-:Y:S02]  /*a700*/  IMAD.MOV.U32 R36, RZ, RZ, R32 ;  /* 0x000000ffff247224 */ /* 0x000fe400078e0020 */
[----:B------:R-:W-:Y:S01]  /*a710*/  IMAD.MOV.U32 R37, RZ, RZ, R33 ;  /* 0x000000ffff257224 */ /* 0x000fe200078e0021 */
[----:B------:R-:W-:Y:S01]  /*a720*/  PRMT R50, R0, 0x5410, R20 ;  /* 0x0000541000327816 */ /* 0x000fe20000000014 */
[----:B------:R-:W-:Y:S02]  /*a730*/  IMAD.MOV.U32 R0, RZ, RZ, R34 ;  /* 0x000000ffff007224 */ /* 0x000fe400078e0022 */
[----:B------:R-:W-:Y:S01]  /*a740*/  IMAD.MOV.U32 R20, RZ, RZ, R35 ;  /* 0x000000ffff147224 */ /* 0x000fe200078e0023 */
[----:B------:R-:W-:Y:S01]  /*a750*/  PRMT R45, R36, 0x5410, R37 ;  /* 0x00005410242d7816 */ /* 0x000fe20000000025 */
[----:B0-----:R-:W-:Y:S06]  /*a760*/  @!P0 BRA `(.L_x_1476) ;  /* 0x0000018400b08947 */ /* 0x001fec0003800000 */
.L_x_1746:
[----:B------:R-:W-:Y:S05]  /*a770*/  BSYNC B1 ;  /* 0x0000000000017941 */ /* 0x000fea0003800000 */
.L_x_1475:
[----:B------:R-:W-:Y:S01]  /*a780*/  PRMT R46, R0, 0x5410, R20 ;  /* 0x00005410002e7816 */ /* 0x000fe20000000014 */
[----:B------:R-:W-:Y:S06]  /*a790*/  @P1 BRA `(.L_x_1461) ;  /* 0x00000014003c1947 */ /* 0x000fec0003800000 */
[----:B------:R3:W5:Y:S01]  /*a7a0*/  LDL R70, [R1+0x14] ;  /* 0x0000140001467983 */ /* 0x0007620000100800 */
[----:B0-----:R-:W0:Y:S03]  /*a7b0*/  LDC R3, c[0x0][0x3f4] ;  /* 0x0000fd00ff037b82 */ /* 0x001e260000000800 */
[----:B------:R3:W5:Y:S04]  /*a7c0*/  LDL R69, [R1+0x24] ;  /* 0x0000240001457983 */ /* 0x0007680000100800 */
[----:B------:R3:W5:Y:S01]  /*a7d0*/  LDL R68, [R1+0x20] ;  /* 0x0000200001447983 */ /* 0x0007620000100800 */
[C---:B------:R-:W-:Y:S01]  /*a7e0*/  VIADD R0, R16.reuse, 0x10 ;  /* 0x0000001010007836 */ /* 0x040fe20000000000 */
[----:B------:R-:W-:Y:S01]  /*a7f0*/  BSSY B1, `(.L_x_1477) ;  /* 0x000006d000017945 */ /* 0x000fe20003800000 */
[C---:B------:R-:W-:Y:S01]  /*a800*/  VIADD R20, R16.reuse, 0x20 ;  /* 0x0000002010147836 */ /* 0x040fe20000000000 */
[----:B0-----:R-:W-:-:S02]  /*a810*/  ISETP.GE.AND P0, PT, R16, R3, PT ;  /* 0x000000031000720c */ /* 0x001fc40003f06270 */
[-C--:B------:R-:W-:Y:S02]  /*a820*/  ISETP.GE.AND P1, PT, R0, R3.reuse, PT ;  /* 0x000000030000720c */ /* 0x080fe40003f26270 */
[----:B------:R-:W-:-:S09]  /*a830*/  ISETP.GE.AND P2, PT, R20, R3, PT ;  /* 0x000000031400720c */ /* 0x000fd20003f46270 */
[----:B---3--:R-:W-:Y:S05]  /*a840*/  @P0 BRA `(.L_x_1478) ;  /* 0x00000004009c0947 */ /* 0x008fea0003800000 */
[----:B------:R-:W0:Y:S01]  /*a850*/  S2R R36, SR_TID.X ;  /* 0x0000000000247919 */ /* 0x000e220000002100 */
[----:B-----5:R-:W-:Y:S01]  /*a860*/  LOP3.LUT R20, R70, 0x18, R16, 0xf8, !PT ;  /* 0x0000001846147812 */ /* 0x020fe200078ef810 */
[----:B------:R-:W-:Y:S01]  /*a870*/  HADD2.F32 R57, -RZ, R57.H0_H0 ;  /* 0x20000039ff397230 */ /* 0x000fe20000004100 */
[--C-:B------:R-:W-:Y:S01]  /*a880*/  SHF.R.U64 R24, R24, 0x10, R25.reuse ;  /* 0x0000001018187819 */ /* 0x100fe20000001219 */
[----:B------:R-:W-:Y:S01]  /*a890*/  HADD2.F32 R55, -RZ, R55.H0_H0 ;  /* 0x20000037ff377230 */ /* 0x000fe20000004100 */
[----:B------:R-:W-:Y:S01]  /*a8a0*/  LOP3.LUT R20, R20, R68, RZ, 0x3c, !PT ;  /* 0x0000004414147212 */ /* 0x000fe200078e3cff */
[----:B------:R-:W-:Y:S01]  /*a8b0*/  HADD2.F32 R58, -RZ, R58.H0_H0 ;  /* 0x2000003aff3a7230 */ /* 0x000fe20000004100 */
[----:B------:R-:W-:Y:S02]  /*a8c0*/  SHF.R.U32.HI R56, RZ, 0x10, R25 ;  /* 0x00000010ff387819 */ /* 0x000fe40000011619 */
[--C-:B------:R-:W-:Y:S02]  /*a8d0*/  SHF.R.U64 R25, R4, 0x10, R5.reuse ;  /* 0x0000001004197819 */ /* 0x100fe40000001205 */
[----:B------:R-:W-:-:S02]  /*a8e0*/  SHF.R.U32.HI R59, RZ, 0x10, R5 ;  /* 0x00000010ff3b7819 */ /* 0x000fc40000011605 */
[----:B------:R-:W-:Y:S01]  /*a8f0*/  SHF.R.U64 R5, R6, 0x10, R7 ;  /* 0x0000001006057819 */ /* 0x000fe20000001207 */
[----:B------:R-:W-:Y:S01]  /*a900*/  HADD2.F32 R25, -RZ, R25.H0_H0 ;  /* 0x20000019ff197230 */ /* 0x000fe20000004100 */
[--C-:B------:R-:W-:Y:S01]  /*a910*/  SHF.R.U64 R4, R26, 0x10, R27.reuse ;  /* 0x000000101a047819 */ /* 0x100fe2000000121b */
[----:B------:R-:W-:Y:S01]  /*a920*/  HADD2.F32 R59, -RZ, R59.H0_H0 ;  /* 0x2000003bff3b7230 */ /* 0x000fe20000004100 */
[----:B------:R-:W-:Y:S02]  /*a930*/  SHF.R.U32.HI R65, RZ, 0x10, R27 ;  /* 0x00000010ff417819 */ /* 0x000fe4000001161b */
[----:B------:R-:W-:Y:S01]  /*a940*/  SHF.R.U32.HI R64, RZ, 0x10, R7 ;  /* 0x00000010ff407819 */ /* 0x000fe20000011607 */
[----:B0-----:R-:W-:-:S05]  /*a950*/  VIADD R37, R36, 0xffffff80 ;  /* 0xffffff8024257836 */ /* 0x001fca0000000000 */
[----:B------:R-:W-:-:S04]  /*a960*/  LEA.HI R36, R37, R37, RZ, 0x1 ;  /* 0x0000002525247211 */ /* 0x000fc800078f08ff */
[----:B------:R-:W-:-:S05]  /*a970*/  LOP3.LUT R36, R36, 0xfffffffe, RZ, 0xc0, !PT ;  /* 0xfffffffe24247812 */ /* 0x000fca00078ec0ff */
[----:B------:R-:W-:-:S05]  /*a980*/  IMAD.IADD R36, R37, 0x1, -R36 ;  /* 0x0000000125247824 */ /* 0x000fca00078e0a24 */
[----:B------:R-:W-:Y:S01]  /*a990*/  LEA.HI R0, R3, R36, RZ, 0x1d ;  /* 0x0000002403007211 */ /* 0x000fe200078fe8ff */
[----:B------:R-:W-:-:S03]  /*a9a0*/  IMAD.IADD R36, R69, 0x1, R20 ;  /* 0x0000000145247824 */ /* 0x000fc600078e0214 */
[----:B------:R-:W-:-:S04]  /*a9b0*/  SHF.R.S32.HI R37, RZ, 0x1f, R0 ;  /* 0x0000001fff257819 */ /* 0x000fc80000011400 */
[----:B------:R-:W-:Y:S01]  /*a9c0*/  LEA.HI R37, R37, R0, RZ, 0x2 ;  /* 0x0000000025257211 */ /* 0x000fe200078f10ff */
[----:B------:R-:W-:-:S03]  /*a9d0*/  IMAD.SHL.U32 R0, R0, 0x8, RZ ;  /* 0x0000000800007824 */ /* 0x000fc600078e00ff */
[----:B------:R-:W-:Y:S02]  /*a9e0*/  SHF.R.S32.HI R37, RZ, 0x2, R37 ;  /* 0x00000002ff257819 */ /* 0x000fe40000011425 */
[----:B------:R-:W-:Y:S02]  /*a9f0*/  LOP3.LUT R20, R70, 0x18, R0, 0xf8, !PT ;  /* 0x0000001846147812 */ /* 0x000fe400078ef800 */
[----:B------:R-:W-:Y:S01]  /*aa00*/  LEA R0, R36, UR40, 0x1 ;  /* 0x0000002824007c11 */ /* 0x000fe2000f8e08ff */
[----:B-1----:R-:W-:Y:S01]  /*aa10*/  IMAD R40, R37, 0x1800, R69 ;  /* 0x0000180025287824 */ /* 0x002fe200078e0245 */
[----:B--2---:R-:W-:-:S03]  /*aa20*/  LOP3.LUT R41, R20, R68, RZ, 0x3c, !PT ;  /* 0x0000004414297212 */ /* 0x004fc600078e3cff */
[----:B------:R-:W0:Y:S02]  /*aa30*/  LDS.128 R36, [R0] ;  /* 0x0000000000247984 */ /* 0x000e240000000c00 */
[----:B------:R-:W-:-:S04]  /*aa40*/  IMAD.IADD R41, R40, 0x1, R41 ;  /* 0x0000000128297824 */ /* 0x000fc800078e0229 */
[----:B------:R-:W-:-:S05]  /*aa50*/  IMAD R20, R41, 0x2, R2 ;  /* 0x0000000229147824 */ /* 0x000fca00078e0202 */
[----:B------:R-:W1:Y:S01]  /*aa60*/  LDS.128 R40, [R20+0xc400] ;  /* 0x00c4000014287984 */ /* 0x000e620000000c00 */
[--C-:B0-----:R-:W-:Y:S02]  /*aa70*/  HADD2.F32 R26, -RZ, R37.reuse.H0_H0 ;  /* 0x20000025ff1a7230 */ /* 0x101fe40000004100 */
[----:B------:R-:W-:Y:S02]  /*aa80*/  HADD2.F32 R37, -RZ, R37.H1_H1 ;  /* 0x30000025ff257230 */ /* 0x000fe40000004100 */
[----:B------:R-:W-:Y:S02]  /*aa90*/  HADD2.F32 R27, -RZ, R36.H0_H0 ;  /* 0x20000024ff1b7230 */ /* 0x000fe40000004100 */
[----:B------:R-:W-:Y:S02]  /*aaa0*/  HADD2.F32 R51, -RZ, R38.H0_H0 ;  /* 0x20000026ff337230 */ /* 0x000fe40000004100 */
[--C-:B------:R-:W-:Y:S02]  /*aab0*/  HADD2.F32 R7, -RZ, R39.reuse.H0_H0 ;  /* 0x20000027ff077230 */ /* 0x100fe40000004100 */
[----:B------:R-:W-:-:S02]  /*aac0*/  HADD2.F32 R39, -RZ, R39.H1_H1 ;  /* 0x30000027ff277230 */ /* 0x000fc40000004100 */
[--C-:B-1----:R-:W-:Y:S02]  /*aad0*/  HADD2.F32 R6, -RZ, R41.reuse.H0_H0 ;  /* 0x20000029ff067230 */ /* 0x102fe40000004100 */
[----:B------:R-:W-:Y:S02]  /*aae0*/  HADD2.F32 R52, -RZ, R41.H1_H1 ;  /* 0x30000029ff347230 */ /* 0x000fe40000004100 */
[----:B------:R-:W-:Y:S02]  /*aaf0*/  HADD2.F32 R41, -RZ, R40.H0_H0 ;  /* 0x20000028ff297230 */ /* 0x000fe40000004100 */
[C---:B------:R-:W-:Y:S01]  /*ab00*/  FMUL.FTZ R61, R6.reuse, R57 ;  /* 0x00000039063d7220 */ /* 0x040fe20000410000 */
[----:B------:R-:W-:Y:S01]  /*ab10*/  FMUL.FTZ R63, R6, R55 ;  /* 0x00000037063f7220 */ /* 0x000fe20000410000 */
[----:B------:R-:W-:Y:S01]  /*ab20*/  FMUL.FTZ R60, R52, R59 ;  /* 0x0000003b343c7220 */ /* 0x000fe20000410000 */
[----:B------:R-:W-:Y:S02]  /*ab30*/  HADD2.F32 R53, -RZ, R42.H0_H0 ;  /* 0x2000002aff357230 */ /* 0x000fe40000004100 */
[----:B------:R-:W-:Y:S01]  /*ab40*/  FFMA.FTZ R6, R26, R55, -R61 ;  /* 0x000000371a067223 */ /* 0x000fe2000001083d */
[----:B------:R-:W-:-:S02]  /*ab50*/  HADD2.F32 R55, -RZ, R56.H0_H0 ;  /* 0x20000038ff377230 */ /* 0x000fc40000004100 */
[----:B------:R-:W-:Y:S01]  /*ab60*/  FFMA.FTZ R26, R26, R57, R63 ;  /* 0x000000391a1a7223 */ /* 0x000fe2000001003f */
[----:B------:R-:W-:Y:S02]  /*ab70*/  HADD2.F32 R56, -RZ, R62.H0_H0 ;  /* 0x2000003eff387230 */ /* 0x000fe40000004100 */
[----:B------:R-:W-:Y:S02]  /*ab80*/  HADD2.F32 R54, -RZ, R43.H0_H0 ;  /* 0x2000002bff367230 */ /* 0x000fe40000004100 */
[-C--:B------:R-:W-:Y:S01]  /*ab90*/  FMUL.FTZ R62, R52, R55.reuse ;  /* 0x00000037343e7220 */ /* 0x080fe20000410000 */
[----:B------:R-:W-:Y:S01]  /*aba0*/  FFMA.FTZ R57, R37, R55, -R60 ;  /* 0x0000003725397223 */ /* 0x000fe2000001083c */
[C---:B------:R-:W-:Y:S01]  /*abb0*/  FMUL.FTZ R52, R41.reuse, R58 ;  /* 0x0000003a29347220 */ /* 0x040fe20000410000 */
[-C--:B------:R-:W-:Y:S01]  /*abc0*/  FMUL.FTZ R55, R41, R56.reuse ;  /* 0x0000003829377220 */ /* 0x080fe20000410000 */
[----:B------:R-:W-:Y:S02]  /*abd0*/  HADD2.F32 R60, -RZ, R66.H0_H0 ;  /* 0x20000042ff3c7230 */ /* 0x000fe40000004100 */
[----:B------:R-:W-:Y:S01]  /*abe0*/  FFMA.FTZ R59, R37, R59, R62 ;  /* 0x0000003b253b7223 */ /* 0x000fe2000001003e */
[----:B------:R-:W-:Y:S01]  /*abf0*/  FFMA.FTZ R41, R27, R56, -R52 ;  /* 0x000000381b297223 */ /* 0x000fe20000010834 */
[----:B------:R-:W-:-:S02]  /*ac00*/  HADD2.F32 R52, -RZ, R67.H0_H0 ;  /* 0x20000043ff347230 */ /* 0x000fc40000004100 */
[----:B------:R-:W-:Y:S01]  /*ac10*/  FFMA.FTZ R55, R27, R58, R55 ;  /* 0x0000003a1b377223 */ /* 0x000fe20000010037 */
[----:B------:R-:W-:Y:S02]  /*ac20*/  HADD2.F32 R37, -RZ, R66.H1_H1 ;  /* 0x30000042ff257230 */ /* 0x000fe40000004100 */
[C---:B------:R-:W-:Y:S01]  /*ac30*/  FMUL.FTZ R56, R53.reuse, R60 ;  /* 0x0000003c35387220 */ /* 0x040fe20000410000 */
[----:B------:R-:W-:Y:S02]  /*ac40*/  HADD2.F32 R27, -RZ, R67.H1_H1 ;  /* 0x30000043ff1b7230 */ /* 0x000fe40000004100 */
[-C--:B------:R-:W-:Y:S01]  /*ac50*/  FMUL.FTZ R58, R53, R52.reuse ;  /* 0x00000034353a7220 */ /* 0x080fe20000410000 */
[----:B------:R-:W-:Y:S02]  /*ac60*/  HADD2.F32 R43, -RZ, R43.H1_H1 ;  /* 0x3000002bff2b7230 */ /* 0x000fe40000004100 */
[C---:B------:R-:W-:Y:S01]  /*ac70*/  FMUL.FTZ R62, R54.reuse, R37 ;  /* 0x00000025363e7220 */ /* 0x040fe20000410000 */
[----:B------:R-:W-:Y:S01]  /*ac80*/  FFMA.FTZ R53, R51, R52, -R56 ;  /* 0x0000003433357223 */ /* 0x000fe20000010838 */
[----:B------:R-:W-:Y:S01]  /*ac90*/  FMUL.FTZ R54, R54, R27 ;  /* 0x0000001b36367220 */ /* 0x000fe20000410000 */
[----:B------:R-:W-:-:S02]  /*aca0*/  HADD2.F32 R56, -RZ, R64.H0_H0 ;  /* 0x20000040ff387230 */ /* 0x000fc40000004100 */
[C---:B------:R-:W-:Y:S01]  /*acb0*/  FFMA.FTZ R62, R7.reuse, R27, -R62 ;  /* 0x0000001b073e7223 */ /* 0x040fe2000001083e */
[----:B------:R-:W-:Y:S02]  /*acc0*/  HADD2.F32 R52, -RZ, R65.H0_H0 ;  /* 0x20000041ff347230 */ /* 0x000fe40000004100 */
[----:B------:R-:W-:Y:S01]  /*acd0*/  FFMA.FTZ R54, R7, R37, R54 ;  /* 0x0000002507367223 */ /* 0x000fe20000010036 */
[----:B------:R-:W-:Y:S02]  /*ace0*/  HADD2.F32 R40, -RZ, R40.H1_H1 ;  /* 0x30000028ff287230 */ /* 0x000fe40000004100 */
[----:B------:R-:W-:Y:S01]  /*acf0*/  FFMA.FTZ R58, R51, R60, R58 ;  /* 0x0000003c333a7223 */ /* 0x000fe2000001003a */
[----:B------:R-:W-:Y:S02]  /*ad00*/  HADD2.F32 R7, -RZ, R24.H0_H0 ;  /* 0x20000018ff077230 */ /* 0x000fe40000004100 */
[----:B------:R-:W-:Y:S01]  /*ad10*/  FMUL.FTZ R60, R43, R56 ;  /* 0x000000382b3c7220 */ /* 0x000fe20000410000 */
[----:B------:R-:W-:-:S02]  /*ad20*/  HADD2.F32 R42, -RZ, R42.H1_H1 ;  /* 0x3000002aff2a7230 */ /* 0x000fc40000004100 */
[-C--:B------:R-:W-:Y:S01]  /*ad30*/  FMUL.FTZ R64, R43, R52.reuse ;  /* 0x000000342b407220 */ /* 0x080fe20000410000 */
[----:B------:R-:W-:Y:S02]  /*ad40*/  HADD2.F32 R27, -RZ, R5.H0_H0 ;  /* 0x20000005ff1b7230 */ /* 0x000fe40000004100 */
[----:B------:R-:W-:Y:S01]  /*ad50*/  FMUL.FTZ R37, R40, R25 ;  /* 0x0000001928257220 */ /* 0x000fe20000410000 */
[----:B------:R-:W-:Y:S02]  /*ad60*/  HADD2.F32 R5, -RZ, R4.H0_H0 ;  /* 0x20000004ff057230 */ /* 0x000fe40000004100 */
[C---:B------:R-:W-:Y:S01]  /*ad70*/  FFMA.FTZ R43, R39.reuse, R52, -R60 ;  /* 0x00000034272b7223 */ /* 0x040fe2000001083c */
[----:B------:R-:W-:Y:S02]  /*ad80*/  HADD2.F32 R36, -RZ, R36.H1_H1 ;  /* 0x30000024ff247230 */ /* 0x000fe40000004100 */
[----:B------:R-:W-:Y:S01]  /*ad90*/  FFMA.FTZ R51, R39, R56, R64 ;  /* 0x0000003827337223 */ /* 0x000fe20000010040 */
[----:B------:R-:W-:-:S02]  /*ada0*/  HADD2.F32 R38, -RZ, R38.H1_H1 ;  /* 0x30000026ff267230 */ /* 0x000fc40000004100 */
[----:B------:R-:W-:Y:S01]  /*adb0*/  FMUL.FTZ R40, R40, R7 ;  /* 0x0000000728287220 */ /* 0x000fe20000410000 */
[C---:B------:R-:W-:Y:S01]  /*adc0*/  FMUL.FTZ R39, R42.reuse, R27 ;  /* 0x0000001b2a277220 */ /* 0x040fe20000410000 */
[----:B------:R-:W-:Y:S01]  /*add0*/  FMUL.FTZ R42, R42, R5 ;  /* 0x000000052a2a7220 */ /* 0x000fe20000410000 */
[C---:B------:R-:W-:Y:S01]  /*ade0*/  FFMA.FTZ R4, R36.reuse, R7, -R37 ;  /* 0x0000000724047223 */ /* 0x040fe20000010825 */
[----:B------:R-:W-:Y:S01]  /*adf0*/  FFMA.FTZ R24, R36, R25, R40 ;  /* 0x0000001924187223 */ /* 0x000fe20000010028 */
[C---:B------:R-:W-:Y:S01]  /*ae00*/  FFMA.FTZ R36, R38.reuse, R5, -R39 ;  /* 0x0000000526247223 */ /* 0x040fe20000010827 */
[----:B------:R-:W-:Y:S01]  /*ae10*/  FFMA.FTZ R37, R38, R27, R42 ;  /* 0x0000001b26257223 */ /* 0x000fe2000001002a */
[----:B------:R-:W-:Y:S02]  /*ae20*/  F2FP.F16.F32.PACK_AB R5, R57, R6 ;  /* 0x000000063905723e */ /* 0x000fe400000000ff */
[----:B------:R-:W-:Y:S02]  /*ae30*/  F2FP.F16.F32.PACK_AB R7, R43, R62 ;  /* 0x0000003e2b07723e */ /* 0x000fe400000000ff */
[----:B------:R-:W-:-:S02]  /*ae40*/  F2FP.F16.F32.PACK_AB R25, R59, R26 ;  /* 0x0000001a3b19723e */ /* 0x000fc400000000ff */
[----:B------:R-:W-:Y:S02]  /*ae50*/  F2FP.F16.F32.PACK_AB R4, R4, R41 ;  /* 0x000000290404723e */ /* 0x000fe400000000ff */
[----:B------:R-:W-:Y:S02]  /*ae60*/  F2FP.F16.F32.PACK_AB R6, R36, R53 ;  /* 0x000000352406723e */ /* 0x000fe400000000ff */
[----:B------:R-:W-:Y:S02]  /*ae70*/  F2FP.F16.F32.PACK_AB R27, R51, R54 ;  /* 0x00000036331b723e */ /* 0x000fe400000000ff */
[----:B------:R-:W-:Y:S01]  /*ae80*/  F2FP.F16.F32.PACK_AB R24, R24, R55 ;  /* 0x000000371818723e */ /* 0x000fe200000000ff */
[----:B------:R0:W-:Y:S01]  /*ae90*/  STS.128 [R0], R4 ;  /* 0x0000000400007388 */ /* 0x0001e20000000c00 */
[----:B------:R-:W-:-:S05]  /*aea0*/  F2FP.F16.F32.PACK_AB R26, R37, R58 ;  /* 0x0000003a251a723e */ /* 0x000fca00000000ff */
[----:B------:R0:W-:Y:S02]  /*aeb0*/  STS.128 [R20+0xc400], R24 ;  /* 0x00c4001814007388 */ /* 0x0001e40000000c00 */
.L_x_1478:
[----:B------:R-:W-:Y:S05]  /*aec0*/  BSYNC B1 ;  /* 0x0000000000017941 */ /* 0x000fea0003800000 */
.L_x_1477:
[----:B------:R-:W-:Y:S04]  /*aed0*/  BSSY B1, `(.L_x_1479) ;  /* 0x000006d000017945 */ /* 0x000fe80003800000 */
[----:B------:R-:W-:Y:S05]  /*aee0*/  @P1 BRA `(.L_x_1480) ;  /* 0x0000000400ac1947 */ /* 0x000fea0003800000 */
[----:B0-----:R-:W3:Y:S04]  /*aef0*/  LDL R6, [R1+0x50] ;  /* 0x0000500001067983 */ /* 0x001ee80000100800 */
[----:B------:R-:W3:Y:S04]  /*af00*/  LDL.64 R4, [R1+0x18] ;  /* 0x0000180001047983 */ /* 0x000ee80000100a00 */
[----:B------:R-:W4:Y:S01]  /*af10*/  LDL R0, [R1+0x30] ;  /* 0x0000300001007983 */ /* 0x000f220000100800 */
[----:B------:R-:W-:Y:S01]  /*af20*/  SHF.R.U64 R56, R28, 0x10, R29 ;  /* 0x000000101c387819 */ /* 0x000fe2000000121d */
[----:B------:R-:W-:Y:S01]  /*af30*/  HADD2.F32 R37, -RZ, R49.H1_H1 ;  /* 0x30000031ff257230 */ /* 0x000fe20000004100 */
[----:B------:R-:W-:Y:S01]  /*af40*/  SHF.R.U32.HI R38, RZ, 0x10, R9 ;  /* 0x00000010ff267819 */ /* 0x000fe20000011609 */
[----:B------:R-:W-:Y:S01]  /*af50*/  HADD2.F32 R39, -RZ, R47.H1_H1 ;  /* 0x3000002fff277230 */ /* 0x000fe20000004100 */
[----:B------:R-:W-:-:S02]  /*af60*/  SHF.R.U32.HI R36, RZ, 0x10, R29 ;  /* 0x00000010ff247819 */ /* 0x000fc4000001161d */
[----:B------:R-:W-:Y:S01]  /*af70*/  SHF.R.U64 R54, R8, 0x10, R9 ;  /* 0x0000001008367819 */ /* 0x000fe20000001209 */
[----:B------:R-:W-:Y:S01]  /*af80*/  HADD2.F32 R38, -RZ, R38.H0_H0 ;  /* 0x20000026ff267230 */ /* 0x000fe20000004100 */
[--C-:B------:R-:W-:Y:S02]  /*af90*/  SHF.R.U64 R55, R30, 0x10, R31.reuse ;  /* 0x000000101e377819 */ /* 0x100fe4000000121f */
[----:B------:R-:W-:Y:S02]  /*afa0*/  SHF.R.U32.HI R52, RZ, 0x10, R31 ;  /* 0x00000010ff347819 */ /* 0x000fe4000001161f */
[--C-:B------:R-:W-:Y:S02]  /*afb0*/  SHF.R.U32.HI R51, RZ, 0x10, R11.reuse ;  /* 0x00000010ff337819 */ /* 0x100fe4000001160b */
[----:B------:R-:W-:Y:S01]  /*afc0*/  SHF.R.U64 R53, R10, 0x10, R11 ;  /* 0x000000100a357819 */ /* 0x000fe2000000120b */
[----:B---3--:R-:W-:Y:S01]  /*afd0*/  IMAD.IADD R4, R4, 0x1, R6 ;  /* 0x0000000104047824 */ /* 0x008fe200078e0206 */
[----:B----4-:R-:W-:-:S04]  /*afe0*/  LEA.HI R0, R3, R0, RZ, 0x1d ;  /* 0x0000000003007211 */ /* 0x010fc800078fe8ff */
[----:B------:R-:W-:-:S04]  /*aff0*/  SHF.R.S32.HI R5, RZ, 0x1f, R4 ;  /* 0x0000001fff057819 */ /* 0x000fc80000011404 */
[CC--:B------:R-:W-:Y:S02]  /*b000*/  LEA.HI R6, R5.reuse, R4.reuse, RZ, 0x5 ;  /* 0x0000000405067211 */ /* 0x0c0fe400078f28ff */
[----:B------:R-:W-:Y:S02]  /*b010*/  LEA.HI R4, R5, R4, RZ, 0x3 ;  /* 0x0000000405047211 */ /* 0x000fe400078f18ff */
[----:B------:R-:W-:Y:S02]  /*b020*/  SHF.R.S32.HI R5, RZ, 0x1f, R0 ;  /* 0x0000001fff057819 */ /* 0x000fe40000011400 */
[----:B-----5:R-:W-:Y:S02]  /*b030*/  LOP3.LUT R4, R70, 0x18, R4, 0xf8, !PT ;  /* 0x0000001846047812 */ /* 0x020fe400078ef804 */
[----:B------:R-:W-:Y:S01]  /*b040*/  LEA.HI R5, R5, R0, RZ, 0x2 ;  /* 0x0000000005057211 */ /* 0x000fe200078f10ff */
[----:B------:R-:W-:Y:S01]  /*b050*/  IMAD.SHL.U32 R0, R0, 0x8, RZ ;  /* 0x0000000800007824 */ /* 0x000fe200078e00ff */
[----:B------:R-:W-:-:S02]  /*b060*/  LOP3.LUT R7, R4, R68, RZ, 0x3c, !PT ;  /* 0x0000004404077212 */ /* 0x000fc400078e3cff */
[----:B------:R-:W-:Y:S02]  /*b070*/  SHF.R.S32.HI R5, RZ, 0x2, R5 ;  /* 0x00000002ff057819 */ /* 0x000fe40000011405 */
[----:B------:R-:W-:Y:S02]  /*b080*/  LOP3.LUT R4, R70, 0x18, R0, 0xf8, !PT ;  /* 0x0000001846047812 */ /* 0x000fe400078ef800 */
[----:B------:R-:W-:Y:S01]  /*b090*/  SHF.R.S32.HI R6, RZ, 0x5, R6 ;  /* 0x00000005ff067819 */ /* 0x000fe20000011406 */
[----:B------:R-:W-:Y:S01]  /*b0a0*/  IMAD R20, R5, 0x1800, R69 ;  /* 0x0000180005147824 */ /* 0x000fe200078e0245 */
[----:B------:R-:W-:-:S03]  /*b0b0*/  LOP3.LUT R25, R4, R68, RZ, 0x3c, !PT ;  /* 0x0000004404197212 */ /* 0x000fc600078e3cff */
[----:B------:R-:W-:Y:S02]  /*b0c0*/  IMAD R6, R6, 0x1800, R69 ;  /* 0x0000180006067824 */ /* 0x000fe400078e0245 */
[----:B------:R-:W-:Y:S02]  /*b0d0*/  IMAD.IADD R25, R20, 0x1, R25 ;  /* 0x0000000114197824 */ /* 0x000fe400078e0219 */
[----:B------:R-:W-:Y:S02]  /*b0e0*/  IMAD.IADD R6, R6, 0x1, R7 ;  /* 0x0000000106067824 */ /* 0x000fe400078e0207 */
[----:B------:R-:W-:-:S03]  /*b0f0*/  IMAD R20, R25, 0x2, R2 ;  /* 0x0000000219147824 */ /* 0x000fc600078e0202 */
[----:B------:R-:W-:Y:S02]  /*b100*/  LEA R0, R6, UR40, 0x1 ;  /* 0x0000002806007c11 */ /* 0x000fe4000f8e08ff */
[----:B------:R-:W0:Y:S04]  /*b110*/  LDS.128 R24, [R20+0xc400] ;  /* 0x00c4000014187984 */ /* 0x000e280000000c00 */
[----:B------:R-:W3:Y:S01]  /*b120*/  LDS.128 R4, [R0] ;  /* 0x0000000000047984 */ /* 0x000ee20000000c00 */
[--C-:B0-----:R-:W-:Y:S02]  /*b130*/  HADD2.F32 R28, -RZ, R25.reuse.H0_H0 ;  /* 0x20000019ff1c7230 */ /* 0x101fe40000004100 */
[----:B------:R-:W-:Y:S02]  /*b140*/  HADD2.F32 R29, -RZ, R25.H1_H1 ;  /* 0x30000019ff1d7230 */ /* 0x000fe40000004100 */
[----:B---3--:R-:W-:-:S02]  /*b150*/  HADD2.F32 R8, -RZ, R5.H0_H0 ;  /* 0x20000005ff087230 */ /* 0x008fc40000004100 */
[C---:B--2---:R-:W-:Y:S01]  /*b160*/  FMUL.FTZ R41, R28.reuse, R39 ;  /* 0x000000271c297220 */ /* 0x044fe20000410000 */
[-C--:B------:R-:W-:Y:S01]  /*b170*/  FMUL.FTZ R43, R28, R37.reuse ;  /* 0x000000251c2b7220 */ /* 0x080fe20000410000 */
[----:B------:R-:W-:Y:S02]  /*b180*/  HADD2.F32 R28, -RZ, R36.H0_H0 ;  /* 0x20000024ff1c7230 */ /* 0x000fe40000004100 */
[----:B-1----:R-:W-:Y:S01]  /*b190*/  FMUL.FTZ R40, R29, R38 ;  /* 0x000000261d287220 */ /* 0x002fe20000410000 */
[----:B------:R-:W-:Y:S02]  /*b1a0*/  HADD2.F32 R9, -RZ, R5.H1_H1 ;  /* 0x30000005ff097230 */ /* 0x000fe40000004100 */
[C---:B------:R-:W-:Y:S01]  /*b1b0*/  FFMA.FTZ R41, R8.reuse, R37, -R41 ;  /* 0x0000002508297223 */ /* 0x040fe20000010829 */
[----:B------:R-:W-:Y:S02]  /*b1c0*/  HADD2.F32 R25, -RZ, R24.H0_H0 ;  /* 0x20000018ff197230 */ /* 0x000fe40000004100 */
[----:B------:R-:W-:Y:S01]  /*b1d0*/  FFMA.FTZ R43, R8, R39, R43 ;  /* 0x00000027082b7223 */ /* 0x000fe2000001002b */
[----:B------:R-:W-:-:S02]  /*b1e0*/  HADD2.F32 R36, -RZ, R47.H0_H0 ;  /* 0x2000002fff247230 */ /* 0x000fc40000004100 */
[-C--:B------:R-:W-:Y:S01]  /*b1f0*/  FMUL.FTZ R42, R29, R28.reuse ;  /* 0x0000001c1d2a7220 */ /* 0x080fe20000410000 */
[----:B------:R-:W-:Y:S02]  /*b200*/  HADD2.F32 R8, -RZ, R49.H0_H0 ;  /* 0x20000031ff087230 */ /* 0x000fe40000004100 */
[----:B------:R-:W-:Y:S01]  /*b210*/  FFMA.FTZ R40, R9, R28, -R40 ;  /* 0x0000001c09287223 */ /* 0x000fe20000010828 */
[----:B------:R-:W-:Y:S02]  /*b220*/  HADD2.F32 R5, -RZ, R4.H0_H0 ;  /* 0x20000004ff057230 */ /* 0x000fe40000004100 */
[----:B------:R-:W-:Y:S01]  /*b230*/  FMUL.FTZ R28, R25, R36 ;  /* 0x00000024191c7220 */ /* 0x000fe20000410000 */
[----:B------:R-:W-:Y:S02]  /*b240*/  HADD2.F32 R29, -RZ, R48.H0_H0 ;  /* 0x20000030ff1d7230 */ /* 0x000fe40000004100 */
[----:B------:R-:W-:Y:S01]  /*b250*/  FFMA.FTZ R42, R9, R38, R42 ;  /* 0x00000026092a7223 */ /* 0x000fe2000001002a */
[----:B------:R-:W-:-:S02]  /*b260*/  HADD2.F32 R30, -RZ, R26.H0_H0 ;  /* 0x2000001aff1e7230 */ /* 0x000fc40000004100 */
[-C--:B------:R-:W-:Y:S01]  /*b270*/  FMUL.FTZ R25, R25, R8.reuse ;  /* 0x0000000819197220 */ /* 0x080fe20000410000 */
[----:B------:R-:W-:Y:S02]  /*b280*/  HADD2.F32 R31, -RZ, R27.H0_H0 ;  /* 0x2000001bff1f7230 */ /* 0x000fe40000004100 */
[C---:B------:R-:W-:Y:S01]  /*b290*/  FFMA.FTZ R37, R5.reuse, R8, -R28 ;  /* 0x0000000805257223 */ /* 0x040fe2000001081c */
[----:B------:R-:W-:Y:S02]  /*b2a0*/  HADD2.F32 R9, -RZ, R50.H0_H0 ;  /* 0x20000032ff097230 */ /* 0x000fe40000004100 */
[----:B------:R-:W-:Y:S01]  /*b2b0*/  FFMA.FTZ R36, R5, R36, R25 ;  /* 0x0000002405247223 */ /* 0x000fe20000010019 */
[----:B------:R-:W-:Y:S02]  /*b2c0*/  HADD2.F32 R48, -RZ, R48.H1_H1 ;  /* 0x30000030ff307230 */ /* 0x000fe40000004100 */
[----:B------:R-:W-:Y:S01]  /*b2d0*/  FMUL.FTZ R5, R30, R29 ;  /* 0x0000001d1e057220 */ /* 0x000fe20000410000 */
[----:B------:R-:W-:-:S02]  /*b2e0*/  HADD2.F32 R50, -RZ, R50.H1_H1 ;  /* 0x30000032ff327230 */ /* 0x000fc40000004100 */
[-C--:B------:R-:W-:Y:S01]  /*b2f0*/  FMUL.FTZ R25, R30, R9.reuse ;  /* 0x000000091e197220 */ /* 0x080fe20000410000 */
[----:B------:R-:W-:Y:S02]  /*b300*/  HADD2.F32 R10, -RZ, R6.H0_H0 ;  /* 0x20000006ff0a7230 */ /* 0x000fe40000004100 */
[C---:B------:R-:W-:Y:S01]  /*b310*/  FMUL.FTZ R38, R31.reuse, R48 ;  /* 0x000000301f267220 */ /* 0x040fe20000410000 */
[----:B------:R-:W-:Y:S02]  /*b320*/  HADD2.F32 R11, -RZ, R7.H0_H0 ;  /* 0x20000007ff0b7230 */ /* 0x000fe40000004100 */
[----:B------:R-:W-:Y:S01]  /*b330*/  FMUL.FTZ R31, R31, R50 ;  /* 0x000000321f1f7220 */ /* 0x000fe20000410000 */
[----:B------:R-:W-:Y:S02]  /*b340*/  HADD2.F32 R27, -RZ, R27.H1_H1 ;  /* 0x3000001bff1b7230 */ /* 0x000fe40000004100 */
[----:B------:R-:W-:Y:S01]  /*b350*/  FFMA.FTZ R30, R10, R9, -R5 ;  /* 0x000000090a1e7223 */ /* 0x000fe20000010805 */
[----:B------:R-:W-:-:S02]  /*b360*/  HADD2.F32 R28, -RZ, R51.H0_H0 ;  /* 0x20000033ff1c7230 */ /* 0x000fc40000004100 */
[----:B------:R-:W-:Y:S01]  /*b370*/  FFMA.FTZ R10, R10, R29, R25 ;  /* 0x0000001d0a0a7223 */ /* 0x000fe20000010019 */
[----:B------:R-:W-:Y:S02]  /*b380*/  HADD2.F32 R8, -RZ, R52.H0_H0 ;  /* 0x20000034ff087230 */ /* 0x000fe40000004100 */
[C---:B------:R-:W-:Y:S01]  /*b390*/  FFMA.FTZ R38, R11.reuse, R50, -R38 ;  /* 0x000000320b267223 */ /* 0x040fe20000010826 */
[----:B------:R-:W-:Y:S02]  /*b3a0*/  HADD2.F32 R7, -RZ, R7.H1_H1 ;  /* 0x30000007ff077230 */ /* 0x000fe40000004100 */
[----:B------:R-:W-:Y:S01]  /*b3b0*/  FFMA.FTZ R31, R11, R48, R31 ;  /* 0x000000300b1f7223 */ /* 0x000fe2000001001f */
[----:B------:R-:W-:Y:S02]  /*b3c0*/  HADD2.F32 R24, -RZ, R24.H1_H1 ;  /* 0x30000018ff187230 */ /* 0x000fe40000004100 */
[----:B------:R-:W-:Y:S01]  /*b3d0*/  FMUL.FTZ R52, R27, R28 ;  /* 0x0000001c1b347220 */ /* 0x000fe20000410000 */
[----:B------:R-:W-:-:S02]  /*b3e0*/  HADD2.F32 R26, -RZ, R26.H1_H1 ;  /* 0x3000001aff1a7230 */ /* 0x000fc40000004100 */
[-C--:B------:R-:W-:Y:S01]  /*b3f0*/  FMUL.FTZ R48, R27, R8.reuse ;  /* 0x000000081b307220 */ /* 0x080fe20000410000 */
[----:B------:R-:W-:Y:S02]  /*b400*/  HADD2.F32 R11, -RZ, R54.H0_H0 ;  /* 0x20000036ff0b7230 */ /* 0x000fe40000004100 */
[C---:B------:R-:W-:Y:S01]  /*b410*/  FFMA.FTZ R39, R7.reuse, R8, -R52 ;  /* 0x0000000807277223 */ /* 0x040fe20000010834 */
[----:B------:R-:W-:Y:S02]  /*b420*/  HADD2.F32 R25, -RZ, R53.H0_H0 ;  /* 0x20000035ff197230 */ /* 0x000fe40000004100 */
[----:B------:R-:W-:Y:S01]  /*b430*/  FFMA.FTZ R48, R7, R28, R48 ;  /* 0x0000001c07307223 */ /* 0x000fe20000010030 */
[----:B------:R-:W-:Y:S02]  /*b440*/  HADD2.F32 R5, -RZ, R56.H0_H0 ;  /* 0x20000038ff057230 */ /* 0x000fe40000004100 */
[----:B------:R-:W-:Y:S01]  /*b450*/  FMUL.FTZ R7, R24, R11 ;  /* 0x0000000b18077220 */ /* 0x000fe20000410000 */
[----:B------:R-:W-:-:S02]  /*b460*/  HADD2.F32 R9, -RZ, R55.H0_H0 ;  /* 0x20000037ff097230 */ /* 0x000fc40000004100 */
[----:B------:R-:W-:Y:S01]  /*b470*/  FMUL.FTZ R29, R26, R25 ;  /* 0x000000191a1d7220 */ /* 0x000fe20000410000 */
[----:B------:R-:W-:Y:S02]  /*b480*/  HADD2.F32 R4, -RZ, R4.H1_H1 ;  /* 0x30000004ff047230 */ /* 0x000fe40000004100 */
[----:B------:R-:W-:Y:S01]  /*b490*/  FMUL.FTZ R24, R24, R5 ;  /* 0x0000000518187220 */ /* 0x000fe20000410000 */
[----:B------:R-:W-:Y:S02]  /*b4a0*/  HADD2.F32 R6, -RZ, R6.H1_H1 ;  /* 0x30000006ff067230 */ /* 0x000fe40000004100 */
        /* <DEDUP_REMOVED lines=8> */
[----:B------:R-:W-:Y:S02]  /*b530*/  F2FP.F16.F32.PACK_AB R6, R29, R30 ;  /* 0x0000001e1d06723e */ /* 0x000fe400000000ff */
[----:B------:R-:W-:Y:S02]  /*b540*/  F2FP.F16.F32.PACK_AB R11, R48, R31 ;  /* 0x0000001f300b723e */ /* 0x000fe400000000ff */
[----:B------:R-:W-:Y:S01]  /*b550*/  F2FP.F16.F32.PACK_AB R9, R42, R43 ;  /* 0x0000002b2a09723e */ /* 0x000fe200000000ff */
[----:B------:R3:W-:Y:S01]  /*b560*/  STS.128 [R0], R4 ;  /* 0x0000000400007388 */ /* 0x0007e20000000c00 */
[----:B------:R-:W-:-:S02]  /*b570*/  F2FP.F16.F32.PACK_AB R8, R27, R36 ;  /* 0x000000241b08723e */ /* 0x000fc400000000ff */
[----:B------:R-:W-:-:S05]  /*b580*/  F2FP.F16.F32.PACK_AB R10, R25, R10 ;  /* 0x0000000a190a723e */ /* 0x000fca00000000ff */
[----:B------:R3:W-:Y:S02]  /*b590*/  STS.128 [R20+0xc400], R8 ;  /* 0x00c4000814007388 */ /* 0x0007e40000000c00 */
.L_x_1480:
[----:B------:R-:W-:Y:S05]  /*b5a0*/  BSYNC B1 ;  /* 0x0000000000017941 */ /* 0x000fea0003800000 */
.L_x_1479:
[----:B------:R-:W-:Y:S05]  /*b5b0*/  @P2 BRA `(.L_x_1461) ;  /* 0x0000000400b42947 */ /* 0x000fea0003800000 */
[----:B0--3--:R-:W3:Y:S04]  /*b5c0*/  LDL.64 R4, [R1+0x18] ;  /* 0x0000180001047983 */ /* 0x009ee80000100a00 */
[----:B------:R-:W4:Y:S01]  /*b5d0*/  LDL R0, [R1+0x4c] ;  /* 0x00004c0001007983 */ /* 0x000f220000100800 */
[----:B---3--:R-:W-:-:S03]  /*b5e0*/  IMAD.MOV.U32 R6, RZ, RZ, R4 ;  /* 0x000000ffff067224 */ /* 0x008fc600078e0004 */
[----:B------:R-:W3:Y:S01]  /*b5f0*/  LDL R4, [R1+0x34] ;  /* 0x0000340001047983 */ /* 0x000ee20000100800 */
[----:B------:R-:W-:Y:S02]  /*b600*/  IMAD.MOV.U32 R7, RZ, RZ, R5 ;  /* 0x000000ffff077224 */ /* 0x000fe400078e0005 */
[----:B----4-:R-:W-:-:S05]  /*b610*/  IMAD.IADD R0, R6, 0x1, R0 ;  /* 0x0000000106007824 */ /* 0x010fca00078e0200 */
[----:B------:R-:W-:Y:S01]  /*b620*/  SHF.R.S32.HI R5, RZ, 0x1f, R0 ;  /* 0x0000001fff057819 */ /* 0x000fe20000011400 */
[----:B------:R-:W-:Y:S01]  /*b630*/  HADD2.F32 R27, -RZ, R45.H1_H1 ;  /* 0x3000002dff1b7230 */ /* 0x000fe20000004100 */
[----:B------:R-:W-:Y:S01]  /*b640*/  SHF.R.U32.HI R30, RZ, 0x10, R13 ;  /* 0x00000010ff1e7819 */ /* 0x000fe2000001160d */
[--C-:B------:R-:W-:Y:S01]  /*b650*/  HADD2.F32 R29, -RZ, R21.reuse.H1_H1 ;  /* 0x30000015ff1d7230 */ /* 0x100fe20000004100 */
[----:B-1----:R-:W-:Y:S02]  /*b660*/  SHF.R.U64 R40, R32, 0x10, R33 ;  /* 0x0000001020287819 */ /* 0x002fe40000001221 */
[----:B------:R-:W-:Y:S01]  /*b670*/  SHF.R.U64 R37, R12, 0x10, R13 ;  /* 0x000000100c257819 */ /* 0x000fe2000000120d */
[----:B------:R-:W-:Y:S01]  /*b680*/  HADD2.F32 R30, -RZ, R30.H0_H0 ;  /* 0x2000001eff1e7230 */ /* 0x000fe20000004100 */
[----:B------:R-:W-:Y:S01]  /*b690*/  SHF.R.U32.HI R32, RZ, 0x10, R33 ;  /* 0x00000010ff207819 */ /* 0x000fe20000011621 */
[----:B------:R-:W-:Y:S01]  /*b6a0*/  HADD2.F32 R28, -RZ, R21.H0_H0 ;  /* 0x20000015ff1c7230 */ /* 0x000fe20000004100 */
[----:B------:R-:W-:-:S02]  /*b6b0*/  SHF.R.U64 R39, R34, 0x10, R35 ;  /* 0x0000001022277819 */ /* 0x000fc40000001223 */
[----:B------:R-:W-:Y:S02]  /*b6c0*/  SHF.R.U32.HI R38, RZ, 0x10, R35 ;  /* 0x00000010ff267819 */ /* 0x000fe40000011623 */
[--C-:B------:R-:W-:Y:S02]  /*b6d0*/  SHF.R.U64 R36, R14, 0x10, R15.reuse ;  /* 0x000000100e247819 */ /* 0x100fe4000000120f */
[----:B------:R-:W-:Y:S02]  /*b6e0*/  SHF.R.U32.HI R35, RZ, 0x10, R15 ;  /* 0x00000010ff237819 */ /* 0x000fe4000001160f */
[----:B---3--:R-:W-:Y:S02]  /*b6f0*/  LEA.HI R3, R3, R4, RZ, 0x1d ;  /* 0x0000000403037211 */ /* 0x008fe400078fe8ff */
[CC--:B------:R-:W-:Y:S02]  /*b700*/  LEA.HI R4, R5.reuse, R0.reuse, RZ, 0x5 ;  /* 0x0000000005047211 */ /* 0x0c0fe400078f28ff */
[----:B------:R-:W-:-:S02]  /*b710*/  LEA.HI R5, R5, R0, RZ, 0x3 ;  /* 0x0000000005057211 */ /* 0x000fc400078f18ff */
[----:B------:R-:W-:Y:S02]  /*b720*/  SHF.R.S32.HI R0, RZ, 0x1f, R3 ;  /* 0x0000001fff007819 */ /* 0x000fe40000011403 */
[----:B------:R-:W-:Y:S02]  /*b730*/  SHF.R.S32.HI R4, RZ, 0x5, R4 ;  /* 0x00000005ff047819 */ /* 0x000fe40000011404 */
[----:B------:R-:W-:Y:S01]  /*b740*/  LEA.HI R0, R0, R3, RZ, 0x2 ;  /* 0x0000000300007211 */ /* 0x000fe200078f10ff */
[----:B------:R-:W-:Y:S02]  /*b750*/  IMAD.SHL.U32 R3, R3, 0x8, RZ ;  /* 0x0000000803037824 */ /* 0x000fe400078e00ff */
[----:B-----5:R-:W-:Y:S01]  /*b760*/  IMAD R6, R4, 0x1800, R69 ;  /* 0x0000180004067824 */ /* 0x020fe200078e0245 */
[----:B------:R-:W-:Y:S02]  /*b770*/  SHF.R.S32.HI R4, RZ, 0x2, R0 ;  /* 0x00000002ff047819 */ /* 0x000fe40000011400 */
[----:B------:R-:W-:-:S02]  /*b780*/  LOP3.LUT R3, R70, 0x18, R3, 0xf8, !PT ;  /* 0x0000001846037812 */ /* 0x000fc400078ef803 */
[----:B------:R-:W-:Y:S01]  /*b790*/  LOP3.LUT R5, R70, 0x18, R5, 0xf8, !PT ;  /* 0x0000001846057812 */ /* 0x000fe200078ef805 */
[----:B------:R-:W-:Y:S01]  /*b7a0*/  IMAD R8, R4, 0x1800, R69 ;  /* 0x0000180004087824 */ /* 0x000fe200078e0245 */
[-C--:B------:R-:W-:Y:S02]  /*b7b0*/  LOP3.LUT R3, R3, R68.reuse, RZ, 0x3c, !PT ;  /* 0x0000004403037212 */ /* 0x080fe400078e3cff */
[----:B------:R-:W-:-:S03]  /*b7c0*/  LOP3.LUT R5, R5, R68, RZ, 0x3c, !PT ;  /* 0x0000004405057212 */ /* 0x000fc600078e3cff */
[----:B------:R-:W-:Y:S02]  /*b7d0*/  IMAD.IADD R3, R8, 0x1, R3 ;  /* 0x0000000108037824 */ /* 0x000fe400078e0203 */
[----:B------:R-:W-:Y:S02]  /*b7e0*/  IMAD.IADD R0, R6, 0x1, R5 ;  /* 0x0000000106007824 */ /* 0x000fe400078e0205 */
[----:B------:R-:W-:-:S03]  /*b7f0*/  IMAD R3, R3, 0x2, R2 ;  /* 0x0000000203037824 */ /* 0x000fc600078e0202 */
[----:B------:R-:W-:Y:S02]  /*b800*/  LEA R0, R0, UR40, 0x1 ;  /* 0x0000002800007c11 */ /* 0x000fe4000f8e08ff */
[----:B------:R-:W0:Y:S04]  /*b810*/  LDS.128 R8, [R3+0xc400] ;  /* 0x00c4000003087984 */ /* 0x000e280000000c00 */
[----:B------:R-:W1:Y:S01]  /*b820*/  LDS.128 R4, [R0] ;  /* 0x0000000000047984 */ /* 0x000e620000000c00 */
[--C-:B0-----:R-:W-:Y:S02]  /*b830*/  HADD2.F32 R20, -RZ, R9.reuse.H0_H0 ;  /* 0x20000009ff147230 */ /* 0x101fe40000004100 */
[----:B------:R-:W-:Y:S02]  /*b840*/  HADD2.F32 R24, -RZ, R9.H1_H1 ;  /* 0x30000009ff187230 */ /* 0x000fe40000004100 */
[----:B-1----:R-:W-:-:S02]  /*b850*/  HADD2.F32 R12, -RZ, R5.H0_H0 ;  /* 0x20000005ff0c7230 */ /* 0x002fc40000004100 */
[C---:B------:R-:W-:Y:S01]  /*b860*/  FMUL.FTZ R31, R20.reuse, R29 ;  /* 0x0000001d141f7220 */ /* 0x040fe20000410000 */
[-C--:B------:R-:W-:Y:S01]  /*b870*/  FMUL.FTZ R33, R20, R27.reuse ;  /* 0x0000001b14217220 */ /* 0x080fe20000410000 */
[----:B------:R-:W-:Y:S02]  /*b880*/  HADD2.F32 R13, -RZ, R5.H1_H1 ;  /* 0x30000005ff0d7230 */ /* 0x000fe40000004100 */
[C---:B------:R-:W-:Y:S01]  /*b890*/  FFMA.FTZ R31, R12.reuse, R27, -R31 ;  /* 0x0000001b0c1f7223 */ /* 0x040fe2000001081f */
[----:B------:R-:W-:Y:S02]  /*b8a0*/  HADD2.F32 R20, -RZ, R32.H0_H0 ;  /* 0x20000020ff147230 */ /* 0x000fe40000004100 */
[----:B------:R-:W-:Y:S01]  /*b8b0*/  FFMA.FTZ R33, R12, R29, R33 ;  /* 0x0000001d0c217223 */ /* 0x000fe20000010021 */
[----:B------:R-:W-:Y:S02]  /*b8c0*/  HADD2.F32 R9, -RZ, R8.H0_H0 ;  /* 0x20000008ff097230 */ /* 0x000fe40000004100 */
[----:B------:R-:W-:Y:S01]  /*b8d0*/  FMUL.FTZ R32, R24, R30 ;  /* 0x0000001e18207220 */ /* 0x000fe20000410000 */
[----:B------:R-:W-:-:S02]  /*b8e0*/  HADD2.F32 R12, -RZ, R45.H0_H0 ;  /* 0x2000002dff0c7230 */ /* 0x000fc40000004100 */
[-C--:B------:R-:W-:Y:S01]  /*b8f0*/  FMUL.FTZ R34, R24, R20.reuse ;  /* 0x0000001418227220 */ /* 0x080fe20000410000 */
[----:B------:R-:W-:Y:S02]  /*b900*/  HADD2.F32 R5, -RZ, R4.H0_H0 ;  /* 0x20000004ff057230 */ /* 0x000fe40000004100 */
[----:B------:R-:W-:Y:S01]  /*b910*/  FFMA.FTZ R32, R13, R20, -R32 ;  /* 0x000000140d207223 */ /* 0x000fe20000010820 */
[----:B------:R-:W-:Y:S02]  /*b920*/  HADD2.F32 R25, -RZ, R10.H0_H0 ;  /* 0x2000000aff197230 */ /* 0x000fe40000004100 */
[C---:B------:R-:W-:Y:S01]  /*b930*/  FMUL.FTZ R24, R9.reuse, R28 ;  /* 0x0000001c09187220 */ /* 0x040fe20000410000 */
[----:B------:R-:W-:Y:S02]  /*b940*/  HADD2.F32 R20, -RZ, R44.H0_H0 ;  /* 0x2000002cff147230 */ /* 0x000fe40000004100 */
[----:B------:R-:W-:Y:S01]  /*b950*/  FMUL.FTZ R27, R9, R12 ;  /* 0x0000000c091b7220 */ /* 0x000fe20000410000 */
[----:B------:R-:W-:-:S02]  /*b960*/  HADD2.F32 R9, -RZ, R46.H0_H0 ;  /* 0x2000002eff097230 */ /* 0x000fc40000004100 */
[C---:B------:R-:W-:Y:S01]  /*b970*/  FFMA.FTZ R21, R5.reuse, R12, -R24 ;  /* 0x0000000c05157223 */ /* 0x040fe20000010818 */
[----:B------:R-:W-:Y:S02]  /*b980*/  HADD2.F32 R14, -RZ, R6.H0_H0 ;  /* 0x20000006ff0e7230 */ /* 0x000fe40000004100 */
[----:B------:R-:W-:Y:S01]  /*b990*/  FFMA.FTZ R27, R5, R28, R27 ;  /* 0x0000001c051b7223 */ /* 0x000fe2000001001b */
[----:B------:R-:W-:Y:S02]  /*b9a0*/  HADD2.F32 R26, -RZ, R11.H0_H0 ;  /* 0x2000000bff1a7230 */ /* 0x000fe40000004100 */
[----:B------:R-:W-:Y:S01]  /*b9b0*/  FMUL.FTZ R5, R25, R20 ;  /* 0x0000001419057220 */ /* 0x000fe20000410000 */
[----:B------:R-:W-:Y:S02]  /*b9c0*/  HADD2.F32 R46, -RZ, R46.H1_H1 ;  /* 0x3000002eff2e7230 */ /* 0x000fe40000004100 */
[----:B------:R-:W-:Y:S01]  /*b9d0*/  FFMA.FTZ R34, R13, R30, R34 ;  /* 0x0000001e0d227223 */ /* 0x000fe20000010022 */
[----:B------:R-:W-:-:S02]  /*b9e0*/  HADD2.F32 R44, -RZ, R44.H1_H1 ;  /* 0x3000002cff2c7230 */ /* 0x000fc40000004100 */
[-C--:B------:R-:W-:Y:S01]  /*b9f0*/  FMUL.FTZ R13, R25, R9.reuse ;  /* 0x00000009190d7220 */ /* 0x080fe20000410000 */
[----:B------:R-:W-:Y:S02]  /*ba00*/  HADD2.F32 R11, -RZ, R11.H1_H1 ;  /* 0x3000000bff0b7230 */ /* 0x000fe40000004100 */
[----:B------:R-:W-:Y:S01]  /*ba10*/  FFMA.FTZ R25, R14, R9, -R5 ;  /* 0x000000090e197223 */ /* 0x000fe20000010805 */
[----:B------:R-:W-:Y:S02]  /*ba20*/  HADD2.F32 R24, -RZ, R35.H0_H0 ;  /* 0x20000023ff187230 */ /* 0x000fe40000004100 */
[----:B------:R-:W-:Y:S02]  /*ba30*/  HADD2.F32 R12, -RZ, R38.H0_H0 ;  /* 0x20000026ff0c7230 */ /* 0x000fe40000004100 */
[C---:B------:R-:W-:Y:S01]  /*ba40*/  FMUL.FTZ R5, R26.reuse, R46 ;  /* 0x0000002e1a057220 */ /* 0x040fe20000410000 */
[--C-:B------:R-:W-:Y:S02]  /*ba50*/  HADD2.F32 R15, -RZ, R7.reuse.H0_H0 ;  /* 0x20000007ff0f7230 */ /* 0x100fe40000004100 */
[----:B------:R-:W-:Y:S01]  /*ba60*/  FMUL.FTZ R28, R26, R44 ;  /* 0x0000002c1a1c7220 */ /* 0x000fe20000410000 */
[----:B------:R-:W-:Y:S01]  /*ba70*/  FFMA.FTZ R14, R14, R20, R13 ;  /* 0x000000140e0e7223 */ /* 0x000fe2000001000d */
[----:B------:R-:W-:-:S02]  /*ba80*/  HADD2.F32 R7, -RZ, R7.H1_H1 ;  /* 0x30000007ff077230 */ /* 0x000fc40000004100 */
[C---:B------:R-:W-:Y:S01]  /*ba90*/  FMUL.FTZ R20, R11.reuse, R24 ;  /* 0x000000180b147220 */ /* 0x040fe20000410000 */
[----:B------:R-:W-:Y:S01]  /*baa0*/  FMUL.FTZ R26, R11, R12 ;  /* 0x0000000c0b1a7220 */ /* 0x000fe20000410000 */
[----:B------:R-:W-:Y:S02]  /*bab0*/  HADD2.F32 R8, -RZ, R8.H1_H1 ;  /* 0x30000008ff087230 */ /* 0x000fe40000004100 */
[----:B------:R-:W-:Y:S01]  /*bac0*/  FFMA.FTZ R44, R15, R44, R5 ;  /* 0x0000002c0f2c7223 */ /* 0x000fe20000010005 */
[----:B------:R-:W-:Y:S02]  /*bad0*/  HADD2.F32 R10, -RZ, R10.H1_H1 ;  /* 0x3000000aff0a7230 */ /* 0x000fe40000004100 */
[----:B------:R-:W-:Y:S02]  /*bae0*/  HADD2.F32 R11, -RZ, R37.H0_H0 ;  /* 0x20000025ff0b7230 */ /* 0x000fe40000004100 */
[----:B------:R-:W-:Y:S02]  /*baf0*/  HADD2.F32 R13, -RZ, R36.H0_H0 ;  /* 0x20000024ff0d7230 */ /* 0x000fe40000004100 */
[----:B------:R-:W-:-:S02]  /*bb00*/  HADD2.F32 R5, -RZ, R40.H0_H0 ;  /* 0x20000028ff057230 */ /* 0x000fc40000004100 */
[----:B------:R-:W-:Y:S02]  /*bb10*/  HADD2.F32 R9, -RZ, R39.H0_H0 ;  /* 0x20000027ff097230 */ /* 0x000fe40000004100 */
[----:B------:R-:W-:Y:S01]  /*bb20*/  FFMA.FTZ R28, R15, R46, -R28 ;  /* 0x0000002e0f1c7223 */ /* 0x000fe2000001081c */
[----:B------:R-:W-:Y:S02]  /*bb30*/  HADD2.F32 R4, -RZ, R4.H1_H1 ;  /* 0x30000004ff047230 */ /* 0x000fe40000004100 */
[C---:B------:R-:W-:Y:S01]  /*bb40*/  FFMA.FTZ R29, R7.reuse, R12, -R20 ;  /* 0x0000000c071d7223 */ /* 0x040fe20000010814 */
[----:B------:R-:W-:Y:S02]  /*bb50*/  HADD2.F32 R6, -RZ, R6.H1_H1 ;  /* 0x30000006ff067230 */ /* 0x000fe40000004100 */
[----:B------:R-:W-:Y:S01]  /*bb60*/  FFMA.FTZ R35, R7, R24, R26 ;  /* 0x0000001807237223 */ /* 0x000fe2000001001a */
        /* <DEDUP_REMOVED lines=18> */
.L_x_1461:
[----:B------:R-:W-:Y:S05]  /*bc90*/  BSYNC B0 ;  /* 0x0000000000007941 */ /* 0x000fea0003800000 */
.L_x_1454:
[----:B------:R-:W-:Y:S01]  /*bca0*/  @!PT LDS RZ, [RZ] ;  /* 0x00000000fffff984 */ /* 0x000fe20000000800 */
[----:B------:R-:W-:Y:S01]  /*bcb0*/  @!PT LDS RZ, [RZ] ;  /* 0x00000000fffff984 */ /* 0x000fe20000000800 */
[----:B------:R-:W-:Y:S01]  /*bcc0*/  @!PT LDS RZ, [RZ] ;  /* 0x00000000fffff984 */ /* 0x000fe20000000800 */
[----:B------:R-:W-:Y:S01]  /*bcd0*/  @!PT LDS RZ, [RZ] ;  /* 0x00000000fffff984 */ /* 0x000fe20000000800 */
[----:B------:R1:W-:Y:S06]  /*bce0*/  MEMBAR.ALL.CTA ;  /* 0x0000000000007992 */ /* 0x0003ec0000008000 */
[----:B-1----:R-:W1:Y:S01]  /*bcf0*/  FENCE.VIEW.ASYNC.S ;  /* 0x00000000000073c6 */ /* 0x002e620000000000 */
[----:B------:R-:W-:Y:S05]  /*bd00*/  WARPSYNC.ALL ;  /* 0x0000000000007948 */ /* 0x000fea0003800000 */
[----:B-1----:R-:W-:Y:S06]  /*bd10*/  BAR.SYNC.DEFER_BLOCKING 0xd, 0x180 ;  /* 0x0346000000007b1d */ /* 0x002fec0000010000 */
.L_x_1452:
[----:B0--3--:R-:W-:-:S05]  /*bd20*/  IMAD.U32 R0, RZ, RZ, UR39 ;  /* 0x00000027ff007e24 */ /* 0x009fca000f8e00ff */
[----:B------:R-:W-:-:S13]  /*bd30*/  ISETP.NE.AND P0, PT, R0, 0x3, PT ;  /* 0x000000030000780c */ /* 0x000fda0003f05270 */
[----:B------:R-:W-:Y:S05]  /*bd40*/  @!P0 BRA `(.L_x_1481) ;  /* 0x0000000000048947 */ /* 0x000fea0003800000 */
[----:B------:R-:W-:Y:S01]  /*bd50*/  BPT.TRAP 0x1 ;  /* 0x000000040000795c */ /* 0x000fe20000300000 */
.L_x_1481:
[----:B------:R-:W-:Y:S01]  /*bd60*/  IMAD R8, R18, 0x8, R2 ;  /* 0x0000000812087824 */ /* 0x000fe200078e0202 */
[----:B--2-4-:R-:W-:-:S04]  /*bd70*/  SHF.L.U32 R3, R23, 0x1f, RZ ;  /* 0x0000001f17037819 */ /* 0x014fc800000006ff */
[----:B------:R0:W2:Y:S01]  /*bd80*/  SYNCS.PHASECHK.TRANS64.TRYWAIT P1, [R8+URZ+0x2d830], R3 ;  /* 0x02d83003080075a7 */ /* 0x0000a2000802017f */
[----:B------:R-:W-:Y:S05]  /*bd90*/  @!P0 BRA `(.L_x_1482) ;  /* 0x0000000000048947 */ /* 0x000fea0003800000 */
[----:B------:R-:W-:Y:S01]  /*bda0*/  BPT.TRAP 0x1 ;  /* 0x000000040000795c */ /* 0x000fe20000300000 */
.L_x_1482:
[----:B------:R-:W-:Y:S01]  /*bdb0*/  VIADD R0, R2, 0x15400 ;  /* 0x0001540002007836 */ /* 0x000fe20000000000 */
[----:B------:R-:W-:Y:S01]  /*bdc0*/  LOP3.LUT R146, R146, 0x10000, RZ, 0xfc, !PT ;  /* 0x0001000092927812 */ /* 0x000fe200078efcff */
[----:B------:R-:W-:-:S03]  /*bdd0*/  IMAD.MOV.U32 R147, RZ, RZ, -0x7fffffe0 ;  /* 0x80000020ff937424 */ /* 0x000fc600078e00ff */
[----:B------:R-:W-:-:S04]  /*bde0*/  SHF.R.U32.HI R0, RZ, 0x4, R0 ;  /* 0x00000004ff007819 */ /* 0x000fc80000011600 */
[----:B------:R-:W-:-:S04]  /*bdf0*/  LOP3.LUT R0, R0, 0x3fff, RZ, 0xc0, !PT ;  /* 0x00003fff00007812 */ /* 0x000fc800078ec0ff */
[----:B------:R-:W-:-:S05]  /*be00*/  LOP3.LUT R0, R0, 0x10000, RZ, 0xfc, !PT ;  /* 0x0001000000007812 */ /* 0x000fca00078efcff */
[----:B------:R3:W-:Y:S01]  /*be10*/  STL [R1+0x10], R0 ;  /* 0x0000100001007387 */ /* 0x0007e20000100800 */
[----:B--2---:R-:W-:Y:S05]  /*be20*/  @P1 BRA `(.L_x_1483) ;  /* 0x0000000000081947 */ /* 0x004fea0003800000 */
[----:B------:R-:W2:Y:S02]  /*be30*/  SYNCS.PHASECHK.TRANS64.TRYWAIT P1, [R8+URZ+0x2d830], R3 ;  /* 0x02d83003080075a7 */ /* 0x000ea4000802017f */
[----:B--2---:R-:W-:Y:S05]  /*be40*/  @!P1 BRA `(.L_x_1484) ;  /* 0x00000170000c9947 */ /* 0x004fea0003800000 */
.L_x_1483:
[----:B---3--:R-:W3:Y:S01]  /*be50*/  LDL R0, [R1+0x10] ;  /* 0x0000100001007983 */ /* 0x008ee20000100800 */
[----:B------:R-:W-:Y:S01]  /*be60*/  IMAD.MOV.U32 R5, RZ, RZ, -0x7fffffe0 ;  /* 0x80000020ff057424 */ /* 0x000fe200078e00ff */
[----:B------:R-:W-:Y:S05]  /*be70*/  WARPSYNC.ALL ;  /* 0x0000000000007948 */ /* 0x000fea0003800000 */
[C---:B------:R-:W-:Y:S01]  /*be80*/  R2UR UR4, R146.reuse ;  /* 0x00000000920472ca */ /* 0x040fe200000e0000 */
[----:B-1---5:R-:W-:Y:S01]  /*be90*/  WARPGROUP.ARRIVE ;  /* 0x00000000000079c5 */ /* 0x022fe20000000000 */
[----:B------:R-:W-:Y:S01]  /*bea0*/  R2UR UR5, R147 ;  /* 0x00000000930572ca */ /* 0x000fe200000e0000 */
[----:B------:R-:W-:Y:S01]  /*beb0*/  VIADD R156, R146, 0x2 ;  /* 0x00000002929c7836 */ /* 0x000fe20000000000 */
[----:B------:R-:W-:Y:S01]  /*bec0*/  R2UR UR7, R5 ;  /* 0x00000000050772ca */ /* 0x000fe200000e0000 */
[----:B------:R-:W-:-:S02]  /*bed0*/  IMAD.MOV.U32 R157, RZ, RZ, -0x7fffffe0 ;  /* 0x80000020ff9d7424 */ /* 0x000fc400078e00ff */
[----:B------:R-:W-:Y:S02]  /*bee0*/  IMAD.MOV.U32 R7, RZ, RZ, -0x7fffffe0 ;  /* 0x80000020ff077424 */ /* 0x000fe400078e00ff */
[C---:B------:R-:W-:Y:S02]  /*bef0*/  VIADD R154, R146.reuse, 0x300 ;  /* 0x00000300929a7836 */ /* 0x040fe40000000000 */
[----:B------:R-:W-:Y:S02]  /*bf00*/  IMAD.MOV.U32 R155, RZ, RZ, -0x7fffffe0 ;  /* 0x80000020ff9b7424 */ /* 0x000fe400078e00ff */
[C---:B------:R-:W-:Y:S02]  /*bf10*/  VIADD R152, R146.reuse, 0x302 ;  /* 0x0000030292987836 */ /* 0x040fe40000000000 */
[----:B------:R-:W-:Y:S02]  /*bf20*/  IMAD.MOV.U32 R153, RZ, RZ, -0x7fffffe0 ;  /* 0x80000020ff997424 */ /* 0x000fe400078e00ff */
[----:B------:R-:W-:-:S02]  /*bf30*/  VIADD R150, R146, 0x600 ;  /* 0x0000060092967836 */ /* 0x000fc40000000000 */
[----:B------:R-:W-:Y:S02]  /*bf40*/  IMAD.MOV.U32 R151, RZ, RZ, -0x7fffffe0 ;  /* 0x80000020ff977424 */ /* 0x000fe400078e00ff */
[----:B------:R-:W-:Y:S02]  /*bf50*/  VIADD R148, R146, 0x602 ;  /* 0x0000060292947836 */ /* 0x000fe40000000000 */
[----:B------:R-:W-:Y:S02]  /*bf60*/  IMAD.MOV.U32 R149, RZ, RZ, -0x7fffffe0 ;  /* 0x80000020ff957424 */ /* 0x000fe400078e00ff */
[----:B------:R-:W-:Y:S02]  /*bf70*/  IMAD.MOV.U32 R5, RZ, RZ, -0x7fffffe0 ;  /* 0x80000020ff057424 */ /* 0x000fe400078e00ff */
[----:B---3--:R-:W-:-:S04]  /*bf80*/  IMAD R4, R18, 0x600, R0 ;  /* 0x0000060012047824 */ /* 0x008fc800078e0200 */
[C---:B------:R-:W-:Y:S01]  /*bf90*/  VIADD R6, R4.reuse, 0x2 ;  /* 0x0000000204067836 */ /* 0x040fe20000000000 */
[----:B------:R-:W-:-:S13]  /*bfa0*/  R2UR UR6, R4 ;  /* 0x00000000040672ca */ /* 0x000fda00000e0000 */
[----:B------:R-:W-:Y:S01]  /*bfb0*/  HGMMA.64x128x16.F32 R24, gdesc[UR4], RZ, !UPT, gsb0 ;  /* 0x01e00000041879f0 */ /* 0x000fe2000c0008ff */
[----:B------:R-:W-:Y:S02]  /*bfc0*/  R2UR UR4, R156 ;  /* 0x000000009c0472ca */ /* 0x000fe400000e0000 */
[----:B------:R-:W-:Y:S02]  /*bfd0*/  R2UR UR5, R157 ;  /* 0x000000009d0572ca */ /* 0x000fe400000e0000 */
[----:B------:R-:W-:Y:S01]  /*bfe0*/  R2UR UR6, R6 ;  /* 0x00000000060672ca */ /* 0x000fe200000e0000 */
[----:B------:R-:W-:Y:S01]  /*bff0*/  VIADD R6, R4, 0x200 ;  /* 0x0000020004067836 */ /* 0x000fe20000000000 */
[----:B------:R-:W-:Y:S01]  /*c000*/  R2UR UR7, R7 ;  /* 0x00000000070772ca */ /* 0x000fe200000e0000 */
[----:B------:R-:W-:Y:S01]  /*c010*/  IMAD.MOV.U32 R7, RZ, RZ, -0x7fffffe0 ;  /* 0x80000020ff077424 */ /* 0x000fe200078e00ff */
[----:B------:R-:W-:Y:S02]  /*c020*/  WARPGROUP.DEPBAR.LE gsb0, 0x0 ;  /* 0x00008000000079c5 */ /* 0x000fe40000010000 */
[----:B------:R-:W-:-:S09]  /*c030*/  WARPGROUP.ARRIVE ;  /* 0x00000000000079c5 */ /* 0x000fd20000000000 */
[----:B------:R-:W-:Y:S01]  /*c040*/  HGMMA.64x128x16.F32 R24, gdesc[UR4], R24, gsb0 ;  /* 0x01e00000041879f0 */ /* 0x000fe20008000818 */
        /* <DEDUP_REMOVED lines=12> */
[C---:B------:R-:W-:Y:S01]  /*c110*/  VIADD R6, R4.reuse, 0x400 ;  /* 0x0000040004067836 */ /* 0x040fe20000000000 */
[----:B------:R-:W-:Y:S01]  /*c120*/  R2UR UR7, R7 ;  /* 0x00000000070772ca */ /* 0x000fe200000e0000 */
[----:B------:R-:W-:Y:S02]  /*c130*/  IMAD.MOV.U32 R7, RZ, RZ, -0x7fffffe0 ;  /* 0x80000020ff077424 */ /* 0x000fe400078e00ff */
[----:B------:R-:W-:Y:S01]  /*c140*/  VIADD R4, R4, 0x402 ;  /* 0x0000040204047836 */ /* 0x000fe20000000000 */
[----:B------:R-:W-:-:S02]  /*c150*/  WARPGROUP.DEPBAR.LE gsb0, 0x0 ;  /* 0x00008000000079c5 */ /* 0x000fc40000010000 */
[----:B------:R-:W-:-:S07]  /*c160*/  WARPGROUP.ARRIVE ;  /* 0x00000000000079c5 */ /* 0x000fce0000000000 */
        /* <DEDUP_REMOVED lines=16> */
[----:B------:R-:W-:Y:S05]  /*c270*/  @!P0 BRA `(.L_x_1485) ;  /* 0x0000000000048947 */ /* 0x000fea0003800000 */
[----:B------:R-:W-:Y:S01]  /*c280*/  BPT.TRAP 0x1 ;  /* 0x000000040000795c */ /* 0x000fe20000300000 */
.L_x_1485:
[----:B------:R-:W3:Y:S01]  /*c290*/  LDL R4, [R1+0x64] ;  /* 0x0000640001047983 */ /* 0x000ee20000100800 */
[----:B------:R-:W1:Y:S01]  /*c2a0*/  LDC R90, c[0x0][0x448] ;  /* 0x00011200ff5a7b82 */ /* 0x000e620000000800 */
[----:B------:R-:W-:Y:S02]  /*c2b0*/  ULDC.64 UR6, c[0x0][0x9e0] ;  /* 0x0002780000067ab9 */ /* 0x000fe40000000a00 */
[----:B------:R-:W3:Y:S01]  /*c2c0*/  LDL R89, [R1+0x28] ;  /* 0x0000280001597983 */ /* 0x000ee20000100800 */
[----:B------:R-:W-:Y:S01]  /*c2d0*/  UISETP.GE.AND UP0, UPT, UR7, 0x1, UPT ;  /* 0x000000010700788c */ /* 0x000fe2000bf06270 */
[----:B------:R-:W-:Y:S01]  /*c2e0*/  LOP3.LUT R22, R22, 0xffffffdf, RZ, 0xc0, !PT ;  /* 0xffffffdf16167812 */ /* 0x000fe200078ec0ff */
[----:B------:R-:W-:Y:S01]  /*c2f0*/  IMAD.U32 R5, RZ, RZ, UR38 ;  /* 0x00000026ff057e24 */ /* 0x000fe2000f8e00ff */
[----:B------:R-:W-:Y:S02]  /*c300*/  ULDC UR50, c[0x0][0x9dc] ;  /* 0x0002770000327ab9 */ /* 0x000fe40000000800 */
[----:B------:R-:W-:Y:S01]  /*c310*/  ULOP3.LUT UR4, URZ, UR50, URZ, 0x33, !UPT ;  /* 0x000000323f047292 */ /* 0x000fe2000f8e333f */
[----:B-1----:R-:W-:-:S13]  /*c320*/  ISETP.NE.AND P1, PT, R90, 0x1, PT ;  /* 0x000000015a00780c */ /* 0x002fda0003f25270 */
[----:B------:R-:W1:Y:S01]  /*c330*/  @P1 LDC R0, c[0x0][0x44c] ;  /* 0x00011300ff001b82 */ /* 0x000e620000000800 */
[----:B------:R-:W-:-:S07]  /*c340*/  @P1 LOP3.LUT R22, R22, 0x20, RZ, 0xfc, !PT ;  /* 0x0000002016161812 */ /* 0x000fce00078efcff */
[----:B0-2---:R-:W0:Y:S01]  /*c350*/  @P1 LDC R3, c[0x0][0x450] ;  /* 0x00011400ff031b82 */ /* 0x005e220000000800 */
[----:B---3--:R-:W-:Y:S01]  /*c360*/  IMAD.IADD R9, R4, 0x1, R89 ;  /* 0x0000000104097824 */ /* 0x008fe200078e0259 */
[----:B------:R-:W-:-:S03]  /*c370*/  LEA R4, R88, 0xffffff80, 0x7 ;  /* 0xffffff8058047811 */ /* 0x000fc600078e38ff */
[----:B-1----:R-:W-:-:S05]  /*c380*/  @P1 IMAD.HI.U32 R0, R9, R0, RZ ;  /* 0x0000000009001227 */ /* 0x002fca00078e00ff */
[----:B0-----:R-:W-:Y:S01]  /*c390*/  @P1 SHF.R.U32.HI R9, RZ, R3, R0 ;  /* 0x00000003ff091219 */ /* 0x001fe20000011600 */
[----:B------:R-:W-:Y:S01]  /*c3a0*/  IMAD.MOV.U32 R3, RZ, RZ, -0x80 ;  /* 0xffffff80ff037424 */ /* 0x000fe200078e00ff */
[----:B------:R-:W-:Y:S01]  /*c3b0*/  PLOP3.LUT P1, PT, PT, PT, UP0, 0x40, 0x0 ;  /* 0x000000000000781c */ /* 0x000fe20003f2e808 */
[----:B------:R-:W-:Y:S02]  /*c3c0*/  VIADD R0, R8, 0x2d840 ;  /* 0x0002d84008007836 */ /* 0x000fe40000000000 */
[----:B------:R-:W0:Y:S01]  /*c3d0*/  SHFL.IDX PT, R10, R9, RZ, 0x1c1f ;  /* 0x001c1fff090a7589 */ /* 0x000e2200000e0000 */
[----:B------:R-:W-:Y:S02]  /*c3e0*/  IMAD R8, R88, R3, 0x80 ;  /* 0x0000008058087424 */ /* 0x000fe400078e0203 */
[----:B------:R-:W-:Y:S02]  /*c3f0*/  PRMT R0, R5, 0x654, R0 ;  /* 0x0000065405007816 */ /* 0x000fe40000000000 */
[----:B------:R-:W-:-:S02]  /*c400*/  VIADD R3, R8, 0x1 ;  /* 0x0000000108037836 */ /* 0x000fc40000000000 */
[----:B------:R-:W-:Y:S01]  /*c410*/  IMAD.IADD R7, R141, 0x1, R8 ;  /* 0x000000018d077824 */ /* 0x000fe200078e0208 */
[----:B------:R1:W-:Y:S01]  /*c420*/  SYNCS.ARRIVE.TRANS64.RED.A1T0 RZ, [R0+URZ], RZ ;  /* 0x000000ff00ff79a7 */ /* 0x0003e2000810043f */
[C---:B------:R-:W-:Y:S02]  /*c430*/  IMAD R3, R142.reuse, -0x2, R3 ;  /* 0xfffffffe8e037824 */ /* 0x040fe400078e0203 */
[----:B------:R-:W-:-:S03]  /*c440*/  IMAD R7, R142, -0x2, R7 ;  /* 0xfffffffe8e077824 */ /* 0x000fc600078e0207 */
[----:B------:R-:W-:-:S05]  /*c450*/  IADD3 R3, -R140, R3, R141 ;  /* 0x000000038c037210 */ /* 0x000fca0007ffe18d */
[C---:B------:R-:W-:Y:S02]  /*c460*/  VIADD R6, R3.reuse, UR6 ;  /* 0x0000000603067c36 */ /* 0x040fe40008000000 */
[----:B------:R-:W-:-:S03]  /*c470*/  VIADD R5, R3, UR4 ;  /* 0x0000000403057c36 */ /* 0x000fc60008000000 */
[----:B0-----:R-:W-:Y:S01]  /*c480*/  VIADDMNMX R3, R10, R6, R7, PT ;  /* 0x000000060a037246 */ /* 0x001fe20003800107 */
[----:B-1----:R-:W-:Y:S01]  /*c490*/  IMAD.IADD R0, R5, 0x1, R10 ;  /* 0x0000000105007824 */ /* 0x002fe200078e020a */
[----:B------:R-:W-:Y:S06]  /*c4a0*/  @P1 BRA `(.L_x_1486) ;  /* 0x0000000000581947 */ /* 0x000fec0003800000 */
[----:B------:R-:W-:Y:S01]  /*c4b0*/  IADD3 R11, -R140, R141, R10 ;  /* 0x0000008d8c0b7210 */ /* 0x000fe20007ffe10a */
[----:B------:R-:W-:Y:S03]  /*c4c0*/  BSSY B0, `(.L_x_1487) ;  /* 0x0000010000007945 */ /* 0x000fe60003800000 */
[----:B------:R-:W-:-:S13]  /*c4d0*/  ISETP.GT.AND P1, PT, R11, -0x1, PT ;  /* 0xffffffff0b00780c */ /* 0x000fda0003f24270 */
[----:B------:R-:W-:Y:S05]  /*c4e0*/  @P1 BRA `(.L_x_1488) ;  /* 0x0000000000201947 */ /* 0x000fea0003800000 */
[----:B------:R-:W-:Y:S01]  /*c4f0*/  UISETP.NE.AND UP1, UPT, UR7, 0x1, UPT ;  /* 0x000000010700788c */ /* 0x000fe2000bf25270 */
[----:B------:R-:W-:-:S05]  /*c500*/  LOP3.LUT R11, RZ, R11, RZ, 0x33, !PT ;  /* 0x0000000bff0b7212 */ /* 0x000fca00078e33ff */
[----:B------:R-:W-:-:S05]  /*c510*/  PLOP3.LUT P1, PT, PT, PT, UP1, 0x80, 0x0 ;  /* 0x000000000000781c */ /* 0x000fca0003f2f018 */
[----:B------:R-:W-:-:S08]  /*c520*/  @UP1 ULDC.64 UR4, c[0x0][0x9e8] ;  /* 0x00027a0000041ab9 */ /* 0x000fd00000000a00 */
[----:B------:R-:W-:-:S05]  /*c530*/  @P1 IMAD.HI.U32 R10, R11, UR4, RZ ;  /* 0x000000040b0a1c27 */ /* 0x000fca000f8e00ff */
[----:B------:R-:W-:-:S04]  /*c540*/  @P1 SHF.R.U32.HI R11, RZ, UR5, R10 ;  /* 0x00000005ff0b1c19 */ /* 0x000fc8000801160a */
[----:B------:R-:W-:Y:S01]  /*c550*/  LOP3.LUT R11, RZ, R11, RZ, 0x33, !PT ;  /* 0x0000000bff0b7212 */ /* 0x000fe200078e33ff */
[----:B------:R-:W-:Y:S06]  /*c560*/  BRA `(.L_x_1489) ;  /* 0x0000000000147947 */ /* 0x000fec0003800000 */
.L_x_1488:
[----:B------:R-:W-:-:S06]  /*c570*/  UISETP.NE.AND UP1, UPT, UR7, 0x1, UPT ;  /* 0x000000010700788c */ /* 0x000fcc000bf25270 */
[----:B------:R-:W-:-:S05]  /*c580*/  PLOP3.LUT P1, PT, PT, PT, UP1, 0x80, 0x0 ;  /* 0x000000000000781c */ /* 0x000fca0003f2f018 */
[----:B------:R-:W-:-:S08]  /*c590*/  @UP1 ULDC.64 UR4, c[0x0][0x9e8] ;  /* 0x00027a0000041ab9 */ /* 0x000fd00000000a00 */
[----:B------:R-:W-:-:S05]  /*c5a0*/  @P1 IMAD.HI.U32 R10, R11, UR4, RZ ;  /* 0x000000040b0a1c27 */ /* 0x000fca000f8e00ff */
[----:B------:R-:W-:-:S07]  /*c5b0*/  @P1 SHF.R.U32.HI R11, RZ, UR5, R10 ;  /* 0x00000005ff0b1c19 */ /* 0x000fce000801160a */
.L_x_1489:
[----:B------:R-:W-:Y:S05]  /*c5c0*/  BSYNC B0 ;  /* 0x0000000000007941 */ /* 0x000fea0003800000 */
.L_x_1487:
[----:B------:R-:W-:-:S04]  /*c5d0*/  IMAD R11, R11, UR7, -R4 ;  /* 0x000000070b0b7c24 */ /* 0x000fc8000f8e0a04 */
[----:B------:R-:W-:-:S05]  /*c5e0*/  IMAD R11, R142, -0x2, R11 ;  /* 0xfffffffe8e0b7824 */ /* 0x000fca00078e020b */
[----:B------:R-:W-:Y:S02]  /*c5f0*/  VIMNMX R0, R0, R11, !PT ;  /* 0x0000000b00007248 */ /* 0x000fe40007fe0100 */
[----:B------:R-:W-:-:S07]  /*c600*/  VIADDMNMX R3, R11, UR7, R3, PT ;  /* 0x000000070b037c46 */ /* 0x000fce000b800103 */
.L_x_1486:
[C---:B------:R-:W-:Y:S02]  /*c610*/  ISETP.GE.AND P2, PT, R8.reuse, 0x9, PT ;  /* 0x000000090800780c */ /* 0x040fe40003f46270 */
[----:B------:R-:W-:Y:S02]  /*c620*/  ISETP.GE.AND P1, PT, R8, 0x2, PT ;  /* 0x000000020800780c */ /* 0x000fe40003f26270 */
[----:B------:R-:W-:Y:S02]  /*c630*/  LOP3.LUT R22, R22, 0xfffffffe, RZ, 0xc0, !PT ;  /* 0xfffffffe16167812 */ /* 0x000fe400078ec0ff */
[----:B------:R-:W-:Y:S02]  /*c640*/  ISETP.GT.AND P3, PT, R0, 0x1, !P1 ;  /* 0x000000010000780c */ /* 0x000fe40004f64270 */
[----:B------:R-:W-:Y:S02]  /*c650*/  ISETP.GE.AND P4, PT, R8, 0xa, PT ;  /* 0x0000000a0800780c */ /* 0x000fe40003f86270 */
[----:B------:R-:W-:-:S02]  /*c660*/  ISETP.LT.OR P3, PT, R3, 0x2, P3 ;  /* 0x000000020300780c */ /* 0x000fc40001f61670 */
[----:B------:R-:W-:Y:S02]  /*c670*/  ISETP.GE.AND P6, PT, R8, 0x1, PT ;  /* 0x000000010800780c */ /* 0x000fe40003fc6270 */
[----:B------:R-:W-:Y:S02]  /*c680*/  @P2 LOP3.LUT R22, R22, 0x1, RZ, 0xfc, !PT ;  /* 0x0000000116162812 */ /* 0x000fe400078efcff */
[----:B------:R-:W-:Y:S02]  /*c690*/  ISETP.GT.AND P2, PT, R0, 0x8, !P2 ;  /* 0x000000080000780c */ /* 0x000fe40005744270 */
[----:B------:R-:W-:Y:S02]  /*c6a0*/  FSEL R25, R25, -INF , !P3 ;  /* 0xff80000019197808 */ /* 0x000fe40005800000 */
[----:B------:R-:W-:Y:S02]  /*c6b0*/  ISETP.LT.OR P2, PT, R3, 0x9, P2 ;  /* 0x000000090300780c */ /* 0x000fe40001741670 */
[----:B------:R-:W-:-:S02]  /*c6c0*/  ISETP.GE.AND P3, PT, R8, 0x11, PT ;  /* 0x000000110800780c */ /* 0x000fc40003f66270 */
[----:B------:R-:W-:Y:S02]  /*c6d0*/  LOP3.LUT R22, R22, 0xfffffffd, RZ, 0xc0, !PT ;  /* 0xfffffffd16167812 */ /* 0x000fe400078ec0ff */
[----:B------:R-:W-:Y:S02]  /*c6e0*/  FSEL R28, R28, -INF , !P2 ;  /* 0xff8000001c1c7808 */ /* 0x000fe40005000000 */
[----:B------:R-:W-:Y:S02]  /*c6f0*/  ISETP.GT.AND P2, PT, R0, 0x9, !P4 ;  /* 0x000000090000780c */ /* 0x000fe40006744270 */
[----:B------:R-:W-:Y:S02]  /*c700*/  @P4 LOP3.LUT R22, R22, 0x2, RZ, 0xfc, !PT ;  /* 0x0000000216164812 */ /* 0x000fe400078efcff */
[----:B------:R-:W-:Y:S02]  /*c710*/  ISETP.LT.OR P2, PT, R3, 0xa, P2 ;  /* 0x0000000a0300780c */ /* 0x000fe40001741670 */
[----:B------:R-:W-:-:S02]  /*c720*/  LOP3.LUT R22, R22, 0xfffffffb, RZ, 0xc0, !PT ;  /* 0xfffffffb16167812 */ /* 0x000fc400078ec0ff */
[----:B------:R-:W-:Y:S02]  /*c730*/  FSEL R29, R29, -INF , !P2 ;  /* 0xff8000001d1d7808 */ /* 0x000fe40005000000 */
[----:B------:R-:W-:Y:S02]  /*c740*/  @P3 LOP3.LUT R22, R22, 0x4, RZ, 0xfc, !PT ;  /* 0x0000000416163812 */ /* 0x000fe400078efcff */
[----:B------:R-:W-:Y:S02]  /*c750*/  ISETP.GT.AND P2, PT, R0, 0x10, !P3 ;  /* 0x000000100000780c */ /* 0x000fe40005f44270 */
[----:B------:R-:W-:Y:S02]  /*c760*/  ISETP.GE.AND P3, PT, R8, 0x12, PT ;  /* 0x000000120800780c */ /* 0x000fe40003f66270 */
[----:B------:R-:W-:Y:S02]  /*c770*/  ISETP.LT.OR P2, PT, R3, 0x11, P2 ;  /* 0x000000110300780c */ /* 0x000fe40001741670 */
[----:B------:R-:W-:-:S02]  /*c780*/  LOP3.LUT R22, R22, 0xfbffffff, RZ, 0xc0, !PT ;  /* 0xfbffffff16167812 */ /* 0x000fc400078ec0ff */
        /* <DEDUP_REMOVED lines=150> */
[----:B------:R-:W-:-:S04]  /*d0f0*/  ISETP.GT.AND P5, PT, R0, RZ, !P6 ;  /* 0x000000ff0000720c */ /* 0x000fc800077a4270 */
        /* <DEDUP_REMOVED lines=20> */
[----:B------:R-:W-:Y:S01]  /*d240*/  @P5 IMAD.HI.U32 R0, R3, UR4, RZ ;  /* 0x0000000403005c27 */ /* 0x000fe2000f8e00ff */
[----:B------:R-:W-:-:S13]  /*d250*/  PLOP3.LUT P5, PT, PT, PT, UP1, 0x80, 0x0 ;  /* 0x000000000000781c */ /* 0x000fda0003faf018 */
[----:B------:R-:W-:-:S04]  /*d260*/  @P5 SHF.R.U32.HI R3, RZ, UR5, R0 ;  /* 0x00000005ff035c19 */ /* 0x000fc80008011600 */
[----:B------:R-:W-:Y:S01]  /*d270*/  LOP3.LUT R3, RZ, R3, RZ, 0x33, !PT ;  /* 0x00000003ff037212 */ /* 0x000fe200078e33ff */
[----:B------:R-:W-:Y:S06]  /*d280*/  BRA `(.L_x_1493) ;  /* 0x0000000000187947 */ /* 0x000fec0003800000 */
.L_x_1492:
[----:B------:R-:W-:-:S06]  /*d290*/  UISETP.NE.AND UP1, UPT, UR7, 0x1, UPT ;  /* 0x000000010700788c */ /* 0x000fcc000bf25270 */
[----:B------:R-:W-:-:S05]  /*d2a0*/  PLOP3.LUT P5, PT, PT, PT, UP1, 0x80, 0x0 ;  /* 0x000000000000781c */ /* 0x000fca0003faf018 */
[----:B------:R-:W-:-:S08]  /*d2b0*/  @UP1 ULDC.64 UR4, c[0x0][0x9e8] ;  /* 0x00027a0000041ab9 */ /* 0x000fd00000000a00 */
[----:B------:R-:W-:Y:S01]  /*d2c0*/  @P5 IMAD.HI.U32 R0, R3, UR4, RZ ;  /* 0x0000000403005c27 */ /* 0x000fe2000f8e00ff */
[----:B------:R-:W-:-:S13]  /*d2d0*/  PLOP3.LUT P5, PT, PT, PT, UP1, 0x80, 0x0 ;  /* 0x000000000000781c */ /* 0x000fda0003faf018 */
[----:B------:R-:W-:-:S07]  /*d2e0*/  @P5 SHF.R.U32.HI R3, RZ, UR5, R0 ;  /* 0x00000005ff035c19 */ /* 0x000fce0008011600 */
.L_x_1493:
[----:B------:R-:W-:Y:S05]  /*d2f0*/  BSYNC B0 ;  /* 0x0000000000007941 */ /* 0x000fea0003800000 */
.L_x_1491:
[----:B------:R-:W-:-:S04]  /*d300*/  IMAD R3, R3, UR7, -R4 ;  /* 0x0000000703037c24 */ /* 0x000fc8000f8e0a04 */
[----:B------:R-:W-:-:S05]  /*d310*/  IMAD R3, R142, -0x2, R3 ;  /* 0xfffffffe8e037824 */ /* 0x000fca00078e0203 */
[----:B------:R-:W-:Y:S02]  /*d320*/  VIMNMX R5, R5, R3, !PT ;  /* 0x0000000305057248 */ /* 0x000fe40007fe0100 */
[----:B------:R-:W-:-:S07]  /*d330*/  VIADDMNMX R6, R3, UR7, R6, PT ;  /* 0x0000000703067c46 */ /* 0x000fce000b800106 */
.L_x_1490:
[----:B------:R-:W-:Y:S01]  /*d340*/  ISETP.GT.AND P1, PT, R5, 0x1, !P1 ;  /* 0x000000010500780c */ /* 0x000fe20004f24270 */
[----:B------:R-:W-:Y:S01]  /*d350*/  ULDC UR51, c[0x0][0x988] ;  /* 0x0002620000337ab9 */ /* 0x000fe20000000800 */
[----:B------:R-:W2:Y:S01]  /*d360*/  LDL R91, [R1+0x38] ;  /* 0x00003800015b7983 */ /* 0x000ea20000100800 */
[----:B------:R-:W-:Y:S02]  /*d370*/  LOP3.LUT P5, RZ, R22, 0x4000000, RZ, 0xc0, !PT ;  /* 0x0400000016ff7812 */ /* 0x000fe400078ac0ff */
        /* <DEDUP_REMOVED lines=17> */
[----:B------:R-:W-:Y:S02]  /*d490*/  LOP3.LUT P1, RZ, R22, 0x4, RZ, 0xc0, !PT ;  /* 0x0000000416ff7812 */ /* 0x000fe4000782c0ff */
[----:B------:R-:W-:Y:S02]  /*d4a0*/  FMNMX.FTZ R0, R40, R3, !PT ;  /* 0x0000000328007209 */ /* 0x000fe40007810000 */
[----:B------:R-:W-:Y:S02]  /*d4b0*/  ISETP.GT.AND P1, PT, R5, 0x10, !P1 ;  /* 0x000000100500780c */ /* 0x000fe40004f24270 */
[----:B------:R-:W-:Y:S02]  /*d4c0*/  FMNMX.FTZ R3, R41, R0, !PT ;  /* 0x0000000029037209 */ /* 0x000fe40007810000 */
[----:B------:R-:W-:-:S02]  /*d4d0*/  ISETP.LT.OR P1, PT, R6, 0x11, P1 ;  /* 0x000000110600780c */ /* 0x000fc40000f21670 */
[----:B------:R-:W-:Y:S02]  /*d4e0*/  FMNMX.FTZ R0, R44, R3, !PT ;  /* 0x000000032c007209 */ /* 0x000fe40007810000 */
[----:B------:R-:W-:Y:S02]  /*d4f0*/  FSEL R34, R34, -INF , !P1 ;  /* 0xff80000022227808 */ /* 0x000fe40004800000 */
        /* <DEDUP_REMOVED lines=12> */
[----:B------:R-:W-:Y:S02]  /*d5c0*/  LOP3.LUT P1, RZ, R22, 0x1000000, RZ, 0xc0, !PT ;  /* 0x0100000016ff7812 */ /* 0x000fe4000782c0ff */
[----:B------:R-:W-:Y:S02]  /*d5d0*/  FMNMX.FTZ R0, R56, R3, !PT ;  /* 0x0000000338007209 */ /* 0x000fe40007810000 */
[----:B------:R-:W-:Y:S02]  /*d5e0*/  ISETP.GT.AND P1, PT, R5, 0x19, !P1 ;  /* 0x000000190500780c */ /* 0x000fe40004f24270 */
[----:B------:R-:W-:-:S02]  /*d5f0*/  LOP3.LUT P5, RZ, R22, 0x8000, RZ, 0xc0, !PT ;  /* 0x0000800016ff7812 */ /* 0x000fc400078ac0ff */
        /* <DEDUP_REMOVED lines=36> */
[C---:B------:R-:W-:Y:S01]  /*d840*/  ISETP.GT.AND P6, PT, R5.reuse, RZ, !P6 ;  /* 0x000000ff0500720c */ /* 0x040fe200077c4270 */
[----:B------:R-:W0:Y:S01]  /*d850*/  SHFL.BFLY PT, R3, R0, 0x2, 0x1f ;  /* 0x0c401f0000037f89 */ /* 0x000e2200000e0000 */
[----:B------:R-:W-:Y:S02]  /*d860*/  FSEL R50, R50, -INF , !P1 ;  /* 0xff80000032327808 */ /* 0x000fe40004800000 */
[----:B------:R-:W-:Y:S02]  /*d870*/  LOP3.LUT P1, RZ, R22, 0x40000, RZ, 0xc0, !PT ;  /* 0x0004000016ff7812 */ /* 0x000fe4000782c0ff */
[----:B------:R-:W-:Y:S02]  /*d880*/  ISETP.LT.OR P6, PT, R6, 0x1, P6 ;  /* 0x000000010600780c */ /* 0x000fe400037c1670 */
[----:B------:R-:W-:Y:S02]  /*d890*/  ISETP.GT.AND P1, PT, R5, 0x31, !P1 ;  /* 0x000000310500780c */ /* 0x000fe40004f24270 */
[----:B------:R-:W-:-:S02]  /*d8a0*/  FSEL R26, R26, -INF , !P6 ;  /* 0xff8000001a1a7808 */ /* 0x000fc40007000000 */
[----:B------:R-:W-:Y:S02]  /*d8b0*/  ISETP.LT.OR P1, PT, R6, 0x32, P1 ;  /* 0x000000320600780c */ /* 0x000fe40000f21670 */
[----:B------:R-:W-:Y:S02]  /*d8c0*/  FMNMX.FTZ R11, R26, R27, !PT ;  /* 0x0000001b1a0b7209 */ /* 0x000fe40007810000 */
[----:B------:R-:W-:Y:S02]  /*d8d0*/  FSEL R51, R51, -INF , !P1 ;  /* 0xff80000033337808 */ /* 0x000fe40004800000 */
[----:B------:R-:W-:Y:S02]  /*d8e0*/  LOP3.LUT P1, RZ, R22, 0x20000, RZ, 0xc0, !PT ;  /* 0x0002000016ff7812 */ /* 0x000fe4000782c0ff */
[C---:B------:R-:W-:Y:S02]  /*d8f0*/  ISETP.GT.AND P2, PT, R5.reuse, 0x70, !P2 ;  /* 0x000000700500780c */ /* 0x040fe40005744270 */
[----:B------:R-:W-:-:S02]  /*d900*/  ISETP.GT.AND P1, PT, R5, 0x38, !P1 ;  /* 0x000000380500780c */ /* 0x000fc40004f24270 */
[----:B------:R-:W-:Y:S02]  /*d910*/  ISETP.GT.AND P3, PT, R5, 0x71, !P3 ;  /* 0x000000710500780c */ /* 0x000fe40005f64270 */
[----:B------:R-:W-:Y:S02]  /*d920*/  ISETP.LT.OR P1, PT, R6, 0x39, P1 ;  /* 0x000000390600780c */ /* 0x000fe40000f21670 */
[----:B0-----:R-:W-:Y:S02]  /*d930*/  FMNMX.FTZ R8, R0, R3, !PT ;  /* 0x0000000300087209 */ /* 0x001fe40007810000 */
[----:B------:R-:W-:Y:S02]  /*d940*/  FSEL R54, R54, -INF , !P1 ;  /* 0xff80000036367808 */ /* 0x000fe40004800000 */
[----:B------:R-:W-:Y:S01]  /*d950*/  LOP3.LUT P1, RZ, R22, 0x10000, RZ, 0xc0, !PT ;  /* 0x0001000016ff7812 */ /* 0x000fe2000782c0ff */
[----:B------:R-:W0:Y:S01]  /*d960*/  SHFL.BFLY PT, R3, R8, 0x1, 0x1f ;  /* 0x0c201f0008037f89 */ /* 0x000e2200000e0000 */
[----:B------:R-:W-:-:S02]  /*d970*/  FMNMX.FTZ R0, R30, R11, !PT ;  /* 0x0000000b1e007209 */ /* 0x000fc40007810000 */
[----:B------:R-:W-:Y:S02]  /*d980*/  ISETP.GT.AND P1, PT, R5, 0x39, !P1 ;  /* 0x000000390500780c */ /* 0x000fe40004f24270 */
[----:B------:R-:W-:Y:S02]  /*d990*/  FMNMX.FTZ R13, R31, R0, !PT ;  /* 0x000000001f0d7209 */ /* 0x000fe40007810000 */
[----:B------:R-:W-:Y:S02]  /*d9a0*/  ISETP.LT.OR P1, PT, R6, 0x3a, P1 ;  /* 0x0000003a0600780c */ /* 0x000fe40000f21670 */
[----:B------:R-:W-:Y:S02]  /*d9b0*/  FMNMX.FTZ R0, R34, R13, !PT ;  /* 0x0000000d22007209 */ /* 0x000fe40007810000 */
[----:B------:R-:W-:Y:S02]  /*d9c0*/  FSEL R55, R55, -INF , !P1 ;  /* 0xff80000037377808 */ /* 0x000fe40004800000 */
        /* <DEDUP_REMOVED lines=26> */
[C---:B------:R-:W-:Y:S02]  /*db70*/  LOP3.LUT P1, RZ, R22.reuse, 0x800, RZ, 0xc0, !PT ;  /* 0x0000080016ff7812 */ /* 0x040fe4000782c0ff */
[----:B------:R-:W-:Y:S02]  /*db80*/  LOP3.LUT P5, RZ, R22, 0x8, RZ, 0xc0, !PT ;  /* 0x0000000816ff7812 */ /* 0x000fe400078ac0ff */
[----:B------:R-:W-:Y:S02]  /*db90*/  ISETP.GT.AND P1, PT, R5, 0x50, !P1 ;  /* 0x000000500500780c */ /* 0x000fe40004f24270 */
[----:B------:R-:W-:Y:S02]  /*dba0*/  FMNMX.FTZ R0, R58, R21, !PT ;  /* 0x000000153a007209 */ /* 0x000fe40007810000 */
[----:B------:R-:W-:-:S02]  /*dbb0*/  ISETP.LT.OR P1, PT, R6, 0x51, P1 ;  /* 0x000000510600780c */ /* 0x000fc40000f21670 */
[----:B0-----:R-:W-:Y:S02]  /*dbc0*/  FMNMX.FTZ R3, R8, R3, !PT ;  /* 0x0000000308037209 */ /* 0x001fe40007810000 */
[----:B------:R-:W-:Y:S02]  /*dbd0*/  FSEL R66, R66, -INF , !P1 ;  /* 0xff80000042427808 */ /* 0x000fe40004800000 */
[----:B------:R-:W-:Y:S01]  /*dbe0*/  LOP3.LUT P1, RZ, R22, 0x400, RZ, 0xc0, !PT ;  /* 0x0000040016ff7812 */ /* 0x000fe2000782c0ff */
[----:B------:R-:W-:Y:S01]  /*dbf0*/  FMUL.FTZ R4, R3, UR51 ;  /* 0x0000003303047c20 */ /* 0x000fe20008410000 */
        /* <DEDUP_REMOVED lines=9> */
[C---:B------:R-:W-:Y:S02]  /*dc90*/  ISETP.LT.OR P2, PT, R6.reuse, 0x71, P2 ;  /* 0x000000710600780c */ /* 0x040fe40001741670 */
[----:B------:R-:W-:Y:S02]  /*dca0*/  ISETP.LT.OR P1, PT, R6, 0x59, P1 ;  /* 0x000000590600780c */ /* 0x000fe40000f21670 */
[----:B------:R-:W-:Y:S02]  /*dcb0*/  ISETP.GT.AND P4, PT, R5, 0x78, !P4 ;  /* 0x000000780500780c */ /* 0x000fe40006784270 */
[----:B------:R-:W-:Y:S02]  /*dcc0*/  FSEL R70, R70, -INF , !P1 ;  /* 0xff80000046467808 */ /* 0x000fe40004800000 */
[----:B------:R-:W-:Y:S02]  /*dcd0*/  LOP3.LUT P1, RZ, R22, 0x100, RZ, 0xc0, !PT ;  /* 0x0000010016ff7812 */ /* 0x000fe4000782c0ff */
[----:B------:R-:W-:-:S02]  /*dce0*/  ISETP.LT.OR P3, PT, R6, 0x72, P3 ;  /* 0x000000720600780c */ /* 0x000fc40001f61670 */
[----:B------:R-:W-:Y:S02]  /*dcf0*/  ISETP.GT.AND P1, PT, R5, 0x59, !P1 ;  /* 0x000000590500780c */ /* 0x000fe40004f24270 */
[----:B------:R-:W-:Y:S02]  /*dd00*/  FSEL R82, R82, -INF , !P2 ;  /* 0xff80000052527808 */ /* 0x000fe40005000000 */
[C---:B------:R-:W-:Y:S02]  /*dd10*/  ISETP.LT.OR P1, PT, R6.reuse, 0x5a, P1 ;  /* 0x0000005a0600780c */ /* 0x040fe40000f21670 */
[----:B------:R-:W-:Y:S02]  /*dd20*/  ISETP.LT.OR P4, PT, R6, 0x79, P4 ;  /* 0x000000790600780c */ /* 0x000fe40002781670 */
[----:B------:R-:W-:Y:S02]  /*dd30*/  FSEL R71, R71, -INF , !P1 ;  /* 0xff80000047477808 */ /* 0x000fe40004800000 */
[----:B------:R-:W-:-:S02]  /*dd40*/  LOP3.LUT P1, RZ, R22, 0x80, RZ, 0xc0, !PT ;  /* 0x0000008016ff7812 */ /* 0x000fc4000782c0ff */
[----:B------:R-:W-:Y:S02]  /*dd50*/  FSEL R83, R83, -INF , !P3 ;  /* 0xff80000053537808 */ /* 0x000fe40005800000 */
[----:B------:R-:W-:Y:S02]  /*dd60*/  ISETP.GT.AND P1, PT, R5, 0x60, !P1 ;  /* 0x000000600500780c */ /* 0x000fe40004f24270 */
[----:B------:R-:W-:Y:S02]  /*dd70*/  FSEL R86, R86, -INF , !P4 ;  /* 0xff80000056567808 */ /* 0x000fe40006000000 */
        /* <DEDUP_REMOVED lines=12> */
[----:B------:R-:W-:-:S04]  /*de40*/  ISETP.LT.OR P1, PT, R6, 0x6a, P1 ;  /* 0x0000006a0600780c */ /* 0x000fc80000f21670 */
[----:B------:R-:W-:Y:S02]  /*de50*/  FSEL R79, R79, -INF , !P1 ;  /* 0xff8000004f4f7808 */ /* 0x000fe40004800000 */
[----:B------:R-:W-:-:S04]  /*de60*/  FSETP.NEU.FTZ.AND P1, PT, R3, -INF , PT ;  /* 0xff8000000300780b */ /* 0x000fc80003f3d000 */
[----:B------:R-:W-:Y:S02]  /*de70*/  FSEL R4, R4, RZ, P1 ;  /* 0x000000ff04047208 */ /* 0x000fe40000800000 */
[----:B------:R-:W-:-:S03]  /*de80*/  ISETP.GT.AND P1, PT, R5, 0x79, !P5 ;  /* 0x000000790500780c */ /* 0x000fc60006f24270 */
        /* <DEDUP_REMOVED lines=15> */
[----:B------:R-:W-:Y:S01]  /*df80*/  MUFU.EX2 R7, R7 ;  /* 0x0000000700077308 */ /* 0x000fe20000000800 */
[--C-:B------:R-:W-:Y:S01]  /*df90*/  FFMA.FTZ R45, R45, UR51, -R4.reuse ;  /* 0x000000332d2d7c23 */ /* 0x100fe20008010804 */
[----:B------:R-:W-:Y:S01]  /*dfa0*/  FMNMX.FTZ R29, R75, R0, !PT ;  /* 0x000000004b1d7209 */ /* 0x000fe20007810000 */
[--C-:B------:R-:W-:Y:S01]  /*dfb0*/  FFMA.FTZ R53, R53, UR51, -R4.reuse ;  /* 0x0000003335357c23 */ /* 0x100fe20008010804 */
[--C-:B------:R-:W-:Y:S01]  /*dfc0*/  FFMA.FTZ R14, R37, UR51, -R4.reuse ;  /* 0x00000033250e7c23 */ /* 0x100fe20008010804 */
[--C-:B------:R-:W-:Y:S01]  /*dfd0*/  FFMA.FTZ R12, R33, UR51, -R4.reuse ;  /* 0x00000033210c7c23 */ /* 0x100fe20008010804 */
[----:B------:R-:W-:Y:S01]  /*dfe0*/  FMNMX.FTZ R0, R78, R29, !PT ;  /* 0x0000001d4e007209 */ /* 0x000fe20007810000 */
[--C-:B------:R-:W-:Y:S01]  /*dff0*/  FFMA.FTZ R37, R44, UR51, -R4.reuse ;  /* 0x000000332c257c23 */ /* 0x100fe20008010804 */
[----:B------:R-:W0:Y:S01]  /*e000*/  MUFU.EX2 R8, R8 ;  /* 0x0000000800087308 */ /* 0x000e220000000800 */
        /* <DEDUP_REMOVED lines=14> */
[----:B------:R-:W-:Y:S01]  /*e0f0*/  FFMA.FTZ R44, R85, UR51, -R4 ;  /* 0x00000033552c7c23 */ /* 0x000fe20008010804 */
[----:B------:R1:W-:Y:S01]  /*e100*/  MUFU.EX2 R11, R32 ;  /* 0x00000020000b7308 */ /* 0x0003e20000000800 */
[----:B0-----:R-:W-:Y:S01]  /*e110*/  FADD.FTZ R6, R7, R8 ;  /* 0x0000000807067221 */ /* 0x001fe20000010000 */
[----:B------:R-:W-:-:S05]  /*e120*/  FMNMX.FTZ R0, R87, R0, !PT ;  /* 0x0000000057007209 */ /* 0x000fca0007810000 */
[----:B------:R-:W0:Y:S01]  /*e130*/  SHFL.BFLY PT, R5, R0, 0x2, 0x1f ;  /* 0x0c401f0000057f89 */ /* 0x000e2200000e0000 */
[----:B------:R-:W-:Y:S01]  /*e140*/  MUFU.EX2 R15, R40 ;  /* 0x00000028000f7308 */ /* 0x000fe20000000800 */
[--C-:B-1----:R-:W-:Y:S01]  /*e150*/  FFMA.FTZ R32, R56, UR51, -R4.reuse ;  /* 0x0000003338207c23 */ /* 0x102fe20008010804 */
[----:B------:R-:W-:-:S06]  /*e160*/  FFMA.FTZ R56, R73, UR51, -R4 ;  /* 0x0000003349387c23 */ /* 0x000fcc0008010804 */
[----:B------:R1:W-:Y:S08]  /*e170*/  MUFU.EX2 R36, R41 ;  /* 0x0000002900247308 */ /* 0x0003f00000000800 */
[----:B------:R3:W-:Y:S01]  /*e180*/  MUFU.EX2 R21, R49 ;  /* 0x0000003100157308 */ /* 0x0007e20000000800 */
[--C-:B-1----:R-:W-:Y:S01]  /*e190*/  FFMA.FTZ R41, R64, UR51, -R4.reuse ;  /* 0x0000003340297c23 */ /* 0x102fe20008010804 */
[----:B------:R-:W-:Y:S01]  /*e1a0*/  FFMA.FTZ R64, R77, UR51, -R4 ;  /* 0x000000334d407c23 */ /* 0x000fe20008010804 */
[----:B0-----:R-:W-:-:S05]  /*e1b0*/  FMNMX.FTZ R5, R0, R5, !PT ;  /* 0x0000000500057209 */ /* 0x001fca0007810000 */
[----:B------:R-:W0:Y:S01]  /*e1c0*/  MUFU.EX2 R9, R9 ;  /* 0x0000000900097308 */ /* 0x000e220000000800 */
[--C-:B---3--:R-:W-:Y:S01]  /*e1d0*/  FFMA.FTZ R49, R57, UR51, -R4.reuse ;  /* 0x0000003339317c23 */ /* 0x108fe20008010804 */
[--C-:B------:R-:W-:Y:S01]  /*e1e0*/  FFMA.FTZ R57, R76, UR51, -R4.reuse ;  /* 0x000000334c397c23 */ /* 0x100fe20008010804 */
[----:B------:R-:W1:Y:S05]  /*e1f0*/  SHFL.BFLY PT, R0, R5, 0x1, 0x1f ;  /* 0x0c201f0005007f89 */ /* 0x000e6a00000e0000 */
[----:B------:R3:W-:Y:S08]  /*e200*/  MUFU.EX2 R40, R45 ;  /* 0x0000002d00287308 */ /* 0x0007f00000000800 */
[----:B------:R4:W-:Y:S01]  /*e210*/  MUFU.EX2 R25, R53 ;  /* 0x0000003500197308 */ /* 0x0009e20000000800 */
[----:B---3--:R-:W-:-:S07]  /*e220*/  FFMA.FTZ R45, R68, UR51, -R4 ;  /* 0x00000033442d7c23 */ /* 0x008fce0008010804 */
[----:B------:R-:W3:Y:S01]  /*e230*/  MUFU.EX2 R10, R10 ;  /* 0x0000000a000a7308 */ /* 0x000ee20000000800 */
[----:B----4-:R-:W-:Y:S01]  /*e240*/  FFMA.FTZ R53, R72, UR51, -R4 ;  /* 0x0000003348357c23 */ /* 0x010fe20008010804 */
[----:B-1----:R-:W-:-:S04]  /*e250*/  FMNMX.FTZ R0, R5, R0, !PT ;  /* 0x0000000005007209 */ /* 0x002fc80007810000 */
[C---:B------:R-:W-:Y:S01]  /*e260*/  FSETP.NEU.FTZ.AND P1, PT, R0.reuse, -INF , PT ;  /* 0xff8000000000780b */ /* 0x040fe20003f3d000 */
[----:B------:R-:W-:Y:S01]  /*e270*/  FMUL.FTZ R5, R0, UR51 ;  /* 0x0000003300057c20 */ /* 0x000fe20008410000 */
[----:B------:R-:W1:Y:S04]  /*e280*/  MUFU.EX2 R12, R12 ;  /* 0x0000000c000c7308 */ /* 0x000e680000000800 */
[----:B------:R-:W-:-:S04]  /*e290*/  FSEL R4, R5, RZ, P1 ;  /* 0x000000ff05047208 */ /* 0x000fc80000800000 */
[----:B------:R-:W4:Y:S01]  /*e2a0*/  MUFU.EX2 R14, R14 ;  /* 0x0000000e000e7308 */ /* 0x000f220000000800 */
[--C-:B------:R-:W-:Y:S01]  /*e2b0*/  FFMA.FTZ R5, R26, UR51, -R4.reuse ;  /* 0x000000331a057c23 */ /* 0x100fe20008010804 */
[--C-:B------:R-:W-:Y:S01]  /*e2c0*/  FFMA.FTZ R26, R27, UR51, -R4.reuse ;  /* 0x000000331b1a7c23 */ /* 0x100fe20008010804 */
[--C-:B------:R-:W-:Y:S01]  /*e2d0*/  FFMA.FTZ R27, R30, UR51, -R4.reuse ;  /* 0x000000331e1b7c23 */ /* 0x100fe20008010804 */
[--C-:B------:R-:W-:Y:S01]  /*e2e0*/  FFMA.FTZ R76, R43, UR51, -R4.reuse ;  /* 0x000000332b4c7c23 */ /* 0x100fe20008010804 */
[--C-:B------:R-:W-:Y:S01]  /*e2f0*/  FFMA.FTZ R30, R31, UR51, -R4.reuse ;  /* 0x000000331f1e7c23 */ /* 0x100fe20008010804 */
[----:B------:R-:W-:Y:S01]  /*e300*/  FFMA.FTZ R43, R59, UR51, -R4 ;  /* 0x000000333b2b7c23 */ /* 0x000fe20008010804 */
[----:B0-----:R-:W-:Y:S01]  /*e310*/  FADD.FTZ R59, R9, R6 ;  /* 0x00000006093b7221 */ /* 0x001fe20000010000 */
[----:B------:R-:W-:Y:S01]  /*e320*/  MUFU.EX2 R5, R5 ;  /* 0x0000000500057308 */ /* 0x000fe20000000800 */
[--C-:B------:R-:W-:Y:S01]  /*e330*/  FFMA.FTZ R31, R34, UR51, -R4.reuse ;  /* 0x00000033221f7c23 */ /* 0x100fe20008010804 */
[--C-:B------:R-:W-:Y:S01]  /*e340*/  FFMA.FTZ R69, R42, UR51, -R4.reuse ;  /* 0x000000332a457c23 */ /* 0x100fe20008010804 */
[----:B---3--:R-:W-:Y:S01]  /*e350*/  FADD.FTZ R6, R10, R59 ;  /* 0x0000003b0a067221 */ /* 0x008fe20000010000 */
[--C-:B------:R-:W-:Y:S01]  /*e360*/  FFMA.FTZ R42, R58, UR51, -R4.reuse ;  /* 0x000000333a2a7c23 */ /* 0x100fe20008010804 */
[--C-:B------:R-:W-:Y:S01]  /*e370*/  FFMA.FTZ R80, R47, UR51, -R4.reuse ;  /* 0x000000332f507c23 */ /* 0x100fe20008010804 */
[----:B------:R-:W-:Y:S01]  /*e380*/  FFMA.FTZ R47, R63, UR51, -R4 ;  /* 0x000000333f2f7c23 */ /* 0x000fe20008010804 */
[----:B------:R-:W-:Y:S01]  /*e390*/  FADD.FTZ R59, R11, R6 ;  /* 0x000000060b3b7221 */ /* 0x000fe20000010000 */
[----:B------:R-:W0:Y:S01]  /*e3a0*/  MUFU.EX2 R26, R26 ;  /* 0x0000001a001a7308 */ /* 0x000e220000000800 */
[--C-:B------:R-:W-:Y:S01]  /*e3b0*/  FFMA.FTZ R68, R35, UR51, -R4.reuse ;  /* 0x0000003323447c23 */ /* 0x100fe20008010804 */
[--C-:B------:R-:W-:Y:S01]  /*e3c0*/  FFMA.FTZ R65, R38, UR51, -R4.reuse ;  /* 0x0000003326417c23 */ /* 0x100fe20008010804 */
[----:B-1----:R-:W-:Y:S01]  /*e3d0*/  FADD.FTZ R58, R12, R59 ;  /* 0x0000003b0c3a7221 */ /* 0x002fe20000010000 */
[--C-:B------:R-:W-:Y:S01]  /*e3e0*/  FFMA.FTZ R72, R39, UR51, -R4.reuse ;  /* 0x0000003327487c23 */ /* 0x100fe20008010804 */
[--C-:B------:R-:W-:Y:S01]  /*e3f0*/  FFMA.FTZ R73, R46, UR51, -R4.reuse ;  /* 0x000000332e497c23 */ /* 0x100fe20008010804 */
[----:B------:R-:W-:Y:S01]  /*e400*/  FFMA.FTZ R34, R50, UR51, -R4 ;  /* 0x0000003332227c23 */ /* 0x000fe20008010804 */
[----:B------:R-:W-:Y:S01]  /*e410*/  FADD.FTZ R63, R13, R58 ;  /* 0x0000003a0d3f7221 */ /* 0x000fe20000010000 */
[----:B------:R-:W1:Y:S01]  /*e420*/  MUFU.EX2 R27, R27 ;  /* 0x0000001b001b7308 */ /* 0x000e620000000800 */
[--C-:B------:R-:W-:Y:S01]  /*e430*/  FFMA.FTZ R35, R51, UR51, -R4.reuse ;  /* 0x0000003333237c23 */ /* 0x100fe20008010804 */
[--C-:B------:R-:W-:Y:S01]  /*e440*/  FFMA.FTZ R38, R54, UR51, -R4.reuse ;  /* 0x0000003336267c23 */ /* 0x100fe20008010804 */
[----:B----4-:R-:W-:Y:S01]  /*e450*/  FADD.FTZ R58, R14, R63 ;  /* 0x0000003f0e3a7221 */ /* 0x010fe20000010000 */
[--C-:B------:R-:W-:Y:S01]  /*e460*/  FFMA.FTZ R39, R55, UR51, -R4.reuse ;  /* 0x0000003337277c23 */ /* 0x100fe20008010804 */
[--C-:B------:R-:W-:Y:S01]  /*e470*/  FFMA.FTZ R46, R62, UR51, -R4.reuse ;  /* 0x000000333e2e7c23 */ /* 0x100fe20008010804 */
[----:B------:R-:W-:Y:S01]  /*e480*/  FFMA.FTZ R50, R66, UR51, -R4 ;  /* 0x0000003342327c23 */ /* 0x000fe20008010804 */
[----:B------:R-:W-:Y:S01]  /*e490*/  FADD.FTZ R63, R15, R58 ;  /* 0x0000003a0f3f7221 */ /* 0x000fe20000010000 */
[----:B------:R-:W3:Y:S01]  /*e4a0*/  MUFU.EX2 R30, R30 ;  /* 0x0000001e001e7308 */ /* 0x000ee20000000800 */
[----:B0-----:R-:W-:Y:S01]  /*e4b0*/  FADD.FTZ R6, R5, R26 ;  /* 0x0000001a05067221 */ /* 0x001fe20000010000 */
[--C-:B------:R-:W-:Y:S01]  /*e4c0*/  FFMA.FTZ R51, R67, UR51, -R4.reuse ;  /* 0x0000003343337c23 */ /* 0x100fe20008010804 */
[--C-:B------:R-:W-:Y:S01]  /*e4d0*/  FFMA.FTZ R54, R70, UR51, -R4.reuse ;  /* 0x0000003346367c23 */ /* 0x100fe20008010804 */
[--C-:B------:R-:W-:Y:S01]  /*e4e0*/  FFMA.FTZ R55, R71, UR51, -R4.reuse ;  /* 0x0000003347377c23 */ /* 0x100fe20008010804 */
[--C-:B------:R-:W-:Y:S01]  /*e4f0*/  FFMA.FTZ R74, R74, UR51, -R4.reuse ;  /* 0x000000334a4a7c23 */ /* 0x100fe20008010804 */
[--C-:B------:R-:W-:Y:S01]  /*e500*/  FFMA.FTZ R75, R75, UR51, -R4.reuse ;  /* 0x000000334b4b7c23 */ /* 0x100fe20008010804 */
[----:B------:R-:W-:Y:S01]  /*e510*/  FFMA.FTZ R78, R78, UR51, -R4 ;  /* 0x000000334e4e7c23 */ /* 0x000fe20008010804 */
[----:B------:R-:W0:Y:S01]  /*e520*/  MUFU.EX2 R31, R31 ;  /* 0x0000001f001f7308 */ /* 0x000e220000000800 */
[----:B-1----:R-:W-:Y:S01]  /*e530*/  FADD.FTZ R59, R27, R6 ;  /* 0x000000061b3b7221 */ /* 0x002fe20000010000 */
[--C-:B------:R-:W-:Y:S01]  /*e540*/  FFMA.FTZ R79, R79, UR51, -R4.reuse ;  /* 0x000000334f4f7c23 */ /* 0x100fe20008010804 */
[--C-:B------:R-:W-:Y:S01]  /*e550*/  FFMA.FTZ R82, R82, UR51, -R4.reuse ;  /* 0x0000003352527c23 */ /* 0x100fe20008010804 */
[--C-:B------:R-:W-:Y:S01]  /*e560*/  FFMA.FTZ R83, R83, UR51, -R4.reuse ;  /* 0x0000003353537c23 */ /* 0x100fe20008010804 */
[--C-:B------:R-:W-:Y:S01]  /*e570*/  FFMA.FTZ R86, R86, UR51, -R4.reuse ;  /* 0x0000003356567c23 */ /* 0x100fe20008010804 */
[----:B------:R-:W-:Y:S01]  /*e580*/  FFMA.FTZ R87, R87, UR51, -R4 ;  /* 0x0000003357577c23 */ /* 0x000fe20008010804 */
[----:B------:R-:W-:Y:S01]  /*e590*/  F2FP.F16.F32.PACK_AB R4, R8, R7 ;  /* 0x000000070804723e */ /* 0x000fe200000000ff */
[----:B------:R-:W1:Y:S01]  /*e5a0*/  MUFU.EX2 R37, R37 ;  /* 0x0000002500257308 */ /* 0x000e620000000800 */
[----:B---3--:R-:W-:Y:S01]  /*e5b0*/  FADD.FTZ R6, R30, R59 ;  /* 0x0000003b1e067221 */ /* 0x008fe20000010000 */
[----:B------:R-:W-:-:S02]  /*e5c0*/  F2FP.F16.F32.PACK_AB R8, R12, R11 ;  /* 0x0000000b0c08723e */ /* 0x000fc400000000ff */
[----:B------:R-:W-:Y:S02]  /*e5d0*/  F2FP.F16.F32.PACK_AB R12, R36, R15 ;  /* 0x0000000f240c723e */ /* 0x000fe400000000ff */
[----:B------:R-:W-:Y:S02]  /*e5e0*/  F2FP.F16.F32.PACK_AB R5, R26, R5 ;  /* 0x000000051a05723e */ /* 0x000fe400000000ff */
[----:B------:R-:W3:Y:S01]  /*e5f0*/  MUFU.EX2 R24, R24 ;  /* 0x0000001800187308 */ /* 0x000ee20000000800 */
[----:B0-----:R-:W-:Y:S01]  /*e600*/  FADD.FTZ R59, R31, R6 ;  /* 0x000000061f3b7221 */ /* 0x001fe20000010000 */
[----:B------:R-:W-:Y:S01]  /*e610*/  F2FP.F16.F32.PACK_AB R6, R10, R9 ;  /* 0x000000090a06723e */ /* 0x000fe200000000ff */
[----:B------:R-:W-:-:S05]  /*e620*/  FADD.FTZ R10, R36, R63 ;  /* 0x0000003f240a7221 */ /* 0x000fca0000010000 */
[----:B------:R-:W0:Y:S01]  /*e630*/  MUFU.EX2 R68, R68 ;  /* 0x0000004400447308 */ /* 0x000e220000000800 */
[----:B-1----:R-:W-:Y:S01]  /*e640*/  FADD.FTZ R9, R37, R10 ;  /* 0x0000000a25097221 */ /* 0x002fe20000010000 */
[----:B------:R-:W-:Y:S02]  /*e650*/  F2FP.F16.F32.PACK_AB R10, R14, R13 ;  /* 0x0000000d0e0a723e */ /* 0x000fe400000000ff */
[----:B------:R-:W-:Y:S01]  /*e660*/  ISETP.NE.AND P5, PT, R90, 0x1, PT ;  /* 0x000000015a00780c */ /* 0x000fe20003fa5270 */
[C---:B------:R-:W-:Y:S01]  /*e670*/  FADD.FTZ R9, R40.reuse, R9 ;  /* 0x0000000928097221 */ /* 0x040fe20000010000 */
[----:B------:R-:W-:Y:S02]  /*e680*/  F2FP.F16.F32.PACK_AB R14, R40, R37 ;  /* 0x00000025280e723e */ /* 0x000fe400000000ff */
[----:B------:R-:W1:Y:S01]  /*e690*/  MUFU.EX2 R65, R65 ;  /* 0x0000004100417308 */ /* 0x000e620000000800 */
[----:B---3--:R-:W-:-:S04]  /*e6a0*/  FADD.FTZ R36, R24, R9 ;  /* 0x0000000918247221 */ /* 0x008fc80000010000 */
[----:B------:R-:W-:Y:S02]  /*e6b0*/  FADD.FTZ R11, R21, R36 ;  /* 0x00000024150b7221 */ /* 0x000fe40000010000 */
[----:B------:R-:W3:Y:S01]  /*e6c0*/  LDL R36, [R1+0x3c] ;  /* 0x00003c0001247983 */ /* 0x000ee20000100800 */
[----:B------:R-:W4:Y:S01]  /*e6d0*/  MUFU.EX2 R72, R72 ;  /* 0x0000004800487308 */ /* 0x000f220000000800 */
[C---:B0-----:R-:W-:Y:S01]  /*e6e0*/  FADD.FTZ R58, R68.reuse, R59 ;  /* 0x0000003b443a7221 */ /* 0x041fe20000010000 */
[----:B------:R-:W-:-:S06]  /*e6f0*/  F2FP.F16.F32.PACK_AB R9, R68, R31 ;  /* 0x0000001f4409723e */ /* 0x000fcc00000000ff */
[----:B------:R-:W0:Y:S01]  /*e700*/  MUFU.EX2 R69, R69 ;  /* 0x0000004500457308 */ /* 0x000e220000000800 */
[----:B-1----:R-:W-:-:S07]  /*e710*/  FADD.FTZ R7, R65, R58 ;  /* 0x0000003a41077221 */ /* 0x002fce0000010000 */
[----:B------:R-:W1:Y:S01]  /*e720*/  MUFU.EX2 R76, R76 ;  /* 0x0000004c004c7308 */ /* 0x000e620000000800 */
[----:B----4-:R-:W-:-:S07]  /*e730*/  FADD.FTZ R58, R72, R7 ;  /* 0x00000007483a7221 */ /* 0x010fce0000010000 */
[----:B------:R-:W4:Y:S01]  /*e740*/  MUFU.EX2 R73, R73 ;  /* 0x0000004900497308 */ /* 0x000f220000000800 */
[----:B0-----:R-:W-:-:S07]  /*e750*/  FADD.FTZ R7, R69, R58 ;  /* 0x0000003a45077221 */ /* 0x001fce0000010000 */
[----:B------:R-:W0:Y:S01]  /*e760*/  MUFU.EX2 R20, R20 ;  /* 0x0000001400147308 */ /* 0x000e220000000800 */
[----:B-1----:R-:W-:Y:S01]  /*e770*/  FADD.FTZ R26, R76, R7 ;  /* 0x000000074c1a7221 */ /* 0x002fe20000010000 */
[----:B------:R-:W-:-:S06]  /*e780*/  F2FP.F16.F32.PACK_AB R7, R30, R27 ;  /* 0x0000001b1e07723e */ /* 0x000fcc00000000ff */
[----:B------:R-:W1:Y:S01]  /*e790*/  MUFU.EX2 R80, R80 ;  /* 0x0000005000507308 */ /* 0x000e620000000800 */
[----:B----4-:R-:W-:-:S07]  /*e7a0*/  FADD.FTZ R13, R73, R26 ;  /* 0x0000001a490d7221 */ /* 0x010fce0000010000 */
[----:B------:R-:W4:Y:S01]  /*e7b0*/  MUFU.EX2 R34, R34 ;  /* 0x0000002200227308 */ /* 0x000f220000000800 */
[----:B0-----:R-:W-:Y:S01]  /*e7c0*/  FADD.FTZ R26, R20, R11 ;  /* 0x0000000b141a7221 */ /* 0x001fe20000010000 */
[----:B------:R-:W-:Y:S01]  /*e7d0*/  F2FP.F16.F32.PACK_AB R11, R72, R65 ;  /* 0x00000041480b723e */ /* 0x000fe200000000ff */
[----:B------:R-:W-:Y:S02]  /*e7e0*/  STSM.16.M88.4 [R143+0x21800], R4 ;  /* 0x021800048f007844 */ /* 0x000fe40000000200 */
[----:B------:R-:W-:-:S03]  /*e7f0*/  FADD.FTZ R31, R25, R26 ;  /* 0x0000001a191f7221 */ /* 0x000fc60000010000 */
[----:B------:R-:W0:Y:S01]  /*e800*/  MUFU.EX2 R35, R35 ;  /* 0x0000002300237308 */ /* 0x000e220000000800 */
[----:B-1----:R-:W-:-:S07]  /*e810*/  FADD.FTZ R27, R80, R13 ;  /* 0x0000000d501b7221 */ /* 0x002fce0000010000 */
[----:B------:R-:W1:Y:S01]  /*e820*/  MUFU.EX2 R32, R32 ;  /* 0x0000002000207308 */ /* 0x000e620000000800 */
[----:B----4-:R-:W-:-:S07]  /*e830*/  FADD.FTZ R26, R34, R27 ;  /* 0x0000001b221a7221 */ /* 0x010fce0000010000 */
[----:B------:R-:W4:Y:S01]  /*e840*/  MUFU.EX2 R38, R38 ;  /* 0x0000002600267308 */ /* 0x000f220000000800 */
[----:B0-----:R-:W-:-:S07]  /*e850*/  FADD.FTZ R27, R35, R26 ;  /* 0x0000001a231b7221 */ /* 0x001fce0000010000 */
[----:B------:R-:W0:Y:S01]  /*e860*/  MUFU.EX2 R49, R49 ;  /* 0x0000003100317308 */ /* 0x000e220000000800 */
[----:B-1----:R-:W-:-:S07]  /*e870*/  FADD.FTZ R30, R32, R31 ;  /* 0x0000001f201e7221 */ /* 0x002fce0000010000 */
[----:B------:R-:W1:Y:S08]  /*e880*/  MUFU.EX2 R39, R39 ;  /* 0x0000002700277308 */ /* 0x000e700000000800 */
[----:B------:R-:W5:Y:S08]  /*e890*/  MUFU.EX2 R60, R60 ;  /* 0x0000003c003c7308 */ /* 0x000f700000000800 */
[----:B------:R-:W5:Y:S01]  /*e8a0*/  MUFU.EX2 R42, R42 ;  /* 0x0000002a002a7308 */ /* 0x000f620000000800 */
[----:B----4-:R-:W-:-:S07]  /*e8b0*/  FADD.FTZ R26, R38, R27 ;  /* 0x0000001b261a7221 */ /* 0x010fce0000010000 */
[----:B------:R-:W4:Y:S08]  /*e8c0*/  MUFU.EX2 R61, R61 ;  /* 0x0000003d003d7308 */ /* 0x000f300000000800 */
[----:B------:R-:W4:Y:S01]  /*e8d0*/  MUFU.EX2 R43, R43 ;  /* 0x0000002b002b7308 */ /* 0x000f220000000800 */
[----:B0-----:R-:W-:Y:S01]  /*e8e0*/  FADD.FTZ R31, R49, R30 ;  /* 0x0000001e311f7221 */ /* 0x001fe20000010000 */
[----:B------:R-:W-:-:S06]  /*e8f0*/  F2FP.F16.F32.PACK_AB R24, R21, R24 ;  /* 0x000000181518723e */ /* 0x000fcc00000000ff */
[----:B------:R-:W0:Y:S01]  /*e900*/  MUFU.EX2 R41, R41 ;  /* 0x0000002900297308 */ /* 0x000e220000000800 */
[----:B-1----:R-:W-:Y:S01]  /*e910*/  FADD.FTZ R21, R39, R26 ;  /* 0x0000001a27157221 */ /* 0x002fe20000010000 */
[----:B--2---:R1:W-:Y:S06]  /*e920*/  STSM.16.M88.4 [R91], R8 ;  /* 0x000000085b007844 */ /* 0x0043ec0000000200 */
[----:B------:R-:W2:Y:S01]  /*e930*/  MUFU.EX2 R46, R46 ;  /* 0x0000002e002e7308 */ /* 0x000ea20000000800 */
[----:B-----5:R-:W-:Y:S01]  /*e940*/  FADD.FTZ R30, R60, R31 ;  /* 0x0000001f3c1e7221 */ /* 0x020fe20000010000 */
[----:B------:R-:W-:-:S02]  /*e950*/  F2FP.F16.F32.PACK_AB R13, R76, R69 ;  /* 0x000000454c0d723e */ /* 0x000fc400000000ff */
[----:B------:R-:W-:-:S04]  /*e960*/  F2FP.F16.F32.PACK_AB R15, R80, R73 ;  /* 0x00000049500f723e */ /* 0x000fc800000000ff */
[----:B------:R-:W5:Y:S01]  /*e970*/  MUFU.EX2 R48, R48 ;  /* 0x0000003000307308 */ /* 0x000f620000000800 */
[----:B-1----:R-:W-:-:S07]  /*e980*/  FADD.FTZ R8, R42, R21 ;  /* 0x000000152a087221 */ /* 0x002fce0000010000 */
[----:B------:R-:W1:Y:S01]  /*e990*/  MUFU.EX2 R47, R47 ;  /* 0x0000002f002f7308 */ /* 0x000e620000000800 */
[----:B----4-:R-:W-:Y:S01]  /*e9a0*/  FADD.FTZ R30, R61, R30 ;  /* 0x0000001e3d1e7221 */ /* 0x010fe20000010000 */
[----:B------:R-:W-:-:S06]  /*e9b0*/  FADD.FTZ R5, R43, R8 ;  /* 0x000000082b057221 */ /* 0x000fcc0000010000 */
[----:B------:R-:W4:Y:S08]  /*e9c0*/  MUFU.EX2 R45, R45 ;  /* 0x0000002d002d7308 */ /* 0x000f300000000800 */
[----:B------:R-:W4:Y:S01]  /*e9d0*/  MUFU.EX2 R50, R50 ;  /* 0x0000003200327308 */ /* 0x000f220000000800 */
[----:B0-----:R-:W-:Y:S01]  /*e9e0*/  FADD.FTZ R7, R41, R30 ;  /* 0x0000001e29077221 */ /* 0x001fe20000010000 */
[----:B--2---:R-:W-:-:S06]  /*e9f0*/  FADD.FTZ R8, R46, R5 ;  /* 0x000000052e087221 */ /* 0x004fcc0000010000 */
[----:B------:R-:W0:Y:S08]  /*ea00*/  MUFU.EX2 R52, R52 ;  /* 0x0000003400347308 */ /* 0x000e300000000800 */
[----:B------:R-:W2:Y:S01]  /*ea10*/  MUFU.EX2 R51, R51 ;  /* 0x0000003300337308 */ /* 0x000ea20000000800 */
[----:B-----5:R-:W-:Y:S01]  /*ea20*/  FADD.FTZ R10, R48, R7 ;  /* 0x00000007300a7221 */ /* 0x020fe20000010000 */
[----:B-1----:R-:W-:-:S06]  /*ea30*/  FADD.FTZ R9, R47, R8 ;  /* 0x000000082f097221 */ /* 0x002fcc0000010000 */
[----:B------:R-:W1:Y:S08]  /*ea40*/  MUFU.EX2 R53, R53 ;  /* 0x0000003500357308 */ /* 0x000e700000000800 */
[----:B------:R-:W5:Y:S01]  /*ea50*/  MUFU.EX2 R54, R54 ;  /* 0x0000003600367308 */ /* 0x000f620000000800 */
        /* <DEDUP_REMOVED lines=8> */
[----:B-1----:R-:W-:Y:S01]  /*eae0*/  FADD.FTZ R11, R53, R10 ;  /* 0x0000000a350b7221 */ /* 0x002fe20000010000 */
[----:B-----5:R-:W-:-:S06]  /*eaf0*/  FADD.FTZ R8, R54, R9 ;  /* 0x0000000936087221 */ /* 0x020fcc0000010000 */
[----:B------:R-:W1:Y:S08]  /*eb00*/  MUFU.EX2 R64, R64 ;  /* 0x0000004000407308 */ /* 0x000e700000000800 */
[----:B------:R-:W5:Y:S01]  /*eb10*/  MUFU.EX2 R75, R75 ;  /* 0x0000004b004b7308 */ /* 0x000f620000000800 */
[----:B----4-:R-:W-:Y:S01]  /*eb20*/  FADD.FTZ R10, R56, R11 ;  /* 0x0000000b380a7221 */ /* 0x010fe20000010000 */
[----:B------:R-:W-:-:S06]  /*eb30*/  FADD.FTZ R9, R55, R8 ;  /* 0x0000000837097221 */ /* 0x000fcc0000010000 */
[----:B------:R-:W4:Y:S01]  /*eb40*/  MUFU.EX2 R78, R78 ;  /* 0x0000004e004e7308 */ /* 0x000f220000000800 */
[----:B------:R-:W-:-:S07]  /*eb50*/  F2FP.F16.F32.PACK_AB R26, R25, R20 ;  /* 0x00000014191a723e */ /* 0x000fce00000000ff */
[----:B------:R-:W4:Y:S01]  /*eb60*/  MUFU.EX2 R79, R79 ;  /* 0x0000004f004f7308 */ /* 0x000f220000000800 */
[----:B------:R2:W-:Y:S01]  /*eb70*/  STSM.16.M88.4 [R145], R12 ;  /* 0x0000000c91007844 */ /* 0x0005e20000000200 */
[----:B------:R-:W-:-:S06]  /*eb80*/  F2FP.F16.F32.PACK_AB R25, R35, R34 ;  /* 0x000000222319723e */ /* 0x000fcc00000000ff */
[----:B------:R-:W-:Y:S01]  /*eb90*/  MUFU.EX2 R28, R28 ;  /* 0x0000001c001c7308 */ /* 0x000fe20000000800 */
[----:B------:R-:W-:Y:S01]  /*eba0*/  F2FP.F16.F32.PACK_AB R27, R39, R38 ;  /* 0x00000026271b723e */ /* 0x000fe200000000ff */
[----:B0-----:R-:W-:-:S06]  /*ebb0*/  FADD.FTZ R11, R57, R10 ;  /* 0x0000000a390b7221 */ /* 0x001fcc0000010000 */
[----:B------:R-:W0:Y:S01]  /*ebc0*/  MUFU.EX2 R29, R29 ;  /* 0x0000001d001d7308 */ /* 0x000e220000000800 */
[----:B--2---:R-:W-:-:S07]  /*ebd0*/  FADD.FTZ R12, R74, R9 ;  /* 0x000000094a0c7221 */ /* 0x004fce0000010000 */
[----:B------:R-:W-:Y:S08]  /*ebe0*/  MUFU.EX2 R33, R33 ;  /* 0x0000002100217308 */ /* 0x000ff00000000800 */
[----:B------:R-:W2:Y:S08]  /*ebf0*/  MUFU.EX2 R44, R44 ;  /* 0x0000002c002c7308 */ /* 0x000eb00000000800 */
[----:B------:R-:W-:Y:S08]  /*ec00*/  MUFU.EX2 R82, R82 ;  /* 0x0000005200527308 */ /* 0x000ff00000000800 */
[----:B------:R-:W3:Y:S08]  /*ec10*/  MUFU.EX2 R83, R83 ;  /* 0x0000005300537308 */ /* 0x000ef00000000800 */
[----:B------:R-:W-:Y:S08]  /*ec20*/  MUFU.EX2 R86, R86 ;  /* 0x0000005600567308 */ /* 0x000ff00000000800 */
[----:B------:R-:W3:Y:S01]  /*ec30*/  MUFU.EX2 R87, R87 ;  /* 0x0000005700577308 */ /* 0x000ee20000000800 */
[----:B------:R-:W-:Y:S01]  /*ec40*/  F2FP.F16.F32.PACK_AB R4, R49, R32 ;  /* 0x000000203104723e */ /* 0x000fe200000000ff */
[----:B-1----:R-:W-:Y:S01]  /*ec50*/  FADD.FTZ R21, R64, R11 ;  /* 0x0000000b40157221 */ /* 0x002fe20000010000 */
[----:B------:R-:W-:-:S02]  /*ec60*/  F2FP.F16.F32.PACK_AB R6, R61, R60 ;  /* 0x0000003c3d06723e */ /* 0x000fc400000000ff */
[----:B------:R-:W-:Y:S02]  /*ec70*/  F2FP.F16.F32.PACK_AB R5, R43, R42 ;  /* 0x0000002a2b05723e */ /* 0x000fe400000000ff */
[----:B------:R-:W-:Y:S01]  /*ec80*/  F2FP.F16.F32.PACK_AB R7, R47, R46 ;  /* 0x0000002e2f07723e */ /* 0x000fe200000000ff */
[----:B------:R1:W-:Y:S01]  /*ec90*/  STSM.16.M88.4 [R144], R24 ;  /* 0x0000001890007844 */ /* 0x0003e20000000200 */
[C---:B-----5:R-:W-:Y:S01]  /*eca0*/  FADD.FTZ R11, R75.reuse, R12 ;  /* 0x0000000c4b0b7221 */ /* 0x060fe20000010000 */
[----:B------:R-:W-:Y:S02]  /*ecb0*/  F2FP.F16.F32.PACK_AB R8, R56, R53 ;  /* 0x000000353808723e */ /* 0x000fe400000000ff */
[----:B------:R5:W-:Y:S01]  /*ecc0*/  STSM.16.M88.4 [R143+0x27800], R4 ;  /* 0x027800048f007844 */ /* 0x000be20000000200 */
[----:B----4-:R-:W-:Y:S01]  /*ecd0*/  FADD.FTZ R20, R78, R11 ;  /* 0x0000000b4e147221 */ /* 0x010fe20000010000 */
[----:B------:R-:W-:Y:S02]  /*ece0*/  F2FP.F16.F32.PACK_AB R10, R64, R57 ;  /* 0x00000039400a723e */ /* 0x000fe400000000ff */
[----:B------:R-:W-:-:S02]  /*ecf0*/  F2FP.F16.F32.PACK_AB R9, R75, R74 ;  /* 0x0000004a4b09723e */ /* 0x000fc400000000ff */
[----:B------:R-:W-:Y:S01]  /*ed00*/  F2FP.F16.F32.PACK_AB R11, R79, R78 ;  /* 0x0000004e4f0b723e */ /* 0x000fe200000000ff */
[----:B-1----:R-:W1:Y:S01]  /*ed10*/  @P5 LDC R24, c[0x0][0x44c] ;  /* 0x00011300ff185b82 */ /* 0x002e620000000800 */
[----:B0-----:R-:W-:Y:S02]  /*ed20*/  F2FP.F16.F32.PACK_AB R12, R29, R28 ;  /* 0x0000001c1d0c723e */ /* 0x001fe400000000ff */
[----:B-----5:R-:W-:Y:S02]  /*ed30*/  F2FP.F16.F32.PACK_AB R4, R48, R41 ;  /* 0x000000293004723e */ /* 0x020fe400000000ff */
[----:B------:R-:W-:Y:S02]  /*ed40*/  F2FP.F16.F32.PACK_AB R6, R52, R45 ;  /* 0x0000002d3406723e */ /* 0x000fe400000000ff */
[----:B------:R-:W-:Y:S01]  /*ed50*/  F2FP.F16.F32.PACK_AB R5, R51, R50 ;  /* 0x000000323305723e */ /* 0x000fe200000000ff */
[----:B------:R-:W0:Y:S01]  /*ed60*/  @P5 LDC R25, c[0x0][0x450] ;  /* 0x00011400ff195b82 */ /* 0x000e220000000800 */
[----:B------:R-:W-:-:S02]  /*ed70*/  F2FP.F16.F32.PACK_AB R7, R55, R54 ;  /* 0x000000363707723e */ /* 0x000fc400000000ff */
[----:B--2---:R-:W-:Y:S02]  /*ed80*/  F2FP.F16.F32.PACK_AB R14, R44, R33 ;  /* 0x000000212c0e723e */ /* 0x004fe400000000ff */
[----:B---3--:R-:W-:Y:S02]  /*ed90*/  F2FP.F16.F32.PACK_AB R13, R83, R82 ;  /* 0x00000052530d723e */ /* 0x008fe400000000ff */
[----:B------:R-:W-:Y:S01]  /*eda0*/  F2FP.F16.F32.PACK_AB R15, R87, R86 ;  /* 0x00000056570f723e */ /* 0x000fe200000000ff */
[----:B------:R2:W-:Y:S04]  /*edb0*/  STSM.16.M88.4 [R36], R4 ;  /* 0x0000000424007844 */ /* 0x0005e80000000200 */
[----:B------:R3:W-:Y:S04]  /*edc0*/  STSM.16.M88.4 [R145+0x6000], R8 ;  /* 0x0060000891007844 */ /* 0x0007e80000000200 */
[----:B------:R3:W-:Y:S01]  /*edd0*/  STSM.16.M88.4 [R144+0x6000], R12 ;  /* 0x0060000c90007844 */ /* 0x0007e20000000200 */
[----:B------:R4:W-:Y:S06]  /*ede0*/  MEMBAR.ALL.CTA ;  /* 0x0000000000007992 */ /* 0x0009ec0000008000 */
[----:B----4-:R-:W4:Y:S01]  /*edf0*/  FENCE.VIEW.ASYNC.S ;  /* 0x00000000000073c6 */ /* 0x010f220000000000 */
[----:B------:R-:W-:Y:S01]  /*ee00*/  FADD.FTZ R79, R79, R20 ;  /* 0x000000144f4f7221 */ /* 0x000fe20000010000 */
[----:B------:R-:W-:Y:S01]  /*ee10*/  PLOP3.LUT P1, PT, PT, PT, UP0, 0x40, 0x0 ;  /* 0x000000000000781c */ /* 0x000fe20003f2e808 */
[----:B-1----:R-:W-:-:S04]  /*ee20*/  @P5 IMAD.HI.U32 R24, R89, R24, RZ ;  /* 0x0000001859185227 */ /* 0x002fc800078e00ff */
[----:B------:R-:W-:Y:S01]  /*ee30*/  FADD.FTZ R28, R28, R21 ;  /* 0x000000151c1c7221 */ /* 0x000fe20000010000 */
[----:B------:R-:W-:Y:S01]  /*ee40*/  FADD.FTZ R82, R82, R79 ;  /* 0x0000004f52527221 */ /* 0x000fe20000010000 */
[----:B------:R-:W-:Y:S01]  /*ee50*/  IMAD.MOV.U32 R20, RZ, RZ, R89 ;  /* 0x000000ffff147224 */ /* 0x000fe200078e0059 */
[----:B0-----:R-:W-:Y:S01]  /*ee60*/  @P5 SHF.R.U32.HI R20, RZ, R25, R24 ;  /* 0x00000019ff145219 */ /* 0x001fe20000011618 */
[----:B------:R-:W-:Y:S01]  /*ee70*/  FADD.FTZ R28, R29, R28 ;  /* 0x0000001c1d1c7221 */ /* 0x000fe20000010000 */
[----:B------:R-:W-:-:S03]  /*ee80*/  FADD.FTZ R83, R83, R82 ;  /* 0x0000005253537221 */ /* 0x000fc60000010000 */
[----:B------:R-:W-:Y:S01]  /*ee90*/  FADD.FTZ R33, R33, R28 ;  /* 0x0000001c21217221 */ /* 0x000fe20000010000 */
[----:B------:R-:W-:Y:S01]  /*eea0*/  FADD.FTZ R86, R86, R83 ;  /* 0x0000005356567221 */ /* 0x000fe20000010000 */
[----:B------:R-:W-:Y:S02]  /*eeb0*/  IMAD.IADD R103, R103, 0x1, R20 ;  /* 0x0000000167677824 */ /* 0x000fe400078e0214 */
[----:B------:R-:W-:Y:S01]  /*eec0*/  FADD.FTZ R139, R44, R33 ;  /* 0x000000212c8b7221 */ /* 0x000fe20000010000 */
[----:B--2---:R-:W-:Y:S01]  /*eed0*/  FADD.FTZ R5, R87, R86 ;  /* 0x0000005657057221 */ /* 0x004fe20000010000 */
[----:B------:R-:W-:Y:S02]  /*eee0*/  VIADD R4, R88, 0xfffffffe ;  /* 0xfffffffe58047836 */ /* 0x000fe40000000000 */
[----:B------:R-:W-:Y:S01]  /*eef0*/  VIADD R6, R103, UR6 ;  /* 0x0000000667067c36 */ /* 0x000fe20008000000 */
[----:B----4-:R-:W-:Y:S01]  /*ef00*/  NOP ;  /* 0x0000000000007918 */ /* 0x010fe20000000000 */
[----:B---3--:R-:W-:Y:S05]  /*ef10*/  @P1 BRA `(.L_x_1494) ;  /* 0x0000000000541947 */ /* 0x008fea0003800000 */
[C---:B------:R-:W-:Y:S01]  /*ef20*/  ISETP.GT.AND P1, PT, R103.reuse, RZ, PT ;  /* 0x000000ff6700720c */ /* 0x040fe20003f24270 */
[----:B------:R-:W-:Y:S01]  /*ef30*/  BSSY B0, `(.L_x_1495) ;  /* 0x0000010000007945 */ /* 0x000fe20003800000 */
[----:B------:R-:W-:-:S11]  /*ef40*/  VIADD R7, R103, 0xffffffff ;  /* 0xffffffff67077836 */ /* 0x000fd60000000000 */
[----:B------:R-:W-:Y:S05]  /*ef50*/  @P1 BRA `(.L_x_1496) ;  /* 0x0000000000201947 */ /* 0x000fea0003800000 */
[----:B------:R-:W-:Y:S01]  /*ef60*/  UISETP.NE.AND UP1, UPT, UR7, 0x1, UPT ;  /* 0x000000010700788c */ /* 0x000fe2000bf25270 */
[----:B------:R-:W-:-:S05]  /*ef70*/  IMAD.MOV R7, RZ, RZ, -R103 ;  /* 0x000000ffff077224 */ /* 0x000fca00078e0a67 */
[----:B------:R-:W-:-:S05]  /*ef80*/  PLOP3.LUT P1, PT, PT, PT, UP1, 0x80, 0x0 ;  /* 0x000000000000781c */ /* 0x000fca0003f2f018 */
[----:B------:R-:W-:-:S08]  /*ef90*/  @UP1 ULDC.64 UR4, c[0x0][0x9e8] ;  /* 0x00027a0000041ab9 */ /* 0x000fd00000000a00 */
[----:B------:R-:W-:-:S05]  /*efa0*/  @P1 IMAD.HI.U32 R8, R7, UR4, RZ ;  /* 0x0000000407081c27 */ /* 0x000fca000f8e00ff */
[----:B------:R-:W-:-:S04]  /*efb0*/  @P1 SHF.R.U32.HI R7, RZ, UR5, R8 ;  /* 0x00000005ff071c19 */ /* 0x000fc80008011608 */
[----:B------:R-:W-:Y:S01]  /*efc0*/  LOP3.LUT R7, RZ, R7, RZ, 0x33, !PT ;  /* 0x00000007ff077212 */ /* 0x000fe200078e33ff */
[----:B------:R-:W-:Y:S06]  /*efd0*/  BRA `(.L_x_1497) ;  /* 0x0000000000147947 */ /* 0x000fec0003800000 */
.L_x_1496:
[----:B------:R-:W-:-:S06]  /*efe0*/  UISETP.NE.AND UP1, UPT, UR7, 0x1, UPT ;  /* 0x000000010700788c */ /* 0x000fcc000bf25270 */
[----:B------:R-:W-:-:S05]  /*eff0*/  PLOP3.LUT P1, PT, PT, PT, UP1, 0x80, 0x0 ;  /* 0x000000000000781c */ /* 0x000fca0003f2f018 */
[----:B------:R-:W-:-:S08]  /*f000*/  @UP1 ULDC.64 UR4, c[0x0][0x9e8] ;  /* 0x00027a0000041ab9 */ /* 0x000fd00000000a00 */
[----:B------:R-:W-:-:S05]  /*f010*/  @P1 IMAD.HI.U32 R8, R7, UR4, RZ ;  /* 0x0000000407081c27 */ /* 0x000fca000f8e00ff */
[----:B------:R-:W-:-:S07]  /*f020*/  @P1 SHF.R.U32.HI R7, RZ, UR5, R8 ;  /* 0x00000005ff071c19 */ /* 0x000fce0008011608 */
.L_x_1497:
[----:B------:R-:W-:Y:S05]  /*f030*/  BSYNC B0 ;  /* 0x0000000000007941 */ /* 0x000fea0003800000 */
.L_x_1495:
[----:B------:R-:W-:-:S04]  /*f040*/  IMAD.U32 R8, RZ, RZ, UR7 ;  /* 0x00000007ff087e24 */ /* 0x000fc8000f8e00ff */
[----:B------:R-:W-:-:S05]  /*f050*/  IMAD R7, R7, R8, UR7 ;  /* 0x0000000707077e24 */ /* 0x000fca000f8e0208 */
[----:B------:R-:W-:-:S07]  /*f060*/  VIMNMX R6, R6, R7, PT ;  /* 0x0000000706067248 */ /* 0x000fce0003fe0100 */
.L_x_1494:
[----:B------:R-:W2:Y:S01]  /*f070*/  LDL R8, [R1+0x68] ;  /* 0x0000680001087983 */ /* 0x000ea20000100800 */
[----:B------:R-:W-:Y:S01]  /*f080*/  SHF.R.S32.HI R7, RZ, 0x1f, R6 ;  /* 0x0000001fff077819 */ /* 0x000fe20000011406 */
[----:B------:R-:W-:Y:S01]  /*f090*/  ULDC UR41, c[0x0][0x9e4] ;  /* 0x0002790000297ab9 */ /* 0x000fe20000000800 */
[----:B------:R-:W-:Y:S01]  /*f0a0*/  ULDC UR5, c[0x0][0x9e4] ;  /* 0x0002790000057ab9 */ /* 0x000fe20000000800 */
[----:B------:R-:W-:Y:S01]  /*f0b0*/  ULDC UR42, c[0x0][0x9dc] ;  /* 0x00027700002a7ab9 */ /* 0x000fe20000000800 */
[----:B------:R-:W-:Y:S01]  /*f0c0*/  LEA.HI R7, R7, R6, RZ, 0x7 ;  /* 0x0000000607077211 */ /* 0x000fe200078f38ff */
[----:B------:R-:W-:Y:S01]  /*f0d0*/  ULDC UR48, c[0x0][0x9dc] ;  /* 0x0002770000307ab9 */ /* 0x000fe20000000800 */
[----:B------:R-:W-:Y:S01]  /*f0e0*/  ULDC UR4, c[0x0][0x988] ;  /* 0x0002620000047ab9 */ /* 0x000fe20000000800 */
[----:B------:R-:W-:Y:S01]  /*f0f0*/  ULDC UR7, c[0x0][0x988] ;  /* 0x0002620000077ab9 */ /* 0x000fe20000000800 */
[----:B------:R-:W-:Y:S01]  /*f100*/  SHF.R.S32.HI R7, RZ, 0x7, R7 ;  /* 0x00000007ff077819 */ /* 0x000fe20000011407 */
[----:B------:R-:W-:Y:S01]  /*f110*/  ULDC UR6, c[0x0][0x988] ;  /* 0x0002620000067ab9 */ /* 0x000fe20000000800 */
[----:B------:R-:W-:Y:S01]  /*f120*/  ULDC UR49, c[0x0][0x9e0] ;  /* 0x0002780000317ab9 */ /* 0x000fe20000000800 */
[----:B------:R-:W-:Y:S01]  /*f130*/  ULDC UR43, c[0x0][0x9e0] ;  /* 0x00027800002b7ab9 */ /* 0x000fe20000000800 */
        /* <DEDUP_REMOVED lines=24> */
[----:B--2---:R-:W-:-:S04]  /*f2c0*/  VIMNMX R8, R8, R7, !PT ;  /* 0x0000000708087248 */ /* 0x004fc80007fe0100 */
[----:B------:R-:W-:Y:S01]  /*f2d0*/  ISETP.GE.AND P1, PT, R4, R8, PT ;  /* 0x000000080400720c */ /* 0x000fe20003f26270 */
[----:B------:R0:W-:-:S12]  /*f2e0*/  STL [R1+0x8], R8 ;  /* 0x0000080801007387 */ /* 0x0001d80000100800 */
[----:B0-----:R-:W-:Y:S05]  /*f2f0*/  @!P1 BRA `(.L_x_1498) ;  /* 0x0000003400749947 */ /* 0x001fea0003800000 */
[----:B------:R-:W-:-:S07]  /*f300*/  IMAD.MOV.U32 R135, RZ, RZ, RZ ;  /* 0x000000ffff877224 */ /* 0x000fce00078e00ff */
.L_x_1518:
[----:B------:R-:W2:Y:S01]  /*f310*/  LDL R7, [R1+0xc] ;  /* 0x00000c0001077983 */ /* 0x000ea20000100800 */
[----:B------:R-:W-:Y:S01]  /*f320*/  VIADD R6, R18, 0x1 ;  /* 0x0000000112067836 */ /* 0x000fe20000000000 */
[----:B------:R-:W-:Y:S05]  /*f330*/  YIELD ;  /* 0x0000000000007946 */ /* 0x000fea0003800000 */
[----:B------:R-:W-:-:S04]  /*f340*/  ISETP.NE.AND P2, PT, R6, 0x2, PT ;  /* 0x000000020600780c */ /* 0x000fc80003f45270 */
[----:B------:R-:W-:Y:S02]  /*f350*/  SEL R8, RZ, 0x1, P2 ;  /* 0x00000001ff087807 */ /* 0x000fe40001000000 */
[----:B------:R-:W-:Y:S02]  /*f360*/  SEL R6, R6, RZ, P2 ;  /* 0x000000ff06067207 */ /* 0x000fe40001000000 */
[----:B--2---:R-:W-:Y:S02]  /*f370*/  ISETP.NE.AND P1, PT, R7, RZ, PT ;  /* 0x000000ff0700720c */ /* 0x004fe40003f25270 */
[----:B------:R-:W-:-:S11]  /*f380*/  LOP3.LUT R7, R23, R8, RZ, 0x3c, !PT ;  /* 0x0000000817077212 */ /* 0x000fd600078e3cff */
[----:B------:R-:W-:Y:S05]  /*f390*/  @P1 BRA `(.L_x_1499) ;  /* 0x0000000000301947 */ /* 0x000fea0003800000 */
[----:B------:R-:W-:Y:S05]  /*f3a0*/  @!P0 BRA `(.L_x_1500) ;  /* 0x0000000000048947 */ /* 0x000fea0003800000 */
[----:B------:R-:W-:Y:S01]  /*f3b0*/  BPT.TRAP 0x1 ;  /* 0x000000040000795c */ /* 0x000fe20000300000 */
.L_x_1500:
[----:B------:R-:W-:Y:S01]  /*f3c0*/  IMAD R9, R6, 0x8, R2 ;  /* 0x0000000806097824 */ /* 0x000fe200078e0202 */
[----:B------:R-:W-:-:S04]  /*f3d0*/  SHF.L.U32 R8, R7, 0x1f, RZ ;  /* 0x0000001f07087819 */ /* 0x000fc800000006ff */
[----:B------:R0:W1:Y:S01]  /*f3e0*/  SYNCS.PHASECHK.TRANS64.TRYWAIT P2, [R9+URZ+0x2d830], R8 ;  /* 0x02d83008090075a7 */ /* 0x000062000804017f */
[----:B------:R-:W-:Y:S05]  /*f3f0*/  @!P0 BRA `(.L_x_1501) ;  /* 0x0000000000048947 */ /* 0x000fea0003800000 */
[----:B------:R-:W-:Y:S01]  /*f400*/  BPT.TRAP 0x1 ;  /* 0x000000040000795c */ /* 0x000fe20000300000 */
.L_x_1501:
[----:B------:R-:W-:Y:S04]  /*f410*/  BSSY B0, `(.L_x_1499) ;  /* 0x0000004000007945 */ /* 0x000fe80003800000 */
[----:B-1----:R-:W-:Y:S05]  /*f420*/  @P2 BRA `(.L_x_1502) ;  /* 0x0000000000082947 */ /* 0x002fea0003800000 */
[----:B------:R-:W1:Y:S02]  /*f430*/  SYNCS.PHASECHK.TRANS64.TRYWAIT P2, [R9+URZ+0x2d830], R8 ;  /* 0x02d83008090075a7 */ /* 0x000e64000804017f */
[----:B-1----:R-:W-:Y:S05]  /*f440*/  @!P2 BRA `(.L_x_1503) ;  /* 0x0000013800a0a947 */ /* 0x002fea0003800000 */
.L_x_1502:
[----:B------:R-:W-:Y:S05]  /*f450*/  BSYNC B0 ;  /* 0x0000000000007941 */ /* 0x000fea0003800000 */
.L_x_1499:
[----:B01----:R-:W2:Y:S01]  /*f460*/  LDL R8, [R1+0x10] ;  /* 0x0000100001087983 */ /* 0x003ea20000100800 */
[----:B------:R-:W0:Y:S01]  /*f470*/  S2R R10, SR_TID.X ;  /* 0x00000000000a7919 */ /* 0x000e220000002100 */
[----:B------:R-:W-:Y:S05]  /*f480*/  WARPSYNC.ALL ;  /* 0x0000000000007948 */ /* 0x000fea0003800000 */
[----:B------:R-:W-:Y:S01]  /*f490*/  IMAD.MOV.U32 R9, RZ, RZ, -0x7fffffe0 ;  /* 0x80000020ff097424 */ /* 0x000fe200078e00ff */
[----:B0-----:R-:W-:-:S05]  /*f4a0*/  SHF.R.U32.HI R10, RZ, 0x7, R10 ;  /* 0x00000007ff0a7819 */ /* 0x001fca000001160a */
[----:B------:R-:W-:-:S05]  /*f4b0*/  VIADD R20, R10, 0x8 ;  /* 0x000000080a147836 */ /* 0x000fca0000000000 */
[----:B------:R0:W-:Y:S01]  /*f4c0*/  BAR.SYNC.DEFER_BLOCKING R20, 0x100 ;  /* 0x000400140000751d */ /* 0x0001e20000010000 */
[----:B------:R-:W-:Y:S02]  /*f4d0*/  R2UR UR11, R9 ;  /* 0x00000000090b72ca */ /* 0x000fe400000e0000 */
[----:B------:R-:W-:Y:S02]  /*f4e0*/  R2UR UR8, R146 ;  /* 0x00000000920872ca */ /* 0x000fe400000e0000 */
[----:B------:R-:W-:Y:S01]  /*f4f0*/  R2UR UR9, R147 ;  /* 0x00000000930972ca */ /* 0x000fe200000e0000 */
[----:B------:R-:W-:Y:S01]  /*f500*/  WARPGROUP.ARRIVE ;  /* 0x00000000000079c5 */ /* 0x000fe20000000000 */
[----:B------:R-:W-:Y:S01]  /*f510*/  IMAD.MOV.U32 R13, RZ, RZ, -0x7fffffe0 ;  /* 0x80000020ff0d7424 */ /* 0x000fe200078e00ff */
[----:B------:R-:W-:Y:S02]  /*f520*/  R2UR UR12, R156 ;  /* 0x000000009c0c72ca */ /* 0x000fe400000e0000 */
[----:B------:R-:W-:-:S02]  /*f530*/  R2UR UR13, R157 ;  /* 0x000000009d0d72ca */ /* 0x000fc400000e0000 */
[----:B------:R-:W-:Y:S01]  /*f540*/  R2UR UR15, R13 ;  /* 0x000000000d0f72ca */ /* 0x000fe200000e0000 */
[----:B--2---:R-:W-:-:S05]  /*f550*/  IMAD R8, R6, 0x600, R8 ;  /* 0x0000060006087824 */ /* 0x004fca00078e0208 */
[----:B------:R-:W-:-:S13]  /*f560*/  R2UR UR10, R8 ;  /* 0x00000000080a72ca */ /* 0x000fda00000e0000 */
[----:B------:R-:W-:Y:S01]  /*f570*/  HGMMA.64x128x16.F32 R24, gdesc[UR8], RZ, !UPT, gsb0 ;  /* 0x01e00000081879f0 */ /* 0x000fe2000c0008ff */
[----:B------:R-:W-:-:S05]  /*f580*/  VIADD R12, R8, 0x2 ;  /* 0x00000002080c7836 */ /* 0x000fca0000000000 */
[----:B------:R-:W-:Y:S01]  /*f590*/  R2UR UR14, R12 ;  /* 0x000000000c0e72ca */ /* 0x000fe200000e0000 */
[----:B------:R-:W-:Y:S02]  /*f5a0*/  VIADD R10, R8, 0x200 ;  /* 0x00000200080a7836 */ /* 0x000fe40000000000 */
[----:B------:R-:W-:Y:S01]  /*f5b0*/  IMAD.MOV.U32 R11, RZ, RZ, -0x7fffffe0 ;  /* 0x80000020ff0b7424 */ /* 0x000fe200078e00ff */
[----:B------:R-:W-:Y:S02]  /*f5c0*/  R2UR UR16, R154 ;  /* 0x000000009a1072ca */ /* 0x000fe400000e0000 */
[----:B------:R-:W-:Y:S02]  /*f5d0*/  R2UR UR18, R10 ;  /* 0x000000000a1272ca */ /* 0x000fe400000e0000 */
[----:B------:R-:W-:Y:S02]  /*f5e0*/  R2UR UR19, R11 ;  /* 0x000000000b1372ca */ /* 0x000fe400000e0000 */
[----:B------:R-:W-:Y:S01]  /*f5f0*/  R2UR UR17, R155 ;  /* 0x000000009b1172ca */ /* 0x000fe200000e0000 */
[----:B------:R-:W-:-:S02]  /*f600*/  WARPGROUP.DEPBAR.LE gsb0, 0x0 ;  /* 0x00008000000079c5 */ /* 0x000fc40000010000 */
[----:B------:R-:W-:-:S06]  /*f610*/  WARPGROUP.ARRIVE ;  /* 0x00000000000079c5 */ /* 0x000fcc0000000000 */
[----:B------:R-:W-:Y:S01]  /*f620*/  HGMMA.64x128x16.F32 R24, gdesc[UR12], R24, gsb0 ;  /* 0x01e000000c1879f0 */ /* 0x000fe20008000818 */
[----:B------:R-:W-:Y:S01]  /*f630*/  VIADD R12, R8, 0x202 ;  /* 0x00000202080c7836 */ /* 0x000fe20000000000 */
[----:B------:R-:W-:Y:S02]  /*f640*/  R2UR UR23, R13 ;  /* 0x000000000d1772ca */ /* 0x000fe400000e0000 */
[----:B------:R-:W-:Y:S02]  /*f650*/  R2UR UR20, R152 ;  /* 0x00000000981472ca */ /* 0x000fe400000e0000 */
[----:B------:R-:W-:Y:S02]  /*f660*/  R2UR UR22, R12 ;  /* 0x000000000c1672ca */ /* 0x000fe400000e0000 */
[----:B------:R-:W-:Y:S01]  /*f670*/  R2UR UR21, R153 ;  /* 0x00000000991572ca */ /* 0x000fe200000e0000 */
[----:B------:R-:W-:Y:S02]  /*f680*/  WARPGROUP.DEPBAR.LE gsb0, 0x0 ;  /* 0x00008000000079c5 */ /* 0x000fe40000010000 */
[----:B------:R-:W-:-:S06]  /*f690*/  WARPGROUP.ARRIVE ;  /* 0x00000000000079c5 */ /* 0x000fcc0000000000 */
[----:B------:R-:W-:Y:S01]  /*f6a0*/  HGMMA.64x128x16.F32 R24, gdesc[UR16], R24, gsb0 ;  /* 0x01e00000101879f0 */ /* 0x000fe20008000818 */
        /* <DEDUP_REMOVED lines=24> */
.L_x_1505:
[----:B------:R-:W-:Y:S01]  /*f830*/  SHF.L.U32 R8, R23, 0x1f, RZ ;  /* 0x0000001f17087819 */ /* 0x000fe200000006ff */
[----:B------:R-:W-:-:S04]  /*f840*/  IMAD R9, R18, 0x8, R2 ;  /* 0x0000000812097824 */ /* 0x000fc800078e0202 */
[----:B------:R0:W1:Y:S01]  /*f850*/  SYNCS.PHASECHK.TRANS64.TRYWAIT P1, [R9+URZ+0x2d850], R8 ;  /* 0x02d85008090075a7 */ /* 0x000062000802017f */
[----:B------:R-:W-:Y:S05]  /*f860*/  @!P0 BRA `(.L_x_1506) ;  /* 0x0000000000048947 */ /* 0x000fea0003800000 */
[----:B------:R-:W-:Y:S01]  /*f870*/  BPT.TRAP 0x1 ;  /* 0x000000040000795c */ /* 0x000fe20000300000 */
.L_x_1506:
[----:B-1----:R-:W-:Y:S05]  /*f880*/  @P1 BRA `(.L_x_1504) ;  /* 0x0000000000081947 */ /* 0x002fea0003800000 */
[----:B------:R-:W1:Y:S02]  /*f890*/  SYNCS.PHASECHK.TRANS64.TRYWAIT P1, [R9+URZ+0x2d850], R8 ;  /* 0x02d85008090075a7 */ /* 0x000e64000802017f */
[----:B-1----:R-:W-:Y:S05]  /*f8a0*/  @!P1 BRA `(.L_x_1507) ;  /* 0x00000134009c9947 */ /* 0x002fea0003800000 */
.L_x_1504:
[----:B------:R-:W2:Y:S01]  /*f8b0*/  LDL R12, [R1+0x2c] ;  /* 0x00002c00010c7983 */ /* 0x000ea20000100800 */
[----:B01----:R-:W-:Y:S01]  /*f8c0*/  VIADD R8, R2, 0x400 ;  /* 0x0000040002087836 */ /* 0x003fe20000000000 */
[----:B------:R-:W-:Y:S05]  /*f8d0*/  WARPSYNC.ALL ;  /* 0x0000000000007948 */ /* 0x000fea0003800000 */
[----:B------:R-:W-:Y:S01]  /*f8e0*/  SHF.R.U32.HI R8, RZ, 0x4, R8 ;  /* 0x00000004ff087819 */ /* 0x000fe20000011608 */
[----:B------:R-:W-:Y:S01]  /*f8f0*/  IMAD.MOV.U32 R9, RZ, RZ, -0x7fffffe0 ;  /* 0x80000020ff097424 */ /* 0x000fe200078e00ff */
[----:B------:R-:W-:Y:S01]  /*f900*/  WARPGROUP.ARRIVE ;  /* 0x00000000000079c5 */ /* 0x000fe20000000000 */
[----:B------:R-:W-:Y:S01]  /*f910*/  UMOV UR9, 0x40000040 ;  /* 0x4000004000097882 */ /* 0x000fe20000000000 */
[----:B------:R-:W-:Y:S01]  /*f920*/  LOP3.LUT R8, R8, 0x3fff, RZ, 0xc0, !PT ;  /* 0x00003fff08087812 */ /* 0x000fe200078ec0ff */
[----:B------:R-:W-:Y:S01]  /*f930*/  IMAD.MOV.U32 R11, RZ, RZ, -0x7fffffe0 ;  /* 0x80000020ff0b7424 */ /* 0x000fe200078e00ff */
[----:B------:R-:W-:Y:S01]  /*f940*/  R2UR UR11, R9 ;  /* 0x00000000090b72ca */ /* 0x000fe200000e0000 */
[----:B------:R-:W-:Y:S01]  /*f950*/  UMOV UR13, 0x40000040 ;  /* 0x40000040000d7882 */ /* 0x000fe20000000000 */
[----:B------:R-:W-:Y:S01]  /*f960*/  LOP3.LUT R8, R8, 0x2000000, RZ, 0xfc, !PT ;  /* 0x0200000008087812 */ /* 0x000fe200078efcff */
[----:B------:R-:W-:Y:S01]  /*f970*/  UMOV UR17, 0x40000040 ;  /* 0x4000004000117882 */ /* 0x000fe20000000000 */
[C---:B------:R-:W-:Y:S01]  /*f980*/  R2UR UR15, R11.reuse ;  /* 0x000000000b0f72ca */ /* 0x040fe200000e0000 */
[----:B------:R-:W-:Y:S01]  /*f990*/  UMOV UR21, 0x40000040 ;  /* 0x4000004000157882 */ /* 0x000fe20000000000 */
[C---:B------:R-:W-:Y:S01]  /*f9a0*/  R2UR UR19, R11.reuse ;  /* 0x000000000b1372ca */ /* 0x040fe200000e0000 */
[----:B------:R-:W-:Y:S01]  /*f9b0*/  IMAD R8, R18, 0x600, R8 ;  /* 0x0000060012087824 */ /* 0x000fe200078e0208 */
[C---:B------:R-:W-:Y:S01]  /*f9c0*/  R2UR UR23, R11.reuse ;  /* 0x000000000b1772ca */ /* 0x040fe200000e0000 */
[----:B------:R-:W-:Y:S01]  /*f9d0*/  UMOV UR25, 0x40000040 ;  /* 0x4000004000197882 */ /* 0x000fe20000000000 */
[C---:B------:R-:W-:Y:S01]  /*f9e0*/  R2UR UR27, R11.reuse ;  /* 0x000000000b1b72ca */ /* 0x040fe200000e0000 */
[C---:B------:R-:W-:Y:S01]  /*f9f0*/  VIADD R10, R8.reuse, 0x40 ;  /* 0x00000040080a7836 */ /* 0x040fe20000000000 */
[----:B------:R-:W-:Y:S01]  /*fa00*/  R2UR UR10, R8 ;  /* 0x00000000080a72ca */ /* 0x000fe200000e0000 */
[----:B------:R-:W-:Y:S01]  /*fa10*/  UMOV UR29, 0x40000040 ;  /* 0x40000040001d7882 */ /* 0x000fe20000000000 */
[C---:B------:R-:W-:Y:S01]  /*fa20*/  R2UR UR31, R11.reuse ;  /* 0x000000000b1f72ca */ /* 0x040fe200000e0000 */
[----:B------:R-:W-:Y:S01]  /*fa30*/  UMOV UR33, 0x40000040 ;  /* 0x4000004000217882 */ /* 0x000fe20000000000 */
[----:B------:R-:W-:Y:S01]  /*fa40*/  R2UR UR14, R10 ;  /* 0x000000000a0e72ca */ /* 0x000fe200000e0000 */
[----:B------:R-:W-:Y:S01]  /*fa50*/  VIADD R10, R8, 0x80 ;  /* 0x00000080080a7836 */ /* 0x000fe20000000000 */
[----:B------:R-:W-:Y:S01]  /*fa60*/  R2UR UR35, R11 ;  /* 0x000000000b2372ca */ /* 0x000fe200000e0000 */
[----:B------:R-:W-:Y:S01]  /*fa70*/  UMOV UR45, 0x40000040 ;  /* 0x40000040002d7882 */ /* 0x000fe20000000000 */
[----:B------:R-:W-:Y:S01]  /*fa80*/  R2UR UR47, R9 ;  /* 0x00000000092f72ca */ /* 0x000fe200000e0000 */
[----:B------:R-:W0:Y:S01]  /*fa90*/  S2R R13, SR_TID.X ;  /* 0x00000000000d7919 */ /* 0x000e220000002100 */
[----:B------:R-:W-:Y:S01]  /*faa0*/  R2UR UR18, R10 ;  /* 0x000000000a1272ca */ /* 0x000fe200000e0000 */
[----:B------:R-:W-:-:S05]  /*fab0*/  VIADD R10, R8, 0xc0 ;  /* 0x000000c0080a7836 */ /* 0x000fca0000000000 */
[----:B------:R-:W-:Y:S01]  /*fac0*/  R2UR UR22, R10 ;  /* 0x000000000a1672ca */ /* 0x000fe200000e0000 */
[----:B------:R-:W-:-:S05]  /*fad0*/  VIADD R10, R8, 0x100 ;  /* 0x00000100080a7836 */ /* 0x000fca0000000000 */
[----:B------:R-:W-:Y:S01]  /*fae0*/  R2UR UR26, R10 ;  /* 0x000000000a1a72ca */ /* 0x000fe200000e0000 */
[----:B------:R-:W-:-:S05]  /*faf0*/  VIADD R10, R8, 0x140 ;  /* 0x00000140080a7836 */ /* 0x000fca0000000000 */
[----:B------:R-:W-:Y:S01]  /*fb00*/  R2UR UR30, R10 ;  /* 0x000000000a1e72ca */ /* 0x000fe200000e0000 */
[C---:B------:R-:W-:Y:S02]  /*fb10*/  VIADD R10, R8.reuse, 0x180 ;  /* 0x00000180080a7836 */ /* 0x040fe40000000000 */
[----:B------:R-:W-:-:S03]  /*fb20*/  VIADD R8, R8, 0x1c0 ;  /* 0x000001c008087836 */ /* 0x000fc60000000000 */
[----:B------:R-:W-:Y:S02]  /*fb30*/  R2UR UR34, R10 ;  /* 0x000000000a2272ca */ /* 0x000fe400000e0000 */
[----:B------:R-:W-:Y:S02]  /*fb40*/  R2UR UR46, R8 ;  /* 0x00000000082e72ca */ /* 0x000fe400000e0000 */
[----:B0-----:R-:W-:Y:S01]  /*fb50*/  ISETP.GE.U32.AND P1, PT, R13, 0x180, PT ;  /* 0x000001800d00780c */ /* 0x001fe20003f26070 */
[----:B--2---:R-:W-:Y:S01]  /*fb60*/  IMAD R8, R12, 0x2000, R2 ;  /* 0x000020000c087824 */ /* 0x004fe200078e0202 */
[----:B------:R-:W-:-:S04]  /*fb70*/  SHF.R.U32.HI R12, RZ, 0x7, R13 ;  /* 0x00000007ff0c7819 */ /* 0x000fc8000001160d */
[----:B------:R-:W-:Y:S01]  /*fb80*/  R2UR UR8, R8 ;  /* 0x00000000080872ca */ /* 0x000fe200000e0000 */
[----:B------:R-:W-:-:S05]  /*fb90*/  VIADD R8, R12, 0x9 ;  /* 0x000000090c087836 */ /* 0x000fca0000000000 */
[----:B------:R-:W-:-:S07]  /*fba0*/  SEL R8, R8, 0x9, !P1 ;  /* 0x0000000908087807 */ /* 0x000fce0004800000 */
[----:B------:R-:W-:-:S04]  /*fbb0*/  UIADD3 UR8, UR8, 0x21800, URZ ;  /* 0x0002180008087890 */ /* 0x000fc8000fffe03f */
[----:B------:R-:W-:-:S04]  /*fbc0*/  USHF.R.U32.HI UR8, URZ, 0x4, UR8 ;  /* 0x000000043f087899 */ /* 0x000fc80008011608 */
[----:B------:R-:W-:-:S04]  /*fbd0*/  ULOP3.LUT UR8, UR8, 0x3fff, URZ, 0xc0, !UPT ;  /* 0x00003fff08087892 */ /* 0x000fc8000f8ec03f */
[----:B------:R-:W-:-:S04]  /*fbe0*/  ULOP3.LUT UR8, UR8, 0x10000, URZ, 0xfc, !UPT ;  /* 0x0001000008087892 */ /* 0x000fc8000f8efc3f */
[----:B------:R-:W-:Y:S02]  /*fbf0*/  UIADD3 UR12, UR8, 0x2, URZ ;  /* 0x00000002080c7890 */ /* 0x000fe4000fffe03f */
[----:B------:R-:W-:Y:S02]  /*fc00*/  UIADD3 UR16, UR8, 0x4, URZ ;  /* 0x0000000408107890 */ /* 0x000fe4000fffe03f */
[----:B------:R-:W-:Y:S02]  /*fc10*/  UIADD3 UR20, UR8, 0x6, URZ ;  /* 0x0000000608147890 */ /* 0x000fe4000fffe03f */
[----:B------:R-:W-:Y:S01]  /*fc20*/  HGMMA.64x96x16.F32 R88, gdesc[UR8].tnspB, R88, gsb0 ;  /* 0x41600000085879f0 */ /* 0x000fe20008000858 */
[----:B------:R-:W-:Y:S02]  /*fc30*/  UIADD3 UR24, UR8, 0x600, URZ ;  /* 0x0000060008187890 */ /* 0x000fe4000fffe03f */
[----:B------:R-:W-:Y:S02]  /*fc40*/  UIADD3 UR28, UR8, 0x602, URZ ;  /* 0x00000602081c7890 */ /* 0x000fe4000fffe03f */
[----:B------:R-:W-:-:S02]  /*fc50*/  UIADD3 UR32, UR8, 0x604, URZ ;  /* 0x0000060408207890 */ /* 0x000fc4000fffe03f */
[----:B------:R-:W-:Y:S01]  /*fc60*/  UIADD3 UR44, UR8, 0x606, URZ ;  /* 0x00000606082c7890 */ /* 0x000fe2000fffe03f */
        /* <DEDUP_REMOVED lines=25> */
.L_x_1508:
[----:B------:R-:W2:Y:S01]  /*fe00*/  LDL R11, [R1+0x28] ;  /* 0x00002800010b7983 */ /* 0x000ea20000100800 */
[----:B0-----:R-:W0:Y:S03]  /*fe10*/  LDC R8, c[0x0][0x448] ;  /* 0x00011200ff087b82 */ /* 0x001e260000000800 */
[----:B------:R-:W2:Y:S01]  /*fe20*/  LDL R10, [R1+0x64] ;  /* 0x00006400010a7983 */ /* 0x000ea20000100800 */
[----:B0-----:R-:W-:-:S13]  /*fe30*/  ISETP.NE.AND P1, PT, R8, 0x1, PT ;  /* 0x000000010800780c */ /* 0x001fda0003f25270 */
[----:B------:R-:W0:Y:S08]  /*fe40*/  @P1 LDC R9, c[0x0][0x44c] ;  /* 0x00011300ff091b82 */ /* 0x000e300000000800 */
[----:B------:R-:W1:Y:S01]  /*fe50*/  @P1 LDC R8, c[0x0][0x450] ;  /* 0x00011400ff081b82 */ /* 0x000e620000000800 */
[----:B------:R-:W-:Y:S02]  /*fe60*/  UMOV UR50, UR42 ;  /* 0x0000002a00327c82 */ /* 0x000fe40008000000 */
[----:B------:R-:W-:Y:S01]  /*fe70*/  ULOP3.LUT UR8, URZ, UR50, URZ, 0x33, !UPT ;  /* 0x000000323f087292 */ /* 0x000fe2000f8e333f */
[----:B--2---:R-:W-:-:S04]  /*fe80*/  IMAD.IADD R13, R10, 0x1, R11 ;  /* 0x000000010a0d7824 */ /* 0x004fc800078e020b */
[----:B0-----:R-:W-:-:S05]  /*fe90*/  @P1 IMAD.HI.U32 R9, R13, R9, RZ ;  /* 0x000000090d091227 */ /* 0x001fca00078e00ff */
[----:B-1----:R-:W-:Y:S01]  /*fea0*/  @P1 SHF.R.U32.HI R13, RZ, R8, R9 ;  /* 0x00000008ff0d1219 */ /* 0x002fe20000011609 */
[----:B------:R-:W-:Y:S02]  /*feb0*/  IMAD R8, R6, 0x8, R2 ;  /* 0x0000000806087824 */ /* 0x000fe400078e0202 */
[----:B------:R-:W-:Y:S02]  /*fec0*/  IMAD.U32 R9, RZ, RZ, UR38 ;  /* 0x00000026ff097e24 */ /* 0x000fe4000f8e00ff */
[----:B------:R-:W-:-:S05]  /*fed0*/  VIADD R8, R8, 0x2d840 ;  /* 0x0002d84008087836 */ /* 0x000fca0000000000 */
[----:B------:R-:W-:Y:S01]  /*fee0*/  PRMT R8, R9, 0x654, R8 ;  /* 0x0000065409087816 */ /* 0x000fe20000000008 */
[----:B------:R-:W0:Y:S03]  /*fef0*/  SHFL.IDX PT, R20, R13, RZ, 0x1c1f ;  /* 0x001c1fff0d147589 */ /* 0x000e2600000e0000 */
[----:B------:R1:W-:Y:S02]  /*ff00*/  SYNCS.ARRIVE.TRANS64.RED.A1T0 RZ, [R8+URZ], RZ ;  /* 0x000000ff08ff79a7 */ /* 0x0003e4000810043f */
[----:B-1----:R-:W-:-:S05]  /*ff10*/  IMAD.SHL.U32 R8, R4, 0x80, RZ ;  /* 0x0000008004087824 */ /* 0x002fca00078e00ff */
[----:B------:R-:W-:Y:S02]  /*ff20*/  IADD3 R9, -R8, 0x1, RZ ;  /* 0x0000000108097810 */ /* 0x000fe40007ffe1ff */
[----:B------:R-:W-:-:S03]  /*ff30*/  PLOP3.LUT P1, PT, PT, PT, UP0, 0x40, 0x0 ;  /* 0x000000000000781c */ /* 0x000fc60003f2e808 */
[----:B------:R-:W-:-:S05]  /*ff40*/  IMAD R9, R142, -0x2, R9 ;  /* 0xfffffffe8e097824 */ /* 0x000fca00078e0209 */
[----:B------:R-:W-:-:S05]  /*ff50*/  IADD3 R11, -R140, R9, R141 ;  /* 0x000000098c0b7210 */ /* 0x000fca0007ffe18d */
[C---:B------:R-:W-:Y:S02]  /*ff60*/  VIADD R12, R11.reuse, UR49 ;  /* 0x000000310b0c7c36 */ /* 0x040fe40008000000 */
[----:B------:R-:W-:Y:S02]  /*ff70*/  VIADD R11, R11, UR8 ;  /* 0x000000080b0b7c36 */ /* 0x000fe40008000000 */
[C---:B0-----:R-:W-:Y:S02]  /*ff80*/  IMAD.IADD R10, R20.reuse, 0x1, R12 ;  /* 0x00000001140a7824 */ /* 0x041fe400078e020c */
[----:B------:R-:W-:Y:S01]  /*ff90*/  IMAD.IADD R9, R20, 0x1, R11 ;  /* 0x0000000114097824 */ /* 0x000fe200078e020b */
[----:B------:R-:W-:Y:S06]  /*ffa0*/  @P1 BRA `(.L_x_1509) ;  /* 0x0000000000581947 */ /* 0x000fec0003800000 */
[----:B------:R-:W-:Y:S01]  /*ffb0*/  IADD3 R20, -R140, R141, R20 ;  /* 0x0000008d8c147210 */ /* 0x000fe20007ffe114 */
[----:B------:R-:W-:Y:S03]  /*ffc0*/  BSSY B0, `(.L_x_1510) ;  /* 0x0000010000007945 */ /* 0x000fe60003800000 */
        /* <DEDUP_REMOVED lines=10> */
.L_x_1511:
[----:B------:R-:W-:-:S05]  /*10070*/  IMAD.U32 R21, RZ, RZ, UR41 ;  /* 0x00000029ff157e24 */ /* 0x000fca000f8e00ff */
[----:B------:R-:W-:-:S13]  /*10080*/  ISETP.NE.AND P1, PT, R21, 0x1, PT ;  /* 0x000000011500780c */ /* 0x000fda0003f25270 */
[----:B------:R-:W0:Y:S02]  /*10090*/  @P1 LDC.64 R14, c[0x0][0x9e8] ;  /* 0x00027a00ff0e1b82 */ /* 0x000e240000000a00 */
[----:B0-----:R-:W-:-:S05]  /*100a0*/  @P1 IMAD.HI.U32 R14, R20, R14, RZ ;  /* 0x0000000e140e1227 */ /* 0x001fca00078e00ff */
[----:B------:R-:W-:-:S07]  /*100b0*/  @P1 SHF.R.U32.HI R20, RZ, R15, R14 ;  /* 0x0000000fff141219 */ /* 0x000fce000001160e */
.L_x_1512:
[----:B------:R-:W-:Y:S05]  /*100c0*/  BSYNC B0 ;  /* 0x0000000000007941 */ /* 0x000fea0003800000 */
.L_x_1510:
[----:B------:R-:W-:-:S04]  /*100d0*/  IMAD R20, R20, R21, -R8 ;  /* 0x0000001514147224 */ /* 0x000fc800078e0a08 */
[----:B------:R-:W-:-:S05]  /*100e0*/  IMAD R20, R142, -0x2, R20 ;  /* 0xfffffffe8e147824 */ /* 0x000fca00078e0214 */
[----:B------:R-:W-:Y:S02]  /*100f0*/  VIMNMX R9, R9, R20, !PT ;  /* 0x0000001409097248 */ /* 0x000fe40007fe0100 */
[----:B------:R-:W-:-:S07]  /*10100*/  VIADDMNMX R10, R20, R21, R10, PT ;  /* 0x00000015140a7246 */ /* 0x000fce000380010a */
.L_x_1509:
[----:B------:R-:W-:Y:S01]  /*10110*/  ISETP.GT.AND P1, PT, R4, -0x1, PT ;  /* 0xffffffff0400780c */ /* 0x000fe20003f24270 */
[----:B------:R-:W0:Y:S03]  /*10120*/  SHFL.IDX PT, R13, R13, 0x1, 0x1c1f ;  /* 0x003c1f000d0d7f89 */ /* 0x000e2600000e0000 */
        /* <DEDUP_REMOVED lines=11> */
[----:B0-----:R-:W-:Y:S01]  /*101e0*/  IMAD.IADD R12, R12, 0x1, R13 ;  /* 0x000000010c0c7824 */ /* 0x001fe200078e020d */
[C---:B------:R-:W-:Y:S02]  /*101f0*/  ISETP.GT.AND P3, PT, R9.reuse, 0x9, P1 ;  /* 0x000000090900780c */ /* 0x040fe40000f64270 */
[----:B------:R-:W-:Y:S02]  /*10200*/  ISETP.GT.AND P2, PT, R9, 0x10, P1 ;  /* 0x000000100900780c */ /* 0x000fe40000f44270 */
[----:B------:R-:W-:Y:S02]  /*10210*/  FSEL R33, R33, -INF , !P4 ;  /* 0xff80000021217808 */ /* 0x000fe40006000000 */
[----:B------:R-:W-:Y:S02]  /*10220*/  ISETP.GT.AND P4, PT, R9, 0x20, P1 ;  /* 0x000000200900780c */ /* 0x000fe40000f84270 */
[----:B------:R-:W-:-:S02]  /*10230*/  ISETP.LT.OR P3, PT, R10, 0xa, P3 ;  /* 0x0000000a0a00780c */ /* 0x000fc40001f61670 */
[C---:B------:R-:W-:Y:S02]  /*10240*/  ISETP.LT.OR P2, PT, R10.reuse, 0x11, P2 ;  /* 0x000000110a00780c */ /* 0x040fe40001741670 */
[----:B------:R-:W-:Y:S02]  /*10250*/  ISETP.LT.OR P4, PT, R10, 0x21, P4 ;  /* 0x000000210a00780c */ /* 0x000fe40002781670 */
[----:B------:R-:W-:Y:S02]  /*10260*/  FSEL R29, R29, -INF , !P3 ;  /* 0xff8000001d1d7808 */ /* 0x000fe40005800000 */
[----:B------:R-:W-:Y:S02]  /*10270*/  FSEL R32, R32, -INF , !P2 ;  /* 0xff80000020207808 */ /* 0x000fe40005000000 */
[C---:B------:R-:W-:Y:S02]  /*10280*/  ISETP.GT.AND P3, PT, R9.reuse, 0x18, P1 ;  /* 0x000000180900780c */ /* 0x040fe40000f64270 */
[----:B------:R-:W-:-:S02]  /*10290*/  ISETP.GT.AND P2, PT, R9, 0x19, P1 ;  /* 0x000000190900780c */ /* 0x000fc40000f44270 */
[----:B------:R-:W-:Y:S02]  /*102a0*/  FSEL R40, R40, -INF , !P4 ;  /* 0xff80000028287808 */ /* 0x000fe40006000000 */
[----:B------:R-:W-:Y:S02]  /*102b0*/  ISETP.GT.AND P4, PT, R9, 0x29, P1 ;  /* 0x000000290900780c */ /* 0x000fe40000f84270 */
[C---:B------:R-:W-:Y:S02]  /*102c0*/  ISETP.LT.OR P3, PT, R10.reuse, 0x19, P3 ;  /* 0x000000190a00780c */ /* 0x040fe40001f61670 */
[C---:B------:R-:W-:Y:S02]  /*102d0*/  ISETP.LT.OR P2, PT, R10.reuse, 0x1a, P2 ;  /* 0x0000001a0a00780c */ /* 0x040fe40001741670 */
[----:B------:R-:W-:Y:S02]  /*102e0*/  ISETP.LT.OR P4, PT, R10, 0x2a, P4 ;  /* 0x0000002a0a00780c */ /* 0x000fe40002781670 */
[----:B------:R-:W-:-:S02]  /*102f0*/  FSEL R36, R36, -INF , !P3 ;  /* 0xff80000024247808 */ /* 0x000fc40005800000 */
[----:B------:R-:W-:Y:S02]  /*10300*/  FSEL R37, R37, -INF , !P2 ;  /* 0xff80000025257808 */ /* 0x000fe40005000000 */
        /* <DEDUP_REMOVED lines=57> */
[----:B------:R-:W-:Y:S02]  /*106a0*/  PLOP3.LUT P4, PT, PT, PT, UP0, 0x40, 0x0 ;  /* 0x000000000000781c */ /* 0x000fe40003f8e808 */
[----:B------:R-:W-:-:S02]  /*106b0*/  ISETP.LT.OR P3, PT, R10, 0x6a, P3 ;  /* 0x0000006a0a00780c */ /* 0x000fc40001f61670 */
[----:B------:R-:W-:Y:S02]  /*106c0*/  ISETP.LT.OR P2, PT, R10, 0x71, P2 ;  /* 0x000000710a00780c */ /* 0x000fe40001741670 */
[----:B------:R-:W-:Y:S02]  /*106d0*/  FSEL R77, R77, -INF , !P3 ;  /* 0xff8000004d4d7808 */ /* 0x000fe40005800000 */
[----:B------:R-:W-:Y:S02]  /*106e0*/  FSEL R80, R80, -INF , !P2 ;  /* 0xff80000050507808 */ /* 0x000fe40005000000 */
[C---:B------:R-:W-:Y:S02]  /*106f0*/  ISETP.GT.AND P3, PT, R9.reuse, 0x78, P1 ;  /* 0x000000780900780c */ /* 0x040fe40000f64270 */
[----:B------:R-:W-:Y:S01]  /*10700*/  ISETP.GT.AND P2, PT, R9, 0x79, P1 ;  /* 0x000000790900780c */ /* 0x000fe20000f44270 */
[----:B------:R-:W-:Y:S01]  /*10710*/  IMAD.IADD R9, R11, 0x1, R13 ;  /* 0x000000010b097824 */ /* 0x000fe200078e020d */
[----:B------:R-:W-:-:S02]  /*10720*/  ISETP.LT.OR P3, PT, R10, 0x79, P3 ;  /* 0x000000790a00780c */ /* 0x000fc40001f61670 */
[----:B------:R-:W-:Y:S02]  /*10730*/  ISETP.LT.OR P2, PT, R10, 0x7a, P2 ;  /* 0x0000007a0a00780c */ /* 0x000fe40001741670 */
[----:B------:R-:W-:Y:S02]  /*10740*/  FSEL R84, R84, -INF , !P3 ;  /* 0xff80000054547808 */ /* 0x000fe40005800000 */
[----:B------:R-:W-:Y:S01]  /*10750*/  FSEL R85, R85, -INF , !P2 ;  /* 0xff80000055557808 */ /* 0x000fe20005000000 */
[----:B------:R-:W-:Y:S08]  /*10760*/  @P4 BRA `(.L_x_1513) ;  /* 0x0000000000584947 */ /* 0x000ff00003800000 */
        /* <DEDUP_REMOVED lines=12> */
.L_x_1515:
[----:B------:R-:W-:-:S05]  /*10830*/  IMAD.U32 R14, RZ, RZ, UR41 ;  /* 0x00000029ff0e7e24 */ /* 0x000fca000f8e00ff */
[----:B------:R-:W-:-:S13]  /*10840*/  ISETP.NE.AND P2, PT, R14, 0x1, PT ;  /* 0x000000010e00780c */ /* 0x000fda0003f45270 */
[----:B------:R-:W0:Y:S02]  /*10850*/  @P2 LDC.64 R10, c[0x0][0x9e8] ;  /* 0x00027a00ff0a2b82 */ /* 0x000e240000000a00 */
[----:B0-----:R-:W-:-:S05]  /*10860*/  @P2 IMAD.HI.U32 R10, R13, R10, RZ ;  /* 0x0000000a0d0a2227 */ /* 0x001fca00078e00ff */
[----:B------:R-:W-:-:S07]  /*10870*/  @P2 SHF.R.U32.HI R13, RZ, R11, R10 ;  /* 0x0000000bff0d2219 */ /* 0x000fce000001160a */
.L_x_1516:
[----:B------:R-:W-:Y:S05]  /*10880*/  BSYNC B0 ;  /* 0x0000000000007941 */ /* 0x000fea0003800000 */
.L_x_1514:
[----:B------:R-:W-:-:S04]  /*10890*/  IMAD R8, R13, R14, -R8 ;  /* 0x0000000e0d087224 */ /* 0x000fc800078e0a08 */
[----:B------:R-:W-:-:S05]  /*108a0*/  IMAD R8, R142, -0x2, R8 ;  /* 0xfffffffe8e087824 */ /* 0x000fca00078e0208 */
[----:B------:R-:W-:Y:S02]  /*108b0*/  VIMNMX R9, R9, R8, !PT ;  /* 0x0000000809097248 */ /* 0x000fe40007fe0100 */
[----:B------:R-:W-:-:S07]  /*108c0*/  VIADDMNMX R12, R8, R14, R12, PT ;  /* 0x0000000e080c7246 */ /* 0x000fce000380010c */
.L_x_1513:
[----:B------:R-:W-:Y:S01]  /*108d0*/  FMNMX.FTZ R8, R24, R3, !PT ;  /* 0x0000000318087209 */ /* 0x000fe20007810000 */
[----:B------:R-:W-:Y:S01]  /*108e0*/  UMOV UR51, UR7 ;  /* 0x0000000700337c82 */ /* 0x000fe20008000000 */
[C---:B------:R-:W-:Y:S02]  /*108f0*/  ISETP.GT.AND P4, PT, R9.reuse, 0x1, P1 ;  /* 0x000000010900780c */ /* 0x040fe40000f84270 */
[C---:B------:R-:W-:Y:S02]  /*10900*/  ISETP.GT.AND P2, PT, R9.reuse, 0x8, P1 ;  /* 0x000000080900780c */ /* 0x040fe40000f44270 */
[----:B------:R-:W-:Y:S02]  /*10910*/  ISETP.GT.AND P3, PT, R9, 0x9, P1 ;  /* 0x000000090900780c */ /* 0x000fe40000f64270 */
[----:B------:R-:W-:Y:S02]  /*10920*/  FMNMX.FTZ R8, R25, R8, !PT ;  /* 0x0000000819087209 */ /* 0x000fe40007810000 */
[----:B------:R-:W-:-:S02]  /*10930*/  ISETP.LT.OR P4, PT, R12, 0x2, P4 ;  /* 0x000000020c00780c */ /* 0x000fc40002781670 */
[C---:B------:R-:W-:Y:S02]  /*10940*/  ISETP.LT.OR P2, PT, R12.reuse, 0x9, P2 ;  /* 0x000000090c00780c */ /* 0x040fe40001741670 */
[----:B------:R-:W-:Y:S02]  /*10950*/  ISETP.LT.OR P3, PT, R12, 0xa, P3 ;  /* 0x0000000a0c00780c */ /* 0x000fe40001f61670 */
[----:B------:R-:W-:Y:S02]  /*10960*/  FMNMX.FTZ R8, R28, R8, !PT ;  /* 0x000000081c087209 */ /* 0x000fe40007810000 */
[----:B------:R-:W-:Y:S02]  /*10970*/  FSEL R27, R27, -INF , !P4 ;  /* 0xff8000001b1b7808 */ /* 0x000fe40006000000 */
[----:B------:R-:W-:Y:S02]  /*10980*/  FSEL R30, R30, -INF , !P2 ;  /* 0xff8000001e1e7808 */ /* 0x000fe40005000000 */
[----:B------:R-:W-:-:S02]  /*10990*/  FSEL R31, R31, -INF , !P3 ;  /* 0xff8000001f1f7808 */ /* 0x000fc40005800000 */
[----:B------:R-:W-:Y:S02]  /*109a0*/  FMNMX.FTZ R8, R29, R8, !PT ;  /* 0x000000081d087209 */ /* 0x000fe40007810000 */
        /* <DEDUP_REMOVED lines=11> */
[C---:B------:R-:W-:Y:S02]  /*10a60*/  ISETP.GT.AND P4, PT, R9.reuse, 0x19, P1 ;  /* 0x000000190900780c */ /* 0x040fe40000f84270 */
[C---:B------:R-:W-:Y:S02]  /*10a70*/  ISETP.GT.AND P2, PT, R9.reuse, 0x20, P1 ;  /* 0x000000200900780c */ /* 0x040fe40000f44270 */
[----:B------:R-:W-:Y:S02]  /*10a80*/  ISETP.GT.AND P3, PT, R9, 0x21, P1 ;  /* 0x000000210900780c */ /* 0x000fe40000f64270 */
[----:B------:R-:W-:Y:S02]  /*10a90*/  FMNMX.FTZ R8, R36, R8, !PT ;  /* 0x0000000824087209 */ /* 0x000fe40007810000 */
[C---:B------:R-:W-:Y:S02]  /*10aa0*/  ISETP.LT.OR P4, PT, R12.reuse, 0x1a, P4 ;  /* 0x0000001a0c00780c */ /* 0x040fe40002781670 */
[----:B------:R-:W-:-:S02]  /*10ab0*/  ISETP.LT.OR P2, PT, R12, 0x21, P2 ;  /* 0x000000210c00780c */ /* 0x000fc40001741670 */
[----:B------:R-:W-:Y:S02]  /*10ac0*/  ISETP.LT.OR P3, PT, R12, 0x22, P3 ;  /* 0x000000220c00780c */ /* 0x000fe40001f61670 */
[----:B------:R-:W-:Y:S02]  /*10ad0*/  FMNMX.FTZ R8, R37, R8, !PT ;  /* 0x0000000825087209 */ /* 0x000fe40007810000 */
[----:B------:R-:W-:Y:S02]  /*10ae0*/  FSEL R39, R39, -INF , !P4 ;  /* 0xff80000027277808 */ /* 0x000fe40006000000 */
[----:B------:R-:W-:Y:S02]  /*10af0*/  FSEL R42, R42, -INF , !P2 ;  /* 0xff8000002a2a7808 */ /* 0x000fe40005000000 */
[----:B------:R-:W-:Y:S02]  /*10b00*/  FSEL R43, R43, -INF , !P3 ;  /* 0xff8000002b2b7808 */ /* 0x000fe40005800000 */
[----:B------:R-:W-:-:S02]  /*10b10*/  ISETP.GT.AND P4, PT, R9, 0x28, P1 ;  /* 0x000000280900780c */ /* 0x000fc40000f84270 */
[C---:B------:R-:W-:Y:S02]  /*10b20*/  ISETP.GT.AND P2, PT, R9.reuse, 0x29, P1 ;  /* 0x000000290900780c */ /* 0x040fe40000f44270 */
[----:B------:R-:W-:Y:S02]  /*10b30*/  ISETP.GT.AND P3, PT, R9, 0x30, P1 ;  /* 0x000000300900780c */ /* 0x000fe40000f64270 */
[----:B------:R-:W-:Y:S02]  /*10b40*/  FMNMX.FTZ R8, R40, R8, !PT ;  /* 0x0000000828087209 */ /* 0x000fe40007810000 */
[C---:B------:R-:W-:Y:S02]  /*10b50*/  ISETP.LT.OR P4, PT, R12.reuse, 0x29, P4 ;  /* 0x000000290c00780c */ /* 0x040fe40002781670 */
[C---:B------:R-:W-:Y:S02]  /*10b60*/  ISETP.LT.OR P2, PT, R12.reuse, 0x2a, P2 ;  /* 0x0000002a0c00780c */ /* 0x040fe40001741670 */
[----:B------:R-:W-:-:S02]  /*10b70*/  ISETP.LT.OR P3, PT, R12, 0x31, P3 ;  /* 0x000000310c00780c */ /* 0x000fc40001f61670 */
[----:B------:R-:W-:Y:S02]  /*10b80*/  FMNMX.FTZ R8, R41, R8, !PT ;  /* 0x0000000829087209 */ /* 0x000fe40007810000 */
[----:B------:R-:W-:Y:S02]  /*10b90*/  FSEL R46, R46, -INF , !P4 ;  /* 0xff8000002e2e7808 */ /* 0x000fe40006000000 */
[----:B------:R-:W-:Y:S02]  /*10ba0*/  FSEL R47, R47, -INF , !P2 ;  /* 0xff8000002f2f7808 */ /* 0x000fe40005000000 */
[----:B------:R-:W-:Y:S02]  /*10bb0*/  FSEL R50, R50, -INF , !P3 ;  /* 0xff80000032327808 */ /* 0x000fe40005800000 */
[C---:B------:R-:W-:Y:S02]  /*10bc0*/  ISETP.GT.AND P4, PT, R9.reuse, 0x31, P1 ;  /* 0x000000310900780c */ /* 0x040fe40000f84270 */
[----:B------:R-:W-:-:S02]  /*10bd0*/  ISETP.GT.AND P2, PT, R9, 0x38, P1 ;  /* 0x000000380900780c */ /* 0x000fc40000f44270 */
[----:B------:R-:W-:Y:S02]  /*10be0*/  ISETP.GT.AND P3, PT, R9, 0x39, P1 ;  /* 0x000000390900780c */ /* 0x000fe40000f64270 */
[----:B------:R-:W-:Y:S02]  /*10bf0*/  FMNMX.FTZ R8, R44, R8, !PT ;  /* 0x000000082c087209 */ /* 0x000fe40007810000 */
[C---:B------:R-:W-:Y:S02]  /*10c00*/  ISETP.LT.OR P4, PT, R12.reuse, 0x32, P4 ;  /* 0x000000320c00780c */ /* 0x040fe40002781670 */
[C---:B------:R-:W-:Y:S02]  /*10c10*/  ISETP.LT.OR P2, PT, R12.reuse, 0x39, P2 ;  /* 0x000000390c00780c */ /* 0x040fe40001741670 */
[----:B------:R-:W-:Y:S02]  /*10c20*/  ISETP.LT.OR P3, PT, R12, 0x3a, P3 ;  /* 0x0000003a0c00780c */ /* 0x000fe40001f61670 */
[----:B------:R-:W-:-:S02]  /*10c30*/  FMNMX.FTZ R8, R45, R8, !PT ;  /* 0x000000082d087209 */ /* 0x000fc40007810000 */
[----:B------:R-:W-:Y:S02]  /*10c40*/  FSEL R51, R51, -INF , !P4 ;  /* 0xff80000033337808 */ /* 0x000fe40006000000 */
[----:B------:R-:W-:Y:S02]  /*10c50*/  FSEL R54, R54, -INF , !P2 ;  /* 0xff80000036367808 */ /* 0x000fe40005000000 */
[----:B------:R-:W-:Y:S02]  /*10c60*/  FSEL R55, R55, -INF , !P3 ;  /* 0xff80000037377808 */ /* 0x000fe40005800000 */
[----:B------:R-:W-:Y:S02]  /*10c70*/  FMNMX.FTZ R8, R48, R8, !PT ;  /* 0x0000000830087209 */ /* 0x000fe40007810000 */
[----:B------:R-:W-:Y:S02]  /*10c80*/  LOP3.LUT R22, R22, 0xdfffffff, RZ, 0xc0, !PT ;  /* 0xdfffffff16167812 */ /* 0x000fe400078ec0ff */
[----:B------:R-:W-:-:S02]  /*10c90*/  ISETP.GT.AND P4, PT, R9, 0x40, P1 ;  /* 0x000000400900780c */ /* 0x000fc40000f84270 */
[C---:B------:R-:W-:Y:S02]  /*10ca0*/  ISETP.GT.AND P2, PT, R9.reuse, 0x41, P1 ;  /* 0x000000410900780c */ /* 0x040fe40000f44270 */
[----:B------:R-:W-:Y:S02]  /*10cb0*/  ISETP.GT.AND P3, PT, R9, 0x48, P1 ;  /* 0x000000480900780c */ /* 0x000fe40000f64270 */
[----:B------:R-:W-:Y:S02]  /*10cc0*/  FMNMX.FTZ R8, R49, R8, !PT ;  /* 0x0000000831087209 */ /* 0x000fe40007810000 */
[----:B------:R-:W-:Y:S02]  /*10cd0*/  @P0 LOP3.LUT R22, R22, 0x20000000, RZ, 0xfc, !PT ;  /* 0x2000000016160812 */ /* 0x000fe400078efcff */
[C---:B------:R-:W-:Y:S02]  /*10ce0*/  ISETP.LT.OR P4, PT, R12.reuse, 0x41, P4 ;  /* 0x000000410c00780c */ /* 0x040fe40002781670 */
[----:B------:R-:W-:-:S02]  /*10cf0*/  ISETP.LT.OR P2, PT, R12, 0x42, P2 ;  /* 0x000000420c00780c */ /* 0x000fc40001741670 */
[----:B------:R-:W-:Y:S02]  /*10d00*/  ISETP.LT.OR P3, PT, R12, 0x49, P3 ;  /* 0x000000490c00780c */ /* 0x000fe40001f61670 */
[----:B------:R-:W-:Y:S02]  /*10d10*/  ISETP.GT.AND P0, PT, R9, 0x61, P1 ;  /* 0x000000610900780c */ /* 0x000fe40000f04270 */
        /* <DEDUP_REMOVED lines=11> */
[----:B------:R-:W-:Y:S02]  /*10dd0*/  LOP3.LUT R22, R22, 0x7fffffff, RZ, 0xc0, !PT ;  /* 0x7fffffff16167812 */ /* 0x000fe400078ec0ff */
[----:B------:R-:W-:Y:S02]  /*10de0*/  FMNMX.FTZ R8, R56, R8, !PT ;  /* 0x0000000838087209 */ /* 0x000fe40007810000 */
[----:B------:R-:W-:Y:S02]  /*10df0*/  FSEL R63, R63, -INF , !P4 ;  /* 0xff8000003f3f7808 */ /* 0x000fe40006000000 */
[----:B------:R-:W-:Y:S02]  /*10e00*/  FSEL R66, R66, -INF , !P2 ;  /* 0xff80000042427808 */ /* 0x000fe40005000000 */
[----:B------:R-:W-:-:S02]  /*10e10*/  FSEL R67, R67, -INF , !P3 ;  /* 0xff80000043437808 */ /* 0x000fc40005800000 */
[C---:B------:R-:W-:Y:S02]  /*10e20*/  ISETP.GT.AND P4, PT, R9.reuse, 0x58, P1 ;  /* 0x000000580900780c */ /* 0x040fe40000f84270 */
[C---:B------:R-:W-:Y:S02]  /*10e30*/  ISETP.GT.AND P2, PT, R9.reuse, 0x59, P1 ;  /* 0x000000590900780c */ /* 0x040fe40000f44270 */
[C---:B------:R-:W-:Y:S02]  /*10e40*/  ISETP.GT.AND P3, PT, R9.reuse, 0x60, P1 ;  /* 0x000000600900780c */ /* 0x040fe40000f64270 */
[----:B------:R-:W-:Y:S02]  /*10e50*/  @P0 LOP3.LUT R22, R22, 0x80000000, RZ, 0xfc, !PT ;  /* 0x8000000016160812 */ /* 0x000fe400078efcff */
[----:B------:R-:W-:Y:S02]  /*10e60*/  ISETP.GT.AND P0, PT, R9, RZ, P1 ;  /* 0x000000ff0900720c */ /* 0x000fe40000f04270 */
[----:B------:R-:W-:-:S02]  /*10e70*/  FMNMX.FTZ R8, R57, R8, !PT ;  /* 0x0000000839087209 */ /* 0x000fc40007810000 */
[C---:B------:R-:W-:Y:S02]  /*10e80*/  ISETP.LT.OR P4, PT, R12.reuse, 0x59, P4 ;  /* 0x000000590c00780c */ /* 0x040fe40002781670 */
[C---:B------:R-:W-:Y:S02]  /*10e90*/  ISETP.LT.OR P2, PT, R12.reuse, 0x5a, P2 ;  /* 0x0000005a0c00780c */ /* 0x040fe40001741670 */
[----:B------:R-:W-:Y:S02]  /*10ea0*/  ISETP.LT.OR P3, PT, R12, 0x61, P3 ;  /* 0x000000610c00780c */ /* 0x000fe40001f61670 */
[----:B------:R-:W-:Y:S02]  /*10eb0*/  FMNMX.FTZ R8, R60, R8, !PT ;  /* 0x000000083c087209 */ /* 0x000fe40007810000 */
[----:B------:R-:W-:Y:S02]  /*10ec0*/  FSEL R70, R70, -INF , !P4 ;  /* 0xff80000046467808 */ /* 0x000fe40006000000 */
[----:B------:R-:W-:-:S02]  /*10ed0*/  FSEL R71, R71, -INF , !P2 ;  /* 0xff80000047477808 */ /* 0x000fc40005000000 */
[----:B------:R-:W-:Y:S02]  /*10ee0*/  FSEL R74, R74, -INF , !P3 ;  /* 0xff8000004a4a7808 */ /* 0x000fe40005800000 */
[C---:B------:R-:W-:Y:S02]  /*10ef0*/  ISETP.GT.AND P2, PT, R9.reuse, 0x68, P1 ;  /* 0x000000680900780c */ /* 0x040fe40000f44270 */
[C---:B------:R-:W-:Y:S02]  /*10f00*/  ISETP.GT.AND P3, PT, R9.reuse, 0x69, P1 ;  /* 0x000000690900780c */ /* 0x040fe40000f64270 */
[C---:B------:R-:W-:Y:S02]  /*10f10*/  ISETP.GT.AND P4, PT, R9.reuse, 0x70, P1 ;  /* 0x000000700900780c */ /* 0x040fe40000f84270 */
[C---:B------:R-:W-:Y:S02]  /*10f20*/  ISETP.GT.AND P5, PT, R9.reuse, 0x71, P1 ;  /* 0x000000710900780c */ /* 0x040fe40000fa4270 */
[----:B------:R-:W-:-:S02]  /*10f30*/  ISETP.GT.AND P6, PT, R9, 0x78, P1 ;  /* 0x000000780900780c */ /* 0x000fc40000fc4270 */
[----:B------:R-:W-:Y:S02]  /*10f40*/  FMNMX.FTZ R8, R61, R8, !PT ;  /* 0x000000083d087209 */ /* 0x000fe40007810000 */
[----:B------:R-:W-:Y:S02]  /*10f50*/  LOP3.LUT R22, R22, 0xfffffff7, RZ, 0xc0, !PT ;  /* 0xfffffff716167812 */ /* 0x000fe400078ec0ff */
[----:B------:R-:W-:Y:S02]  /*10f60*/  ISETP.GT.AND P1, PT, R9, 0x79, P1 ;  /* 0x000000790900780c */ /* 0x000fe40000f24270 */
[----:B------:R-:W-:Y:S02]  /*10f70*/  FMNMX.FTZ R8, R64, R8, !PT ;  /* 0x0000000840087209 */ /* 0x000fe40007810000 */
[----:B------:R-:W-:Y:S02]  /*10f80*/  @P0 LOP3.LUT R22, R22, 0x8, RZ, 0xfc, !PT ;  /* 0x0000000816160812 */ /* 0x000fe400078efcff */
[----:B------:R-:W-:-:S02]  /*10f90*/  FMNMX.FTZ R8, R65, R8, !PT ;  /* 0x0000000841087209 */ /* 0x000fc40007810000 */
[C---:B------:R-:W-:Y:S02]  /*10fa0*/  LOP3.LUT P0, RZ, R22.reuse, 0x80000000, RZ, 0xc0, !PT ;  /* 0x8000000016ff7812 */ /* 0x040fe4000780c0ff */
[----:B------:R-:W-:Y:S02]  /*10fb0*/  LOP3.LUT R22, R22, 0xfffffffd, RZ, 0xc0, !PT ;  /* 0xfffffffd16167812 */ /* 0x000fe400078ec0ff */
[----:B------:R-:W-:Y:S02]  /*10fc0*/  FMNMX.FTZ R8, R68, R8, !PT ;  /* 0x0000000844087209 */ /* 0x000fe40007810000 */
[----:B------:R-:W-:Y:S02]  /*10fd0*/  @P1 LOP3.LUT R22, R22, 0x2, RZ, 0xfc, !PT ;  /* 0x0000000216161812 */ /* 0x000fe400078efcff */
[----:B------:R-:W-:Y:S02]  /*10fe0*/  FMNMX.FTZ R8, R69, R8, !PT ;  /* 0x0000000845087209 */ /* 0x000fe40007810000 */
[----:B------:R-:W-:-:S02]  /*10ff0*/  LOP3.LUT P1, RZ, R22, 0x8, RZ, 0xc0, !PT ;  /* 0x0000000816ff7812 */ /* 0x000fc4000782c0ff */
[----:B------:R-:W-:Y:S02]  /*11000*/  FMNMX.FTZ R8, R72, R8, !PT ;  /* 0x0000000848087209 */ /* 0x000fe40007810000 */
[----:B------:R-:W-:Y:S02]  /*11010*/  ISETP.LT.OR P1, PT, R12, 0x1, P1 ;  /* 0x000000010c00780c */ /* 0x000fe40000f21670 */
[----:B------:R-:W-:Y:S02]  /*11020*/  FMNMX.FTZ R8, R73, R8, !PT ;  /* 0x0000000849087209 */ /* 0x000fe40007810000 */
[----:B------:R-:W-:Y:S02]  /*11030*/  FSEL R26, R26, -INF , !P1 ;  /* 0xff8000001a1a7808 */ /* 0x000fe40004800000 */
        /* <DEDUP_REMOVED lines=12> */
[----:B------:R-:W-:Y:S01]  /*11100*/  ISETP.LT.OR P0, PT, R12, 0x62, P0 ;  /* 0x000000620c00780c */ /* 0x000fe20000701670 */
[----:B------:R-:W0:Y:S01]  /*11110*/  SHFL.BFLY PT, R9, R8, 0x2, 0x1f ;  /* 0x0c401f0008097f89 */ /* 0x000e2200000e0000 */
[----:B------:R-:W-:-:S02]  /*11120*/  FMNMX.FTZ R10, R38, R10, !PT ;  /* 0x0000000a260a7209 */ /* 0x000fc40007810000 */
[----:B------:R-:W-:Y:S02]  /*11130*/  LOP3.LUT R22, R22, 0xffffffef, RZ, 0xc0, !PT ;  /* 0xffffffef16167812 */ /* 0x000fe400078ec0ff */
[----:B------:R-:W-:Y:S02]  /*11140*/  FMNMX.FTZ R10, R39, R10, !PT ;  /* 0x0000000a270a7209 */ /* 0x000fe40007810000 */
[----:B------:R-:W-:Y:S02]  /*11150*/  ISETP.LT.OR P4, PT, R12, 0x71, P4 ;  /* 0x000000710c00780c */ /* 0x000fe40002781670 */
[----:B------:R-:W-:Y:S02]  /*11160*/  FMNMX.FTZ R10, R42, R10, !PT ;  /* 0x0000000a2a0a7209 */ /* 0x000fe40007810000 */
[----:B------:R-:W-:Y:S02]  /*11170*/  ISETP.LT.OR P5, PT, R12, 0x72, P5 ;  /* 0x000000720c00780c */ /* 0x000fe40002fa1670 */
[----:B------:R-:W-:-:S02]  /*11180*/  FMNMX.FTZ R10, R43, R10, !PT ;  /* 0x0000000a2b0a7209 */ /* 0x000fc40007810000 */
[----:B------:R-:W-:Y:S02]  /*11190*/  @P0 LOP3.LUT R22, R22, 0x10, RZ, 0xfc, !PT ;  /* 0x0000001016160812 */ /* 0x000fe400078efcff */
[----:B------:R-:W-:Y:S02]  /*111a0*/  FMNMX.FTZ R10, R46, R10, !PT ;  /* 0x0000000a2e0a7209 */ /* 0x000fe40007810000 */
[----:B------:R-:W-:Y:S02]  /*111b0*/  ISETP.LT.OR P0, PT, R12, 0x69, P2 ;  /* 0x000000690c00780c */ /* 0x000fe40001701670 */
[----:B------:R-:W-:Y:S02]  /*111c0*/  FMNMX.FTZ R10, R47, R10, !PT ;  /* 0x0000000a2f0a7209 */ /* 0x000fe40007810000 */
[----:B------:R-:W-:Y:S02]  /*111d0*/  LOP3.LUT P2, RZ, R22, 0x2, RZ, 0xc0, !PT ;  /* 0x0000000216ff7812 */ /* 0x000fe4000784c0ff */
[----:B0-----:R-:W-:-:S02]  /*111e0*/  FMNMX.FTZ R8, R8, R9, !PT ;  /* 0x0000000908087209 */ /* 0x001fc40007810000 */
[----:B------:R-:W-:Y:S02]  /*111f0*/  FMNMX.FTZ R10, R50, R10, !PT ;  /* 0x0000000a320a7209 */ /* 0x000fe40007810000 */
[----:B------:R-:W-:Y:S01]  /*11200*/  LOP3.LUT R22, R22, 0xfffffffb, RZ, 0xc0, !PT ;  /* 0xfffffffb16167812 */ /* 0x000fe200078ec0ff */
[----:B------:R-:W0:Y:S01]  /*11210*/  SHFL.BFLY PT, R9, R8, 0x1, 0x1f ;  /* 0x0c201f0008097f89 */ /* 0x000e2200000e0000 */
[----:B------:R-:W-:Y:S02]  /*11220*/  FMNMX.FTZ R10, R51, R10, !PT ;  /* 0x0000000a330a7209 */ /* 0x000fe40007810000 */
[----:B------:R-:W-:Y:S02]  /*11230*/  @P0 LOP3.LUT R22, R22, 0x4, RZ, 0xfc, !PT ;  /* 0x0000000416160812 */ /* 0x000fe400078efcff */
[----:B------:R-:W-:Y:S02]  /*11240*/  FMNMX.FTZ R10, R54, R10, !PT ;  /* 0x0000000a360a7209 */ /* 0x000fe40007810000 */
[----:B------:R-:W-:-:S02]  /*11250*/  ISETP.LT.OR P0, PT, R12, 0x6a, P3 ;  /* 0x0000006a0c00780c */ /* 0x000fc40001f01670 */
[----:B------:R-:W-:Y:S02]  /*11260*/  FMNMX.FTZ R10, R55, R10, !PT ;  /* 0x0000000a370a7209 */ /* 0x000fe40007810000 */
[----:B------:R-:W-:Y:S02]  /*11270*/  LOP3.LUT R22, R22, 0xbfffffff, RZ, 0xc0, !PT ;  /* 0xbfffffff16167812 */ /* 0x000fe400078ec0ff */
[----:B------:R-:W-:Y:S02]  /*11280*/  FMNMX.FTZ R10, R58, R10, !PT ;  /* 0x0000000a3a0a7209 */ /* 0x000fe40007810000 */
[----:B------:R-:W-:Y:S02]  /*11290*/  FSEL R82, R82, -INF , !P4 ;  /* 0xff80000052527808 */ /* 0x000fe40006000000 */
[----:B------:R-:W-:Y:S02]  /*112a0*/  FMNMX.FTZ R10, R59, R10, !PT ;  /* 0x0000000a3b0a7209 */ /* 0x000fe40007810000 */
[----:B------:R-:W-:-:S02]  /*112b0*/  ISETP.LT.OR P6, PT, R12, 0x79, P6 ;  /* 0x000000790c00780c */ /* 0x000fc400037c1670 */
[----:B------:R-:W-:Y:S02]  /*112c0*/  FMNMX.FTZ R10, R62, R10, !PT ;  /* 0x0000000a3e0a7209 */ /* 0x000fe40007810000 */
[----:B------:R-:W-:Y:S02]  /*112d0*/  @P0 LOP3.LUT R22, R22, 0x40000000, RZ, 0xfc, !PT ;  /* 0x4000000016160812 */ /* 0x000fe400078efcff */
[----:B0-----:R-:W-:Y:S02]  /*112e0*/  FMNMX.FTZ R8, R8, R9, !PT ;  /* 0x0000000908087209 */ /* 0x001fe40007810000 */
[----:B------:R-:W-:Y:S02]  /*112f0*/  FMNMX.FTZ R10, R63, R10, !PT ;  /* 0x0000000a3f0a7209 */ /* 0x000fe40007810000 */
[----:B------:R-:W-:Y:S02]  /*11300*/  FSETP.NEU.FTZ.AND P3, PT, R8, -INF , PT ;  /* 0xff8000000800780b */ /* 0x000fe40003f7d000 */
[----:B------:R-:W-:-:S02]  /*11310*/  FMNMX.FTZ R10, R66, R10, !PT ;  /* 0x0000000a420a7209 */ /* 0x000fc40007810000 */
[----:B------:R-:W-:Y:S02]  /*11320*/  FSEL R9, R8, RZ, P3 ;  /* 0x000000ff08097208 */ /* 0x000fe40001800000 */
[----:B------:R-:W-:Y:S02]  /*11330*/  FMNMX.FTZ R10, R67, R10, !PT ;  /* 0x0000000a430a7209 */ /* 0x000fe40007810000 */
[----:B------:R-:W-:Y:S01]  /*11340*/  LOP3.LUT P0, RZ, R22, 0x10, RZ, 0xc0, !PT ;  /* 0x0000001016ff7812 */ /* 0x000fe2000780c0ff */
[----:B------:R-:W-:Y:S01]  /*11350*/  FADD.FTZ R3, -R9, R3 ;  /* 0x0000000309037221 */ /* 0x000fe20000010100 */
[----:B------:R-:W-:Y:S01]  /*11360*/  FMNMX.FTZ R10, R70, R10, !PT ;  /* 0x0000000a460a7209 */ /* 0x000fe20007810000 */
[----:B------:R-:W-:Y:S01]  /*11370*/  FMUL.FTZ R9, R8, UR51 ;  /* 0x0000003308097c20 */ /* 0x000fe20008410000 */
[----:B------:R-:W-:Y:S02]  /*11380*/  FSEL R75, R75, -INF , !P0 ;  /* 0xff8000004b4b7808 */ /* 0x000fe40004000000 */
[----:B------:R-:W-:-:S02]  /*11390*/  FMNMX.FTZ R10, R71, R10, !PT ;  /* 0x0000000a470a7209 */ /* 0x000fc40007810000 */
[----:B------:R-:W-:Y:S02]  /*113a0*/  FSEL R9, R9, RZ, P3 ;  /* 0x000000ff09097208 */ /* 0x000fe40001800000 */
[----:B------:R-:W-:Y:S02]  /*113b0*/  LOP3.LUT P3, RZ, R22, 0x4, RZ, 0xc0, !PT ;  /* 0x0000000416ff7812 */ /* 0x000fe4000786c0ff */
[----:B------:R-:W-:Y:S01]  /*113c0*/  FMNMX.FTZ R10, R74, R10, !PT ;  /* 0x0000000a4a0a7209 */ /* 0x000fe20007810000 */
[--C-:B------:R-:W-:Y:S01]  /*113d0*/  FFMA.FTZ R24, R24, UR51, -R9.reuse ;  /* 0x0000003318187c23 */ /* 0x100fe20008010809 */
[----:B------:R-:W-:Y:S01]  /*113e0*/  LOP3.LUT P0, RZ, R22, 0x40000000, RZ, 0xc0, !PT ;  /* 0x4000000016ff7812 */ /* 0x000fe2000780c0ff */
[--C-:B------:R-:W-:Y:S01]  /*113f0*/  FFMA.FTZ R25, R25, UR51, -R9.reuse ;  /* 0x0000003319197c23 */ /* 0x100fe20008010809 */
[----:B------:R-:W-:Y:S01]  /*11400*/  FSEL R78, R78, -INF , !P3 ;  /* 0xff8000004e4e7808 */ /* 0x000fe20005800000 */
[--C-:B------:R-:W-:Y:S01]  /*11410*/  FFMA.FTZ R28, R28, UR51, -R9.reuse ;  /* 0x000000331c1c7c23 */ /* 0x100fe20008010809 */
[----:B------:R-:W-:Y:S01]  /*11420*/  FMNMX.FTZ R10, R75, R10, !PT ;  /* 0x0000000a4b0a7209 */ /* 0x000fe20007810000 */
[----:B------:R-:W-:Y:S01]  /*11430*/  MUFU.EX2 R24, R24 ;  /* 0x0000001800187308 */ /* 0x000fe20000000800 */
[----:B------:R-:W-:Y:S01]  /*11440*/  FSEL R79, R79, -INF , !P0 ;  /* 0xff8000004f4f7808 */ /* 0x000fe20004000000 */
[--C-:B------:R-:W-:Y:S01]  /*11450*/  FFMA.FTZ R29, R29, UR51, -R9.reuse ;  /* 0x000000331d1d7c23 */ /* 0x100fe20008010809 */
[----:B------:R-:W-:Y:S01]  /*11460*/  FMNMX.FTZ R10, R78, R10, !PT ;  /* 0x0000000a4e0a7209 */ /* 0x000fe20007810000 */
[--C-:B------:R-:W-:Y:S01]  /*11470*/  FFMA.FTZ R32, R32, UR51, -R9.reuse ;  /* 0x0000003320207c23 */ /* 0x100fe20008010809 */
[----:B------:R-:W-:Y:S01]  /*11480*/  FSEL R83, R83, -INF , !P5 ;  /* 0xff80000053537808 */ /* 0x000fe20006800000 */
[--C-:B------:R-:W-:Y:S01]  /*11490*/  FFMA.FTZ R33, R33, UR51, -R9.reuse ;  /* 0x0000003321217c23 */ /* 0x100fe20008010809 */
[----:B------:R-:W-:Y:S01]  /*114a0*/  FMNMX.FTZ R10, R79, R10, !PT ;  /* 0x0000000a4f0a7209 */ /* 0x000fe20007810000 */
[----:B------:R-:W-:Y:S01]  /*114b0*/  MUFU.EX2 R25, R25 ;  /* 0x0000001900197308 */ /* 0x000fe20000000800 */
[----:B------:R-:W-:Y:S01]  /*114c0*/  ISETP.LT.OR P2, PT, R12, 0x7a, P2 ;  /* 0x0000007a0c00780c */ /* 0x000fe20001741670 */
[----:B------:R-:W-:Y:S01]  /*114d0*/  FMUL.FTZ R12, R3, UR51 ;  /* 0x00000033030c7c20 */ /* 0x000fe20008410000 */
[----:B------:R-:W-:Y:S01]  /*114e0*/  FMNMX.FTZ R10, R82, R10, !PT ;  /* 0x0000000a520a7209 */ /* 0x000fe20007810000 */
        /* <DEDUP_REMOVED lines=9> */
[--C-:B------:R-:W-:Y:S01]  /*11580*/  FFMA.FTZ R44, R44, UR51, -R9.reuse ;  /* 0x000000332c2c7c23 */ /* 0x100fe20008010809 */
[--C-:B------:R-:W-:Y:S01]  /*11590*/  FFMA.FTZ R45, R45, UR51, -R9.reuse ;  /* 0x000000332d2d7c23 */ /* 0x100fe20008010809 */
[----:B------:R-:W-:Y:S01]  /*115a0*/  FMNMX.FTZ R10, R87, R10, !PT ;  /* 0x0000000a570a7209 */ /* 0x000fe20007810000 */
[----:B------:R-:W-:Y:S01]  /*115b0*/  MUFU.EX2 R29, R29 ;  /* 0x0000001d001d7308 */ /* 0x000fe20000000800 */
[--C-:B------:R-:W-:Y:S01]  /*115c0*/  FFMA.FTZ R48, R48, UR51, -R9.reuse ;  /* 0x0000003330307c23 */ /* 0x100fe20008010809 */
[--C-:B------:R-:W-:Y:S01]  /*115d0*/  FFMA.FTZ R49, R49, UR51, -R9.reuse ;  /* 0x0000003331317c23 */ /* 0x100fe20008010809 */
[--C-:B------:R-:W-:Y:S01]  /*115e0*/  FFMA.FTZ R52, R52, UR51, -R9.reuse ;  /* 0x0000003334347c23 */ /* 0x100fe20008010809 */
[----:B------:R-:W0:Y:S01]  /*115f0*/  SHFL.BFLY PT, R11, R10, 0x2, 0x1f ;  /* 0x0c401f000a0b7f89 */ /* 0x000e2200000e0000 */
        /* <DEDUP_REMOVED lines=18> */
[----:B------:R-:W-:Y:S01]  /*11720*/  FFMA.FTZ R9, R85, UR51, -R9 ;  /* 0x0000003355097c23 */ /* 0x000fe20008010809 */
[----:B------:R-:W-:Y:S01]  /*11730*/  MUFU.EX2 R36, R36 ;  /* 0x0000002400247308 */ /* 0x000fe20000000800 */
[----:B------:R-:W-:-:S02]  /*11740*/  LOP3.LUT P0, RZ, R22, 0x20000000, RZ, 0xc0, !PT ;  /* 0x2000000016ff7812 */ /* 0x000fc4000780c0ff */
[----:B0-----:R-:W-:-:S05]  /*11750*/  FMNMX.FTZ R10, R10, R11, !PT ;  /* 0x0000000b0a0a7209 */ /* 0x001fca0007810000 */
[----:B------:R-:W-:Y:S01]  /*11760*/  MUFU.EX2 R37, R37 ;  /* 0x0000002500257308 */ /* 0x000fe20000000800 */
[----:B------:R-:W0:Y:S07]  /*11770*/  SHFL.BFLY PT, R11, R10, 0x1, 0x1f ;  /* 0x0c201f000a0b7f89 */ /* 0x000e2e00000e0000 */
[----:B------:R-:W-:Y:S08]  /*11780*/  MUFU.EX2 R40, R40 ;  /* 0x0000002800287308 */ /* 0x000ff00000000800 */
[----:B------:R-:W-:Y:S08]  /*11790*/  MUFU.EX2 R41, R41 ;  /* 0x0000002900297308 */ /* 0x000ff00000000800 */
[----:B------:R-:W-:Y:S01]  /*117a0*/  MUFU.EX2 R44, R44 ;  /* 0x0000002c002c7308 */ /* 0x000fe20000000800 */
[----:B0-----:R-:W-:-:S04]  /*117b0*/  FMNMX.FTZ R10, R10, R11, !PT ;  /* 0x0000000b0a0a7209 */ /* 0x001fc80007810000 */
[----:B------:R-:W-:-:S03]  /*117c0*/  FSETP.NEU.FTZ.AND P1, PT, R10, -INF , PT ;  /* 0xff8000000a00780b */ /* 0x000fc60003f3d000 */
[----:B------:R-:W-:Y:S01]  /*117d0*/  MUFU.EX2 R45, R45 ;  /* 0x0000002d002d7308 */ /* 0x000fe20000000800 */
[----:B------:R-:W-:-:S05]  /*117e0*/  FSEL R11, R10, RZ, P1 ;  /* 0x000000ff0a0b7208 */ /* 0x000fca0000800000 */
[----:B------:R-:W-:Y:S01]  /*117f0*/  FADD.FTZ R11, -R11, R0 ;  /* 0x000000000b0b7221 */ /* 0x000fe20000010100 */
[----:B------:R-:W-:Y:S01]  /*11800*/  FMUL.FTZ R0, R10, UR51 ;  /* 0x000000330a007c20 */ /* 0x000fe20008410000 */
[----:B------:R-:W-:Y:S04]  /*11810*/  MUFU.EX2 R48, R48 ;  /* 0x0000003000307308 */ /* 0x000fe80000000800 */
[----:B------:R-:W-:-:S04]  /*11820*/  FSEL R3, R0, RZ, P1 ;  /* 0x000000ff00037208 */ /* 0x000fc80000800000 */
        /* <DEDUP_REMOVED lines=34> */
[----:B------:R-:W-:Y:S01]  /*11a50*/  MUFU.EX2 R26, R26 ;  /* 0x0000001a001a7308 */ /* 0x000fe20000000800 */
[----:B0-----:R-:W-:-:S04]  /*11a60*/  FFMA.FTZ R139, R0, R139, R24 ;  /* 0x0000008b008b7223 */ /* 0x001fc80000010018 */
[----:B------:R-:W-:-:S03]  /*11a70*/  FADD.FTZ R139, R25, R139 ;  /* 0x0000008b198b7221 */ /* 0x000fc60000010000 */
[----:B------:R-:W0:Y:S08]  /*11a80*/  MUFU.EX2 R3, R3 ;  /* 0x0000000300037308 */ /* 0x000e300000000800 */
[----:B------:R-:W1:Y:S08]  /*11a90*/  MUFU.EX2 R14, R27 ;  /* 0x0000001b000e7308 */ /* 0x000e700000000800 */
[----:B------:R-:W2:Y:S01]  /*11aa0*/  MUFU.EX2 R27, R30 ;  /* 0x0000001e001b7308 */ /* 0x000ea20000000800 */
[----:B0-----:R-:W-:-:S07]  /*11ab0*/  FFMA.FTZ R5, R3, R5, R26 ;  /* 0x0000000503057223 */ /* 0x001fce000001001a */
        /* <DEDUP_REMOVED lines=22> */
[----:B------:R-:W-:-:S06]  /*11c20*/  FADD.FTZ R5, R48, R5 ;  /* 0x0000000530057221 */ /* 0x000fcc0000010000 */
        /* <DEDUP_REMOVED lines=88> */
.L_x_1517:
[----:B------:R-:W2:Y:S04]  /*121b0*/  LDL R38, [R1+0x38] ;  /* 0x0000380001267983 */ /* 0x000ea80000100800 */
[----:B------:R-:W3:Y:S01]  /*121c0*/  LDL R30, [R1+0x3c] ;  /* 0x00003c00011e7983 */ /* 0x000ee20000100800 */
[----:B------:R-:W-:Y:S01]  /*121d0*/  F2FP.F16.F32.PACK_AB R80, R81, R80 ;  /* 0x000000505150723e */ /* 0x000fe200000000ff */
[----:B------:R-:W-:Y:S01]  /*121e0*/  IMAD R18, R18, 0x8, R2 ;  /* 0x0000000812127824 */ /* 0x000fe200078e0202 */
[----:B------:R-:W-:Y:S01]  /*121f0*/  F2FP.F16.F32.PACK_AB R81, R83, R82 ;  /* 0x000000525351723e */ /* 0x000fe200000000ff */
[----:B------:R-:W-:Y:S01]  /*12200*/  IMAD.U32 R23, RZ, RZ, UR38 ;  /* 0x00000026ff177e24 */ /* 0x000fe2000f8e00ff */
[----:B------:R-:W-:Y:S01]  /*12210*/  F2FP.F16.F32.PACK_AB R82, R9, R84 ;  /* 0x000000540952723e */ /* 0x000fe200000000ff */
[----:B------:R-:W-:Y:S01]  /*12220*/  VIADD R18, R18, 0x2d860 ;  /* 0x0002d86012127836 */ /* 0x000fe20000000000 */
[----:B------:R-:W4:Y:S01]  /*12230*/  LDL R9, [R1+0x8] ;  /* 0x0000080001097983 */ /* 0x000f220000100800 */
[----:B------:R-:W-:-:S02]  /*12240*/  F2FP.F16.F32.PACK_AB R24, R25, R24 ;  /* 0x000000181918723e */ /* 0x000fc400000000ff */
[----:B------:R-:W-:Y:S02]  /*12250*/  F2FP.F16.F32.PACK_AB R25, R14, R26 ;  /* 0x0000001a0e19723e */ /* 0x000fe400000000ff */
[----:B------:R-:W-:Y:S02]  /*12260*/  F2FP.F16.F32.PACK_AB R32, R33, R32 ;  /* 0x000000202120723e */ /* 0x000fe400000000ff */
[----:B------:R-:W-:Y:S02]  /*12270*/  PRMT R18, R23, 0x654, R18 ;  /* 0x0000065417127816 */ /* 0x000fe40000000012 */
[----:B------:R-:W-:Y:S02]  /*12280*/  F2FP.F16.F32.PACK_AB R26, R29, R28 ;  /* 0x0000001c1d1a723e */ /* 0x000fe400000000ff */
[----:B------:R-:W-:Y:S01]  /*12290*/  F2FP.F16.F32.PACK_AB R27, R31, R27 ;  /* 0x0000001b1f1b723e */ /* 0x000fe200000000ff */
[----:B------:R0:W-:Y:S01]  /*122a0*/  SYNCS.ARRIVE.TRANS64.RED.A1T0 RZ, [R18+URZ], RZ ;  /* 0x000000ff12ff79a7 */ /* 0x0001e2000810043f */
[----:B------:R-:W-:-:S02]  /*122b0*/  F2FP.F16.F32.PACK_AB R33, R13, R34 ;  /* 0x000000220d21723e */ /* 0x000fc400000000ff */
[----:B------:R-:W-:Y:S01]  /*122c0*/  F2FP.F16.F32.PACK_AB R40, R41, R40 ;  /* 0x000000282928723e */ /* 0x000fe200000000ff */
[----:B------:R1:W-:Y:S01]  /*122d0*/  STSM.16.M88.4 [R143+0x21800], R24 ;  /* 0x021800188f007844 */ /* 0x0003e20000000200 */
        /* <DEDUP_REMOVED lines=21> */
[----:B------:R-:W-:Y:S01]  /*12430*/  F2FP.F16.F32.PACK_AB R83, R87, R86 ;  /* 0x000000565753723e */ /* 0x000fe200000000ff */
        /* <DEDUP_REMOVED lines=49> */
[----:B------:R-:W-:Y:S02]  /*12750*/  IMAD.MOV.U32 R3, RZ, RZ, R8 ;  /* 0x000000ffff037224 */ /* 0x000fe400078e0008 */
[----:B------:R-:W-:Y:S02]  /*12760*/  IMAD.MOV.U32 R23, RZ, RZ, R7 ;  /* 0x000000ffff177224 */ /* 0x000fe400078e0007 */
[----:B0-----:R-:W-:Y:S01]  /*12770*/  IMAD.MOV.U32 R18, RZ, RZ, R6 ;  /* 0x000000ffff127224 */ /* 0x001fe200078e0006 */
[----:B--2---:R1:W-:Y:S04]  /*12780*/  STSM.16.M88.4 [R38], R32 ;  /* 0x0000002026007844 */ /* 0x0043e80000000200 */
[----:B------:R1:W-:Y:S04]  /*12790*/  STSM.16.M88.4 [R145], R40 ;  /* 0x0000002891007844 */ /* 0x0003e80000000200 */
[----:B------:R1:W-:Y:S04]  /*127a0*/  STSM.16.M88.4 [R144], R48 ;  /* 0x0000003090007844 */ /* 0x0003e80000000200 */
[----:B------:R1:W-:Y:S04]  /*127b0*/  STSM.16.M88.4 [R143+0x27800], R56 ;  /* 0x027800388f007844 */ /* 0x0003e80000000200 */
[----:B---3--:R1:W-:Y:S04]  /*127c0*/  STSM.16.M88.4 [R30], R64 ;  /* 0x000000401e007844 */ /* 0x0083e80000000200 */
[----:B------:R1:W-:Y:S04]  /*127d0*/  STSM.16.M88.4 [R145+0x6000], R72 ;  /* 0x0060004891007844 */ /* 0x0003e80000000200 */
[----:B------:R1:W-:Y:S01]  /*127e0*/  STSM.16.M88.4 [R144+0x6000], R80 ;  /* 0x0060005090007844 */ /* 0x0003e20000000200 */
[----:B------:R-:W-:Y:S01]  /*127f0*/  @!PT LDS RZ, [RZ] ;  /* 0x00000000fffff984 */ /* 0x000fe20000000800 */
[----:B------:R-:W-:Y:S01]  /*12800*/  @!PT LDS RZ, [RZ] ;  /* 0x00000000fffff984 */ /* 0x000fe20000000800 */
[----:B------:R-:W-:Y:S01]  /*12810*/  @!PT LDS RZ, [RZ] ;  /* 0x00000000fffff984 */ /* 0x000fe20000000800 */
[----:B------:R-:W-:Y:S01]  /*12820*/  @!PT LDS RZ, [RZ] ;  /* 0x00000000fffff984 */ /* 0x000fe20000000800 */
[----:B------:R0:W-:Y:S06]  /*12830*/  MEMBAR.ALL.CTA ;  /* 0x0000000000007992 */ /* 0x0001ec0000008000 */
[----:B0-----:R-:W0:Y:S01]  /*12840*/  FENCE.VIEW.ASYNC.S ;  /* 0x00000000000073c6 */ /* 0x001e220000000000 */
[C---:B----4-:R-:W-:Y:S01]  /*12850*/  ISETP.GT.AND P1, PT, R4.reuse, R9, PT ;  /* 0x000000090400720c */ /* 0x050fe20003f24270 */
[----:B------:R-:W-:Y:S01]  /*12860*/  VIADD R4, R4, 0xffffffff ;  /* 0xffffffff04047836 */ /* 0x000fe20000000000 */
[----:B0-----:R-:W-:-:S11]  /*12870*/  NOP ;  /* 0x0000000000007918 */ /* 0x001fd60000000000 */
[----:B-1----:R-:W-:Y:S05]  /*12880*/  @P1 BRA `(.L_x_1518) ;  /* 0xffffffc800a01947 */ /* 0x002fea000383ffff */
[----:B------:R-:W-:Y:S02]  /*12890*/  IMAD.MOV.U32 R0, RZ, RZ, R10 ;  /* 0x000000ffff007224 */ /* 0x000fe400078e000a */
[----:B------:R-:W-:Y:S02]  /*128a0*/  IMAD.MOV.U32 R3, RZ, RZ, R8 ;  /* 0x000000ffff037224 */ /* 0x000fe400078e0008 */
[----:B------:R-:W-:Y:S02]  /*128b0*/  IMAD.MOV.U32 R18, RZ, RZ, R6 ;  /* 0x000000ffff127224 */ /* 0x000fe400078e0006 */
[----:B------:R-:W-:-:S07]  /*128c0*/  IMAD.MOV.U32 R23, RZ, RZ, R7 ;  /* 0x000000ffff177224 */ /* 0x000fce00078e0007 */
.L_x_1498:
[----:B------:R-:W2:Y:S01]  /*128d0*/  LDL R6, [R1+0x28] ;  /* 0x0000280001067983 */ /* 0x000ea20000100800 */
[----:B------:R-:W0:Y:S01]  /*128e0*/  LDC R7, c[0x0][0x448] ;  /* 0x00011200ff077b82 */ /* 0x000e220000000800 */
[----:B------:R-:W-:Y:S02]  /*128f0*/  LOP3.LUT R22, R22, 0xfffffffb, RZ, 0xc0, !PT ;  /* 0xfffffffb16167812 */ /* 0x000fe400078ec0ff */
[----:B------:R-:W-:-:S05]  /*12900*/  IADD3 R9, R141, 0x1, -R140 ;  /* 0x000000018d097810 */ /* 0x000fca0007ffe88c */
[----:B------:R-:W1:Y:S01]  /*12910*/  LDC R10, c[0x0][0x9e4] ;  /* 0x00027900ff0a7b82 */ /* 0x000e620000000800 */
[----:B0-----:R-:W-:-:S13]  /*12920*/  ISETP.NE.AND P1, PT, R7, 0x1, PT ;  /* 0x000000010700780c */ /* 0x001fda0003f25270 */
[----:B------:R-:W0:Y:S01]  /*12930*/  @P1 LDC R7, c[0x0][0x44c] ;  /* 0x00011300ff071b82 */ /* 0x000e220000000800 */
[----:B------:R-:W-:-:S04]  /*12940*/  @P1 LOP3.LUT R22, R22, 0x4, RZ, 0xfc, !PT ;  /* 0x0000000416161812 */ /* 0x000fc800078efcff */
[----:B------:R-:W-:-:S03]  /*12950*/  LOP3.LUT R22, R22, 0xfffffff7, RZ, 0xc0, !PT ;  /* 0xfffffff716167812 */ /* 0x000fc600078ec0ff */
[----:B------:R-:W3:Y:S01]  /*12960*/  @P1 LDC R8, c[0x0][0x450] ;  /* 0x00011400ff081b82 */ /* 0x000ee20000000800 */
[----:B--2---:R-:W-:-:S04]  /*12970*/  VIADD R6, R6, 0xbf ;  /* 0x000000bf06067836 */ /* 0x004fc80000000000 */
[----:B0-----:R-:W-:-:S05]  /*12980*/  @P1 IMAD.HI.U32 R7, R6, R7, RZ ;  /* 0x0000000706071227 */ /* 0x001fca00078e00ff */
[----:B---3--:R-:W-:Y:S02]  /*12990*/  @P1 SHF.R.U32.HI R6, RZ, R8, R7 ;  /* 0x00000008ff061219 */ /* 0x008fe40000011607 */
[----:B-1----:R-:W-:-:S03]  /*129a0*/  ISETP.GE.AND P1, PT, R10, 0x1, PT ;  /* 0x000000010a00780c */ /* 0x002fc60003f26270 */
[----:B------:R-:W-:-:S04]  /*129b0*/  IMAD.IADD R6, R9, 0x1, R6 ;  /* 0x0000000109067824 */ /* 0x000fc800078e0206 */
[----:B------:R-:W-:-:S06]  /*129c0*/  VIADD R8, R6, -UR50 ;  /* 0x8000003206087c36 */ /* 0x000fcc0008000000 */
[----:B------:R-:W-:Y:S01]  /*129d0*/  @P1 LOP3.LUT R22, R22, 0x8, RZ, 0xfc, !PT ;  /* 0x0000000816161812 */ /* 0x000fe200078efcff */
[----:B------:R-:W-:Y:S06]  /*129e0*/  @!P1 BRA `(.L_x_1519) ;  /* 0x0000000000489947 */ /* 0x000fec0003800000 */
[----:B------:R-:W-:Y:S01]  /*129f0*/  IMAD.MOV.U32 R9, RZ, RZ, R6 ;  /* 0x000000ffff097224 */ /* 0x000fe200078e0006 */
[----:B------:R-:W-:Y:S04]  /*12a00*/  BSSY B0, `(.L_x_1520) ;  /* 0x000000e000007945 */ /* 0x000fe80003800000 */
[----:B------:R-:W-:-:S13]  /*12a10*/  ISETP.GT.AND P1, PT, R9, -0x1, PT ;  /* 0xffffffff0900780c */ /* 0x000fda0003f24270 */
        /* <DEDUP_REMOVED lines=8> */
.L_x_1521:
[----:B------:R-:W-:-:S13]  /*12aa0*/  ISETP.NE.AND P1, PT, R10, 0x1, PT ;  /* 0x000000010a00780c */ /* 0x000fda0003f25270 */
[----:B------:R-:W0:Y:S02]  /*12ab0*/  @P1 LDC.64 R6, c[0x0][0x9e8] ;  /* 0x00027a00ff061b82 */ /* 0x000e240000000a00 */
[----:B0-----:R-:W-:-:S05]  /*12ac0*/  @P1 IMAD.HI.U32 R6, R9, R6, RZ ;  /* 0x0000000609061227 */ /* 0x001fca00078e00ff */
[----:B------:R-:W-:-:S07]  /*12ad0*/  @P1 SHF.R.U32.HI R9, RZ, R7, R6 ;  /* 0x00000007ff091219 */ /* 0x000fce0000011606 */
.L_x_1522:
[----:B------:R-:W-:Y:S05]  /*12ae0*/  BSYNC B0 ;  /* 0x0000000000007941 */ /* 0x000fea0003800000 */
.L_x_1520:
[----:B------:R-:W-:-:S05]  /*12af0*/  IMAD R9, R9, R10, RZ ;  /* 0x0000000a09097224 */ /* 0x000fca00078e02ff */
[----:B------:R-:W-:-:S07]  /*12b00*/  VIMNMX R8, R8, R9, !PT ;  /* 0x0000000908087248 */ /* 0x000fce0007fe0100 */
.L_x_1519:
[----:B------:R-:W2:Y:S01]  /*12b10*/  LDL R6, [R1+0x68] ;  /* 0x0000680001067983 */ /* 0x000ea20000100800 */
[----:B------:R-:W-:-:S05]  /*12b20*/  VIADD R8, R8, 0x7f ;  /* 0x0000007f08087836 */ /* 0x000fca0000000000 */
[----:B------:R-:W-:-:S04]  /*12b30*/  SHF.R.S32.HI R7, RZ, 0x1f, R8 ;  /* 0x0000001fff077819 */ /* 0x000fc80000011408 */
[----:B------:R-:W-:-:S04]  /*12b40*/  LEA.HI R7, R7, R8, RZ, 0x7 ;  /* 0x0000000807077211 */ /* 0x000fc800078f38ff */
[----:B------:R-:W-:-:S04]  /*12b50*/  SHF.R.S32.HI R7, RZ, 0x7, R7 ;  /* 0x00000007ff077819 */ /* 0x000fc80000011407 */
[----:B--2---:R-:W-:-:S04]  /*12b60*/  VIMNMX R6, R6, R7, !PT ;  /* 0x0000000706067248 */ /* 0x004fc80007fe0100 */
[----:B------:R-:W-:Y:S01]  /*12b70*/  ISETP.GE.AND P1, PT, R4, R6, PT ;  /* 0x000000060400720c */ /* 0x000fe20003f26270 */
[----:B------:R0:W-:-:S12]  /*12b80*/  STL [R1+0x8], R6 ;  /* 0x0000080601007387 */ /* 0x0001d80000100800 */
[----:B0-----:R-:W-:Y:S05]  /*12b90*/  @!P1 BRA `(.L_x_1523) ;  /* 0x0000002400209947 */ /* 0x001fea0003800000 */
[----:B------:R-:W-:Y:S02]  /*12ba0*/  IMAD.MOV.U32 R8, RZ, RZ, R0 ;  /* 0x000000ffff087224 */ /* 0x000fe400078e0000 */
[----:B------:R-:W-:Y:S02]  /*12bb0*/  IMAD.MOV.U32 R9, RZ, RZ, R3 ;  /* 0x000000ffff097224 */ /* 0x000fe400078e0003 */
[----:B------:R-:W-:Y:S02]  /*12bc0*/  IMAD.MOV.U32 R7, RZ, RZ, R23 ;  /* 0x000000ffff077224 */ /* 0x000fe400078e0017 */
[----:B------:R-:W-:-:S07]  /*12bd0*/  IMAD.MOV.U32 R6, RZ, RZ, R18 ;  /* 0x000000ffff067224 */ /* 0x000fce00078e0012 */
.L_x_1535:
[----:B------:R-:W2:Y:S01]  /*12be0*/  LDL R3, [R1+0xc] ;  /* 0x00000c0001037983 */ /* 0x000ea20000100800 */
[----:B------:R-:W-:Y:S01]  /*12bf0*/  ISETP.NE.AND P1, PT, R6, 0x1, PT ;  /* 0x000000010600780c */ /* 0x000fe20003f25270 */
[----:B------:R-:W-:Y:S05]  /*12c00*/  YIELD ;  /* 0x0000000000007946 */ /* 0x000fea0003800000 */
[----:B------:R-:W-:-:S04]  /*12c10*/  SEL R0, RZ, 0x1, P1 ;  /* 0x00000001ff007807 */ /* 0x000fc80000800000 */
[----:B------:R-:W-:Y:S02]  /*12c20*/  LOP3.LUT R23, R7, R0, RZ, 0x3c, !PT ;  /* 0x0000000007177212 */ /* 0x000fe400078e3cff */
[----:B--2---:R-:W-:-:S13]  /*12c30*/  ISETP.NE.AND P1, PT, R3, RZ, PT ;  /* 0x000000ff0300720c */ /* 0x004fda0003f25270 */
[----:B------:R-:W-:Y:S05]  /*12c40*/  @P1 BRA `(.L_x_1524) ;  /* 0x00000000003c1947 */ /* 0x000fea0003800000 */
[----:B------:R-:W-:Y:S05]  /*12c50*/  @!P0 BRA `(.L_x_1525) ;  /* 0x0000000000048947 */ /* 0x000fea0003800000 */
[----:B------:R-:W-:Y:S01]  /*12c60*/  BPT.TRAP 0x1 ;  /* 0x000000040000795c */ /* 0x000fe20000300000 */
.L_x_1525:
        /* <DEDUP_REMOVED lines=8> */
.L_x_1526:
[----:B------:R-:W-:Y:S04]  /*12cf0*/  BSSY B0, `(.L_x_1524) ;  /* 0x0000004000007945 */ /* 0x000fe80003800000 */
[----:B-1----:R-:W-:Y:S05]  /*12d00*/  @P2 BRA `(.L_x_1527) ;  /* 0x0000000000082947 */ /* 0x002fea0003800000 */
[----:B------:R-:W1:Y:S02]  /*12d10*/  SYNCS.PHASECHK.TRANS64.TRYWAIT P2, [R3+URZ+0x2d830], R0 ;  /* 0x02d83000030075a7 */ /* 0x000e64000804017f */
[----:B-1----:R-:W-:Y:S05]  /*12d20*/  @!P2 BRA `(.L_x_1528) ;  /* 0x000001000090a947 */ /* 0x002fea0003800000 */
.L_x_1527:
[----:B------:R-:W-:Y:S05]  /*12d30*/  BSYNC B0 ;  /* 0x0000000000007941 */ /* 0x000fea0003800000 */
.L_x_1524:
[----:B01----:R-:W2:Y:S01]  /*12d40*/  LDL R3, [R1+0x10] ;  /* 0x0000100001037983 */ /* 0x003ea20000100800 */
[----:B------:R-:W0:Y:S01]  /*12d50*/  S2R R0, SR_TID.X ;  /* 0x0000000000007919 */ /* 0x000e220000002100 */
[----:B------:R-:W-:Y:S01]  /*12d60*/  VIADD R18, R6, 0x1 ;  /* 0x0000000106127836 */ /* 0x000fe20000000000 */
[----:B------:R-:W-:Y:S05]  /*12d70*/  WARPSYNC.ALL ;  /* 0x0000000000007948 */ /* 0x000fea0003800000 */
[----:B------:R-:W-:-:S04]  /*12d80*/  ISETP.NE.AND P2, PT, R18, 0x2, PT ;  /* 0x000000021200780c */ /* 0x000fc80003f45270 */
[----:B------:R-:W-:Y:S02]  /*12d90*/  SEL R18, R18, RZ, P2 ;  /* 0x000000ff12127207 */ /* 0x000fe40001000000 */
[----:B0-----:R-:W-:-:S05]  /*12da0*/  SHF.R.U32.HI R0, RZ, 0x7, R0 ;  /* 0x00000007ff007819 */ /* 0x001fca0000011600 */
[----:B------:R-:W-:-:S05]  /*12db0*/  VIADD R0, R0, 0x8 ;  /* 0x0000000800007836 */ /* 0x000fca0000000000 */
[----:B------:R0:W-:Y:S01]  /*12dc0*/  BAR.SYNC.DEFER_BLOCKING R0, 0x100 ;  /* 0x000400000000751d */ /* 0x0001e20000010000 */
[----:B------:R-:W-:Y:S01]  /*12dd0*/  IMAD.MOV.U32 R11, RZ, RZ, -0x7fffffe0 ;  /* 0x80000020ff0b7424 */ /* 0x000fe200078e00ff */
        /* <DEDUP_REMOVED lines=54> */
.L_x_1530:
[----:B------:R-:W-:Y:S01]  /*13140*/  SHF.L.U32 R0, R7, 0x1f, RZ ;  /* 0x0000001f07007819 */ /* 0x000fe200000006ff */
[----:B------:R-:W-:-:S04]  /*13150*/  IMAD R3, R6, 0x8, R2 ;  /* 0x0000000806037824 */ /* 0x000fc800078e0202 */
[----:B------:R0:W1:Y:S01]  /*13160*/  SYNCS.PHASECHK.TRANS64.TRYWAIT P1, [R3+URZ+0x2d850], R0 ;  /* 0x02d85000030075a7 */ /* 0x000062000802017f */
[----:B------:R-:W-:Y:S05]  /*13170*/  @!P0 BRA `(.L_x_1531) ;  /* 0x0000000000048947 */ /* 0x000fea0003800000 */
[----:B------:R-:W-:Y:S01]  /*13180*/  BPT.TRAP 0x1 ;  /* 0x000000040000795c */ /* 0x000fe20000300000 */
.L_x_1531:
[----:B-1----:R-:W-:Y:S05]  /*13190*/  @P1 BRA `(.L_x_1529) ;  /* 0x0000000000081947 */ /* 0x002fea0003800000 */
[----:B------:R-:W1:Y:S02]  /*131a0*/  SYNCS.PHASECHK.TRANS64.TRYWAIT P1, [R3+URZ+0x2d850], R0 ;  /* 0x02d85000030075a7 */ /* 0x000e64000802017f */
[----:B-1----:R-:W-:Y:S05]  /*131b0*/  @!P1 BRA `(.L_x_1532) ;  /* 0x000000fc00809947 */ /* 0x002fea0003800000 */
.L_x_1529:
[----:B------:R-:W2:Y:S01]  /*131c0*/  LDL R7, [R1+0x54] ;  /* 0x0000540001077983 */ /* 0x000ea20000100800 */
[----:B01----:R-:W-:Y:S01]  /*131d0*/  VIADD R0, R2, 0x400 ;  /* 0x0000040002007836 */ /* 0x003fe20000000000 */
[----:B------:R-:W-:Y:S05]  /*131e0*/  WARPSYNC.ALL ;  /* 0x0000000000007948 */ /* 0x000fea0003800000 */
[----:B------:R-:W-:Y:S01]  /*131f0*/  SHF.R.U32.HI R0, RZ, 0x4, R0 ;  /* 0x00000004ff007819 */ /* 0x000fe20000011600 */
[----:B------:R-:W-:Y:S01]  /*13200*/  IMAD.MOV.U32 R11, RZ, RZ, -0x7fffffe0 ;  /* 0x80000020ff0b7424 */ /* 0x000fe200078e00ff */
[----:B------:R-:W-:Y:S01]  /*13210*/  WARPGROUP.ARRIVE ;  /* 0x00000000000079c5 */ /* 0x000fe20000000000 */
[----:B------:R-:W-:Y:S01]  /*13220*/  IMAD.MOV.U32 R13, RZ, RZ, -0x7fffffe0 ;  /* 0x80000020ff0d7424 */ /* 0x000fe200078e00ff */
[----:B------:R-:W-:-:S02]  /*13230*/  LOP3.LUT R0, R0, 0x3fff, RZ, 0xc0, !PT ;  /* 0x00003fff00007812 */ /* 0x000fc400078ec0ff */
[C---:B------:R-:W-:Y:S02]  /*13240*/  R2UR UR11, R11.reuse ;  /* 0x000000000b0b72ca */ /* 0x040fe400000e0000 */
[----:B------:R-:W-:Y:S02]  /*13250*/  LOP3.LUT R0, R0, 0x2000000, RZ, 0xfc, !PT ;  /* 0x0200000000007812 */ /* 0x000fe400078efcff */
[----:B------:R-:W-:Y:S01]  /*13260*/  R2UR UR47, R11 ;  /* 0x000000000b2f72ca */ /* 0x000fe200000e0000 */
[----:B------:R-:W-:Y:S01]  /*13270*/  IMAD.MOV.U32 R11, RZ, RZ, 0x40000040 ;  /* 0x40000040ff0b7424 */ /* 0x000fe200078e00ff */
[C---:B------:R-:W-:Y:S01]  /*13280*/  R2UR UR15, R13.reuse ;  /* 0x000000000d0f72ca */ /* 0x040fe200000e0000 */
[----:B------:R-:W-:Y:S01]  /*13290*/  IMAD R10, R6, 0x600, R0 ;  /* 0x00000600060a7824 */ /* 0x000fe200078e0200 */
[----:B------:R-:W-:Y:S02]  /*132a0*/  R2UR UR19, R13 ;  /* 0x000000000d1372ca */ /* 0x000fe400000e0000 */
[----:B------:R-:W-:Y:S01]  /*132b0*/  R2UR UR9, R11 ;  /* 0x000000000b0972ca */ /* 0x000fe200000e0000 */
[C---:B------:R-:W-:Y:S01]  /*132c0*/  VIADD R12, R10.reuse, 0x40 ;  /* 0x000000400a0c7836 */ /* 0x040fe20000000000 */
[----:B------:R-:W-:Y:S01]  /*132d0*/  R2UR UR10, R10 ;  /* 0x000000000a0a72ca */ /* 0x000fe200000e0000 */
[----:B------:R-:W-:Y:S01]  /*132e0*/  IMAD.MOV.U32 R11, RZ, RZ, 0x40000040 ;  /* 0x40000040ff0b7424 */ /* 0x000fe200078e00ff */
[----:B------:R-:W-:-:S02]  /*132f0*/  R2UR UR23, R13 ;  /* 0x000000000d1772ca */ /* 0x000fc400000e0000 */
[----:B------:R-:W-:Y:S01]  /*13300*/  R2UR UR14, R12 ;  /* 0x000000000c0e72ca */ /* 0x000fe200000e0000 */
[----:B------:R-:W-:Y:S01]  /*13310*/  VIADD R12, R10, 0x80 ;  /* 0x000000800a0c7836 */ /* 0x000fe20000000000 */
[C---:B------:R-:W-:Y:S02]  /*13320*/  R2UR UR27, R13.reuse ;  /* 0x000000000d1b72ca */ /* 0x040fe400000e0000 */
[C---:B------:R-:W-:Y:S02]  /*13330*/  R2UR UR31, R13.reuse ;  /* 0x000000000d1f72ca */ /* 0x040fe400000e0000 */
[----:B------:R-:W-:Y:S01]  /*13340*/  R2UR UR18, R12 ;  /* 0x000000000c1272ca */ /* 0x000fe200000e0000 */
[----:B------:R-:W-:Y:S01]  /*13350*/  VIADD R12, R10, 0xc0 ;  /* 0x000000c00a0c7836 */ /* 0x000fe20000000000 */
[----:B------:R-:W-:Y:S01]  /*13360*/  R2UR UR35, R13 ;  /* 0x000000000d2372ca */ /* 0x000fe200000e0000 */
[----:B------:R-:W-:Y:S01]  /*13370*/  IMAD.MOV.U32 R13, RZ, RZ, 0x40000040 ;  /* 0x40000040ff0d7424 */ /* 0x000fe200078e00ff */
[----:B------:R-:W-:-:S02]  /*13380*/  R2UR UR45, R11 ;  /* 0x000000000b2d72ca */ /* 0x000fc400000e0000 */
        /* <DEDUP_REMOVED lines=8> */
[----:B------:R-:W-:Y:S01]  /*13410*/  R2UR UR30, R12 ;  /* 0x000000000c1e72ca */ /* 0x000fe200000e0000 */
[C---:B------:R-:W-:Y:S01]  /*13420*/  VIADD R12, R10.reuse, 0x180 ;  /* 0x000001800a0c7836 */ /* 0x040fe20000000000 */
[----:B------:R-:W-:Y:S01]  /*13430*/  R2UR UR21, R13 ;  /* 0x000000000d1572ca */ /* 0x000fe200000e0000 */
[----:B------:R-:W-:Y:S02]  /*13440*/  VIADD R10, R10, 0x1c0 ;  /* 0x000001c00a0a7836 */ /* 0x000fe40000000000 */
[----:B------:R-:W-:Y:S01]  /*13450*/  IMAD.MOV.U32 R13, RZ, RZ, 0x40000040 ;  /* 0x40000040ff0d7424 */ /* 0x000fe200078e00ff */
[----:B------:R-:W-:Y:S02]  /*13460*/  R2UR UR34, R12 ;  /* 0x000000000c2272ca */ /* 0x000fe400000e0000 */
[----:B------:R-:W-:Y:S02]  /*13470*/  R2UR UR46, R10 ;  /* 0x000000000a2e72ca */ /* 0x000fe400000e0000 */
        /* <DEDUP_REMOVED lines=9> */
[----:B------:R-:W-:Y:S01]  /*13510*/  R2UR UR12, R12 ;  /* 0x000000000c0c72ca */ /* 0x000fe200000e0000 */
[----:B------:R-:W-:-:S05]  /*13520*/  VIADD R12, R10, 0x4 ;  /* 0x000000040a0c7836 */ /* 0x000fca0000000000 */
        /* <DEDUP_REMOVED lines=10> */
[----:B------:R-:W-:Y:S01]  /*135d0*/  ISETP.GE.U32.AND P1, PT, R7, 0x180, PT ;  /* 0x000001800700780c */ /* 0x000fe20003f26070 */
[----:B------:R-:W-:Y:S02]  /*135e0*/  VIADD R10, R10, 0x606 ;  /* 0x000006060a0a7836 */ /* 0x000fe40000000000 */
[----:B------:R-:W-:Y:S01]  /*135f0*/  VIADD R0, R0, 0x9 ;  /* 0x0000000900007836 */ /* 0x000fe20000000000 */
        /* <DEDUP_REMOVED lines=28> */
.L_x_1533:
[----:B0-----:R-:W-:Y:S01]  /*137c0*/  IMAD R0, R18, 0x8, R2 ;  /* 0x0000000812007824 */ /* 0x001fe200078e0202 */
[----:B------:R-:W-:Y:S01]  /*137d0*/  UMOV UR51, UR6 ;  /* 0x0000000600337c82 */ /* 0x000fe20008000000 */
[----:B------:R-:W-:Y:S02]  /*137e0*/  IMAD.U32 R3, RZ, RZ, UR38 ;  /* 0x00000026ff037e24 */ /* 0x000fe4000f8e00ff */
        /* <DEDUP_REMOVED lines=122> */
[----:B------:R-:W-:Y:S01]  /*13f90*/  FFMA.FTZ R59, R59, UR51, -R10 ;  /* 0x000000333b3b7c23 */ /* 0x000fe2000801080a */
[--C-:B------:R-:W-:Y:S01]  /*13fa0*/  FFMA.FTZ R60, R60, UR51, -R7.reuse ;  /* 0x000000333c3c7c23 */ /* 0x100fe20008010807 */
        /* <DEDUP_REMOVED lines=153> */
.L_x_1534:
[----:B------:R-:W2:Y:S01]  /*14940*/  LDL R46, [R1+0x38] ;  /* 0x00003800012e7983 */ /* 0x000ea20000100800 */
[----:B------:R-:W-:-:S03]  /*14950*/  IMAD R6, R6, 0x8, R2 ;  /* 0x0000000806067824 */ /* 0x000fc600078e0202 */
[----:B------:R-:W3:Y:S01]  /*14960*/  LDL R38, [R1+0x3c] ;  /* 0x00003c0001267983 */ /* 0x000ee20000100800 */
[----:B------:R-:W-:Y:S01]  /*14970*/  VIADD R6, R6, 0x2d860 ;  /* 0x0002d86006067836 */ /* 0x000fe20000000000 */
[----:B------:R-:W-:Y:S01]  /*14980*/  F2FP.F16.F32.PACK_AB R24, R25, R24 ;  /* 0x000000181918723e */ /* 0x000fe200000000ff */
[----:B------:R-:W-:Y:S01]  /*14990*/  IMAD.U32 R30, RZ, RZ, UR38 ;  /* 0x00000026ff1e7e24 */ /* 0x000fe2000f8e00ff */
[----:B------:R-:W-:Y:S02]  /*149a0*/  F2FP.F16.F32.PACK_AB R25, R21, R26 ;  /* 0x0000001a1519723e */ /* 0x000fe400000000ff */
[----:B------:R-:W-:Y:S02]  /*149b0*/  F2FP.F16.F32.PACK_AB R32, R33, R32 ;  /* 0x000000202120723e */ /* 0x000fe400000000ff */
[----:B------:R-:W-:Y:S02]  /*149c0*/  PRMT R6, R30, 0x654, R6 ;  /* 0x000006541e067816 */ /* 0x000fe40000000006 */
[----:B------:R-:W-:-:S02]  /*149d0*/  F2FP.F16.F32.PACK_AB R26, R29, R28 ;  /* 0x0000001c1d1a723e */ /* 0x000fc400000000ff */
[----:B------:R0:W-:Y:S01]  /*149e0*/  SYNCS.ARRIVE.TRANS64.RED.A1T0 RZ, [R6+URZ], RZ ;  /* 0x000000ff06ff79a7 */ /* 0x0001e2000810043f */
[----:B------:R-:W-:Y:S02]  /*149f0*/  F2FP.F16.F32.PACK_AB R27, R31, R27 ;  /* 0x0000001b1f1b723e */ /* 0x000fe400000000ff */
[----:B------:R-:W-:Y:S02]  /*14a00*/  F2FP.F16.F32.PACK_AB R33, R20, R34 ;  /* 0x000000221421723e */ /* 0x000fe400000000ff */
[----:B------:R-:W-:Y:S01]  /*14a10*/  F2FP.F16.F32.PACK_AB R40, R41, R40 ;  /* 0x000000282928723e */ /* 0x000fe200000000ff */
[----:B------:R1:W-:Y:S01]  /*14a20*/  STSM.16.M88.4 [R143+0x21800], R24 ;  /* 0x021800188f007844 */ /* 0x0003e20000000200 */
[----:B------:R-:W-:Y:S02]  /*14a30*/  F2FP.F16.F32.PACK_AB R34, R37, R36 ;  /* 0x000000242522723e */ /* 0x000fe400000000ff */
[----:B------:R-:W-:Y:S01]  /*14a40*/  F2FP.F16.F32.PACK_AB R35, R39, R35 ;  /* 0x000000232723723e */ /* 0x000fe200000000ff */
[----:B0-----:R-:W4:Y:S01]  /*14a50*/  LDL R6, [R1+0x8] ;  /* 0x0000080001067983 */ /* 0x001f220000100800 */
        /* <DEDUP_REMOVED lines=73> */
[----:B------:R-:W-:Y:S01]  /*14ef0*/  IMAD.MOV.U32 R7, RZ, RZ, R23 ;  /* 0x000000ffff077224 */ /* 0x000fe200078e0017 */
        /* <DEDUP_REMOVED lines=14> */
[----:B------:R-:W-:-:S02]  /*14fe0*/  VIADD R4, R4, 0xffffffff ;  /* 0xffffffff04047836 */ /* 0x000fc40000000000 */
[----:B------:R-:W-:Y:S01]  /*14ff0*/  IMAD.MOV.U32 R6, RZ, RZ, R18 ;  /* 0x000000ffff067224 */ /* 0x000fe200078e0012 */
[----:B0-----:R-:W-:-:S09]  /*15000*/  NOP ;  /* 0x0000000000007918 */ /* 0x001fd20000000000 */
[----:B-1----:R-:W-:Y:S05]  /*15010*/  @P1 BRA `(.L_x_1535) ;  /* 0xffffffd800f01947 */ /* 0x002fea000383ffff */
.L_x_1523:
[----:B------:R-:W2:Y:S02]  /*15020*/  LDL R6, [R1+0x68] ;  /* 0x0000680001067983 */ /* 0x000ea40000100800 */
[----:B--2---:R-:W-:-:S13]  /*15030*/  ISETP.GE.AND P1, PT, R4, R6, PT ;  /* 0x000000060400720c */ /* 0x004fda0003f26270 */
[----:B------:R-:W-:Y:S05]  /*15040*/  @!P1 BRA `(.L_x_1536) ;  /* 0x00000034006c9947 */ /* 0x000fea0003800000 */
[----:B------:R-:W-:Y:S02]  /*15050*/  IMAD.MOV.U32 R6, RZ, RZ, R0 ;  /* 0x000000ffff067224 */ /* 0x000fe400078e0000 */
[----:B------:R-:W-:Y:S02]  /*15060*/  IMAD.MOV.U32 R7, RZ, RZ, R3 ;  /* 0x000000ffff077224 */ /* 0x000fe400078e0003 */
[----:B------:R-:W-:Y:S02]  /*15070*/  IMAD.MOV.U32 R9, RZ, RZ, R23 ;  /* 0x000000ffff097224 */ /* 0x000fe400078e0017 */
[----:B------:R-:W-:-:S07]  /*15080*/  IMAD.MOV.U32 R8, RZ, RZ, R18 ;  /* 0x000000ffff087224 */ /* 0x000fce00078e0012 */
.L_x_1556:
        /* <DEDUP_REMOVED lines=9> */
.L_x_1538:
        /* <DEDUP_REMOVED lines=8> */
.L_x_1539:
[----:B------:R-:W-:Y:S04]  /*151a0*/  BSSY B0, `(.L_x_1537) ;  /* 0x0000004000007945 */ /* 0x000fe80003800000 */
[----:B-1----:R-:W-:Y:S05]  /*151b0*/  @P2 BRA `(.L_x_1540) ;  /* 0x0000000000082947 */ /* 0x002fea0003800000 */
[----:B------:R-:W1:Y:S02]  /*151c0*/  SYNCS.PHASECHK.TRANS64.TRYWAIT P2, [R3+URZ+0x2d830], R0 ;  /* 0x02d83000030075a7 */ /* 0x000e64000804017f */
[----:B-1----:R-:W-:Y:S05]  /*151d0*/  @!P2 BRA `(.L_x_1541) ;  /* 0x000000dc008ca947 */ /* 0x002fea0003800000 */
.L_x_1540:
[----:B------:R-:W-:Y:S05]  /*151e0*/  BSYNC B0 ;  /* 0x0000000000007941 */ /* 0x000fea0003800000 */
.L_x_1537:
        /* <DEDUP_REMOVED lines=64> */
.L_x_1543:
[----:B------:R-:W-:Y:S01]  /*155f0*/  SHF.L.U32 R0, R9, 0x1f, RZ ;  /* 0x0000001f09007819 */ /* 0x000fe200000006ff */
[----:B------:R-:W-:-:S04]  /*15600*/  IMAD R3, R8, 0x8, R2 ;  /* 0x0000000808037824 */ /* 0x000fc800078e0202 */
[----:B------:R0:W1:Y:S01]  /*15610*/  SYNCS.PHASECHK.TRANS64.TRYWAIT P1, [R3+URZ+0x2d850], R0 ;  /* 0x02d85000030075a7 */ /* 0x000062000802017f */
[----:B------:R-:W-:Y:S05]  /*15620*/  @!P0 BRA `(.L_x_1544) ;  /* 0x0000000000048947 */ /* 0x000fea0003800000 */
[----:B------:R-:W-:Y:S01]  /*15630*/  BPT.TRAP 0x1 ;  /* 0x000000040000795c */ /* 0x000fe20000300000 */
.L_x_1544:
[----:B-1----:R-:W-:Y:S05]  /*15640*/  @P1 BRA `(.L_x_1542) ;  /* 0x0000000000081947 */ /* 0x002fea0003800000 */
[----:B------:R-:W1:Y:S02]  /*15650*/  SYNCS.PHASECHK.TRANS64.TRYWAIT P1, [R3+URZ+0x2d850], R0 ;  /* 0x02d85000030075a7 */ /* 0x000e64000802017f */
[----:B-1----:R-:W-:Y:S05]  /*15660*/  @!P1 BRA `(.L_x_1545) ;  /* 0x000000d8007c9947 */ /* 0x002fea0003800000 */
.L_x_1542:
        /* <DEDUP_REMOVED lines=96> */
.L_x_1546:
[----:B------:R-:W2:Y:S01]  /*15c70*/  LDL R10, [R1+0x28] ;  /* 0x00002800010a7983 */ /* 0x000ea20000100800 */
[----:B0-----:R-:W0:Y:S03]  /*15c80*/  LDC R0, c[0x0][0x448] ;  /* 0x00011200ff007b82 */ /* 0x001e260000000800 */
[----:B------:R-:W2:Y:S01]  /*15c90*/  LDL R9, [R1+0x64] ;  /* 0x0000640001097983 */ /* 0x000ea20000100800 */
[----:B0-----:R-:W-:-:S13]  /*15ca0*/  ISETP.NE.AND P1, PT, R0, 0x1, PT ;  /* 0x000000010000780c */ /* 0x001fda0003f25270 */
[----:B------:R-:W0:Y:S08]  /*15cb0*/  @P1 LDC R3, c[0x0][0x44c] ;  /* 0x00011300ff031b82 */ /* 0x000e300000000800 */
[----:B------:R-:W1:Y:S01]  /*15cc0*/  @P1 LDC R0, c[0x0][0x450] ;  /* 0x00011400ff001b82 */ /* 0x000e620000000800 */
[----:B------:R-:W-:Y:S01]  /*15cd0*/  ULOP3.LUT UR8, URZ, UR48, URZ, 0x33, !UPT ;  /* 0x000000303f087292 */ /* 0x000fe2000f8e333f */
[----:B--2---:R-:W-:-:S06]  /*15ce0*/  IMAD.IADD R12, R9, 0x1, R10 ;  /* 0x00000001090c7824 */ /* 0x004fcc00078e020a */
[----:B------:R-:W2:Y:S01]  /*15cf0*/  LDC R9, c[0x0][0x9e4] ;  /* 0x00027900ff097b82 */ /* 0x000ea20000000800 */
        /* <DEDUP_REMOVED lines=10> */
[----:B--2---:R-:W-:-:S03]  /*15da0*/  ISETP.GE.AND P3, PT, R9, 0x1, PT ;  /* 0x000000010900780c */ /* 0x004fc60003f66270 */
[----:B------:R-:W-:-:S05]  /*15db0*/  IMAD R3, R142, -0x2, R3 ;  /* 0xfffffffe8e037824 */ /* 0x000fca00078e0203 */
[----:B------:R-:W-:-:S05]  /*15dc0*/  IADD3 R10, -R140, R3, R141 ;  /* 0x000000038c0a7210 */ /* 0x000fca0007ffe18d */
[C---:B------:R-:W-:Y:S02]  /*15dd0*/  VIADD R11, R10.reuse, UR43 ;  /* 0x0000002b0a0b7c36 */ /* 0x040fe40008000000 */
[----:B------:R-:W-:Y:S02]  /*15de0*/  VIADD R10, R10, UR8 ;  /* 0x000000080a0a7c36 */ /* 0x000fe40008000000 */
[C---:B0-----:R-:W-:Y:S02]  /*15df0*/  IMAD.IADD R9, R13.reuse, 0x1, R11 ;  /* 0x000000010d097824 */ /* 0x041fe400078e020b */
[----:B------:R-:W-:Y:S01]  /*15e00*/  IMAD.IADD R3, R13, 0x1, R10 ;  /* 0x000000010d037824 */ /* 0x000fe200078e020a */
[----:B------:R-:W-:Y:S06]  /*15e10*/  @!P3 BRA `(.L_x_1547) ;  /* 0x000000000058b947 */ /* 0x000fec0003800000 */
        /* <DEDUP_REMOVED lines=12> */
.L_x_1549:
[----:B------:R-:W-:-:S05]  /*15ee0*/  IMAD.U32 R20, RZ, RZ, UR5 ;  /* 0x00000005ff147e24 */ /* 0x000fca000f8e00ff */
[----:B------:R-:W-:-:S13]  /*15ef0*/  ISETP.NE.AND P1, PT, R20, 0x1, PT ;  /* 0x000000011400780c */ /* 0x000fda0003f25270 */
[----:B------:R-:W0:Y:S02]  /*15f00*/  @P1 LDC.64 R14, c[0x0][0x9e8] ;  /* 0x00027a00ff0e1b82 */ /* 0x000e240000000a00 */
[----:B0-----:R-:W-:-:S05]  /*15f10*/  @P1 IMAD.HI.U32 R14, R13, R14, RZ ;  /* 0x0000000e0d0e1227 */ /* 0x001fca00078e00ff */
[----:B------:R-:W-:-:S07]  /*15f20*/  @P1 SHF.R.U32.HI R13, RZ, R15, R14 ;  /* 0x0000000fff0d1219 */ /* 0x000fce000001160e */
.L_x_1550:
[----:B------:R-:W-:Y:S05]  /*15f30*/  BSYNC B0 ;  /* 0x0000000000007941 */ /* 0x000fea0003800000 */
.L_x_1548:
[----:B------:R-:W-:-:S04]  /*15f40*/  IMAD R13, R13, R20, -R0 ;  /* 0x000000140d0d7224 */ /* 0x000fc800078e0a00 */
[----:B------:R-:W-:-:S05]  /*15f50*/  IMAD R13, R142, -0x2, R13 ;  /* 0xfffffffe8e0d7824 */ /* 0x000fca00078e020d */
[----:B------:R-:W-:Y:S02]  /*15f60*/  VIMNMX R3, R3, R13, !PT ;  /* 0x0000000d03037248 */ /* 0x000fe40007fe0100 */
[----:B------:R-:W-:-:S07]  /*15f70*/  VIADDMNMX R9, R13, R20, R9, PT ;  /* 0x000000140d097246 */ /* 0x000fce0003800109 */
.L_x_1547:
[----:B------:R-:W-:Y:S01]  /*15f80*/  ISETP.GT.AND P5, PT, R4, -0x1, PT ;  /* 0xffffffff0400780c */ /* 0x000fe20003fa4270 */
[----:B------:R-:W0:Y:S03]  /*15f90*/  SHFL.IDX PT, R12, R12, 0x1, 0x1c1f ;  /* 0x003c1f000c0c7f89 */ /* 0x000e2600000e0000 */
[C---:B------:R-:W-:Y:S02]  /*15fa0*/  ISETP.GT.AND P2, PT, R3.reuse, RZ, P5 ;  /* 0x000000ff0300720c */ /* 0x040fe40002f44270 */
[----:B------:R-:W-:Y:S02]  /*15fb0*/  ISETP.GT.AND P1, PT, R3, 0x1, P5 ;  /* 0x000000010300780c */ /* 0x000fe40002f24270 */
[C---:B------:R-:W-:Y:S02]  /*15fc0*/  ISETP.LT.OR P2, PT, R9.reuse, 0x1, P2 ;  /* 0x000000010900780c */ /* 0x040fe40001741670 */
[----:B------:R-:W-:-:S02]  /*15fd0*/  ISETP.LT.OR P1, PT, R9, 0x2, P1 ;  /* 0x000000020900780c */ /* 0x000fc40000f21670 */
[----:B------:R-:W-:Y:S02]  /*15fe0*/  FSEL R24, R24, -INF , !P2 ;  /* 0xff80000018187808 */ /* 0x000fe40005000000 */
[----:B------:R-:W-:Y:S02]  /*15ff0*/  FSEL R25, R25, -INF , !P1 ;  /* 0xff80000019197808 */ /* 0x000fe40004800000 */
[C---:B------:R-:W-:Y:S02]  /*16000*/  ISETP.GT.AND P2, PT, R3.reuse, 0x8, P5 ;  /* 0x000000080300780c */ /* 0x040fe40002f44270 */
        /* <DEDUP_REMOVED lines=84> */
[----:B------:R-:W-:Y:S01]  /*16550*/  ISETP.GT.AND P1, PT, R3, 0x79, P5 ;  /* 0x000000790300780c */ /* 0x000fe20002f24270 */
[--C-:B0-----:R-:W-:Y:S01]  /*16560*/  IMAD.IADD R3, R11, 0x1, R12.reuse ;  /* 0x000000010b037824 */ /* 0x101fe200078e020c */
[C---:B------:R-:W-:Y:S02]  /*16570*/  ISETP.LT.OR P2, PT, R9.reuse, 0x79, P2 ;  /* 0x000000790900780c */ /* 0x040fe40001741670 */
[----:B------:R-:W-:Y:S01]  /*16580*/  ISETP.LT.OR P1, PT, R9, 0x7a, P1 ;  /* 0x0000007a0900780c */ /* 0x000fe20000f21670 */
[----:B------:R-:W-:Y:S01]  /*16590*/  IMAD.IADD R9, R10, 0x1, R12 ;  /* 0x000000010a097824 */ /* 0x000fe200078e020c */
[----:B------:R-:W-:-:S02]  /*165a0*/  FSEL R84, R84, -INF , !P2 ;  /* 0xff80000054547808 */ /* 0x000fc40005000000 */
[----:B------:R-:W-:Y:S01]  /*165b0*/  FSEL R85, R85, -INF , !P1 ;  /* 0xff80000055557808 */ /* 0x000fe20004800000 */
[----:B------:R-:W-:Y:S08]  /*165c0*/  @!P3 BRA `(.L_x_1551) ;  /* 0x000000000058b947 */ /* 0x000ff00003800000 */
        /* <DEDUP_REMOVED lines=12> */
.L_x_1553:
[----:B------:R-:W-:-:S05]  /*16690*/  IMAD.U32 R13, RZ, RZ, UR5 ;  /* 0x00000005ff0d7e24 */ /* 0x000fca000f8e00ff */
[----:B------:R-:W-:-:S13]  /*166a0*/  ISETP.NE.AND P1, PT, R13, 0x1, PT ;  /* 0x000000010d00780c */ /* 0x000fda0003f25270 */
[----:B------:R-:W0:Y:S02]  /*166b0*/  @P1 LDC.64 R10, c[0x0][0x9e8] ;  /* 0x00027a00ff0a1b82 */ /* 0x000e240000000a00 */
[----:B0-----:R-:W-:-:S05]  /*166c0*/  @P1 IMAD.HI.U32 R10, R12, R10, RZ ;  /* 0x0000000a0c0a1227 */ /* 0x001fca00078e00ff */
[----:B------:R-:W-:-:S07]  /*166d0*/  @P1 SHF.R.U32.HI R12, RZ, R11, R10 ;  /* 0x0000000bff0c1219 */ /* 0x000fce000001160a */
.L_x_1554:
[----:B------:R-:W-:Y:S05]  /*166e0*/  BSYNC B0 ;  /* 0x0000000000007941 */ /* 0x000fea0003800000 */
.L_x_1552:
[----:B------:R-:W-:-:S04]  /*166f0*/  IMAD R0, R12, R13, -R0 ;  /* 0x0000000d0c007224 */ /* 0x000fc800078e0a00 */
[----:B------:R-:W-:-:S05]  /*16700*/  IMAD R0, R142, -0x2, R0 ;  /* 0xfffffffe8e007824 */ /* 0x000fca00078e0200 */
[----:B------:R-:W-:Y:S02]  /*16710*/  VIMNMX R9, R9, R0, !PT ;  /* 0x0000000009097248 */ /* 0x000fe40007fe0100 */
[----:B------:R-:W-:-:S07]  /*16720*/  VIADDMNMX R3, R0, R13, R3, PT ;  /* 0x0000000d00037246 */ /* 0x000fce0003800103 */
.L_x_1551:
[----:B------:R-:W-:Y:S01]  /*16730*/  FMNMX.FTZ R0, R24, R7, !PT ;  /* 0x0000000718007209 */ /* 0x000fe20007810000 */
[----:B------:R-:W-:Y:S01]  /*16740*/  UMOV UR51, UR4 ;  /* 0x0000000400337c82 */ /* 0x000fe20008000000 */
[----:B------:R-:W-:Y:S02]  /*16750*/  ISETP.GT.AND P1, PT, R9, 0x1, P5 ;  /* 0x000000010900780c */ /* 0x000fe40002f24270 */
[----:B------:R-:W-:Y:S02]  /*16760*/  FMNMX.FTZ R0, R25, R0, !PT ;  /* 0x0000000019007209 */ /* 0x000fe40007810000 */
[----:B------:R-:W-:Y:S02]  /*16770*/  ISETP.LT.OR P1, PT, R3, 0x2, P1 ;  /* 0x000000020300780c */ /* 0x000fe40000f21670 */
[----:B------:R-:W-:Y:S02]  /*16780*/  FMNMX.FTZ R0, R28, R0, !PT ;  /* 0x000000001c007209 */ /* 0x000fe40007810000 */
[----:B------:R-:W-:-:S02]  /*16790*/  FSEL R27, R27, -INF , !P1 ;  /* 0xff8000001b1b7808 */ /* 0x000fc40004800000 */
[----:B------:R-:W-:Y:S02]  /*167a0*/  FMNMX.FTZ R0, R29, R0, !PT ;  /* 0x000000001d007209 */ /* 0x000fe40007810000 */
[C---:B------:R-:W-:Y:S02]  /*167b0*/  ISETP.GT.AND P2, PT, R9.reuse, 0x8, P5 ;  /* 0x000000080900780c */ /* 0x040fe40002f44270 */
[----:B------:R-:W-:Y:S02]  /*167c0*/  ISETP.GT.AND P1, PT, R9, 0x9, P5 ;  /* 0x000000090900780c */ /* 0x000fe40002f24270 */
[----:B------:R-:W-:Y:S02]  /*167d0*/  FMNMX.FTZ R0, R32, R0, !PT ;  /* 0x0000000020007209 */ /* 0x000fe40007810000 */
[C---:B------:R-:W-:Y:S02]  /*167e0*/  ISETP.LT.OR P2, PT, R3.reuse, 0x9, P2 ;  /* 0x000000090300780c */ /* 0x040fe40001741670 */
[----:B------:R-:W-:-:S02]  /*167f0*/  ISETP.LT.OR P1, PT, R3, 0xa, P1 ;  /* 0x0000000a0300780c */ /* 0x000fc40000f21670 */
[----:B------:R-:W-:Y:S02]  /*16800*/  FMNMX.FTZ R0, R33, R0, !PT ;  /* 0x0000000021007209 */ /* 0x000fe40007810000 */
[----:B------:R-:W-:Y:S02]  /*16810*/  FSEL R30, R30, -INF , !P2 ;  /* 0xff8000001e1e7808 */ /* 0x000fe40005000000 */
[----:B------:R-:W-:Y:S02]  /*16820*/  FSEL R31, R31, -INF , !P1 ;  /* 0xff8000001f1f7808 */ /* 0x000fe40004800000 */
[C---:B------:R-:W-:Y:S02]  /*16830*/  ISETP.GT.AND P2, PT, R9.reuse, 0x10, P5 ;  /* 0x000000100900780c */ /* 0x040fe40002f44270 */
[----:B------:R-:W-:Y:S02]  /*16840*/  ISETP.GT.AND P1, PT, R9, 0x11, P5 ;  /* 0x000000110900780c */ /* 0x000fe40002f24270 */
[----:B------:R-:W-:-:S02]  /*16850*/  FMNMX.FTZ R0, R36, R0, !PT ;  /* 0x0000000024007209 */ /* 0x000fc40007810000 */
[C---:B------:R-:W-:Y:S02]  /*16860*/  ISETP.LT.OR P2, PT, R3.reuse, 0x11, P2 ;  /* 0x000000110300780c */ /* 0x040fe40001741670 */
[----:B------:R-:W-:Y:S02]  /*16870*/  ISETP.LT.OR P1, PT, R3, 0x12, P1 ;  /* 0x000000120300780c */ /* 0x000fe40000f21670 */
[----:B------:R-:W-:Y:S02]  /*16880*/  FMNMX.FTZ R0, R37, R0, !PT ;  /* 0x0000000025007209 */ /* 0x000fe40007810000 */
[----:B------:R-:W-:Y:S02]  /*16890*/  FSEL R34, R34, -INF , !P2 ;  /* 0xff80000022227808 */ /* 0x000fe40005000000 */
[----:B------:R-:W-:Y:S02]  /*168a0*/  FSEL R35, R35, -INF , !P1 ;  /* 0xff80000023237808 */ /* 0x000fe40004800000 */
[----:B------:R-:W-:-:S02]  /*168b0*/  FMNMX.FTZ R0, R40, R0, !PT ;  /* 0x0000000028007209 */ /* 0x000fc40007810000 */
[C---:B------:R-:W-:Y:S02]  /*168c0*/  ISETP.GT.AND P2, PT, R9.reuse, 0x18, P5 ;  /* 0x000000180900780c */ /* 0x040fe40002f44270 */
[----:B------:R-:W-:Y:S02]  /*168d0*/  ISETP.GT.AND P1, PT, R9, 0x19, P5 ;  /* 0x000000190900780c */ /* 0x000fe40002f24270 */
[----:B------:R-:W-:Y:S02]  /*168e0*/  FMNMX.FTZ R0, R41, R0, !PT ;  /* 0x0000000029007209 */ /* 0x000fe40007810000 */
[C---:B------:R-:W-:Y:S02]  /*168f0*/  ISETP.LT.OR P2, PT, R3.reuse, 0x19, P2 ;  /* 0x000000190300780c */ /* 0x040fe40001741670 */
[----:B------:R-:W-:Y:S02]  /*16900*/  ISETP.LT.OR P1, PT, R3, 0x1a, P1 ;  /* 0x0000001a0300780c */ /* 0x000fe40000f21670 */
[----:B------:R-:W-:-:S02]  /*16910*/  FMNMX.FTZ R0, R44, R0, !PT ;  /* 0x000000002c007209 */ /* 0x000fc40007810000 */
[----:B------:R-:W-:Y:S02]  /*16920*/  FSEL R38, R38, -INF , !P2 ;  /* 0xff80000026267808 */ /* 0x000fe40005000000 */
[----:B------:R-:W-:Y:S02]  /*16930*/  FSEL R39, R39, -INF , !P1 ;  /* 0xff80000027277808 */ /* 0x000fe40004800000 */
[C---:B------:R-:W-:Y:S02]  /*16940*/  ISETP.GT.AND P2, PT, R9.reuse, 0x20, P5 ;  /* 0x000000200900780c */ /* 0x040fe40002f44270 */
[----:B------:R-:W-:Y:S02]  /*16950*/  ISETP.GT.AND P1, PT, R9, 0x21, P5 ;  /* 0x000000210900780c */ /* 0x000fe40002f24270 */
[----:B------:R-:W-:Y:S02]  /*16960*/  FMNMX.FTZ R0, R45, R0, !PT ;  /* 0x000000002d007209 */ /* 0x000fe40007810000 */
[----:B------:R-:W-:-:S02]  /*16970*/  ISETP.LT.OR P2, PT, R3, 0x21, P2 ;  /* 0x000000210300780c */ /* 0x000fc40001741670 */
[----:B------:R-:W-:Y:S02]  /*16980*/  ISETP.LT.OR P1, PT, R3, 0x22, P1 ;  /* 0x000000220300780c */ /* 0x000fe40000f21670 */
[----:B------:R-:W-:Y:S02]  /*16990*/  FMNMX.FTZ R0, R48, R0, !PT ;  /* 0x0000000030007209 */ /* 0x000fe40007810000 */
[----:B------:R-:W-:Y:S02]  /*169a0*/  FSEL R42, R42, -INF , !P2 ;  /* 0xff8000002a2a7808 */ /* 0x000fe40005000000 */
[----:B------:R-:W-:Y:S02]  /*169b0*/  FSEL R43, R43, -INF , !P1 ;  /* 0xff8000002b2b7808 */ /* 0x000fe40004800000 */
[C---:B------:R-:W-:Y:S02]  /*169c0*/  ISETP.GT.AND P2, PT, R9.reuse, 0x28, P5 ;  /* 0x000000280900780c */ /* 0x040fe40002f44270 */
[----:B------:R-:W-:-:S02]  /*169d0*/  ISETP.GT.AND P1, PT, R9, 0x29, P5 ;  /* 0x000000290900780c */ /* 0x000fc40002f24270 */
[----:B------:R-:W-:Y:S02]  /*169e0*/  FMNMX.FTZ R0, R49, R0, !PT ;  /* 0x0000000031007209 */ /* 0x000fe40007810000 */
[C---:B------:R-:W-:Y:S02]  /*169f0*/  ISETP.LT.OR P2, PT, R3.reuse, 0x29, P2 ;  /* 0x000000290300780c */ /* 0x040fe40001741670 */
[----:B------:R-:W-:Y:S02]  /*16a00*/  ISETP.LT.OR P1, PT, R3, 0x2a, P1 ;  /* 0x0000002a0300780c */ /* 0x000fe40000f21670 */
[----:B------:R-:W-:Y:S02]  /*16a10*/  FMNMX.FTZ R0, R52, R0, !PT ;  /* 0x0000000034007209 */ /* 0x000fe40007810000 */
[----:B------:R-:W-:Y:S02]  /*16a20*/  FSEL R46, R46, -INF , !P2 ;  /* 0xff8000002e2e7808 */ /* 0x000fe40005000000 */
[----:B------:R-:W-:-:S02]  /*16a30*/  FSEL R47, R47, -INF , !P1 ;  /* 0xff8000002f2f7808 */ /* 0x000fc40004800000 */
        /* <DEDUP_REMOVED lines=8> */
[----:B------:R-:W-:Y:S02]  /*16ac0*/  FMNMX.FTZ R0, R57, R0, !PT ;  /* 0x0000000039007209 */ /* 0x000fe40007810000 */
        /* <DEDUP_REMOVED lines=8> */
[----:B------:R-:W-:-:S02]  /*16b50*/  ISETP.GT.AND P2, PT, R9, 0x40, P5 ;  /* 0x000000400900780c */ /* 0x000fc40002f44270 */
[----:B------:R-:W-:Y:S02]  /*16b60*/  ISETP.GT.AND P1, PT, R9, 0x41, P5 ;  /* 0x000000410900780c */ /* 0x000fe40002f24270 */
[----:B------:R-:W-:Y:S02]  /*16b70*/  FMNMX.FTZ R0, R64, R0, !PT ;  /* 0x0000000040007209 */ /* 0x000fe40007810000 */
[C---:B------:R-:W-:Y:S02]  /*16b80*/  ISETP.LT.OR P2, PT, R3.reuse, 0x41, P2 ;  /* 0x000000410300780c */ /* 0x040fe40001741670 */
[----:B------:R-:W-:Y:S02]  /*16b90*/  ISETP.LT.OR P1, PT, R3, 0x42, P1 ;  /* 0x000000420300780c */ /* 0x000fe40000f21670 */
[----:B------:R-:W-:Y:S02]  /*16ba0*/  FMNMX.FTZ R0, R65, R0, !PT ;  /* 0x0000000041007209 */ /* 0x000fe40007810000 */
[----:B------:R-:W-:-:S02]  /*16bb0*/  FSEL R58, R58, -INF , !P2 ;  /* 0xff8000003a3a7808 */ /* 0x000fc40005000000 */
[----:B------:R-:W-:Y:S02]  /*16bc0*/  FSEL R59, R59, -INF , !P1 ;  /* 0xff8000003b3b7808 */ /* 0x000fe40004800000 */
        /* <DEDUP_REMOVED lines=22> */
[----:B------:R-:W-:-:S02]  /*16d30*/  ISETP.GT.AND P4, PT, R9, 0x68, P5 ;  /* 0x000000680900780c */ /* 0x000fc40002f84270 */
[----:B------:R-:W-:Y:S02]  /*16d40*/  FMNMX.FTZ R0, R80, R0, !PT ;  /* 0x0000000050007209 */ /* 0x000fe40007810000 */
[----:B------:R-:W-:Y:S02]  /*16d50*/  FSEL R70, R70, -INF , !P2 ;  /* 0xff80000046467808 */ /* 0x000fe40005000000 */
[----:B------:R-:W-:Y:S02]  /*16d60*/  FSEL R71, R71, -INF , !P1 ;  /* 0xff80000047477808 */ /* 0x000fe40004800000 */
[C---:B------:R-:W-:Y:S02]  /*16d70*/  ISETP.GT.AND P2, PT, R9.reuse, 0x60, P5 ;  /* 0x000000600900780c */ /* 0x040fe40002f44270 */
[----:B------:R-:W-:Y:S02]  /*16d80*/  ISETP.GT.AND P1, PT, R9, 0x61, P5 ;  /* 0x000000610900780c */ /* 0x000fe40002f24270 */
[----:B------:R-:W-:-:S02]  /*16d90*/  ISETP.LT.OR P4, PT, R3, 0x69, P4 ;  /* 0x000000690300780c */ /* 0x000fc40002781670 */
[----:B------:R-:W-:Y:S02]  /*16da0*/  LOP3.LUT R22, R22, 0xdfffffff, RZ, 0xc0, !PT ;  /* 0xdfffffff16167812 */ /* 0x000fe400078ec0ff */
[----:B------:R-:W-:Y:S02]  /*16db0*/  FMNMX.FTZ R0, R81, R0, !PT ;  /* 0x0000000051007209 */ /* 0x000fe40007810000 */
[C---:B------:R-:W-:Y:S02]  /*16dc0*/  ISETP.LT.OR P2, PT, R3.reuse, 0x61, P2 ;  /* 0x000000610300780c */ /* 0x040fe40001741670 */
[----:B------:R-:W-:Y:S02]  /*16dd0*/  ISETP.LT.OR P1, PT, R3, 0x62, P1 ;  /* 0x000000620300780c */ /* 0x000fe40000f21670 */
[----:B------:R-:W-:Y:S02]  /*16de0*/  @P0 LOP3.LUT R22, R22, 0x20000000, RZ, 0xfc, !PT ;  /* 0x2000000016160812 */ /* 0x000fe400078efcff */
[----:B------:R-:W-:-:S02]  /*16df0*/  FMNMX.FTZ R0, R84, R0, !PT ;  /* 0x0000000054007209 */ /* 0x000fc40007810000 */
[----:B------:R-:W-:Y:S02]  /*16e00*/  FSEL R74, R74, -INF , !P2 ;  /* 0xff8000004a4a7808 */ /* 0x000fe40005000000 */
[----:B------:R-:W-:Y:S02]  /*16e10*/  FSEL R75, R75, -INF , !P1 ;  /* 0xff8000004b4b7808 */ /* 0x000fe40004800000 */
[C---:B------:R-:W-:Y:S02]  /*16e20*/  ISETP.GT.AND P6, PT, R9.reuse, 0x69, P5 ;  /* 0x000000690900780c */ /* 0x040fe40002fc4270 */
[C---:B------:R-:W-:Y:S02]  /*16e30*/  ISETP.GT.AND P3, PT, R9.reuse, 0x70, P5 ;  /* 0x000000700900780c */ /* 0x040fe40002f64270 */
[C---:B------:R-:W-:Y:S02]  /*16e40*/  ISETP.GT.AND P2, PT, R9.reuse, 0x71, P5 ;  /* 0x000000710900780c */ /* 0x040fe40002f44270 */
[----:B------:R-:W-:-:S02]  /*16e50*/  ISETP.GT.AND P1, PT, R9, 0x78, P5 ;  /* 0x000000780900780c */ /* 0x000fc40002f24270 */
[C---:B------:R-:W-:Y:S02]  /*16e60*/  ISETP.GT.AND P0, PT, R9.reuse, RZ, P5 ;  /* 0x000000ff0900720c */ /* 0x040fe40002f04270 */
[----:B------:R-:W-:Y:S02]  /*16e70*/  LOP3.LUT R22, R22, 0xfffffffd, RZ, 0xc0, !PT ;  /* 0xfffffffd16167812 */ /* 0x000fe400078ec0ff */
[----:B------:R-:W-:Y:S02]  /*16e80*/  ISETP.GT.AND P5, PT, R9, 0x79, P5 ;  /* 0x000000790900780c */ /* 0x000fe40002fa4270 */
[----:B------:R-:W-:Y:S02]  /*16e90*/  FMNMX.FTZ R0, R85, R0, !PT ;  /* 0x0000000055007209 */ /* 0x000fe40007810000 */
[----:B------:R-:W-:Y:S02]  /*16ea0*/  @P4 LOP3.LUT R22, R22, 0x2, RZ, 0xfc, !PT ;  /* 0x0000000216164812 */ /* 0x000fe400078efcff */
[----:B------:R-:W-:-:S02]  /*16eb0*/  ISETP.LT.OR P4, PT, R3, 0x6a, P6 ;  /* 0x0000006a0300780c */ /* 0x000fc40003781670 */
[C---:B------:R-:W-:Y:S02]  /*16ec0*/  ISETP.LT.OR P3, PT, R3.reuse, 0x71, P3 ;  /* 0x000000710300780c */ /* 0x040fe40001f61670 */
[C---:B------:R-:W-:Y:S02]  /*16ed0*/  ISETP.LT.OR P2, PT, R3.reuse, 0x72, P2 ;  /* 0x000000720300780c */ /* 0x040fe40001741670 */
[C---:B------:R-:W-:Y:S02]  /*16ee0*/  ISETP.LT.OR P1, PT, R3.reuse, 0x79, P1 ;  /* 0x000000790300780c */ /* 0x040fe40000f21670 */
[C---:B------:R-:W-:Y:S02]  /*16ef0*/  ISETP.LT.OR P0, PT, R3.reuse, 0x1, P0 ;  /* 0x000000010300780c */ /* 0x040fe40000701670 */
[----:B------:R-:W-:Y:S02]  /*16f00*/  ISETP.LT.OR P5, PT, R3, 0x7a, P5 ;  /* 0x0000007a0300780c */ /* 0x000fe40002fa1670 */
[----:B------:R-:W0:Y:S01]  /*16f10*/  SHFL.BFLY PT, R3, R0, 0x2, 0x1f ;  /* 0x0c401f0000037f89 */ /* 0x000e2200000e0000 */
[----:B------:R-:W-:-:S02]  /*16f20*/  FSEL R26, R26, -INF , !P0 ;  /* 0xff8000001a1a7808 */ /* 0x000fc40004000000 */
[----:B------:R-:W-:Y:S02]  /*16f30*/  FSEL R79, R79, -INF , !P4 ;  /* 0xff8000004f4f7808 */ /* 0x000fe40006000000 */
[----:B------:R-:W-:Y:S02]  /*16f40*/  FSEL R82, R82, -INF , !P3 ;  /* 0xff80000052527808 */ /* 0x000fe40005800000 */
[----:B------:R-:W-:Y:S02]  /*16f50*/  FSEL R83, R83, -INF , !P2 ;  /* 0xff80000053537808 */ /* 0x000fe40005000000 */
[----:B------:R-:W-:Y:S02]  /*16f60*/  FSEL R86, R86, -INF , !P1 ;  /* 0xff80000056567808 */ /* 0x000fe40004800000 */
[----:B------:R-:W-:Y:S02]  /*16f70*/  FSEL R87, R87, -INF , !P5 ;  /* 0xff80000057577808 */ /* 0x000fe40006800000 */
[----:B------:R-:W-:-:S02]  /*16f80*/  LOP3.LUT P0, RZ, R22, 0x20000000, RZ, 0xc0, !PT ;  /* 0x2000000016ff7812 */ /* 0x000fc4000780c0ff */
[----:B0-----:R-:W-:-:S05]  /*16f90*/  FMNMX.FTZ R3, R0, R3, !PT ;  /* 0x0000000300037209 */ /* 0x001fca0007810000 */
[----:B------:R-:W0:Y:S02]  /*16fa0*/  SHFL.BFLY PT, R0, R3, 0x1, 0x1f ;  /* 0x0c201f0003007f89 */ /* 0x000e2400000e0000 */
[----:B0-----:R-:W-:-:S04]  /*16fb0*/  FMNMX.FTZ R3, R3, R0, !PT ;  /* 0x0000000003037209 */ /* 0x001fc80007810000 */
[----:B------:R-:W-:-:S04]  /*16fc0*/  FSETP.NEU.FTZ.AND P6, PT, R3, -INF , PT ;  /* 0xff8000000300780b */ /* 0x000fc80003fdd000 */
[----:B------:R-:W-:-:S05]  /*16fd0*/  FSEL R0, R3, RZ, P6 ;  /* 0x000000ff03007208 */ /* 0x000fca0003000000 */
[----:B------:R-:W-:Y:S01]  /*16fe0*/  FADD.FTZ R7, -R0, R7 ;  /* 0x0000000700077221 */ /* 0x000fe20000010100 */
[----:B------:R-:W-:-:S03]  /*16ff0*/  FMUL.FTZ R0, R3, UR51 ;  /* 0x0000003303007c20 */ /* 0x000fc60008410000 */
[----:B------:R-:W-:Y:S02]  /*17000*/  FMUL.FTZ R10, R7, UR51 ;  /* 0x00000033070a7c20 */ /* 0x000fe40008410000 */
[----:B------:R-:W-:Y:S02]  /*17010*/  FSEL R0, R0, RZ, P6 ;  /* 0x000000ff00007208 */ /* 0x000fe40003000000 */
[----:B------:R-:W-:-:S03]  /*17020*/  LOP3.LUT P6, RZ, R22, 0x2, RZ, 0xc0, !PT ;  /* 0x0000000216ff7812 */ /* 0x000fc600078cc0ff */
        /* <DEDUP_REMOVED lines=32> */
[----:B------:R-:W-:Y:S01]  /*17230*/  FMNMX.FTZ R0, R26, R6, !PT ;  /* 0x000000061a007209 */ /* 0x000fe20007810000 */
[----:B------:R-:W-:Y:S01]  /*17240*/  MUFU.EX2 R24, R24 ;  /* 0x0000001800187308 */ /* 0x000fe20000000800 */
[----:B------:R-:W-:-:S02]  /*17250*/  FSEL R78, R78, -INF , !P6 ;  /* 0xff8000004e4e7808 */ /* 0x000fc40007000000 */
[----:B------:R-:W-:-:S04]  /*17260*/  FMNMX.FTZ R0, R27, R0, !PT ;  /* 0x000000001b007209 */ /* 0x000fc80007810000 */
[----:B------:R-:W-:Y:S01]  /*17270*/  FMNMX.FTZ R0, R30, R0, !PT ;  /* 0x000000001e007209 */ /* 0x000fe20007810000 */
[----:B------:R-:W-:Y:S03]  /*17280*/  MUFU.EX2 R25, R25 ;  /* 0x0000001900197308 */ /* 0x000fe60000000800 */
        /* <DEDUP_REMOVED lines=42> */
[----:B------:R-:W-:-:S05]  /*17530*/  FMNMX.FTZ R0, R87, R0, !PT ;  /* 0x0000000057007209 */ /* 0x000fca0007810000 */
[----:B------:R-:W0:Y:S01]  /*17540*/  SHFL.BFLY PT, R9, R0, 0x2, 0x1f ;  /* 0x0c401f0000097f89 */ /* 0x000e2200000e0000 */
[----:B------:R-:W-:Y:S08]  /*17550*/  MUFU.EX2 R56, R56 ;  /* 0x0000003800387308 */ /* 0x000ff00000000800 */
[----:B------:R-:W-:Y:S08]  /*17560*/  MUFU.EX2 R57, R57 ;  /* 0x0000003900397308 */ /* 0x000ff00000000800 */
        /* <DEDUP_REMOVED lines=155> */
.L_x_1555:
        /* <DEDUP_REMOVED lines=110> */
.L_x_1536:
[----:B------:R-:W-:Y:S05]  /*18600*/  WARPSYNC.ALL ;  /* 0x0000000000007948 */ /* 0x000fea0003800000 */
[----:B------:R-:W-:Y:S06]  /*18610*/  BAR.ARV 0x8, 0x200 ;  /* 0x0208000000007b1d */ /* 0x000fec0000002000 */
[----:B------:R-:W-:Y:S05]  /*18620*/  @!P0 BRA `(.L_x_1557) ;  /* 0x0000000000048947 */ /* 0x000fea0003800000 */
[----:B------:R-:W-:Y:S01]  /*18630*/  BPT.TRAP 0x1 ;  /* 0x000000040000795c */ /* 0x000fe20000300000 */
.L_x_1557:
[----:B------:R-:W-:Y:S01]  /*18640*/  IMAD R11, R18, 0x8, R2 ;  /* 0x00000008120b7824 */ /* 0x000fe200078e0202 */
[----:B------:R-:W-:-:S04]  /*18650*/  SHF.L.U32 R4, R23, 0x1f, RZ ;  /* 0x0000001f17047819 */ /* 0x000fc800000006ff */
[----:B------:R0:W1:Y:S01]  /*18660*/  SYNCS.PHASECHK.TRANS64.TRYWAIT P1, [R11+URZ+0x2d850], R4 ;  /* 0x02d850040b0075a7 */ /* 0x000062000802017f */
[----:B------:R-:W-:Y:S05]  /*18670*/  @!P0 BRA `(.L_x_1558) ;  /* 0x0000000000048947 */ /* 0x000fea0003800000 */
[----:B------:R-:W-:Y:S01]  /*18680*/  BPT.TRAP 0x1 ;  /* 0x000000040000795c */ /* 0x000fe20000300000 */
.L_x_1558:
[----:B------:R-:W2:Y:S01]  /*18690*/  LDL.LU R6, [R1+0x54] ;  /* 0x0000540001067983 */ /* 0x000ea20000300800 */
[----:B------:R-:W-:Y:S02]  /*186a0*/  VIADD R2, R2, 0x400 ;  /* 0x0000040002027836 */ /* 0x000fe40000000000 */
[----:B------:R-:W-:-:S03]  /*186b0*/  IMAD.MOV.U32 R7, RZ, RZ, 0x40000040 ;  /* 0x40000040ff077424 */ /* 0x000fc600078e00ff */
[----:B------:R-:W-:-:S04]  /*186c0*/  SHF.R.U32.HI R2, RZ, 0x4, R2 ;  /* 0x00000004ff027819 */ /* 0x000fc80000011602 */
[----:B------:R-:W-:-:S04]  /*186d0*/  LOP3.LUT R2, R2, 0x3fff, RZ, 0xc0, !PT ;  /* 0x00003fff02027812 */ /* 0x000fc800078ec0ff */
[----:B------:R-:W-:Y:S02]  /*186e0*/  LOP3.LUT R9, R2, 0x2000000, RZ, 0xfc, !PT ;  /* 0x0200000002097812 */ /* 0x000fe400078efcff */
[----:B--2---:R-:W-:Y:S01]  /*186f0*/  LOP3.LUT R6, R6, 0x10000, RZ, 0xfc, !PT ;  /* 0x0001000006067812 */ /* 0x004fe200078efcff */
[----:B-1----:R-:W-:Y:S06]  /*18700*/  @P1 BRA `(.L_x_1559) ;  /* 0x0000000000081947 */ /* 0x002fec0003800000 */
[----:B------:R-:W1:Y:S02]  /*18710*/  SYNCS.PHASECHK.TRANS64.TRYWAIT P1, [R11+URZ+0x2d850], R4 ;  /* 0x02d850040b0075a7 */ /* 0x000e64000802017f */
[----:B-1----:R-:W-:Y:S05]  /*18720*/  @!P1 BRA `(.L_x_1560) ;  /* 0x000000a800609947 */ /* 0x002fea0003800000 */
.L_x_1559:
[----:B------:R-:W-:Y:S01]  /*18730*/  IMAD R8, R18, 0x600, R9 ;  /* 0x0000060012087824 */ /* 0x000fe200078e0209 */
[----:B------:R-:W-:Y:S05]  /*18740*/  WARPSYNC.ALL ;  /* 0x0000000000007948 */ /* 0x000fea0003800000 */
[----:B------:R-:W-:Y:S01]  /*18750*/  IMAD.MOV.U32 R9, RZ, RZ, -0x7fffffe0 ;  /* 0x80000020ff097424 */ /* 0x000fe200078e00ff */
[C---:B------:R-:W-:Y:S01]  /*18760*/  R2UR UR4, R6.reuse ;  /* 0x00000000060472ca */ /* 0x040fe200000e0000 */
[----:B------:R-:W-:Y:S01]  /*18770*/  WARPGROUP.ARRIVE ;  /* 0x00000000000079c5 */ /* 0x000fe20000000000 */
[----:B------:R-:W-:Y:S01]  /*18780*/  R2UR UR5, R7 ;  /* 0x00000000070572ca */ /* 0x000fe200000e0000 */
[----:B------:R-:W-:Y:S01]  /*18790*/  VIADD R14, R6, 0x2 ;  /* 0x00000002060e7836 */ /* 0x000fe20000000000 */
[C---:B------:R-:W-:Y:S01]  /*187a0*/  R2UR UR6, R8.reuse ;  /* 0x00000000080672ca */ /* 0x040fe200000e0000 */
[----:B------:R-:W-:Y:S01]  /*187b0*/  VIADD R12, R8, 0x40 ;  /* 0x00000040080c7836 */ /* 0x000fe20000000000 */
[----:B------:R-:W-:Y:S01]  /*187c0*/  R2UR UR7, R9 ;  /* 0x00000000090772ca */ /* 0x000fe200000e0000 */
[----:B------:R-:W-:Y:S01]  /*187d0*/  IMAD.MOV.U32 R15, RZ, RZ, 0x40000040 ;  /* 0x40000040ff0f7424 */ /* 0x000fe200078e00ff */
[----:B------:R-:W0:Y:S01]  /*187e0*/  SHFL.BFLY PT, R2, R139, 0x2, 0x1f ;  /* 0x0c401f008b027f89 */ /* 0x000e2200000e0000 */
[----:B------:R-:W-:-:S02]  /*187f0*/  IMAD.MOV.U32 R13, RZ, RZ, -0x7fffffe0 ;  /* 0x80000020ff0d7424 */ /* 0x000fc400078e00ff */
[----:B------:R-:W-:Y:S02]  /*18800*/  IMAD.MOV.U32 R7, RZ, RZ, 0x40000040 ;  /* 0x40000040ff077424 */ /* 0x000fe400078e00ff */
[----:B------:R-:W-:Y:S02]  /*18810*/  IMAD.MOV.U32 R9, RZ, RZ, -0x7fffffe0 ;  /* 0x80000020ff097424 */ /* 0x000fe400078e00ff */
[----:B------:R-:W-:Y:S02]  /*18820*/  IMAD.MOV.U32 R20, RZ, RZ, -0x800000 ;  /* 0xff800000ff147424 */ /* 0x000fe400078e00ff */
[----:B------:R-:W-:Y:S02]  /*18830*/  IMAD.MOV.U32 R21, RZ, RZ, -0x800000 ;  /* 0xff800000ff157424 */ /* 0x000fe400078e00ff */
        /* <DEDUP_REMOVED lines=8> */
[----:B------:R-:W-:-:S02]  /*188c0*/  IMAD.MOV.U32 R13, RZ, RZ, -0x7fffffe0 ;  /* 0x80000020ff0d7424 */ /* 0x000fc400078e00ff */
[----:B01----:R-:W-:Y:S01]  /*188d0*/  FADD.FTZ R4, R2, R139 ;  /* 0x0000008b02047221 */ /* 0x003fe20000010000 */
[----:B------:R-:W-:Y:S01]  /*188e0*/  IMAD.MOV.U32 R2, RZ, RZ, RZ ;  /* 0x000000ffff027224 */ /* 0x000fe200078e00ff */
[----:B------:R-:W-:Y:S02]  /*188f0*/  WARPGROUP.DEPBAR.LE gsb0, 0x0 ;  /* 0x00008000000079c5 */ /* 0x000fe40000010000 */
[----:B------:R-:W-:-:S06]  /*18900*/  WARPGROUP.ARRIVE ;  /* 0x00000000000079c5 */ /* 0x000fcc0000000000 */
        /* <DEDUP_REMOVED lines=41> */
[----:B------:R-:W-:Y:S02]  /*18ba0*/  IMAD.MOV.U32 R13, RZ, RZ, -0x7fffffe0 ;  /* 0x80000020ff0d7424 */ /* 0x000fe400078e00ff */
[----:B------:R-:W-:-:S02]  /*18bb0*/  VIADD R6, R6, 0x606 ;  /* 0x0000060606067836 */ /* 0x000fc40000000000 */
[----:B------:R-:W-:Y:S01]  /*18bc0*/  VIADD R8, R8, 0x1c0 ;  /* 0x000001c008087836 */ /* 0x000fe20000000000 */
[----:B------:R-:W-:Y:S02]  /*18bd0*/  WARPGROUP.DEPBAR.LE gsb0, 0x0 ;  /* 0x00008000000079c5 */ /* 0x000fe40000010000 */
[----:B------:R-:W-:-:S06]  /*18be0*/  WARPGROUP.ARRIVE ;  /* 0x00000000000079c5 */ /* 0x000fcc0000000000 */
[----:B------:R-:W-:Y:S01]  /*18bf0*/  HGMMA.64x96x16.F32 R88, gdesc[UR4].tnspB, R88, gsb0 ;  /* 0x41600000045879f0 */ /* 0x000fe20008000858 */
[----:B------:R-:W-:Y:S02]  /*18c00*/  R2UR UR4, R14 ;  /* 0x000000000e0472ca */ /* 0x000fe400000e0000 */
[----:B------:R-:W-:Y:S02]  /*18c10*/  R2UR UR5, R15 ;  /* 0x000000000f0572ca */ /* 0x000fe400000e0000 */
[----:B------:R-:W-:Y:S02]  /*18c20*/  R2UR UR6, R12 ;  /* 0x000000000c0672ca */ /* 0x000fe400000e0000 */
[----:B------:R-:W-:Y:S01]  /*18c30*/  R2UR UR7, R13 ;  /* 0x000000000d0772ca */ /* 0x000fe200000e0000 */
[----:B------:R-:W-:Y:S02]  /*18c40*/  WARPGROUP.DEPBAR.LE gsb0, 0x0 ;  /* 0x00008000000079c5 */ /* 0x000fe40000010000 */
[----:B------:R-:W-:-:S10]  /*18c50*/  WARPGROUP.ARRIVE ;  /* 0x00000000000079c5 */ /* 0x000fd40000000000 */
[----:B------:R-:W-:Y:S01]  /*18c60*/  HGMMA.64x96x16.F32 R88, gdesc[UR4].tnspB, R88, gsb0 ;  /* 0x41600000045879f0 */ /* 0x000fe20008000858 */
[----:B------:R-:W-:Y:S02]  /*18c70*/  R2UR UR4, R6 ;  /* 0x00000000060472ca */ /* 0x000fe400000e0000 */
[----:B------:R-:W-:Y:S01]  /*18c80*/  R2UR UR5, R7 ;  /* 0x00000000070572ca */ /* 0x000fe200000e0000 */
[----:B------:R-:W0:Y:S01]  /*18c90*/  SHFL.BFLY PT, R6, R5, 0x2, 0x1f ;  /* 0x0c401f0005067f89 */ /* 0x000e2200000e0000 */
[----:B------:R-:W-:Y:S02]  /*18ca0*/  R2UR UR6, R8 ;  /* 0x00000000080672ca */ /* 0x000fe400000e0000 */
[----:B------:R-:W-:Y:S01]  /*18cb0*/  R2UR UR7, R9 ;  /* 0x00000000090772ca */ /* 0x000fe200000e0000 */
[----:B------:R-:W1:Y:S01]  /*18cc0*/  SHFL.BFLY PT, R7, R4, 0x1, 0x1f ;  /* 0x0c201f0004077f89 */ /* 0x000e6200000e0000 */
[----:B0-----:R-:W-:Y:S01]  /*18cd0*/  FADD.FTZ R6, R6, R5 ;  /* 0x0000000506067221 */ /* 0x001fe20000010000 */
[----:B------:R-:W-:-:S02]  /*18ce0*/  IMAD.MOV.U32 R5, RZ, RZ, RZ ;  /* 0x000000ffff057224 */ /* 0x000fc400078e00ff */
[----:B-1----:R-:W-:Y:S02]  /*18cf0*/  FADD.FTZ R10, R4, R7 ;  /* 0x00000007040a7221 */ /* 0x002fe40000010000 */
[----:B------:R-:W0:Y:S01]  /*18d00*/  SHFL.BFLY PT, R9, R6, 0x1, 0x1f ;  /* 0x0c201f0006097f89 */ /* 0x000e2200000e0000 */
[----:B------:R-:W-:Y:S02]  /*18d10*/  IMAD.U32 R4, RZ, RZ, UR51 ;  /* 0x00000033ff047e24 */ /* 0x000fe4000f8e00ff */
[----:B------:R-:W-:-:S13]  /*18d20*/  FSETP.NE.FTZ.AND P1, PT, R10, RZ, PT ;  /* 0x000000ff0a00720b */ /* 0x000fda0003f35000 */
[----:B------:R-:W1:Y:S01]  /*18d30*/  @P1 MUFU.LG2 R7, R10 ;  /* 0x0000000a00071308 */ /* 0x000e620000000c00 */
[----:B------:R-:W-:Y:S01]  /*18d40*/  @P1 FMUL.FTZ R4, R4, 0.69314718246459960938 ;  /* 0x3f31721804041820 */ /* 0x000fe20000410000 */
[----:B0-----:R-:W-:-:S06]  /*18d50*/  FADD.FTZ R12, R6, R9 ;  /* 0x00000009060c7221 */ /* 0x001fcc0000010000 */
[----:B------:R-:W-:Y:S01]  /*18d60*/  @P1 MUFU.RCP R5, R10 ;  /* 0x0000000a00051308 */ /* 0x000fe20000001000 */
[----:B------:R-:W-:Y:S01]  /*18d70*/  IMAD.U32 R6, RZ, RZ, UR51 ;  /* 0x00000033ff067e24 */ /* 0x000fe2000f8e00ff */
[----:B------:R-:W-:Y:S01]  /*18d80*/  FSETP.NE.FTZ.AND P2, PT, R12, RZ, PT ;  /* 0x000000ff0c00720b */ /* 0x000fe20003f55000 */
[----:B-1----:R-:W-:-:S04]  /*18d90*/  @P1 FMUL.FTZ R7, R7, 0.69314718246459960938 ;  /* 0x3f31721807071820 */ /* 0x002fc80000410000 */
[----:B------:R-:W-:-:S08]  /*18da0*/  @P1 FFMA.FTZ R20, R4, R3, R7 ;  /* 0x0000000304141223 */ /* 0x000fd00000010007 */
        /* <DEDUP_REMOVED lines=11> */
.L_x_1561:
        /* <DEDUP_REMOVED lines=59> */
.L_x_1444:
[----:B------:R-:W0:Y:S01]  /*19210*/  S2R R2, SR_TID.X ;  /* 0x0000000000027919 */ /* 0x000e220000002100 */
[----:B------:R-:W-:Y:S05]  /*19220*/  WARPSYNC.ALL ;  /* 0x0000000000007948 */ /* 0x000fea0003800000 */
[----:B0-----:R-:W-:-:S05]  /*19230*/  VIADD R54, R2, 0xffffff80 ;  /* 0xffffff8002367836 */ /* 0x001fca0000000000 */
[----:B------:R-:W-:-:S04]  /*19240*/  SHF.R.S32.HI R4, RZ, 0x1f, R54 ;  /* 0x0000001fff047819 */ /* 0x000fc80000011436 */
[----:B------:R-:W-:-:S04]  /*19250*/  LEA.HI R36, R4, R54, RZ, 0x2 ;  /* 0x0000003604247211 */ /* 0x000fc800078f10ff */
[----:B------:R-:W-:-:S05]  /*19260*/  LOP3.LUT R3, R36, 0xfffffffc, RZ, 0xc0, !PT ;  /* 0xfffffffc24037812 */ /* 0x000fca00078ec0ff */
[----:B------:R-:W-:-:S04]  /*19270*/  IMAD.IADD R3, R54, 0x1, -R3 ;  /* 0x0000000136037824 */ /* 0x000fc800078e0a03 */
[----:B-1----:R-:W-:-:S04]  /*19280*/  IMAD.SHL.U32 R40, R3, 0x8, RZ ;  /* 0x0000000803287824 */ /* 0x002fc800078e00ff */
[----:B--2---:R-:W-:Y:S01]  /*19290*/  VIADD R41, R40, 0x40 ;  /* 0x0000004028297836 */ /* 0x004fe20000000000 */
[----:B------:R-:W0:Y:S08]  /*192a0*/  S2UR UR38, SR_CgaCtaId ;  /* 0x00000000002679c3 */ /* 0x000e300000008800 */
[----:B------:R-:W-:Y:S06]  /*192b0*/  BAR.SYNC.DEFER_BLOCKING 0x5, 0x200 ;  /* 0x0148000000007b1d */ /* 0x000fec0000010000 */
[----:B------:R-:W-:Y:S01]  /*192c0*/  UMOV UR4, 0x400 ;  /* 0x0000040000047882 */ /* 0x000fe20000000000 */
[----:B------:R-:W-:Y:S01]  /*192d0*/  BSSY B0, `(.L_x_1562) ;  /* 0x00001c6000007945 */ /* 0x000fe20003800000 */
[----:B0-----:R-:W-:-:S06]  /*192e0*/  ULEA UR4, UR38, UR4, 0x18 ;  /* 0x0000000426047291 */ /* 0x001fcc000f8ec03f */
[----:B------:R-:W-:-:S05]  /*192f0*/  IMAD.U32 R2, RZ, RZ, UR4 ;  /* 0x00000004ff027e24 */ /* 0x000fca000f8e00ff */
[----:B------:R0:W1:Y:S01]  /*19300*/  LDS.128 R32, [R2+0x2d8d0] ;  /* 0x02d8d00002207984 */ /* 0x0000620000000c00 */
[----:B------:R-:W-:Y:S06]  /*19310*/  BAR.ARV 0x4, 0x200 ;  /* 0x0108000000007b1d */ /* 0x000fec0000002000 */
[----:B------:R-:W-:Y:S05]  /*19320*/  @P0 BRA `(.L_x_1563) ;  /* 0x0000001000840947 */ /* 0x000fea0003800000 */
[----:B------:R-:W2:Y:S01]  /*19330*/  LDL R46, [R1+0x74] ;  /* 0x00007400012e7983 */ /* 0x000ea20000100800 */
[----:B------:R-:W3:Y:S01]  /*19340*/  S2R R5, SR_SWINHI ;  /* 0x0000000000057919 */ /* 0x000ee20000002f00 */
[-C--:B------:R-:W-:Y:S02]  /*19350*/  LEA.HI R8, R4, R54.reuse, RZ, 0x4 ;  /* 0x0000003604087211 */ /* 0x080fe400078f20ff */
[----:B------:R-:W4:Y:S02]  /*19360*/  LDL R55, [R1+0x70] ;  /* 0x0000700001377983 */ /* 0x000f240000100800 */
[----:B------:R-:W-:Y:S01]  /*19370*/  SHF.R.S32.HI R9, RZ, 0x4, R8 ;  /* 0x00000004ff097819 */ /* 0x000fe20000011408 */
[----:B------:R-:W-:Y:S05]  /*19380*/  WARPSYNC.ALL ;  /* 0x0000000000007948 */ /* 0x000fea0003800000 */
[----:B------:R-:W-:Y:S01]  /*19390*/  LEA.HI R10, R8, R9, RZ, 0x1 ;  /* 0x00000009080a7211 */ /* 0x000fe200078f08ff */
[----:B------:R-:W-:Y:S01]  /*193a0*/  ULDC.64 UR4, c[0x0][0xc00] ;  /* 0x0003000000047ab9 */ /* 0x000fe20000000a00 */
[----:B------:R-:W-:-:S02]  /*193b0*/  LEA.HI R4, R4, R54, RZ, 0x5 ;  /* 0x0000003604047211 */ /* 0x000fc400078f28ff */
[----:B------:R-:W-:Y:S02]  /*193c0*/  LOP3.LUT R8, R8, 0xfffffff0, RZ, 0xc0, !PT ;  /* 0xfffffff008087812 */ /* 0x000fe400078ec0ff */
[----:B------:R-:W-:Y:S02]  /*193d0*/  LOP3.LUT R10, R10, 0x1ffffffe, RZ, 0xc0, !PT ;  /* 0x1ffffffe0a0a7812 */ /* 0x000fe400078ec0ff */
[----:B------:R-:W-:Y:S01]  /*193e0*/  SHF.R.S32.HI R11, RZ, 0x5, R4 ;  /* 0x00000005ff0b7819 */ /* 0x000fe20000011404 */
[----:B------:R-:W-:Y:S01]  /*193f0*/  IMAD.IADD R8, R54, 0x1, -R8 ;  /* 0x0000000136087824 */ /* 0x000fe200078e0a08 */
[----:B------:R-:W-:Y:S01]  /*19400*/  F2FP.F16.F32.PACK_AB R6, R93, R6 ;  /* 0x000000065d06723e */ /* 0x000fe200000000ff */
[----:B------:R-:W-:Y:S01]  /*19410*/  IMAD.IADD R10, R9, 0x1, -R10 ;  /* 0x00000001090a7824 */ /* 0x000fe200078e0a0a */
[----:B------:R-:W-:Y:S01]  /*19420*/  F2FP.F16.F32.PACK_AB R7, R42, R7 ;  /* 0x000000072a07723e */ /* 0x000fe200000000ff */
[----:B------:R-:W-:Y:S01]  /*19430*/  IMAD R11, R11, 0x10, R8 ;  /* 0x000000100b0b7824 */ /* 0x000fe200078e0208 */
[----:B------:R-:W-:Y:S01]  /*19440*/  F2FP.F16.F32.PACK_AB R26, R109, R26 ;  /* 0x0000001a6d1a723e */ /* 0x000fe200000000ff */
[----:B------:R-:W-:Y:S01]  /*19450*/  IMAD.SHL.U32 R10, R10, 0x8, RZ ;  /* 0x000000080a0a7824 */ /* 0x000fe200078e00ff */
[----:B------:R-:W-:-:S02]  /*19460*/  F2FP.F16.F32.PACK_AB R27, R38, R27 ;  /* 0x0000001b261b723e */ /* 0x000fc400000000ff */
[----:B------:R-:W-:Y:S02]  /*19470*/  MOV R28, R2 ;  /* 0x00000002001c7202 */ /* 0x000fe40000000f00 */
[----:B---3--:R-:W-:Y:S01]  /*19480*/  MOV R29, R5 ;  /* 0x00000005001d7202 */ /* 0x008fe20000000f00 */
[----:B------:R-:W-:-:S04]  /*19490*/  IMAD.U32 R5, R11, 0x20, R10 ;  /* 0x000000200b057824 */ /* 0x000fc800078e000a */
[----:B------:R-:W-:-:S03]  /*194a0*/  IMAD.WIDE R4, R5, 0x2, R28 ;  /* 0x0000000205047825 */ /* 0x000fc600078e021c */
[C---:B------:R-:W-:Y:S01]  /*194b0*/  LOP3.LUT R9, R4.reuse, 0x180, RZ, 0xc0, !PT ;  /* 0x0000018004097812 */ /* 0x040fe200078ec0ff */
[----:B------:R-:W-:Y:S01]  /*194c0*/  BAR.SYNC.DEFER_BLOCKING 0x1, 0x180 ;  /* 0x0046000000007b1d */ /* 0x000fe20000010000 */
[C---:B------:R-:W-:Y:S02]  /*194d0*/  IADD3 R37, P4, R4.reuse, 0x20, RZ ;  /* 0x0000002004257810 */ /* 0x040fe40007f9e0ff */
[C---:B------:R-:W-:Y:S02]  /*194e0*/  IADD3 R47, P0, R4.reuse, 0x6020, RZ ;  /* 0x00006020042f7810 */ /* 0x040fe40007f1e0ff */
[----:B------:R-:W-:Y:S01]  /*194f0*/  SHF.R.U64 R9, R9, 0x3, RZ ;  /* 0x0000000309097819 */ /* 0x000fe200000012ff */
[----:B------:R-:W-:Y:S01]  /*19500*/  IMAD.X R11, RZ, RZ, R5, P4 ;  /* 0x000000ffff0b7224 */ /* 0x000fe200020e0605 */
[----:B------:R-:W-:Y:S02]  /*19510*/  LOP3.LUT R8, R37, 0x180, RZ, 0xc0, !PT ;  /* 0x0000018025087812 */ /* 0x000fe400078ec0ff */
[----:B------:R-:W-:-:S02]  /*19520*/  IADD3 R39, P3, R4, 0x3000, RZ ;  /* 0x0000300004277810 */ /* 0x000fc40007f7e0ff */
[C---:B------:R-:W-:Y:S02]  /*19530*/  IADD3 R43, P2, R4.reuse, 0x3020, RZ ;  /* 0x00003020042b7810 */ /* 0x040fe40007f5e0ff */
[----:B------:R-:W-:Y:S01]  /*19540*/  IADD3 R45, P1, R4, 0x6000, RZ ;  /* 0x00006000042d7810 */ /* 0x000fe20007f3e0ff */
[--C-:B------:R-:W-:Y:S01]  /*19550*/  IMAD.X R13, RZ, RZ, R5.reuse, P3 ;  /* 0x000000ffff0d7224 */ /* 0x100fe200018e0605 */
[----:B------:R-:W-:Y:S01]  /*19560*/  LOP3.LUT R4, R9, R4, RZ, 0x3c, !PT ;  /* 0x0000000409047212 */ /* 0x000fe200078e3cff */
[--C-:B------:R-:W-:Y:S01]  /*19570*/  IMAD.X R9, RZ, RZ, R5.reuse, P0 ;  /* 0x000000ffff097224 */ /* 0x100fe200000e0605 */
[----:B------:R-:W-:Y:S01]  /*19580*/  SHF.R.U64 R8, R8, 0x3, RZ ;  /* 0x0000000308087819 */ /* 0x000fe200000012ff */
[--C-:B------:R-:W-:Y:S01]  /*19590*/  IMAD.X R15, RZ, RZ, R5.reuse, P2 ;  /* 0x000000ffff0f7224 */ /* 0x100fe200010e0605 */
[----:B------:R-:W-:Y:S01]  /*195a0*/  ISETP.NE.U32.AND P0, PT, RZ, UR4, PT ;  /* 0x00000004ff007c0c */ /* 0x000fe2000bf05070 */
[----:B------:R-:W-:Y:S01]  /*195b0*/  IMAD.X R25, RZ, RZ, R5, P1 ;  /* 0x000000ffff197224 */ /* 0x000fe200008e0605 */
[----:B------:R-:W-:-:S02]  /*195c0*/  LOP3.LUT R10, R8, R37, RZ, 0x3c, !PT ;  /* 0x00000025080a7212 */ /* 0x000fc400078e3cff */
[----:B------:R-:W-:Y:S02]  /*195d0*/  LOP3.LUT R8, R39, 0x180, RZ, 0xc0, !PT ;  /* 0x0000018027087812 */ /* 0x000fe400078ec0ff */
[----:B------:R-:W-:Y:S02]  /*195e0*/  LOP3.LUT R14, R43, 0x180, RZ, 0xc0, !PT ;  /* 0x000001802b0e7812 */ /* 0x000fe400078ec0ff */
[----:B------:R-:W-:Y:S01]  /*195f0*/  ISETP.NE.AND.EX P0, PT, RZ, UR5, PT, P0 ;  /* 0x00000005ff007c0c */ /* 0x000fe2000bf05300 */
[----:B------:R-:W-:Y:S01]  /*19600*/  ULDC.64 UR4, c[0x0][0xc08] ;  /* 0x0003020000047ab9 */ /* 0x000fe20000000a00 */
[----:B------:R-:W-:Y:S02]  /*19610*/  LOP3.LUT R24, R45, 0x180, RZ, 0xc0, !PT ;  /* 0x000001802d187812 */ /* 0x000fe400078ec0ff */
[----:B-1----:R-:W-:Y:S02]  /*19620*/  LOP3.LUT R32, R47, 0x180, RZ, 0xc0, !PT ;  /* 0x000001802f207812 */ /* 0x002fe400078ec0ff */
[----:B------:R-:W-:-:S02]  /*19630*/  ISETP.NE.U32.AND P2, PT, RZ, UR4, PT ;  /* 0x00000004ff007c0c */ /* 0x000fc4000bf45070 */
[----:B------:R-:W-:Y:S02]  /*19640*/  SHF.R.U64 R8, R8, 0x3, RZ ;  /* 0x0000000308087819 */ /* 0x000fe400000012ff */
[----:B------:R-:W-:Y:S02]  /*19650*/  SHF.R.U64 R14, R14, 0x3, RZ ;  /* 0x000000030e0e7819 */ /* 0x000fe400000012ff */
[----:B------:R-:W-:Y:S02]  /*19660*/  SHF.R.U64 R24, R24, 0x3, RZ ;  /* 0x0000000318187819 */ /* 0x000fe400000012ff */
[----:B------:R-:W-:Y:S02]  /*19670*/  SHF.R.U64 R32, R32, 0x3, RZ ;  /* 0x0000000320207819 */ /* 0x000fe400000012ff */
[----:B------:R-:W-:Y:S02]  /*19680*/  ISETP.NE.AND.EX P2, PT, RZ, UR5, PT, P2 ;  /* 0x00000005ff007c0c */ /* 0x000fe4000bf45320 */
[----:B------:R-:W-:-:S02]  /*19690*/  LOP3.LUT R12, R8, R39, RZ, 0x3c, !PT ;  /* 0x00000027080c7212 */ /* 0x000fc400078e3cff */
[----:B------:R-:W-:Y:S02]  /*196a0*/  LOP3.LUT R14, R14, R43, RZ, 0x3c, !PT ;  /* 0x0000002b0e0e7212 */ /* 0x000fe400078e3cff */
[----:B------:R-:W-:Y:S02]  /*196b0*/  LOP3.LUT R24, R24, R45, RZ, 0x3c, !PT ;  /* 0x0000002d18187212 */ /* 0x000fe400078e3cff */
[----:B------:R-:W-:Y:S02]  /*196c0*/  LOP3.LUT R8, R32, R47, RZ, 0x3c, !PT ;  /* 0x0000002f20087212 */ /* 0x000fe400078e3cff */
[----:B------:R-:W-:Y:S02]  /*196d0*/  MOV R32, R4 ;  /* 0x0000000400207202 */ /* 0x000fe40000000f00 */
[----:B------:R-:W-:Y:S02]  /*196e0*/  F2FP.F16.F32.PACK_AB R4, R89, R0 ;  /* 0x000000005904723e */ /* 0x000fe400000000ff */
[----:B------:R-:W-:-:S02]  /*196f0*/  F2FP.F16.F32.PACK_AB R5, R91, R90 ;  /* 0x0000005a5b05723e */ /* 0x000fc400000000ff */
[----:B------:R-:W-:Y:S02]  /*19700*/  MOV R0, R12 ;  /* 0x0000000c00007202 */ /* 0x000fe40000000f00 */
[----:B------:R-:W-:Y:S01]  /*19710*/  MOV R39, R14 ;  /* 0x0000000e00277202 */ /* 0x000fe20000000f00 */
[----:B------:R1:W-:Y:S01]  /*19720*/  STSM.16.M88.4 [R32], R4 ;  /* 0x0000000420007844 */ /* 0x0003e20000000200 */
[----:B------:R-:W-:Y:S02]  /*19730*/  MOV R42, R10 ;  /* 0x0000000a002a7202 */ /* 0x000fe40000000f00 */
[----:B------:R-:W-:Y:S02]  /*19740*/  MOV R37, R24 ;  /* 0x0000001800257202 */ /* 0x000fe40000000f00 */
[----:B------:R-:W-:Y:S02]  /*19750*/  F2FP.F16.F32.PACK_AB R12, R97, R96 ;  /* 0x00000060610c723e */ /* 0x000fe400000000ff */
[----:B------:R-:W-:-:S02]  /*19760*/  F2FP.F16.F32.PACK_AB R13, R99, R30 ;  /* 0x0000001e630d723e */ /* 0x000fc400000000ff */
[----:B------:R-:W-:Y:S02]  /*19770*/  F2FP.F16.F32.PACK_AB R14, R101, R100 ;  /* 0x00000064650e723e */ /* 0x000fe400000000ff */
[----:B------:R-:W-:Y:S02]  /*19780*/  F2FP.F16.F32.PACK_AB R15, R31, R102 ;  /* 0x000000661f0f723e */ /* 0x000fe400000000ff */
[----:B------:R-:W-:Y:S01]  /*19790*/  F2FP.F16.F32.PACK_AB R24, R105, R104 ;  /* 0x000000686918723e */ /* 0x000fe200000000ff */
[----:B------:R-:W2:Y:S01]  /*197a0*/  LDC.64 R30, c[0x0][0xc00] ;  /* 0x00030000ff1e7b82 */ /* 0x000ea20000000a00 */
[----:B------:R-:W-:Y:S01]  /*197b0*/  F2FP.F16.F32.PACK_AB R25, R107, R106 ;  /* 0x0000006a6b19723e */ /* 0x000fe200000000ff */
[----:B------:R3:W-:Y:S01]  /*197c0*/  STSM.16.M88.4 [R42], R12 ;  /* 0x0000000c2a007844 */ /* 0x0007e20000000200 */
[----:B-1----:R-:W-:Y:S02]  /*197d0*/  MOV R32, R8 ;  /* 0x0000000800207202 */ /* 0x002fe40000000f00 */
[----:B------:R-:W-:Y:S01]  /*197e0*/  F2FP.F16.F32.PACK_AB R4, R113, R112 ;  /* 0x000000707104723e */ /* 0x000fe200000000ff */
[----:B------:R1:W-:Y:S01]  /*197f0*/  STSM.16.M88.4 [R0], R24 ;  /* 0x0000001800007844 */ /* 0x0003e20000000200 */
[----:B------:R-:W-:-:S02]  /*19800*/  F2FP.F16.F32.PACK_AB R5, R115, R114 ;  /* 0x000000727305723e */ /* 0x000fc400000000ff */
[----:B------:R-:W-:Y:S02]  /*19810*/  F2FP.F16.F32.PACK_AB R6, R117, R116 ;  /* 0x000000747506723e */ /* 0x000fe400000000ff */
[----:B------:R-:W-:Y:S02]  /*19820*/  F2FP.F16.F32.PACK_AB R7, R119, R118 ;  /* 0x000000767707723e */ /* 0x000fe400000000ff */
[----:B------:R-:W-:Y:S02]  /*19830*/  F2FP.F16.F32.PACK_AB R8, R121, R120 ;  /* 0x000000787908723e */ /* 0x000fe400000000ff */
[----:B------:R-:W-:Y:S01]  /*19840*/  F2FP.F16.F32.PACK_AB R9, R123, R122 ;  /* 0x0000007a7b09723e */ /* 0x000fe200000000ff */
[----:B------:R0:W-:Y:S01]  /*19850*/  STSM.16.M88.4 [R39], R4 ;  /* 0x0000000427007844 */ /* 0x0001e20000000200 */
[----:B------:R-:W-:Y:S01]  /*19860*/  F2FP.F16.F32.PACK_AB R10, R125, R124 ;  /* 0x0000007c7d0a723e */ /* 0x000fe200000000ff */
[----:B------:R-:W-:Y:S01]  /*19870*/  ULDC UR4, c[0x0][0xa88] ;  /* 0x0002a20000047ab9 */ /* 0x000fe20000000800 */
[----:B------:R-:W-:Y:S01]  /*19880*/  F2FP.F16.F32.PACK_AB R11, R127, R126 ;  /* 0x0000007e7f0b723e */ /* 0x000fe200000000ff */
[----:B---3--:R-:W-:Y:S01]  /*19890*/  IMAD.MOV.U32 R42, RZ, RZ, RZ ;  /* 0x000000ffff2a7224 */ /* 0x008fe200078e00ff */
[----:B------:R-:W-:Y:S01]  /*198a0*/  F2FP.F16.F32.PACK_AB R12, R129, R128 ;  /* 0x00000080810c723e */ /* 0x000fe200000000ff */
[----:B-1----:R-:W0:Y:S01]  /*198b0*/  @P2 LDC.64 R24, c[0x0][0xc08] ;  /* 0x00030200ff182b82 */ /* 0x002e220000000a00 */
[----:B------:R-:W-:Y:S01]  /*198c0*/  F2FP.F16.F32.PACK_AB R13, R131, R130 ;  /* 0x00000082830d723e */ /* 0x000fe200000000ff */
[----:B------:R1:W-:Y:S01]  /*198d0*/  STSM.16.M88.4 [R37], R8 ;  /* 0x0000000825007844 */ /* 0x0003e20000000200 */
[----:B------:R-:W-:-:S02]  /*198e0*/  F2FP.F16.F32.PACK_AB R14, R133, R132 ;  /* 0x00000084850e723e */ /* 0x000fc400000000ff */
[----:B------:R-:W-:-:S03]  /*198f0*/  F2FP.F16.F32.PACK_AB R15, R135, R134 ;  /* 0x00000086870f723e */ /* 0x000fc600000000ff */
[----:B------:R-:W3:Y:S02]  /*19900*/  LDC R0, c[0x0][0xbe8] ;  /* 0x0002fa00ff007b82 */ /* 0x000ee40000000800 */
[----:B------:R0:W-:Y:S01]  /*19910*/  STSM.16.M88.4 [R32], R12 ;  /* 0x0000000c20007844 */ /* 0x0001e20000000200 */
[----:B------:R-:W-:Y:S02]  /*19920*/  IMAD.U32 R47, RZ, RZ, UR4 ;  /* 0x00000004ff2f7e24 */ /* 0x000fe4000f8e00ff */
[----:B--2---:R-:W-:-:S03]  /*19930*/  IMAD.WIDE R30, R46, 0x4, R30 ;  /* 0x000000042e1e7825 */ /* 0x004fc600078e021e */
[----:B------:R-:W-:Y:S01]  /*19940*/  BAR.SYNC.DEFER_BLOCKING 0x1, 0x180 ;  /* 0x0046000000007b1d */ /* 0x000fe20000010000 */
[----:B0-----:R-:W-:-:S05]  /*19950*/  @P2 IMAD.WIDE R4, R46, 0x4, R24 ;  /* 0x000000042e042825 */ /* 0x001fca00078e0218 */
[----:B------:R0:W5:Y:S01]  /*19960*/  @P0 LDG.E R42, desc[UR52][R30.64] ;  /* 0x000000341e2a0981 */ /* 0x000162000c1e1900 */
[----:B---3--:R-:W-:Y:S02]  /*19970*/  ISETP.NE.AND P1, PT, R0, 0x1, PT ;  /* 0x000000010000780c */ /* 0x008fe40003f25270 */
[----:B----4-:R-:W-:Y:S01]  /*19980*/  SHF.R.S32.HI R44, RZ, 0x1f, R55 ;  /* 0x0000001fff2c7819 */ /* 0x010fe20000011437 */
[----:B------:R0:W5:Y:S10]  /*19990*/  @P2 LDG.E R47, desc[UR52][R4.64] ;  /* 0x00000034042f2981 */ /* 0x000174000c1e1900 */
[----:B------:R-:W2:Y:S08]  /*199a0*/  @P1 LDC R6, c[0x0][0xbec] ;  /* 0x0002fb00ff061b82 */ /* 0x000eb00000000800 */
[----:B-1----:R-:W1:Y:S01]  /*199b0*/  @P1 LDC R9, c[0x0][0xbf0] ;  /* 0x0002fc00ff091b82 */ /* 0x002e620000000800 */
[----:B0-----:R-:W-:Y:S05]  /*199c0*/  @P2 BRA `(.L_x_1564) ;  /* 0x0000000000102947 */ /* 0x001fea0003800000 */
[----:B------:R-:W-:Y:S05]  /*199d0*/  @!P0 BRA `(.L_x_1564) ;  /* 0x00000000000c8947 */ /* 0x000fea0003800000 */
[----:B------:R-:W3:Y:S04]  /*199e0*/  LDG.E R4, desc[UR52][R30.64] ;  /* 0x000000341e047981 */ /* 0x000ee8000c1e1900 */
[----:B-----5:R-:W3:Y:S02]  /*199f0*/  LDG.E R47, desc[UR52][R30.64+0x4] ;  /* 0x000004341e2f7981 */ /* 0x020ee4000c1e1900 */
[----:B---3--:R-:W-:-:S07]  /*19a00*/  IMAD.IADD R47, R47, 0x1, -R4 ;  /* 0x000000012f2f7824 */ /* 0x008fce00078e0a04 */
.L_x_1564:
[----:B------:R-:W3:Y:S01]  /*19a10*/  LDL R5, [R1+0x64] ;  /* 0x0000640001057983 */ /* 0x000ee20000100800 */
[----:B------:R-:W-:Y:S01]  /*19a20*/  ULDC.64 UR4, c[0x0][0xb90] ;  /* 0x0002e40000047ab9 */ /* 0x000fe20000000a00 */
[----:B------:R-:W0:Y:S01]  /*19a30*/  S2R R10, SR_TID.X ;  /* 0x00000000000a7919 */ /* 0x000e220000002100 */
[----:B-----5:R-:W-:Y:S02]  /*19a40*/  SHF.R.S32.HI R43, RZ, 0x1f, R42 ;  /* 0x0000001fff2b7819 */ /* 0x020fe4000001142a */
[----:B------:R-:W-:Y:S01]  /*19a50*/  SHF.R.S32.HI R32, RZ, 0x2, R36 ;  /* 0x00000002ff207819 */ /* 0x000fe20000011424 */
[----:B------:R-:W3:Y:S01]  /*19a60*/  LDL.LU R52, [R1+0x28] ;  /* 0x0000280001347983 */ /* 0x000ee20000300800 */
[----:B------:R-:W-:Y:S01]  /*19a70*/  IMAD R4, R44, UR4, RZ ;  /* 0x000000042c047c24 */ /* 0x000fe2000f8e02ff */
[----:B------:R-:W-:Y:S01]  /*19a80*/  SHF.R.S32.HI R45, RZ, 0x1f, R46 ;  /* 0x0000001fff2d7819 */ /* 0x000fe2000001142e */
[----:B------:R-:W-:Y:S01]  /*19a90*/  IMAD R47, R47, R0, RZ ;  /* 0x000000002f2f7224 */ /* 0x000fe200078e02ff */
[----:B------:R-:W4:Y:S01]  /*19aa0*/  LDL R14, [R1+0x78] ;  /* 0x00007800010e7983 */ /* 0x000f220000100800 */
[----:B------:R-:W-:Y:S01]  /*19ab0*/  IMAD R11, R55, UR5, R4 ;  /* 0x00000005370b7c24 */ /* 0x000fe2000f8e0204 */
[----:B------:R-:W-:Y:S01]  /*19ac0*/  SEL R45, R45, RZ, !P0 ;  /* 0x000000ff2d2d7207 */ /* 0x000fe20004000000 */
[----:B------:R-:W4:Y:S01]  /*19ad0*/  @P1 LDC R53, c[0x0][0xbec] ;  /* 0x0002fb00ff351b82 */ /* 0x000f220000000800 */
[----:B------:R-:W-:Y:S01]  /*19ae0*/  SEL R46, R46, RZ, !P0 ;  /* 0x000000ff2e2e7207 */ /* 0x000fe20004000000 */
[----:B0-----:R-:W-:-:S05]  /*19af0*/  VIADD R10, R10, 0xffffff80 ;  /* 0xffffff800a0a7836 */ /* 0x001fca0000000000 */
[----:B------:R-:W-:-:S04]  /*19b00*/  SHF.R.S32.HI R26, RZ, 0x1f, R10 ;  /* 0x0000001fff1a7819 */ /* 0x000fc8000001140a */
[----:B------:R-:W-:-:S04]  /*19b10*/  LEA.HI R26, R26, R10, RZ, 0x7 ;  /* 0x0000000a1a1a7211 */ /* 0x000fc800078f38ff */
[----:B------:R-:W-:-:S05]  /*19b20*/  LOP3.LUT R26, R26, 0xffffff80, RZ, 0xc0, !PT ;  /* 0xffffff801a1a7812 */ /* 0x000fca00078ec0ff */
[----:B------:R-:W-:Y:S02]  /*19b30*/  IMAD.IADD R26, R10, 0x1, -R26 ;  /* 0x000000010a1a7824 */ /* 0x000fe400078e0a1a */
[----:B------:R-:W-:Y:S01]  /*19b40*/  IMAD R3, R3, 0x60, R32 ;  /* 0x0000006003037824 */ /* 0x000fe200078e0220 */
[----:B------:R-:W-:Y:S01]  /*19b50*/  BSSY B1, `(.L_x_1565) ;  /* 0x000008b000017945 */ /* 0x000fe20003800000 */
[----:B---3--:R-:W-:Y:S02]  /*19b60*/  IMAD.IADD R15, R5, 0x1, R52 ;  /* 0x00000001050f7824 */ /* 0x008fe400078e0234 */
[----:B------:R-:W-:Y:S01]  /*19b70*/  IMAD.WIDE.U32 R4, R55, UR4, R42 ;  /* 0x0000000437047c25 */ /* 0x000fe2000f8e002a */
[----:B------:R-:W-:-:S03]  /*19b80*/  ULDC.64 UR4, c[0x0][0xb98] ;  /* 0x0002e60000047ab9 */ /* 0x000fc60000000a00 */
[----:B--2---:R-:W-:-:S04]  /*19b90*/  @P1 IMAD.HI.U32 R6, R15, R6, RZ ;  /* 0x000000060f061227 */ /* 0x004fc800078e00ff */
[----:B------:R-:W-:Y:S01]  /*19ba0*/  IMAD.MOV.U32 R7, RZ, RZ, R15 ;  /* 0x000000ffff077224 */ /* 0x000fe200078e000f */
[----:B-1----:R-:W-:Y:S01]  /*19bb0*/  @P1 SHF.R.U32.HI R7, RZ, R9, R6 ;  /* 0x00000009ff071219 */ /* 0x002fe20000011606 */
[----:B------:R-:W-:Y:S02]  /*19bc0*/  IMAD R9, R32, 0x20, R40 ;  /* 0x0000002020097824 */ /* 0x000fe400078e0228 */
[----:B------:R-:W-:Y:S02]  /*19bd0*/  IMAD.IADD R5, R5, 0x1, R11 ;  /* 0x0000000105057824 */ /* 0x000fe400078e020b */
[----:B------:R-:W-:Y:S02]  /*19be0*/  IMAD.MOV R13, RZ, RZ, -R7 ;  /* 0x000000ffff0d7224 */ /* 0x000fe400078e0a07 */
        /* <DEDUP_REMOVED lines=17> */
[----:B------:R-:W-:Y:S01]  /*19d00*/  SHFL.IDX PT, R48, R6, RZ, 0x1c1f ;  /* 0x001c1fff06307589 */ /* 0x000fe200000e0000 */
[----:B------:R-:W-:Y:S01]  /*19d10*/  IADD3 R7, P2, R28, 0x1800, RZ ;  /* 0x000018001c077810 */ /* 0x000fe20007f5e0ff */
[----:B----4-:R-:W-:Y:S01]  /*19d20*/  IMAD.IADD R4, R14, 0x1, R52 ;  /* 0x000000010e047824 */ /* 0x010fe200078e0234 */
[----:B------:R-:W-:Y:S01]  /*19d30*/  IADD3 R13, P3, R28, 0x3000, RZ ;  /* 0x000030001c0d7810 */ /* 0x000fe20007f7e0ff */
[----:B------:R-:W0:Y:S01]  /*19d40*/  SHFL.IDX PT, R49, R10, RZ, 0x1c1f ;  /* 0x001c1fff0a317589 */ /* 0x000e2200000e0000 */
[----:B------:R-:W-:Y:S01]  /*19d50*/  LOP3.LUT P0, RZ, R26, 0x3, RZ, 0xc0, !PT ;  /* 0x000000031aff7812 */ /* 0x000fe2000780c0ff */
[----:B------:R-:W-:Y:S01]  /*19d60*/  IMAD.X R9, RZ, RZ, R29, P2 ;  /* 0x000000ffff097224 */ /* 0x000fe200010e061d */
[----:B------:R-:W-:Y:S01]  /*19d70*/  ULDC.64 UR4, c[0x0][0xaa0] ;  /* 0x0002a80000047ab9 */ /* 0x000fe20000000a00 */
[----:B------:R-:W-:Y:S01]  /*19d80*/  SHFL.IDX PT, R50, R6, 0x1, 0x1c1f ;  /* 0x003c1f0006327f89 */ /* 0x000fe200000e0000 */
[----:B------:R-:W-:-:S03]  /*19d90*/  ISETP.GE.OR P2, PT, R4, R47, P0 ;  /* 0x0000002f0400720c */ /* 0x000fc60000746670 */
[----:B------:R-:W1:Y:S01]  /*19da0*/  SHFL.IDX PT, R51, R10, 0x1, 0x1c1f ;  /* 0x003c1f000a337f89 */ /* 0x000e6200000e0000 */
[----:B------:R-:W-:-:S05]  /*19db0*/  VIADD R4, R4, 0x8 ;  /* 0x0000000804047836 */ /* 0x000fca0000000000 */
[----:B------:R-:W-:Y:S01]  /*19dc0*/  ISETP.GE.OR P0, PT, R4, R47, P0 ;  /* 0x0000002f0400720c */ /* 0x000fe20000706670 */
[----:B------:R-:W-:-:S03]  /*19dd0*/  IMAD R43, R43, UR4, RZ ;  /* 0x000000042b2b7c24 */ /* 0x000fc6000f8e02ff */
[----:B0-----:R0:W-:Y:S01]  /*19de0*/  @!P2 ST.E desc[UR52][R48.64], R20 ;  /* 0x000000143000a985 */ /* 0x0011e2000c101934 */
[----:B------:R-:W-:Y:S01]  /*19df0*/  LOP3.LUT R12, R13, 0x180, RZ, 0xc0, !PT ;  /* 0x000001800d0c7812 */ /* 0x000fe200078ec0ff */
[----:B------:R-:W-:Y:S01]  /*19e00*/  IMAD R43, R42, UR5, R43 ;  /* 0x000000052a2b7c24 */ /* 0x000fe2000f8e022b */
[----:B------:R-:W-:Y:S01]  /*19e10*/  LOP3.LUT R8, R7, 0x180, RZ, 0xc0, !PT ;  /* 0x0000018007087812 */ /* 0x000fe200078ec0ff */
[----:B0-----:R-:W0:Y:S05]  /*19e20*/  @P1 LDC R49, c[0x0][0xbf0] ;  /* 0x0002fc00ff311b82 */ /* 0x001e2a0000000800 */
[----:B-1----:R1:W-:Y:S01]  /*19e30*/  @!P0 ST.E desc[UR52][R50.64], R21 ;  /* 0x0000001532008985 */ /* 0x0023e2000c101934 */
[----:B------:R-:W-:-:S02]  /*19e40*/  SHF.R.U64 R12, R12, 0x3, RZ ;  /* 0x000000030c0c7819 */ /* 0x000fc400000012ff */
[----:B------:R-:W-:Y:S01]  /*19e50*/  SHF.R.U64 R8, R8, 0x3, RZ ;  /* 0x0000000308087819 */ /* 0x000fe200000012ff */
[----:B------:R-:W-:Y:S01]  /*19e60*/  IMAD.IADD R48, R52, 0x1, R3 ;  /* 0x0000000134307824 */ /* 0x000fe200078e0203 */
[----:B------:R-:W-:Y:S01]  /*19e70*/  LOP3.LUT R12, R12, R13, RZ, 0x3c, !PT ;  /* 0x0000000d0c0c7212 */ /* 0x000fe200078e3cff */
[----:B-1----:R-:W-:Y:S01]  /*19e80*/  IMAD.WIDE.U32 R20, R42, UR4, RZ ;  /* 0x000000042a147c25 */ /* 0x002fe2000f8e00ff */
[----:B------:R-:W-:-:S03]  /*19e90*/  ULDC.64 UR4, c[0x0][0xae8] ;  /* 0x0002ba0000047ab9 */ /* 0x000fc60000000a00 */
[----:B------:R-:W-:Y:S02]  /*19ea0*/  IMAD.IADD R21, R21, 0x1, R43 ;  /* 0x0000000115157824 */ /* 0x000fe400078e022b */
[----:B------:R-:W-:Y:S01]  /*19eb0*/  IMAD R44, R44, UR4, RZ ;  /* 0x000000042c2c7c24 */ /* 0x000fe2000f8e02ff */
[----:B------:R-:W-:Y:S01]  /*19ec0*/  IADD3 R25, P5, R28, 0x4800, RZ ;  /* 0x000048001c197810 */ /* 0x000fe20007fbe0ff */
[----:B------:R-:W-:Y:S01]  /*19ed0*/  IMAD.X R13, RZ, RZ, R29, P3 ;  /* 0x000000ffff0d7224 */ /* 0x000fe200018e061d */
[----:B------:R-:W-:Y:S01]  /*19ee0*/  LOP3.LUT R8, R8, R7, RZ, 0x3c, !PT ;  /* 0x0000000708087212 */ /* 0x000fe200078e3cff */
[C---:B------:R-:W-:Y:S01]  /*19ef0*/  IMAD R3, R55.reuse, UR5, R44 ;  /* 0x0000000537037c24 */ /* 0x040fe2000f8e022c */
[C---:B------:R-:W-:Y:S01]  /*19f00*/  IADD3 R31, P4, R28.reuse, 0x6000, RZ ;  /* 0x000060001c1f7810 */ /* 0x040fe20007f9e0ff */
[----:B------:R-:W-:Y:S01]  /*19f10*/  IMAD.WIDE.U32 R20, R55, UR4, R20 ;  /* 0x0000000437147c25 */ /* 0x000fe2000f8e0014 */
[----:B------:R-:W-:Y:S01]  /*19f20*/  IADD3 R7, P3, R28, 0x7800, RZ ;  /* 0x000078001c077810 */ /* 0x000fe20007f7e0ff */
[----:B------:R-:W-:-:S02]  /*19f30*/  ULDC.64 UR4, c[0x0][0xaf0] ;  /* 0x0002bc0000047ab9 */ /* 0x000fc40000000a00 */
[----:B------:R-:W-:Y:S01]  /*19f40*/  @P1 IMAD.HI.U32 R42, R48, R53, RZ ;  /* 0x00000035302a1227 */ /* 0x000fe200078e00ff */
[----:B------:R-:W-:Y:S01]  /*19f50*/  LOP3.LUT R24, R25, 0x180, RZ, 0xc0, !PT ;  /* 0x0000018019187812 */ /* 0x000fe200078ec0ff */
[----:B------:R-:W5:Y:S01]  /*19f60*/  LD.E.128 R8, desc[UR52][R8.64] ;  /* 0x0000003408087980 */ /* 0x000f62000c101d00 */
[----:B------:R-:W-:Y:S01]  /*19f70*/  LOP3.LUT R30, R31, 0x180, RZ, 0xc0, !PT ;  /* 0x000001801f1e7812 */ /* 0x000fe200078ec0ff */
[----:B------:R-:W-:Y:S01]  /*19f80*/  IMAD.IADD R21, R21, 0x1, R3 ;  /* 0x0000000115157824 */ /* 0x000fe200078e0203 */
[----:B------:R-:W-:Y:S01]  /*19f90*/  LOP3.LUT R5, R28, 0x180, RZ, 0xc0, !PT ;  /* 0x000001801c057812 */ /* 0x000fe200078ec0ff */
[----:B------:R-:W-:Y:S01]  /*19fa0*/  IMAD.MOV.U32 R3, RZ, RZ, R48 ;  /* 0x000000ffff037224 */ /* 0x000fe200078e0030 */
[----:B------:R-:W-:Y:S01]  /*19fb0*/  LOP3.LUT R6, R7, 0x180, RZ, 0xc0, !PT ;  /* 0x0000018007067812 */ /* 0x000fe200078ec0ff */
[----:B------:R-:W5:Y:S01]  /*19fc0*/  LD.E.128 R12, desc[UR52][R12.64] ;  /* 0x000000340c0c7980 */ /* 0x000f62000c101d00 */
[----:B0-----:R-:W-:Y:S02]  /*19fd0*/  @P1 SHF.R.U32.HI R3, RZ, R49, R42 ;  /* 0x00000031ff031219 */ /* 0x001fe4000001162a */
[----:B------:R-:W-:-:S02]  /*19fe0*/  SHF.R.U64 R24, R24, 0x3, RZ ;  /* 0x0000000318187819 */ /* 0x000fc400000012ff */
[----:B------:R-:W-:Y:S02]  /*19ff0*/  SHF.R.U64 R30, R30, 0x3, RZ ;  /* 0x000000031e1e7819 */ /* 0x000fe400000012ff */
[----:B------:R-:W-:Y:S01]  /*1a000*/  SHF.R.U64 R5, R5, 0x3, RZ ;  /* 0x0000000305057819 */ /* 0x000fe200000012ff */
[----:B------:R-:W-:Y:S01]  /*1a010*/  IMAD R45, R45, UR4, RZ ;  /* 0x000000042d2d7c24 */ /* 0x000fe2000f8e02ff */
[----:B------:R-:W-:Y:S01]  /*1a020*/  SHF.R.U64 R6, R6, 0x3, RZ ;  /* 0x0000000306067819 */ /* 0x000fe200000012ff */
[----:B------:R-:W-:Y:S01]  /*1a030*/  IMAD.MOV R43, RZ, RZ, -R3 ;  /* 0x000000ffff2b7224 */ /* 0x000fe200078e0a03 */
[----:B------:R-:W-:Y:S01]  /*1a040*/  LOP3.LUT R24, R24, R25, RZ, 0x3c, !PT ;  /* 0x0000001918187212 */ /* 0x000fe200078e3cff */
[--C-:B------:R-:W-:Y:S01]  /*1a050*/  IMAD.X R25, RZ, RZ, R29.reuse, P5 ;  /* 0x000000ffff197224 */ /* 0x100fe200028e061d */
[----:B------:R-:W-:Y:S01]  /*1a060*/  LOP3.LUT R30, R30, R31, RZ, 0x3c, !PT ;  /* 0x0000001f1e1e7212 */ /* 0x000fe200078e3cff */
[--C-:B------:R-:W-:Y:S01]  /*1a070*/  IMAD.X R31, RZ, RZ, R29.reuse, P4 ;  /* 0x000000ffff1f7224 */ /* 0x100fe200020e061d */
[----:B------:R-:W-:Y:S01]  /*1a080*/  LOP3.LUT R4, R5, R28, RZ, 0x3c, !PT ;  /* 0x0000001c05047212 */ /* 0x000fe200078e3cff */
[--C-:B------:R-:W-:Y:S01]  /*1a090*/  IMAD.X R37, RZ, RZ, R29.reuse, P3 ;  /* 0x000000ffff257224 */ /* 0x100fe200018e061d */
[----:B------:R-:W-:Y:S01]  /*1a0a0*/  LOP3.LUT R36, R6, R7, RZ, 0x3c, !PT ;  /* 0x0000000706247212 */ /* 0x000fe200078e3cff */
[----:B------:R-:W-:Y:S01]  /*1a0b0*/  IMAD.MOV.U32 R5, RZ, RZ, R29 ;  /* 0x000000ffff057224 */ /* 0x000fe200078e001d */
[----:B------:R-:W-:Y:S01]  /*1a0c0*/  SHF.R.S32.HI R42, RZ, 0x1f, R3 ;  /* 0x0000001fff2a7819 */ /* 0x000fe20000011403 */
[C---:B------:R-:W-:Y:S01]  /*1a0d0*/  IMAD R45, R46.reuse, UR5, R45 ;  /* 0x000000052e2d7c24 */ /* 0x040fe2000f8e022d */
[----:B------:R-:W5:Y:S01]  /*1a0e0*/  LD.E.128 R24, desc[UR52][R24.64] ;  /* 0x0000003418187980 */ /* 0x000f62000c101d00 */
[----:B------:R-:W-:Y:S01]  /*1a0f0*/  IMAD.WIDE.U32 R20, R46, UR4, R20 ;  /* 0x000000042e147c25 */ /* 0x000fe2000f8e0014 */
[----:B------:R-:W-:-:S02]  /*1a100*/  ULDC.64 UR4, c[0x0][0xae0] ;  /* 0x0002b80000047ab9 */ /* 0x000fc40000000a00 */
[----:B------:R-:W5:Y:S01]  /*1a110*/  LD.E.128 R4, desc[UR52][R4.64] ;  /* 0x0000003404047980 */ /* 0x000f62000c101d00 */
[----:B------:R-:W-:Y:S02]  /*1a120*/  IMAD R43, R0, R43, R48 ;  /* 0x0000002b002b7224 */ /* 0x000fe400078e0230 */
[----:B------:R-:W-:Y:S01]  /*1a130*/  IMAD.IADD R21, R21, 0x1, R45 ;  /* 0x0000000115157824 */ /* 0x000fe200078e022d */
[----:B------:R-:W5:Y:S01]  /*1a140*/  LD.E.128 R28, desc[UR52][R30.64] ;  /* 0x000000341e1c7980 */ /* 0x000f62000c101d00 */
[----:B------:R-:W-:Y:S01]  /*1a150*/  IMAD R42, R42, UR4, RZ ;  /* 0x000000042a2a7c24 */ /* 0x000fe2000f8e02ff */
[----:B------:R-:W-:Y:S02]  /*1a160*/  SHF.R.S32.HI R0, RZ, 0x1f, R43 ;  /* 0x0000001fff007819 */ /* 0x000fe4000001142b */
[----:B------:R-:W5:Y:S01]  /*1a170*/  LD.E.128 R36, desc[UR52][R36.64] ;  /* 0x0000003424247980 */ /* 0x000f62000c101d00 */
[C---:B------:R-:W-:Y:S01]  /*1a180*/  IMAD R45, R3.reuse, UR5, R42 ;  /* 0x00000005032d7c24 */ /* 0x040fe2000f8e022a */
[----:B------:R-:W-:Y:S01]  /*1a190*/  @!PT LDS RZ, [RZ] ;  /* 0x00000000fffff984 */ /* 0x000fe20000000800 */
[----:B------:R-:W-:Y:S01]  /*1a1a0*/  @!PT LDS RZ, [RZ] ;  /* 0x00000000fffff984 */ /* 0x000fe20000000800 */
[----:B------:R-:W-:Y:S01]  /*1a1b0*/  @!PT LDS RZ, [RZ] ;  /* 0x00000000fffff984 */ /* 0x000fe20000000800 */
[----:B------:R-:W-:Y:S01]  /*1a1c0*/  @!PT LDS RZ, [RZ] ;  /* 0x00000000fffff984 */ /* 0x000fe20000000800 */
[----:B------:R0:W-:Y:S06]  /*1a1d0*/  MEMBAR.ALL.CTA ;  /* 0x0000000000007992 */ /* 0x0001ec0000008000 */
[----:B0-----:R-:W0:Y:S01]  /*1a1e0*/  FENCE.VIEW.ASYNC.S ;  /* 0x00000000000073c6 */ /* 0x001e220000000000 */
[----:B------:R-:W-:Y:S01]  /*1a1f0*/  IMAD.WIDE.U32 R20, R3, UR4, R20 ;  /* 0x0000000403147c25 */ /* 0x000fe2000f8e0014 */
[----:B------:R-:W-:-:S03]  /*1a200*/  ULDC.64 UR4, c[0x0][0xad8] ;  /* 0x0002b60000047ab9 */ /* 0x000fc60000000a00 */
[----:B------:R-:W-:Y:S02]  /*1a210*/  IMAD.IADD R21, R21, 0x1, R45 ;  /* 0x0000000115157824 */ /* 0x000fe400078e022d */
[----:B------:R-:W-:Y:S02]  /*1a220*/  IMAD R0, R0, UR4, RZ ;  /* 0x0000000400007c24 */ /* 0x000fe4000f8e02ff */
[----:B------:R-:W-:Y:S02]  /*1a230*/  IMAD.IADD R46, R32, 0x1, R52 ;  /* 0x00000001202e7824 */ /* 0x000fe400078e0234 */
[C---:B------:R-:W-:Y:S02]  /*1a240*/  IMAD R3, R43.reuse, UR5, R0 ;  /* 0x000000052b037c24 */ /* 0x040fe4000f8e0200 */
[----:B------:R-:W-:Y:S01]  /*1a250*/  IMAD.WIDE.U32 R20, R43, UR4, R20 ;  /* 0x000000042b147c25 */ /* 0x000fe2000f8e0014 */
[----:B------:R-:W-:Y:S01]  /*1a260*/  ISETP.GE.AND P0, PT, R46, R47, PT ;  /* 0x0000002f2e00720c */ /* 0x000fe20003f06270 */
[----:B------:R-:W-:-:S02]  /*1a270*/  ULDC.64 UR4, c[0x0][0xa80] ;  /* 0x0002a00000047ab9 */ /* 0x000fc40000000a00 */
[----:B------:R-:W-:Y:S01]  /*1a280*/  IMAD.IADD R3, R21, 0x1, R3 ;  /* 0x0000000115037824 */ /* 0x000fe200078e0203 */
[----:B------:R-:W-:Y:S01]  /*1a290*/  LEA R32, P1, R20, UR4, 0x1 ;  /* 0x0000000414207c11 */ /* 0x000fe2000f8208ff */
[----:B------:R-:W-:-:S03]  /*1a2a0*/  VIADD R0, R2, 0x2d820 ;  /* 0x0002d82002007836 */ /* 0x000fc60000000000 */
[----:B------:R-:W-:Y:S02]  /*1a2b0*/  LEA.HI.X R3, R20, UR5, R3, 0x1, P1 ;  /* 0x0000000514037c11 */ /* 0x000fe400088f0c03 */
[----:B------:R-:W-:Y:S01]  /*1a2c0*/  PRMT R0, RZ, 0x654, R0 ;  /* 0x00000654ff007816 */ /* 0x000fe20000000000 */
[----:B------:R-:W-:Y:S01]  /*1a2d0*/  VIADD R51, R40, 0x20 ;  /* 0x0000002028337836 */ /* 0x000fe20000000000 */
[----:B0-----:R0:W1:Y:S02]  /*1a2e0*/  SHFL.IDX PT, R42, R32, RZ, 0x1c1f ;  /* 0x001c1fff202a7589 */ /* 0x00106400000e0000 */
        /* <DEDUP_REMOVED lines=17> */
.L_x_1566:
[----:B------:R-:W-:Y:S05]  /*1a400*/  BSYNC B1 ;  /* 0x0000000000017941 */ /* 0x000fea0003800000 */
.L_x_1565:
[----:B0-----:R-:W-:Y:S01]  /*1a410*/  VIADD R0, R46, 0x60 ;  /* 0x000000602e007836 */ /* 0x001fe20000000000 */
[----:B---3-5:R0:W3:Y:S04]  /*1a420*/  SHFL.IDX PT, R7, R3, 0x1, 0x1c1f ;  /* 0x003c1f0003077f89 */ /* 0x0280e800000e0000 */
        /* <DEDUP_REMOVED lines=17> */
.L_x_1563:
[----:B------:R-:W2:Y:S01]  /*1a540*/  LDL R10, [R1+0x74] ;  /* 0x00007400010a7983 */ /* 0x000ea20000100800 */
[----:B------:R-:W-:Y:S01]  /*1a550*/  ULDC.64 UR4, c[0x0][0xc00] ;  /* 0x0003000000047ab9 */ /* 0x000fe20000000a00 */
[----:B------:R-:W2:Y:S01]  /*1a560*/  LDC.64 R4, c[0x0][0xc00] ;  /* 0x00030000ff047b82 */ /* 0x000ea20000000a00 */
[----:B------:R-:W-:Y:S01]  /*1a570*/  ISETP.NE.U32.AND P0, PT, RZ, UR4, PT ;  /* 0x00000004ff007c0c */ /* 0x000fe2000bf05070 */
[----:B------:R-:W-:-:S03]  /*1a580*/  IMAD.MOV.U32 R0, RZ, RZ, RZ ;  /* 0x000000ffff007224 */ /* 0x000fc600078e00ff */
[----:B------:R-:W-:Y:S01]  /*1a590*/  ISETP.NE.AND.EX P0, PT, RZ, UR5, PT, P0 ;  /* 0x00000005ff007c0c */ /* 0x000fe2000bf05300 */
[----:B------:R-:W-:Y:S02]  /*1a5a0*/  ULDC.64 UR4, c[0x0][0xc08] ;  /* 0x0003020000047ab9 */ /* 0x000fe40000000a00 */
[----:B------:R-:W-:Y:S01]  /*1a5b0*/  ISETP.NE.U32.AND P1, PT, RZ, UR4, PT ;  /* 0x00000004ff007c0c */ /* 0x000fe2000bf25070 */
[----:B------:R-:W3:Y:S03]  /*1a5c0*/  LDC R27, c[0x0][0xbe8] ;  /* 0x0002fa00ff1b7b82 */ /* 0x000ee60000000800 */
[----:B------:R-:W-:-:S13]  /*1a5d0*/  ISETP.NE.AND.EX P1, PT, RZ, UR5, PT, P1 ;  /* 0x00000005ff007c0c */ /* 0x000fda000bf25310 */
[----:B------:R-:W4:Y:S01]  /*1a5e0*/  @P1 LDC.64 R6, c[0x0][0xc08] ;  /* 0x00030200ff061b82 */ /* 0x000f220000000a00 */
[----:B------:R-:W-:Y:S02]  /*1a5f0*/  ULDC UR4, c[0x0][0xa88] ;  /* 0x0002a20000047ab9 */ /* 0x000fe40000000800 */
[----:B------:R-:W-:Y:S02]  /*1a600*/  IMAD.U32 R8, RZ, RZ, UR4 ;  /* 0x00000004ff087e24 */ /* 0x000fe4000f8e00ff */
[----:B--2---:R-:W-:-:S04]  /*1a610*/  IMAD.WIDE R4, R10, 0x4, R4 ;  /* 0x000000040a047825 */ /* 0x004fc800078e0204 */
[----:B----4-:R-:W-:Y:S01]  /*1a620*/  @P1 IMAD.WIDE R6, R10, 0x4, R6 ;  /* 0x000000040a061825 */ /* 0x010fe200078e0206 */
[----:B------:R2:W5:Y:S04]  /*1a630*/  @P0 LDG.E R0, desc[UR52][R4.64] ;  /* 0x0000003404000981 */ /* 0x000568000c1e1900 */
[----:B------:R2:W5:Y:S01]  /*1a640*/  @P1 LDG.E R8, desc[UR52][R6.64] ;  /* 0x0000003406081981 */ /* 0x000562000c1e1900 */
[----:B---3--:R-:W-:Y:S02]  /*1a650*/  ISETP.NE.AND P2, PT, R27, 0x1, PT ;  /* 0x000000011b00780c */ /* 0x008fe40003f45270 */
[----:B------:R-:W-:Y:S02]  /*1a660*/  ISETP.GE.AND P3, PT, R54, 0xc0, PT ;  /* 0x000000c03600780c */ /* 0x000fe40003f66270 */
[----:B------:R-:W-:-:S09]  /*1a670*/  SHF.R.S32.HI R9, RZ, 0x1f, R10 ;  /* 0x0000001fff097819 */ /* 0x000fd2000001140a */
[----:B------:R-:W3:Y:S08]  /*1a680*/  @P2 LDC R20, c[0x0][0xbec] ;  /* 0x0002fb00ff142b82 */ /* 0x000ef00000000800 */
[----:B------:R-:W4:Y:S01]  /*1a690*/  @P2 LDC R29, c[0x0][0xbf0] ;  /* 0x0002fc00ff1d2b82 */ /* 0x000f220000000800 */
[----:B--2---:R-:W-:Y:S05]  /*1a6a0*/  @P1 BRA `(.L_x_1568) ;  /* 0x0000000000101947 */ /* 0x004fea0003800000 */
[----:B------:R-:W-:Y:S05]  /*1a6b0*/  @!P0 BRA `(.L_x_1568) ;  /* 0x00000000000c8947 */ /* 0x000fea0003800000 */
[----:B------:R-:W2:Y:S04]  /*1a6c0*/  LDG.E R7, desc[UR52][R4.64] ;  /* 0x0000003404077981 */ /* 0x000ea8000c1e1900 */
[----:B-----5:R-:W2:Y:S02]  /*1a6d0*/  LDG.E R8, desc[UR52][R4.64+0x4] ;  /* 0x0000043404087981 */ /* 0x020ea4000c1e1900 */
[----:B--2---:R-:W-:-:S07]  /*1a6e0*/  IMAD.IADD R8, R8, 0x1, -R7 ;  /* 0x0000000108087824 */ /* 0x004fce00078e0a07 */
.L_x_1568:
[----:B------:R-:W2:Y:S04]  /*1a6f0*/  LDL R26, [R1+0x70] ;  /* 0x00007000011a7983 */ /* 0x000ea80000100800 */
[----:B------:R0:W5:Y:S01]  /*1a700*/  LDL R24, [R1+0x28] ;  /* 0x0000280001187983 */ /* 0x0001620000100800 */
[----:B------:R-:W-:Y:S01]  /*1a710*/  BSSY B1, `(.L_x_1569) ;  /* 0x000002d000017945 */ /* 0x000fe20003800000 */
[----:B------:R-:W-:Y:S02]  /*1a720*/  SEL R15, R10, RZ, !P0 ;  /* 0x000000ff0a0f7207 */ /* 0x000fe40004000000 */
[----:B------:R-:W-:Y:S02]  /*1a730*/  SEL R14, R9, RZ, !P0 ;  /* 0x000000ff090e7207 */ /* 0x000fe40004000000 */
[----:B-----5:R-:W-:-:S02]  /*1a740*/  SHF.R.S32.HI R13, RZ, 0x1f, R0 ;  /* 0x0000001fff0d7819 */ /* 0x020fc40000011400 */
[----:B--2---:R-:W-:Y:S01]  /*1a750*/  SHF.R.S32.HI R12, RZ, 0x1f, R26 ;  /* 0x0000001fff0c7819 */ /* 0x004fe2000001141a */
[----:B0-----:R-:W-:Y:S06]  /*1a760*/  @P3 BRA `(.L_x_1570) ;  /* 0x00000000009c3947 */ /* 0x001fec0003800000 */
[----:B------:R-:W0:Y:S01]  /*1a770*/  S2R R5, SR_TID.X ;  /* 0x0000000000057919 */ /* 0x000e220000002100 */
[----:B------:R-:W2:Y:S02]  /*1a780*/  LDC R11, c[0x0][0xbe8] ;  /* 0x0002fa00ff0b7b82 */ /* 0x000ea40000000800 */
[----:B--2---:R-:W-:Y:S01]  /*1a790*/  IMAD R4, R8, R11, RZ ;  /* 0x0000000b08047224 */ /* 0x004fe200078e02ff */
[----:B0-----:R-:W-:-:S04]  /*1a7a0*/  IADD3 R10, R24, -0x80, R5 ;  /* 0xffffff80180a7810 */ /* 0x001fc80007ffe005 */
        /* <DEDUP_REMOVED lines=35> */
.L_x_1570:
[----:B------:R-:W-:Y:S05]  /*1a9e0*/  BSYNC B1 ;  /* 0x0000000000017941 */ /* 0x000fea0003800000 */
.L_x_1569:
[----:B------:R-:W-:Y:S01]  /*1a9f0*/  ULDC.64 UR4, c[0x0][0xaa0] ;  /* 0x0002a80000047ab9 */ /* 0x000fe20000000a00 */
[----:B------:R-:W-:Y:S01]  /*1aa00*/  SHF.R.S32.HI R36, RZ, 0x2, R36 ;  /* 0x00000002ff247819 */ /* 0x000fe20000011424 */
[----:B0-----:R-:W-:Y:S01]  /*1aa10*/  IMAD R5, R13, UR4, RZ ;  /* 0x000000040d057c24 */ /* 0x001fe2000f8e02ff */
[----:B------:R-:W-:-:S03]  /*1aa20*/  SHF.R.S32.HI R10, RZ, 0x1f, R41 ;  /* 0x0000001fff0a7819 */ /* 0x000fc60000011429 */
[C---:B------:R-:W-:Y:S02]  /*1aa30*/  IMAD R7, R0.reuse, UR5, R5 ;  /* 0x0000000500077c24 */ /* 0x040fe4000f8e0205 */
[----:B------:R-:W-:Y:S02]  /*1aa40*/  IMAD R3, R3, 0x60, R36 ;  /* 0x0000006003037824 */ /* 0x000fe400078e0224 */
[----:B------:R-:W-:Y:S01]  /*1aa50*/  IMAD.WIDE.U32 R4, R0, UR4, RZ ;  /* 0x0000000400047c25 */ /* 0x000fe2000f8e00ff */
[----:B------:R-:W-:-:S03]  /*1aa60*/  ULDC.64 UR4, c[0x0][0xae8] ;  /* 0x0002ba0000047ab9 */ /* 0x000fc60000000a00 */
[----:B------:R-:W-:Y:S02]  /*1aa70*/  IMAD.IADD R9, R24, 0x1, R3 ;  /* 0x0000000118097824 */ /* 0x000fe400078e0203 */
[----:B------:R-:W-:Y:S02]  /*1aa80*/  IMAD.IADD R5, R5, 0x1, R7 ;  /* 0x0000000105057824 */ /* 0x000fe400078e0207 */
[----:B------:R-:W-:Y:S02]  /*1aa90*/  IMAD R6, R12, UR4, RZ ;  /* 0x000000040c067c24 */ /* 0x000fe4000f8e02ff */
[----:B---3--:R-:W-:-:S04]  /*1aaa0*/  @P2 IMAD.HI.U32 R0, R9, R20, RZ ;  /* 0x0000001409002227 */ /* 0x008fc800078e00ff */
[C---:B------:R-:W-:Y:S02]  /*1aab0*/  IMAD R7, R26.reuse, UR5, R6 ;  /* 0x000000051a077c24 */ /* 0x040fe4000f8e0206 */
[----:B------:R-:W-:Y:S01]  /*1aac0*/  IMAD.WIDE.U32 R4, R26, UR4, R4 ;  /* 0x000000041a047c25 */ /* 0x000fe2000f8e0004 */
[----:B------:R-:W-:-:S03]  /*1aad0*/  ULDC.64 UR4, c[0x0][0xaf0] ;  /* 0x0002bc0000047ab9 */ /* 0x000fc60000000a00 */
[----:B------:R-:W-:Y:S01]  /*1aae0*/  IMAD.MOV.U32 R3, RZ, RZ, R9 ;  /* 0x000000ffff037224 */ /* 0x000fe200078e0009 */
[----:B----4-:R-:W-:Y:S01]  /*1aaf0*/  @P2 SHF.R.U32.HI R3, RZ, R29, R0 ;  /* 0x0000001dff032219 */ /* 0x010fe20000011600 */
        /* <DEDUP_REMOVED lines=14> */
[----:B------:R-:W-:Y:S02]  /*1abe0*/  IMAD.IADD R5, R5, 0x1, R9 ;  /* 0x0000000105057824 */ /* 0x000fe400078e0209 */
[----:B------:R-:W-:Y:S02]  /*1abf0*/  IMAD R0, R0, UR4, RZ ;  /* 0x0000000400007c24 */ /* 0x000fe4000f8e02ff */
[----:B------:R-:W-:-:S04]  /*1ac00*/  IMAD.WIDE.U32 R4, R7, UR4, R4 ;  /* 0x0000000407047c25 */ /* 0x000fc8000f8e0004 */
[----:B------:R-:W-:Y:S01]  /*1ac10*/  IMAD R3, R7, UR5, R0 ;  /* 0x0000000507037c24 */ /* 0x000fe2000f8e0200 */
[----:B------:R-:W-:Y:S01]  /*1ac20*/  ULDC.64 UR4, c[0x0][0xa80] ;  /* 0x0002a00000047ab9 */ /* 0x000fe20000000a00 */
[----:B------:R-:W-:Y:S01]  /*1ac30*/  VIADD R7, R40, 0x20 ;  /* 0x0000002028077836 */ /* 0x000fe20000000000 */
[C---:B------:R-:W-:Y:S01]  /*1ac40*/  LEA R0, P0, R4.reuse, UR4, 0x1 ;  /* 0x0000000404007c11 */ /* 0x040fe2000f8008ff */
[----:B------:R-:W-:Y:S01]  /*1ac50*/  IMAD.IADD R3, R5, 0x1, R3 ;  /* 0x0000000105037824 */ /* 0x000fe200078e0203 */
[----:B------:R-:W-:Y:S02]  /*1ac60*/  UMOV UR4, 0xffffffff ;  /* 0xffffffff00047882 */ /* 0x000fe40000000000 */
[----:B------:R-:W-:Y:S02]  /*1ac70*/  SHF.R.S32.HI R20, RZ, 0x1f, R7 ;  /* 0x0000001fff147819 */ /* 0x000fe40000011407 */
[----:B------:R-:W-:Y:S01]  /*1ac80*/  LEA.HI.X R4, R4, UR5, R3, 0x1, P0 ;  /* 0x0000000504047c11 */ /* 0x000fe200080f0c03 */
[----:B------:R-:W-:Y:S06]  /*1ac90*/  BRA.DIV UR4, `(.L_x_1571) ;  /* 0x0000008604187947 */ /* 0x000fec000b800000 */
[----:B------:R0:W2:Y:S04]  /*1aca0*/  SHFL.IDX PT, R3, R4, RZ, 0x1c1f ;  /* 0x001c1fff04037589 */ /* 0x0000a800000e0000 */
[----:B------:R0:W3:Y:S02]  /*1acb0*/  SHFL.IDX PT, R14, R0, RZ, 0x1c1f ;  /* 0x001c1fff000e7589 */ /* 0x0000e400000e0000 */
.L_x_1749:
[----:B------:R-:W-:Y:S01]  /*1acc0*/  IMAD R27, R8, R27, RZ ;  /* 0x0000001b081b7224 */ /* 0x000fe200078e02ff */
[----:B------:R-:W-:Y:S01]  /*1acd0*/  BSSY B1, `(.L_x_1572) ;  /* 0x0000011000017945 */ /* 0x000fe20003800000 */
[----:B------:R-:W-:-:S05]  /*1ace0*/  IMAD.IADD R6, R36, 0x1, R24 ;  /* 0x0000000124067824 */ /* 0x000fca00078e0218 */
[----:B------:R-:W-:-:S13]  /*1acf0*/  ISETP.GE.AND P0, PT, R6, R27, PT ;  /* 0x0000001b0600720c */ /* 0x000fda0003f06270 */
[----:B------:R-:W-:Y:S05]  /*1ad00*/  @P0 BRA `(.L_x_1573) ;  /* 0x0000000000340947 */ /* 0x000fea0003800000 */
[----:B------:R-:W-:Y:S02]  /*1ad10*/  ULDC UR4, c[0x0][0xac8] ;  /* 0x0002b20000047ab9 */ /* 0x000fe40000000800 */
[----:B------:R-:W-:Y:S02]  /*1ad20*/  ISETP.GE.AND P2, PT, R40, UR4, PT ;  /* 0x0000000428007c0c */ /* 0x000fe4000bf46270 */
[----:B------:R-:W-:Y:S02]  /*1ad30*/  ISETP.GE.AND P3, PT, R7, UR4, PT ;  /* 0x0000000407007c0c */ /* 0x000fe4000bf66270 */
[----:B------:R-:W-:-:S09]  /*1ad40*/  ISETP.GE.AND P4, PT, R41, UR4, PT ;  /* 0x0000000429007c0c */ /* 0x000fd2000bf86270 */
[----:B--2---:R-:W-:Y:S02]  /*1ad50*/  @!P2 IMAD.MOV.U32 R15, RZ, RZ, R3 ;  /* 0x000000ffff0fa224 */ /* 0x004fe400078e0003 */
[-C--:B---3--:R-:W-:Y:S02]  /*1ad60*/  @!P3 LEA R12, P0, R7, R14.reuse, 0x1 ;  /* 0x0000000e070cb211 */ /* 0x088fe400078008ff */
[----:B------:R-:W-:Y:S01]  /*1ad70*/  @!P4 LEA R24, P1, R41, R14, 0x1 ;  /* 0x0000000e2918c211 */ /* 0x000fe200078208ff */
[----:B------:R-:W-:Y:S01]  /*1ad80*/  @!P2 IMAD.WIDE R8, R40, 0x2, R14 ;  /* 0x000000022808a825 */ /* 0x000fe200078e020e */
[-C--:B------:R-:W-:Y:S02]  /*1ad90*/  @!P3 LEA.HI.X R13, R7, R3.reuse, R20, 0x1, P0 ;  /* 0x00000003070db211 */ /* 0x080fe400000f0c14 */
[----:B------:R-:W-:Y:S02]  /*1ada0*/  @!P4 LEA.HI.X R25, R41, R3, R10, 0x1, P1 ;  /* 0x000000032919c211 */ /* 0x000fe400008f0c0a */
[----:B------:R4:W-:Y:S04]  /*1adb0*/  @!P2 ST.E.128 desc[UR52][R8.64], RZ ;  /* 0x000000ff0800a985 */ /* 0x0009e8000c101d34 */
[----:B------:R4:W-:Y:S04]  /*1adc0*/  @!P3 ST.E.128 desc[UR52][R12.64], RZ ;  /* 0x000000ff0c00b985 */ /* 0x0009e8000c101d34 */
[----:B------:R4:W-:Y:S02]  /*1add0*/  @!P4 ST.E.128 desc[UR52][R24.64], RZ ;  /* 0x000000ff1800c985 */ /* 0x0009e4000c101d34 */
.L_x_1573:
[----:B------:R-:W-:Y:S05]  /*1ade0*/  BSYNC B1 ;  /* 0x0000000000017941 */ /* 0x000fea0003800000 */
.L_x_1572:
[----:B------:R-:W-:-:S03]  /*1adf0*/  UMOV UR4, 0xffffffff ;  /* 0xffffffff00047882 */ /* 0x000fc60000000000 */
[----:B------:R-:W-:Y:S05]  /*1ae00*/  BRA.DIV UR4, `(.L_x_1574) ;  /* 0x0000008204f07947 */ /* 0x000fea000b800000 */
[----:B--2---:R2:W0:Y:S04]  /*1ae10*/  SHFL.IDX PT, R3, R4, 0x1, 0x1c1f ;  /* 0x003c1f0004037f89 */ /* 0x00442800000e0000 */
[----:B---3--:R2:W3:Y:S02]  /*1ae20*/  SHFL.IDX PT, R14, R0, 0x1, 0x1c1f ;  /* 0x003c1f00000e7f89 */ /* 0x0084e400000e0000 */
.L_x_1753:
[----:B0-2---:R-:W-:-:S05]  /*1ae30*/  VIADD R0, R6, 0x60 ;  /* 0x0000006006007836 */ /* 0x005fca0000000000 */
[----:B------:R-:W-:-:S13]  /*1ae40*/  ISETP.GE.AND P0, PT, R0, R27, PT ;  /* 0x0000001b0000720c */ /* 0x000fda0003f06270 */
[----:B------:R-:W-:Y:S05]  /*1ae50*/  @P0 BRA `(.L_x_1567) ;  /* 0x0000000000340947 */ /* 0x000fea0003800000 */
[----:B------:R-:W-:Y:S02]  /*1ae60*/  ULDC UR4, c[0x0][0xac8] ;  /* 0x0002b20000047ab9 */ /* 0x000fe40000000800 */
[----:B------:R-:W-:Y:S02]  /*1ae70*/  ISETP.GE.AND P2, PT, R40, UR4, PT ;  /* 0x0000000428007c0c */ /* 0x000fe4000bf46270 */
[----:B------:R-:W-:Y:S02]  /*1ae80*/  ISETP.GE.AND P3, PT, R7, UR4, PT ;  /* 0x0000000407007c0c */ /* 0x000fe4000bf66270 */
[----:B------:R-:W-:-:S09]  /*1ae90*/  ISETP.GE.AND P4, PT, R41, UR4, PT ;  /* 0x0000000429007c0c */ /* 0x000fd2000bf86270 */
[----:B------:R-:W-:Y:S02]  /*1aea0*/  @!P2 IMAD.MOV.U32 R15, RZ, RZ, R3 ;  /* 0x000000ffff0fa224 */ /* 0x000fe400078e0003 */
[-C--:B---3--:R-:W-:Y:S02]  /*1aeb0*/  @!P3 LEA R6, P0, R7, R14.reuse, 0x1 ;  /* 0x0000000e0706b211 */ /* 0x088fe400078008ff */
[----:B----4-:R-:W-:Y:S01]  /*1aec0*/  @!P4 LEA R8, P1, R41, R14, 0x1 ;  /* 0x0000000e2908c211 */ /* 0x010fe200078208ff */
[----:B------:R-:W-:Y:S01]  /*1aed0*/  @!P2 IMAD.WIDE R4, R40, 0x2, R14 ;  /* 0x000000022804a825 */ /* 0x000fe200078e020e */
[-C--:B------:R-:W-:Y:S02]  /*1aee0*/  @!P3 LEA.HI.X R7, R7, R3.reuse, R20, 0x1, P0 ;  /* 0x000000030707b211 */ /* 0x080fe400000f0c14 */
[----:B------:R-:W-:Y:S02]  /*1aef0*/  @!P4 LEA.HI.X R9, R41, R3, R10, 0x1, P1 ;  /* 0x000000032909c211 */ /* 0x000fe400008f0c0a */
[----:B------:R0:W-:Y:S04]  /*1af00*/  @!P2 ST.E.128 desc[UR52][R4.64], RZ ;  /* 0x000000ff0400a985 */ /* 0x0001e8000c101d34 */
[----:B------:R0:W-:Y:S04]  /*1af10*/  @!P3 ST.E.128 desc[UR52][R6.64], RZ ;  /* 0x000000ff0600b985 */ /* 0x0001e8000c101d34 */
[----:B------:R0:W-:Y:S02]  /*1af20*/  @!P4 ST.E.128 desc[UR52][R8.64], RZ ;  /* 0x000000ff0800c985 */ /* 0x0001e4000c101d34 */
.L_x_1567:
[----:B------:R-:W-:Y:S05]  /*1af30*/  BSYNC B0 ;  /* 0x0000000000007941 */ /* 0x000fea0003800000 */
.L_x_1562:
[----:B------:R-:W-:Y:S02]  /*1af40*/  ULDC UR4, c[0x0][0xc3c] ;  /* 0x00030f0000047ab9 */ /* 0x000fe40000000800 */
[----:B-1----:R-:W-:-:S13]  /*1af50*/  ISETP.GE.AND P0, PT, R35, UR4, PT ;  /* 0x0000000423007c0c */ /* 0x002fda000bf06270 */
[----:B------:R-:W-:Y:S05]  /*1af60*/  @!P0 BRA `(.L_x_1575) ;  /* 0xfffffe6000e48947 */ /* 0x000fea000383ffff */
[----:B------:R-:W-:Y:S05]  /*1af70*/  BRA `(.L_x_1359) ;  /* 0x0000007400447947 */ /* 0x000fea0003800000 */
.L_x_1357:
        /* <DEDUP_REMOVED lines=16> */
.L_x_1576:
        /* <DEDUP_REMOVED lines=38> */
[----:B------:R-:W-:Y:S01]  /*1b2e0*/  IMAD.MOV.U32 R4, RZ, RZ, R3 ;  /* 0x000000ffff047224 */ /* 0x000fe200078e0003 */
[----:B------:R-:W-:Y:S01]  /*1b2f0*/  UMOV UR4, URZ ;  /* 0x0000003f00047c82 */ /* 0x000fe20008000000 */
[----:B------:R-:W-:Y:S01]  /*1b300*/  ULDC UR7, c[0x0][0xc3c] ;  /* 0x00030f0000077ab9 */ /* 0x000fe20000000800 */
[----:B------:R-:W-:-:S05]  /*1b310*/  ULDC UR5, c[0x0][0xc38] ;  /* 0x00030e0000057ab9 */ /* 0x000fca0000000800 */
.L_x_1582:
        /* <DEDUP_REMOVED lines=12> */
.L_x_1581:
[----:B------:R-:W-:Y:S05]  /*1b3e0*/  BSYNC B0 ;  /* 0x0000000000007941 */ /* 0x000fea0003800000 */
.L_x_1580:
        /* <DEDUP_REMOVED lines=21> */
.L_x_1578:
        /* <DEDUP_REMOVED lines=16> */
[----:B------:R-:W0:Y:S02]  /*1b640*/  F2I.FTZ.U32.TRUNC.NTZ R3, R11 ;  /* 0x0000000b00037305 */ /* 0x000e24000021f000 */
[----:B0-----:R-:W-:Y:S01]  /*1b650*/  IMAD.MOV R11, RZ, RZ, -R3 ;  /* 0x000000ffff0b7224 */ /* 0x001fe200078e0a03 */
[----:B------:R-:W-:Y:S06]  /*1b660*/  @!P0 BRA `(.L_x_1583) ;  /* 0x0000000000088947 */ /* 0x000fec0003800000 */
[----:B------:R-:W-:-:S05]  /*1b670*/  VIADD R9, R15, 0xffffffff ;  /* 0xffffffff0f097836 */ /* 0x000fca0000000000 */
[----:B------:R0:W1:Y:S02]  /*1b680*/  SHFL.IDX PT, R16, R6, R9, 0x1f ;  /* 0x00001f0906107589 */ /* 0x00006400000e0000 */
.L_x_1583:
[----:B-1----:R-:W-:Y:S01]  /*1b690*/  IMAD R16, R16, UR5, R13 ;  /* 0x0000000510107c24 */ /* 0x002fe2000f8e020d */
[----:B------:R-:W-:Y:S01]  /*1b6a0*/  IABS R10, R4 ;  /* 0x00000004000a7213 */ /* 0x000fe20000000000 */
[----:B------:R-:W-:Y:S02]  /*1b6b0*/  IMAD R11, R11, R8, RZ ;  /* 0x000000080b0b7224 */ /* 0x000fe400078e02ff */
[----:B------:R-:W-:Y:S01]  /*1b6c0*/  IMAD.MOV.U32 R2, RZ, RZ, RZ ;  /* 0x000000ffff027224 */ /* 0x000fe200078e00ff */
[----:B0-----:R-:W-:Y:S01]  /*1b6d0*/  IADD3 R9, -R16, UR6, RZ ;  /* 0x0000000610097c10 */ /* 0x001fe2000fffe1ff */
[----:B------:R-:W-:Y:S02]  /*1b6e0*/  IMAD.MOV R10, RZ, RZ, -R10 ;  /* 0x000000ffff0a7224 */ /* 0x000fe400078e0a0a */
[----:B------:R-:W-:Y:S01]  /*1b6f0*/  IMAD.HI.U32 R2, R3, R11, R2 ;  /* 0x0000000b03027227 */ /* 0x000fe200078e0002 */
[----:B------:R-:W-:-:S05]  /*1b700*/  IABS R6, R9 ;  /* 0x0000000900067213 */ /* 0x000fca0000000000 */
        /* <DEDUP_REMOVED lines=27> */
[----:B------:R-:W-:Y:S01]  /*1b8c0*/  IMAD R9, R11, R8, RZ ;  /* 0x000000080b097224 */ /* 0x000fe200078e02ff */
[----:B------:R-:W-:-:S03]  /*1b8d0*/  IABS R11, R4 ;  /* 0x00000004000b7213 */ /* 0x000fc60000000000 */
[----:B------:R-:W-:-:S04]  /*1b8e0*/  IMAD.HI.U32 R2, R3, R9, R2 ;  /* 0x0000000903027227 */ /* 0x000fc800078e0002 */
[----:B------:R-:W-:Y:S02]  /*1b8f0*/  IMAD.MOV.U32 R9, RZ, RZ, R11 ;  /* 0x000000ffff097224 */ /* 0x000fe400078e000b */
        /* <DEDUP_REMOVED lines=19> */
.L_x_1579:
[----:B------:R-:W-:Y:S02]  /*1ba30*/  IMAD.MOV.U32 R17, RZ, RZ, RZ ;  /* 0x000000ffff117224 */ /* 0x000fe400078e00ff */
[----:B------:R-:W-:Y:S02]  /*1ba40*/  IMAD.U32 R16, RZ, RZ, UR6 ;  /* 0x00000006ff107e24 */ /* 0x000fe4000f8e00ff */
[----:B------:R-:W-:-:S07]  /*1ba50*/  IMAD.MOV.U32 R18, RZ, RZ, RZ ;  /* 0x000000ffff127224 */ /* 0x000fce00078e00ff */
.L_x_1584:
[----:B------:R-:W-:-:S13]  /*1ba60*/  ISETP.NE.AND P0, PT, R5, RZ, PT ;  /* 0x000000ff0500720c */ /* 0x000fda0003f05270 */
[----:B------:R-:W0:Y:S01]  /*1ba70*/  @!P0 S2R R3, SR_CgaCtaId ;  /* 0x0000000000038919 */ /* 0x000e220000008800 */
[----:B------:R-:W-:-:S04]  /*1ba80*/  @!P0 MOV R0, 0x400 ;  /* 0x0000040000008802 */ /* 0x000fc80000000f00 */
[----:B0-----:R-:W-:-:S05]  /*1ba90*/  @!P0 LEA R0, R3, R0, 0x18 ;  /* 0x0000000003008211 */ /* 0x001fca00078ec0ff */
[----:B------:R1:W-:Y:S01]  /*1baa0*/  @!P0 STS.128 [R0+0x2d8d0], R16 ;  /* 0x02d8d01000008388 */ /* 0x0003e20000000c00 */
[----:B------:R-:W-:Y:S06]  /*1bab0*/  BAR.ARV 0x5, 0x200 ;  /* 0x0148000000007b1d */ /* 0x000fec0000002000 */
.L_x_1577:
[----:B-1----:R-:W-:Y:S01]  /*1bac0*/  IMAD.MOV.U32 R0, RZ, RZ, 0x1 ;  /* 0x00000001ff007424 */ /* 0x002fe200078e00ff */
[----:B------:R-:W-:Y:S01]  /*1bad0*/  ULDC UR4, c[0x0][0xc3c] ;  /* 0x00030f0000047ab9 */ /* 0x000fe20000000800 */
[----:B------:R-:W-:Y:S01]  /*1bae0*/  IMAD.MOV.U32 R25, RZ, RZ, RZ ;  /* 0x000000ffff197224 */ /* 0x000fe200078e00ff */
[----:B0-----:R-:W-:Y:S02]  /*1baf0*/  ISETP.GE.AND P0, PT, R19, UR4, PT ;  /* 0x0000000413007c0c */ /* 0x001fe4000bf06270 */
[----:B------:R0:W-:Y:S04]  /*1bb00*/  STL [R1], R0 ;  /* 0x0000000001007387 */ /* 0x0001e80000100800 */
[----:B------:R0:W-:Y:S07]  /*1bb10*/  STL [R1+0x4c], RZ ;  /* 0x00004cff01007387 */ /* 0x0001ee0000100800 */
[----:B------:R-:W-:Y:S05]  /*1bb20*/  @P0 BRA `(.L_x_1585) ;  /* 0x0000006400740947 */ /* 0x000fea0003800000 */
[----:B------:R-:W1:Y:S01]  /*1bb30*/  S2R R7, SR_TID.X ;  /* 0x0000000000077919 */ /* 0x000e620000002100 */
[----:B------:R-:W2:Y:S01]  /*1bb40*/  S2UR UR5, SR_CgaCtaId ;  /* 0x00000000000579c3 */ /* 0x000ea20000008800 */
[----:B------:R-:W-:Y:S01]  /*1bb50*/  UMOV UR4, 0x400 ;  /* 0x0000040000047882 */ /* 0x000fe20000000000 */
[----:B------:R-:W-:Y:S01]  /*1bb60*/  BSSY B8, `(.L_x_1585) ;  /* 0x0000659000087945 */ /* 0x000fe20003800000 */
[----:B------:R-:W-:Y:S01]  /*1bb70*/  IMAD.MOV.U32 R27, RZ, RZ, RZ ;  /* 0x000000ffff1b7224 */ /* 0x000fe200078e00ff */
[----:B------:R-:W-:Y:S01]  /*1bb80*/  ULDC.64 UR40, c[0x0][0x198] ;  /* 0x0000660000287ab9 */ /* 0x000fe20000000a00 */
[----:B------:R-:W-:Y:S01]  /*1bb90*/  IMAD.MOV.U32 R25, RZ, RZ, RZ ;  /* 0x000000ffff197224 */ /* 0x000fe200078e00ff */
[----:B------:R-:W-:Y:S01]  /*1bba0*/  ULOP3.LUT UR38, UR36, 0x2, URZ, 0xfc, !UPT ;  /* 0x0000000224267892 */ /* 0x000fe2000f8efc3f */
[----:B------:R-:W-:Y:S01]  /*1bbb0*/  ULDC UR37, c[0x0][0xc] ;  /* 0x0000030000257ab9 */ /* 0x000fe20000000800 */
[----:B--2---:R-:W-:-:S06]  /*1bbc0*/  ULEA UR4, UR5, UR4, 0x18 ;  /* 0x0000000405047291 */ /* 0x004fcc000f8ec03f */
[----:B------:R-:W-:Y:S01]  /*1bbd0*/  IMAD.U32 R23, RZ, RZ, UR4 ;  /* 0x00000004ff177e24 */ /* 0x000fe2000f8e00ff */
[C---:B-1----:R-:W-:Y:S01]  /*1bbe0*/  LOP3.LUT R6, R7.reuse, 0x7f, RZ, 0xc0, !PT ;  /* 0x0000007f07067812 */ /* 0x042fe200078ec0ff */
[----:B0-----:R-:W-:-:S04]  /*1bbf0*/  IMAD.SHL.U32 R0, R7, 0x8, RZ ;  /* 0x0000000807007824 */ /* 0x001fc800078e00ff */
        /* <DEDUP_REMOVED lines=9> */
[----:B------:R-:W-:Y:S01]  /*1bc90*/  SHF.R.U32.HI R3, RZ, 0x2, R6 ;  /* 0x00000002ff037819 */ /* 0x000fe20000011606 */
[----:B------:R-:W-:-:S02]  /*1bca0*/  IMAD.MOV.U32 R6, RZ, RZ, 0x1 ;  /* 0x00000001ff067424 */ /* 0x000fc400078e00ff */
[----:B------:R-:W-:Y:S01]  /*1bcb0*/  STL [R1+0x14], R5 ;  /* 0x0000140501007387 */ /* 0x000fe20000100800 */
[----:B------:R-:W-:-:S03]  /*1bcc0*/  LOP3.LUT R2, R2, 0x60, RZ, 0xc0, !PT ;  /* 0x0000006002027812 */ /* 0x000fc600078ec0ff */
[----:B------:R-:W-:Y:S04]  /*1bcd0*/  STL [R1+0x4c], RZ ;  /* 0x00004cff01007387 */ /* 0x000fe80000100800 */
[----:B------:R0:W-:Y:S04]  /*1bce0*/  STL [R1+0x4], R4 ;  /* 0x0000040401007387 */ /* 0x0001e80000100800 */
[----:B------:R1:W-:Y:S01]  /*1bcf0*/  STL [R1], R6 ;  /* 0x0000000601007387 */ /* 0x0003e20000100800 */
[----:B0-----:R-:W-:Y:S02]  /*1bd00*/  LOP3.LUT R4, R3, R2, RZ, 0xfc, !PT ;  /* 0x0000000203047212 */ /* 0x001fe400078efcff */
[----:B------:R-:W-:-:S02]  /*1bd10*/  LOP3.LUT R3, R0, 0x20, RZ, 0xfc, !PT ;  /* 0x0000002000037812 */ /* 0x000fc400078efcff */
[----:B------:R-:W-:Y:S01]  /*1bd20*/  LOP3.LUT R2, R0, 0x40, RZ, 0xfc, !PT ;  /* 0x0000004000027812 */ /* 0x000fe200078efcff */
[----:B------:R-:W-:-:S05]  /*1bd30*/  IMAD R0, R5, 0x2, R23 ;  /* 0x0000000205007824 */ /* 0x000fca00078e0217 */
[----:B------:R1:W-:Y:S02]  /*1bd40*/  STL [R1+0x34], R0 ;  /* 0x0000340001007387 */ /* 0x0003e40000100800 */
.L_x_1702:
[----:B------:R-:W-:Y:S05]  /*1bd50*/  YIELD ;  /* 0x0000000000007946 */ /* 0x000fea0003800000 */
[----:B------:R-:W-:Y:S01]  /*1bd60*/  ULDC.64 UR4, c[0x0][0xa28] ;  /* 0x00028a0000047ab9 */ /* 0x000fe20000000a00 */
[----:B------:R-:W-:Y:S02]  /*1bd70*/  CS2R R8, SRZ ;  /* 0x0000000000087805 */ /* 0x000fe4000001ff00 */
[----:B------:R-:W-:Y:S01]  /*1bd80*/  ISETP.NE.U32.AND P0, PT, RZ, UR4, PT ;  /* 0x00000004ff007c0c */ /* 0x000fe2000bf05070 */
[----:B0-----:R-:W0:Y:S01]  /*1bd90*/  LDC.64 R4, c[0x0][0xa00] ;  /* 0x00028000ff047b82 */ /* 0x001e220000000a00 */
[----:B------:R-:W-:-:S02]  /*1bda0*/  ULDC.64 UR6, c[0x0][0xa10] ;  /* 0x0002840000067ab9 */ /* 0x000fc40000000a00 */
[----:B------:R-:W-:Y:S01]  /*1bdb0*/  ISETP.NE.AND.EX P0, PT, RZ, UR5, PT, P0 ;  /* 0x00000005ff007c0c */ /* 0x000fe2000bf05300 */
[----:B------:R-:W-:-:S12]  /*1bdc0*/  ULDC.64 UR4, c[0x0][0xa18] ;  /* 0x0002860000047ab9 */ /* 0x000fd80000000a00 */
[----:B--2---:R-:W2:Y:S02]  /*1bdd0*/  @P0 LDC.64 R2, c[0x0][0xa28] ;  /* 0x00028a00ff020b82 */ /* 0x004ea40000000a00 */
[----:B--2---:R-:W-:-:S05]  /*1bde0*/  @P0 IMAD.WIDE R2, R19, 0x4, R2 ;  /* 0x0000000413020825 */ /* 0x004fca00078e0202 */
[----:B---3--:R2:W3:Y:S01]  /*1bdf0*/  @P0 LDG.E R9, desc[UR52][R2.64] ;  /* 0x0000003402090981 */ /* 0x0084e2000c1e1900 */
[----:B------:R-:W-:Y:S01]  /*1be00*/  ISETP.NE.U32.AND P0, PT, RZ, UR4, PT ;  /* 0x00000004ff007c0c */ /* 0x000fe2000bf05070 */
[----:B0-----:R-:W-:Y:S01]  /*1be10*/  IMAD.WIDE R4, R19, 0x4, R4 ;  /* 0x0000000413047825 */ /* 0x001fe200078e0204 */
[----:B------:R-:W-:Y:S02]  /*1be20*/  ISETP.NE.U32.AND P1, PT, RZ, UR6, PT ;  /* 0x00000006ff007c0c */ /* 0x000fe4000bf25070 */
[----:B------:R-:W-:Y:S01]  /*1be30*/  ISETP.NE.AND.EX P2, PT, RZ, UR5, PT, P0 ;  /* 0x00000005ff007c0c */ /* 0x000fe2000bf45300 */
[----:B------:R-:W-:Y:S01]  /*1be40*/  ULDC.64 UR4, c[0x0][0xa00] ;  /* 0x0002800000047ab9 */ /* 0x000fe20000000a00 */
[----:B------:R-:W-:Y:S01]  /*1be50*/  ISETP.NE.AND.EX P1, PT, RZ, UR7, PT, P1 ;  /* 0x00000007ff007c0c */ /* 0x000fe2000bf25310 */
[----:B-1----:R-:W-:Y:S01]  /*1be60*/  IMAD.MOV.U32 R0, RZ, RZ, RZ ;  /* 0x000000ffff007224 */ /* 0x002fe200078e00ff */
[----:B------:R-:W-:Y:S01]  /*1be70*/  ISETP.NE.U32.AND P0, PT, RZ, UR4, PT ;  /* 0x00000004ff007c0c */ /* 0x000fe2000bf05070 */
[----:B--2---:R-:W0:Y:S03]  /*1be80*/  LDC.64 R2, c[0x0][0xa10] ;  /* 0x00028400ff027b82 */ /* 0x004e260000000a00 */
[----:B------:R-:W-:-:S05]  /*1be90*/  ISETP.NE.AND.EX P0, PT, RZ, UR5, PT, P0 ;  /* 0x00000005ff007c0c */ /* 0x000fca000bf05300 */
[----:B------:R-:W1:Y:S08]  /*1bea0*/  @P2 LDC.64 R6, c[0x0][0xa18] ;  /* 0x00028600ff062b82 */ /* 0x000e700000000a00 */
[----:B------:R-:W2:Y:S01]  /*1beb0*/  @P0 LDG.E R8, desc[UR52][R4.64] ;  /* 0x0000003404080981 */ /* 0x000ea2000c1e1900 */
[----:B0-----:R-:W-:-:S05]  /*1bec0*/  IMAD.WIDE R2, R19, 0x4, R2 ;  /* 0x0000000413027825 */ /* 0x001fca00078e0202 */
[----:B-----5:R-:W5:Y:S01]  /*1bed0*/  @P1 LDG.E R0, desc[UR52][R2.64] ;  /* 0x0000003402001981 */ /* 0x020f62000c1e1900 */
[----:B------:R-:W-:Y:S02]  /*1bee0*/  ULDC UR4, c[0x0][0x288] ;  /* 0x0000a20000047ab9 */ /* 0x000fe40000000800 */
[----:B------:R-:W-:Y:S01]  /*1bef0*/  IMAD.U32 R29, RZ, RZ, UR4 ;  /* 0x00000004ff1d7e24 */ /* 0x000fe2000f8e00ff */
[----:B------:R-:W-:Y:S02]  /*1bf00*/  ULDC.64 UR4, c[0x0][0x418] ;  /* 0x0001060000047ab9 */ /* 0x000fe40000000a00 */
[----:B------:R-:W-:-:S03]  /*1bf10*/  UISETP.NE.U32.AND UP0, UPT, UR4, URZ, UPT ;  /* 0x0000003f0400728c */ /* 0x000fc6000bf05070 */
[----:B------:R-:W-:Y:S01]  /*1bf20*/  ULDC UR4, c[0x0][0x424] ;  /* 0x0001090000047ab9 */ /* 0x000fe20000000800 */
[----:B------:R-:W-:Y:S01]  /*1bf30*/  UISETP.NE.AND.EX UP0, UPT, UR5, URZ, UPT, UP0 ;  /* 0x0000003f0500728c */ /* 0x000fe2000bf05300 */
[----:B-1----:R-:W-:Y:S02]  /*1bf40*/  @P2 IMAD.WIDE R6, R19, 0x4, R6 ;  /* 0x0000000413062825 */ /* 0x002fe400078e0206 */
[----:B------:R-:W-:Y:S01]  /*1bf50*/  ULDC UR5, c[0x0][0x2f0] ;  /* 0x0000bc0000057ab9 */ /* 0x000fe20000000800 */
[----:B------:R-:W-:Y:S02]  /*1bf60*/  USEL UR4, UR4, 0x1, UP0 ;  /* 0x0000000104047887 */ /* 0x000fe40008000000 */
[----:B------:R0:W5:Y:S02]  /*1bf70*/  @P2 LDG.E R29, desc[UR52][R6.64] ;  /* 0x00000034061d2981 */ /* 0x000164000c1e1900 */
[----:B------:R-:W-:-:S03]  /*1bf80*/  UIMAD UR4, UR4, UR5, URZ ;  /* 0x00000005040472a4 */ /* 0x000fc6000f8e023f */
[----:B------:R-:W-:Y:S02]  /*1bf90*/  ULDC UR5, c[0x0][0x348] ;  /* 0x0000d20000057ab9 */ /* 0x000fe40000000800 */
[----:B0-----:R-:W-:Y:S02]  /*1bfa0*/  IMAD.U32 R7, RZ, RZ, UR5 ;  /* 0x00000005ff077e24 */ /* 0x001fe4000f8e00ff */
[----:B------:R-:W-:Y:S01]  /*1bfb0*/  IMAD.U32 R6, RZ, RZ, UR4 ;  /* 0x00000004ff067e24 */ /* 0x000fe2000f8e00ff */
[----:B---3--:R0:W-:Y:S04]  /*1bfc0*/  STL [R1+0x2c], R9 ;  /* 0x00002c0901007387 */ /* 0x0081e80000100800 */
[----:B--2---:R0:W-:Y:S01]  /*1bfd0*/  STL [R1+0x8], R8 ;  /* 0x0000080801007387 */ /* 0x0041e20000100800 */
[----:B------:R-:W-:Y:S05]  /*1bfe0*/  @P2 BRA `(.L_x_1586) ;  /* 0x0000000000102947 */ /* 0x000fea0003800000 */
[----:B------:R-:W-:Y:S05]  /*1bff0*/  @!P0 BRA `(.L_x_1586) ;  /* 0x00000000000c8947 */ /* 0x000fea0003800000 */
[----:B-----5:R-:W2:Y:S04]  /*1c000*/  LDG.E R29, desc[UR52][R4.64] ;  /* 0x00000034041d7981 */ /* 0x020ea8000c1e1900 */
[----:B------:R-:W2:Y:S02]  /*1c010*/  LDG.E R4, desc[UR52][R4.64+0x4] ;  /* 0x0000043404047981 */ /* 0x000ea4000c1e1900 */
[----:B--2---:R-:W-:-:S07]  /*1c020*/  IMAD.IADD R29, R4, 0x1, -R29 ;  /* 0x00000001041d7824 */ /* 0x004fce00078e0a1d */
.L_x_1586:
        /* <DEDUP_REMOVED lines=8> */
.L_x_1587:
[----:B------:R-:W-:Y:S02]  /*1c0b0*/  ULDC.64 UR4, c[0x0][0xa08] ;  /* 0x0002820000047ab9 */ /* 0x000fe40000000a00 */
[----:B------:R-:W-:-:S04]  /*1c0c0*/  ISETP.NE.U32.AND P0, PT, RZ, UR4, PT ;  /* 0x00000004ff007c0c */ /* 0x000fc8000bf05070 */
[----:B------:R-:W-:-:S13]  /*1c0d0*/  ISETP.NE.AND.EX P0, PT, RZ, UR5, PT, P0 ;  /* 0x00000005ff007c0c */ /* 0x000fda000bf05300 */
[----:B------:R-:W-:Y:S05]  /*1c0e0*/  @!P0 BRA `(.L_x_1588) ;  /* 0x0000000000148947 */ /* 0x000fea0003800000 */
[----:B------:R-:W1:Y:S02]  /*1c0f0*/  LDC.64 R4, c[0x0][0xa08] ;  /* 0x00028200ff047b82 */ /* 0x000e640000000a00 */
[----:B-1----:R-:W-:-:S05]  /*1c100*/  IMAD.WIDE R4, R19, 0x4, R4 ;  /* 0x0000000413047825 */ /* 0x002fca00078e0204 */
[----:B------:R-:W2:Y:S04]  /*1c110*/  LDG.E R6, desc[UR52][R4.64] ;  /* 0x0000003404067981 */ /* 0x000ea8000c1e1900 */
[----:B------:R-:W2:Y:S02]  /*1c120*/  LDG.E R4, desc[UR52][R4.64+0x4] ;  /* 0x0000043404047981 */ /* 0x000ea4000c1e1900 */
[----:B--2---:R-:W-:-:S07]  /*1c130*/  IMAD.IADD R6, R4, 0x1, -R6 ;  /* 0x0000000104067824 */ /* 0x004fce00078e0a06 */
.L_x_1588:
[----:B-1----:R-:W2:Y:S04]  /*1c140*/  @P1 LDG.E R4, desc[UR52][R2.64] ;  /* 0x0000003402041981 */ /* 0x002ea8000c1e1900 */
[----:B------:R1:W2:Y:S01]  /*1c150*/  @P1 LDG.E R5, desc[UR52][R2.64+0x4] ;  /* 0x0000043402051981 */ /* 0x0002a2000c1e1900 */
[----:B------:R-:W-:Y:S02]  /*1c160*/  IMAD R28, R17, 0xc0, RZ ;  /* 0x000000c0111c7824 */ /* 0x000fe400078e02ff */
[----:B-----5:R-:W-:Y:S02]  /*1c170*/  IMAD.IADD R6, R6, 0x1, -R9 ;  /* 0x0000000106067824 */ /* 0x020fe400078e0a09 */
[----:B0-----:R-:W-:Y:S01]  /*1c180*/  VIADD R8, R28, 0xbf ;  /* 0x000000bf1c087836 */ /* 0x001fe20000000000 */
[----:B-1----:R-:W0:Y:S02]  /*1c190*/  LDC R2, c[0x0][0x448] ;  /* 0x00011200ff027b82 */ /* 0x002e240000000800 */
[----:B0-----:R-:W-:-:S13]  /*1c1a0*/  ISETP.NE.AND P2, PT, R2, 0x1, PT ;  /* 0x000000010200780c */ /* 0x001fda0003f45270 */
[----:B------:R-:W0:Y:S08]  /*1c1b0*/  @P2 LDC R3, c[0x0][0x44c] ;  /* 0x00011300ff032b82 */ /* 0x000e300000000800 */
[----:B------:R-:W1:Y:S01]  /*1c1c0*/  @P2 LDC R2, c[0x0][0x450] ;  /* 0x00011400ff022b82 */ /* 0x000e620000000800 */
[----:B0-----:R-:W-:-:S05]  /*1c1d0*/  @P2 IMAD.HI.U32 R3, R8, R3, RZ ;  /* 0x0000000308032227 */ /* 0x001fca00078e00ff */
[----:B-1----:R-:W-:Y:S01]  /*1c1e0*/  @P2 SHF.R.U32.HI R8, RZ, R2, R3 ;  /* 0x00000002ff082219 */ /* 0x002fe20000011603 */
[----:B--2---:R-:W-:-:S04]  /*1c1f0*/  @P1 IMAD.IADD R7, R5, 0x1, -R4 ;  /* 0x0000000105071824 */ /* 0x004fc800078e0a04 */
[----:B------:R-:W-:-:S04]  /*1c200*/  IMAD.IADD R10, R6, 0x1, R7 ;  /* 0x00000001060a7824 */ /* 0x000fc800078e0207 */
[C---:B------:R-:W-:Y:S01]  /*1c210*/  VIADD R21, R10.reuse, 0x7f ;  /* 0x0000007f0a157836 */ /* 0x040fe20000000000 */
[----:B------:R0:W-:Y:S01]  /*1c220*/  STL [R1+0x24], R10 ;  /* 0x0000240a01007387 */ /* 0x0001e20000100800 */
[----:B------:R-:W-:-:S03]  /*1c230*/  IADD3 R17, R10, 0x1, -R29 ;  /* 0x000000010a117810 */ /* 0x000fc60007ffe81d */
[----:B------:R-:W-:Y:S02]  /*1c240*/  SHF.R.S32.HI R2, RZ, 0x1f, R21 ;  /* 0x0000001fff027819 */ /* 0x000fe40000011415 */
[----:B------:R-:W-:Y:S02]  /*1c250*/  IMAD.IADD R8, R17, 0x1, R8 ;  /* 0x0000000111087824 */ /* 0x000fe400078e0208 */
[----:B------:R-:W-:Y:S02]  /*1c260*/  LEA.HI R21, R2, R21, RZ, 0x7 ;  /* 0x0000001502157211 */ /* 0x000fe400078f38ff */
[----:B------:R-:W1:Y:S02]  /*1c270*/  LDC.64 R2, c[0x0][0x9e0] ;  /* 0x00027800ff027b82 */ /* 0x000e640000000a00 */
[----:B------:R-:W-:Y:S02]  /*1c280*/  SHF.R.S32.HI R21, RZ, 0x7, R21 ;  /* 0x00000007ff157819 */ /* 0x000fe40000011415 */
[----:B-1----:R-:W-:Y:S01]  /*1c290*/  ISETP.GE.AND P3, PT, R3, 0x1, PT ;  /* 0x000000010300780c */ /* 0x002fe20003f66270 */
[----:B------:R-:W-:-:S12]  /*1c2a0*/  IMAD.IADD R2, R8, 0x1, R2 ;  /* 0x0000000108027824 */ /* 0x000fd800078e0202 */
[----:B0-----:R-:W-:Y:S05]  /*1c2b0*/  @!P3 BRA `(.L_x_1589) ;  /* 0x000000000048b947 */ /* 0x001fea0003800000 */
        /* <DEDUP_REMOVED lines=11> */
.L_x_1591:
[----:B------:R-:W-:-:S13]  /*1c370*/  ISETP.NE.AND P0, PT, R3, 0x1, PT ;  /* 0x000000010300780c */ /* 0x000fda0003f05270 */
[----:B------:R-:W0:Y:S02]  /*1c380*/  @P0 LDC.64 R4, c[0x0][0x9e8] ;  /* 0x00027a00ff040b82 */ /* 0x000e240000000a00 */
[----:B0-----:R-:W-:-:S05]  /*1c390*/  @P0 IMAD.HI.U32 R4, R9, R4, RZ ;  /* 0x0000000409040227 */ /* 0x001fca00078e00ff */
[----:B------:R-:W-:-:S07]  /*1c3a0*/  @P0 SHF.R.U32.HI R9, RZ, R5, R4 ;  /* 0x00000005ff090219 */ /* 0x000fce0000011604 */
.L_x_1592:
[----:B------:R-:W-:Y:S05]  /*1c3b0*/  BSYNC B0 ;  /* 0x0000000000007941 */ /* 0x000fea0003800000 */
.L_x_1590:
[----:B------:R-:W-:-:S05]  /*1c3c0*/  IMAD R9, R9, R3, R3 ;  /* 0x0000000309097224 */ /* 0x000fca00078e0203 */
[----:B------:R-:W-:-:S07]  /*1c3d0*/  VIMNMX R2, R2, R9, PT ;  /* 0x0000000902027248 */ /* 0x000fce0003fe0100 */
.L_x_1589:
        /* <DEDUP_REMOVED lines=20> */
.L_x_1595:
[----:B------:R-:W-:-:S13]  /*1c520*/  ISETP.NE.AND P0, PT, R3, 0x1, PT ;  /* 0x000000010300780c */ /* 0x000fda0003f05270 */
[----:B------:R-:W0:Y:S02]  /*1c530*/  @P0 LDC.64 R4, c[0x0][0x9e8] ;  /* 0x00027a00ff040b82 */ /* 0x000e240000000a00 */
[----:B0-----:R-:W-:-:S05]  /*1c540*/  @P0 IMAD.HI.U32 R4, R9, R4, RZ ;  /* 0x0000000409040227 */ /* 0x001fca00078e00ff */
[----:B------:R-:W-:-:S07]  /*1c550*/  @P0 SHF.R.U32.HI R9, RZ, R5, R4 ;  /* 0x00000005ff090219 */ /* 0x000fce0000011604 */
.L_x_1596:
[----:B------:R-:W-:Y:S05]  /*1c560*/  BSYNC B0 ;  /* 0x0000000000007941 */ /* 0x000fea0003800000 */
.L_x_1594:
[----:B------:R-:W-:-:S05]  /*1c570*/  IMAD R3, R9, R3, RZ ;  /* 0x0000000309037224 */ /* 0x000fca00078e02ff */
[----:B------:R-:W-:-:S07]  /*1c580*/  VIMNMX R8, R8, R3, !PT ;  /* 0x0000000308087248 */ /* 0x000fce0007fe0100 */
.L_x_1593:
[----:B------:R-:W-:Y:S01]  /*1c590*/  VIADD R2, R2, 0x7f ;  /* 0x0000007f02027836 */ /* 0x000fe20000000000 */
[----:B------:R-:W-:Y:S04]  /*1c5a0*/  BSSY B0, `(.L_x_1597) ;  /* 0x000015d000007945 */ /* 0x000fe80003800000 */
[----:B------:R-:W-:-:S04]  /*1c5b0*/  SHF.R.S32.HI R3, RZ, 0x1f, R2 ;  /* 0x0000001fff037819 */ /* 0x000fc80000011402 */
[----:B------:R-:W-:Y:S02]  /*1c5c0*/  LEA.HI R3, R3, R2, RZ, 0x7 ;  /* 0x0000000203037211 */ /* 0x000fe400078f38ff */
[----:B------:R-:W-:Y:S02]  /*1c5d0*/  SHF.R.S32.HI R2, RZ, 0x1f, R8 ;  /* 0x0000001fff027819 */ /* 0x000fe40000011408 */
[----:B------:R-:W-:Y:S02]  /*1c5e0*/  SHF.R.S32.HI R3, RZ, 0x7, R3 ;  /* 0x00000007ff037819 */ /* 0x000fe40000011403 */
[----:B------:R-:W-:Y:S02]  /*1c5f0*/  LEA.HI R2, R2, R8, RZ, 0x7 ;  /* 0x0000000802027211 */ /* 0x000fe400078f38ff */
[----:B------:R-:W-:Y:S02]  /*1c600*/  VIMNMX R3, R21, R3, PT ;  /* 0x0000000315037248 */ /* 0x000fe40003fe0100 */
[----:B------:R-:W-:-:S03]  /*1c610*/  SHF.R.S32.HI R2, RZ, 0x7, R2 ;  /* 0x00000007ff027819 */ /* 0x000fc60000011402 */
[----:B------:R-:W-:Y:S01]  /*1c620*/  IMAD R3, R3, 0x80, -R6 ;  /* 0x0000008003037824 */ /* 0x000fe200078e0a06 */
[----:B------:R-:W-:-:S04]  /*1c630*/  VIMNMX R2, RZ, R2, !PT ;  /* 0x00000002ff027248 */ /* 0x000fc80007fe0100 */
[----:B------:R-:W-:Y:S01]  /*1c640*/  VIMNMX R3, R3, R7, PT ;  /* 0x0000000703037248 */ /* 0x000fe20003fe0100 */
[----:B------:R-:W-:-:S05]  /*1c650*/  IMAD R2, R2, 0x80, -R6 ;  /* 0x0000008002027824 */ /* 0x000fca00078e0a06 */
[----:B------:R-:W-:-:S04]  /*1c660*/  VIMNMX R4, RZ, R2, !PT ;  /* 0x00000002ff047248 */ /* 0x000fc80007fe0100 */
[----:B------:R-:W-:Y:S02]  /*1c670*/  ISETP.GT.AND P0, PT, R3, R4, PT ;  /* 0x000000040300720c */ /* 0x000fe40003f04270 */
[----:B------:R-:W-:-:S11]  /*1c680*/  SHF.R.U32.HI R4, RZ, 0x7, R4 ;  /* 0x00000007ff047819 */ /* 0x000fd60000011604 */
[----:B------:R-:W-:-:S05]  /*1c690*/  @P0 VIADD R2, R3, 0x7f ;  /* 0x0000007f03020836 */ /* 0x000fca0000000000 */
[----:B------:R-:W-:-:S04]  /*1c6a0*/  @P0 SHF.R.S32.HI R3, RZ, 0x1f, R2 ;  /* 0x0000001fff030819 */ /* 0x000fc80000011402 */
[----:B------:R-:W-:Y:S01]  /*1c6b0*/  @P0 LEA.HI R2, R3, R2, RZ, 0x7 ;  /* 0x0000000203020211 */ /* 0x000fe200078f38ff */
[----:B------:R-:W-:-:S03]  /*1c6c0*/  IMAD.MOV.U32 R3, RZ, RZ, R4 ;  /* 0x000000ffff037224 */ /* 0x000fc600078e0004 */
        /* <DEDUP_REMOVED lines=11> */
.L_x_1756:
[----:B-1----:R-:W-:Y:S02]  /*1c780*/  ISETP.NE.AND P0, PT, R14, RZ, PT ;  /* 0x000000ff0e00720c */ /* 0x002fe40003f05270 */
[----:B------:R-:W-:-:S11]  /*1c790*/  PLOP3.LUT P6, PT, PT, PT, PT, 0x8, 0x0 ;  /* 0x000000000000781c */ /* 0x000fd60003fce170 */
[----:B------:R-:W-:Y:S05]  /*1c7a0*/  @P0 BRA `(.L_x_1600) ;  /* 0x00000000000c0947 */ /* 0x000fea0003800000 */
[----:B------:R-:W-:-:S03]  /*1c7b0*/  UMOV UR4, 0xffffffff ;  /* 0xffffffff00047882 */ /* 0x000fc60000000000 */
[----:B------:R-:W-:Y:S05]  /*1c7c0*/  BRA.DIV UR4, `(.L_x_1601) ;  /* 0x0000006a04fc7947 */ /* 0x000fea000b800000 */
[----:B------:R-:W-:-:S13]  /*1c7d0*/  ELECT P6, URZ, PT ;  /* 0x00000000003f782f */ /* 0x000fda00038c0000 */
.L_x_1600:
        /* <DEDUP_REMOVED lines=9> */
.L_x_1759:
[----:B------:R-:W-:Y:S05]  /*1c870*/  BSYNC B1 ;  /* 0x0000000000017941 */ /* 0x000fea0003800000 */
.L_x_1602:
        /* <DEDUP_REMOVED lines=11> */
.L_x_1760:
[----:B------:R-:W-:Y:S05]  /*1c930*/  BSYNC B2 ;  /* 0x0000000000027941 */ /* 0x000fea0003800000 */
.L_x_1606:
        /* <DEDUP_REMOVED lines=9> */
.L_x_1609:
[----:B------:R-:W-:Y:S05]  /*1c9d0*/  BSYNC B2 ;  /* 0x0000000000027941 */ /* 0x000fea0003800000 */
.L_x_1608:
[----:B------:R-:W-:Y:S01]  /*1c9e0*/  IMAD.MOV.U32 R14, RZ, RZ, RZ ;  /* 0x000000ffff0e7224 */ /* 0x000fe200078e00ff */
[----:B------:R-:W-:Y:S01]  /*1c9f0*/  UIADD3 UR4, UP0, UR40, 0x570, URZ ;  /* 0x0000057028047890 */ /* 0x000fe2000ff1e03f */
[----:B------:R-:W-:Y:S01]  /*1ca00*/  IMAD R6, R3, 0x80, R0 ;  /* 0x0000008003067824 */ /* 0x000fe200078e0200 */
[----:B------:R-:W-:Y:S01]  /*1ca10*/  PLOP3.LUT P0, PT, PT, PT, PT, 0x80, 0x0 ;  /* 0x000000000000781c */ /* 0x000fe20003f0f070 */
[----:B------:R-:W-:Y:S01]  /*1ca20*/  IMAD R7, R27, 0x6000, R23 ;  /* 0x000060001b077824 */ /* 0x000fe200078e0217 */
[----:B------:R-:W-:Y:S01]  /*1ca30*/  R2UR UR10, R14 ;  /* 0x000000000e0a72ca */ /* 0x000fe200000e0000 */
[----:B------:R-:W-:Y:S01]  /*1ca40*/  VIADD R6, R6, 0xffffff80 ;  /* 0xffffff8006067836 */ /* 0x000fe20000000000 */
[----:B------:R-:W-:Y:S01]  /*1ca50*/  UIADD3.X UR5, URZ, UR41, URZ, UP0, !UPT ;  /* 0x000000293f057290 */ /* 0x000fe200087fe43f */
[----:B0-----:R-:W-:Y:S01]  /*1ca60*/  VIADD R5, R9, 0x2d890 ;  /* 0x0002d89009057836 */ /* 0x001fe20000000000 */
[----:B------:R-:W-:Y:S01]  /*1ca70*/  UMOV UR6, 0x0 ;  /* 0x0000000000067882 */ /* 0x000fe20000000000 */
[----:B------:R-:W-:Y:S01]  /*1ca80*/  VIADD R10, R7, 0x15400 ;  /* 0x00015400070a7836 */ /* 0x000fe20000000000 */
[----:B------:R-:W-:-:S09]  /*1ca90*/  UMOV UR7, 0x12f00000 ;  /* 0x12f0000000077882 */ /* 0x000fd20000000000 */
.L_x_1610:
        /* <DEDUP_REMOVED lines=16> */
.L_x_1611:
        /* <DEDUP_REMOVED lines=16> */
.L_x_1612:
        /* <DEDUP_REMOVED lines=13> */
.L_x_1761:
[----:B------:R-:W-:Y:S05]  /*1cd70*/  BSYNC B2 ;  /* 0x0000000000027941 */ /* 0x000fea0003800000 */
.L_x_1613:
[----:B------:R-:W-:Y:S01]  /*1cd80*/  BSSY B2, `(.L_x_1615) ;  /* 0x000000b000027945 */ /* 0x000fe20003800000 */
[----:B------:R-:W-:Y:S02]  /*1cd90*/  IMAD.MOV.U32 R10, RZ, RZ, 0x0 ;  /* 0x00000000ff0a7424 */ /* 0x000fe400078e00ff */
[----:B------:R-:W-:Y:S01]  /*1cda0*/  IMAD.MOV.U32 R11, RZ, RZ, 0x12f00000 ;  /* 0x12f00000ff0b7424 */ /* 0x000fe200078e00ff */
[----:B------:R-:W-:Y:S06]  /*1cdb0*/  @P1 BRA `(.L_x_1616) ;  /* 0x00000000001c1947 */ /* 0x000fec0003800000 */
[----:B------:R-:W2:Y:S02]  /*1cdc0*/  S2R R5, SR_TID.X ;  /* 0x0000000000057919 */ /* 0x000ea40000002100 */
[----:B--2---:R-:W-:Y:S01]  /*1cdd0*/  LOP3.LUT R15, R5, 0x1f, RZ, 0xc0, !PT ;  /* 0x0000001f050f7812 */ /* 0x004fe200078ec0ff */
[----:B------:R-:W-:-:S03]  /*1cde0*/  IMAD.MOV.U32 R5, RZ, RZ, 0x6000 ;  /* 0x00006000ff057424 */ /* 0x000fc600078e00ff */
[----:B------:R-:W-:Y:S01]  /*1cdf0*/  ISETP.NE.AND P0, PT, R15, RZ, PT ;  /* 0x000000ff0f00720c */ /* 0x000fe20003f05270 */
[----:B------:R2:W-:-:S12]  /*1ce00*/  SYNCS.ARRIVE.TRANS64 RZ, [R9+URZ+0x2d8b0], R5 ;  /* 0x02d8b00509ff79a7 */ /* 0x0005d8000800003f */
[----:B--2---:R-:W-:Y:S05]  /*1ce10*/  @!P0 BRA `(.L_x_1616) ;  /* 0x0000000000048947 */ /* 0x004fea0003800000 */
[----:B------:R-:W-:Y:S01]  /*1ce20*/  BPT.TRAP 0x1 ;  /* 0x000000040000795c */ /* 0x000fe20000300000 */
.L_x_1616:
[----:B------:R-:W-:Y:S05]  /*1ce30*/  BSYNC B2 ;  /* 0x0000000000027941 */ /* 0x000fea0003800000 */
.L_x_1615:
        /* <DEDUP_REMOVED lines=8> */
.L_x_1617:
        /* <DEDUP_REMOVED lines=15> */
.L_x_1618:
        /* <DEDUP_REMOVED lines=15> */
.L_x_1619:
        /* <DEDUP_REMOVED lines=10> */
.L_x_1605:
[----:B------:R-:W-:Y:S05]  /*1d140*/  BSYNC B1 ;  /* 0x0000000000017941 */ /* 0x000fea0003800000 */
.L_x_1604:
[----:B0-----:R-:W2:Y:S01]  /*1d150*/  LDL.LU R5, [R1+0x4] ;  /* 0x0000040001057983 */ /* 0x001ea20000300800 */
[----:B------:R-:W-:Y:S01]  /*1d160*/  VIADD R27, R27, 0x1 ;  /* 0x000000011b1b7836 */ /* 0x000fe20000000000 */
[----:B------:R-:W-:Y:S01]  /*1d170*/  PLOP3.LUT P0, PT, PT, PT, PT, 0x8, 0x0 ;  /* 0x000000000000781c */ /* 0x000fe20003f0e170 */
[----:B------:R-:W-:-:S03]  /*1d180*/  VIADD R9, R3, 0xfffffffe ;  /* 0xfffffffe03097836 */ /* 0x000fc60000000000 */
[----:B------:R-:W-:Y:S02]  /*1d190*/  ISETP.NE.AND P1, PT, R27, 0x2, PT ;  /* 0x000000021b00780c */ /* 0x000fe40003f25270 */
[----:B------:R-:W-:Y:S02]  /*1d1a0*/  ISETP.GE.AND P2, PT, R9, R4, PT ;  /* 0x000000040900720c */ /* 0x000fe40003f46270 */
[----:B------:R-:W-:Y:S02]  /*1d1b0*/  SEL R3, RZ, 0x1, P1 ;  /* 0x00000001ff037807 */ /* 0x000fe40000800000 */
[----:B------:R-:W-:Y:S02]  /*1d1c0*/  SEL R27, R27, RZ, P1 ;  /* 0x000000ff1b1b7207 */ /* 0x000fe40000800000 */
[----:B--2---:R-:W-:-:S05]  /*1d1d0*/  LOP3.LUT R5, R5, R3, RZ, 0x3c, !PT ;  /* 0x0000000305057212 */ /* 0x004fca00078e3cff */
[----:B------:R0:W-:Y:S02]  /*1d1e0*/  STL [R1+0x4], R5 ;  /* 0x0000040501007387 */ /* 0x0001e40000100800 */
[----:B------:R-:W-:Y:S05]  /*1d1f0*/  @!P2 BRA `(.L_x_1598) ;  /* 0x00000008005ca947 */ /* 0x000fea0003800000 */
.L_x_1636:
        /* <DEDUP_REMOVED lines=12> */
.L_x_1762:
[----:B------:R-:W-:Y:S05]  /*1d2c0*/  BSYNC B2 ;  /* 0x0000000000027941 */ /* 0x000fea0003800000 */
.L_x_1622:
        /* <DEDUP_REMOVED lines=9> */
.L_x_1625:
[----:B------:R-:W-:Y:S05]  /*1d360*/  BSYNC B2 ;  /* 0x0000000000027941 */ /* 0x000fea0003800000 */
.L_x_1624:
        /* <DEDUP_REMOVED lines=11> */
.L_x_1626:
        /* <DEDUP_REMOVED lines=16> */
.L_x_1627:
        /* <DEDUP_REMOVED lines=16> */
.L_x_1628:
        /* <DEDUP_REMOVED lines=13> */
.L_x_1763:
[----:B------:R-:W-:Y:S05]  /*1d6f0*/  BSYNC B2 ;  /* 0x0000000000027941 */ /* 0x000fea0003800000 */
.L_x_1629:
        /* <DEDUP_REMOVED lines=11> */
.L_x_1632:
[----:B------:R-:W-:Y:S05]  /*1d7b0*/  BSYNC B2 ;  /* 0x0000000000027941 */ /* 0x000fea0003800000 */
.L_x_1631:
        /* <DEDUP_REMOVED lines=8> */
.L_x_1633:
        /* <DEDUP_REMOVED lines=15> */
.L_x_1634:
        /* <DEDUP_REMOVED lines=15> */
.L_x_1635:
        /* <DEDUP_REMOVED lines=10> */
.L_x_1621:
[----:B------:R-:W-:Y:S05]  /*1dac0*/  BSYNC B1 ;  /* 0x0000000000017941 */ /* 0x000fea0003800000 */
.L_x_1620:
[----:B------:R-:W2:Y:S01]  /*1dad0*/  LDL.LU R7, [R1+0x4] ;  /* 0x0000040001077983 */ /* 0x000ea20000300800 */
[----:B------:R-:W-:Y:S01]  /*1dae0*/  VIADD R27, R27, 0x1 ;  /* 0x000000011b1b7836 */ /* 0x000fe20000000000 */
[C---:B------:R-:W-:Y:S01]  /*1daf0*/  ISETP.GT.AND P2, PT, R9.reuse, R4, PT ;  /* 0x000000040900720c */ /* 0x040fe20003f44270 */
[----:B------:R-:W-:-:S03]  /*1db00*/  VIADD R9, R9, 0xffffffff ;  /* 0xffffffff09097836 */ /* 0x000fc60000000000 */
[----:B------:R-:W-:-:S04]  /*1db10*/  ISETP.NE.AND P1, PT, R27, 0x2, PT ;  /* 0x000000021b00780c */ /* 0x000fc80003f25270 */
[----:B------:R-:W-:Y:S02]  /*1db20*/  SEL R3, RZ, 0x1, P1 ;  /* 0x00000001ff037807 */ /* 0x000fe40000800000 */
[----:B------:R-:W-:Y:S02]  /*1db30*/  SEL R27, R27, RZ, P1 ;  /* 0x000000ff1b1b7207 */ /* 0x000fe40000800000 */
[----:B--2---:R-:W-:-:S05]  /*1db40*/  LOP3.LUT R7, R7, R3, RZ, 0x3c, !PT ;  /* 0x0000000307077212 */ /* 0x004fca00078e3cff */
[----:B------:R1:W-:Y:S01]  /*1db50*/  STL [R1+0x4], R7 ;  /* 0x0000040701007387 */ /* 0x0003e20000100800 */
[----:B------:R-:W-:Y:S05]  /*1db60*/  @P2 BRA `(.L_x_1636) ;  /* 0xfffffff400a42947 */ /* 0x000fea000383ffff */
.L_x_1598:
[----:B------:R-:W-:Y:S05]  /*1db70*/  BSYNC B0 ;  /* 0x0000000000007941 */ /* 0x000fea0003800000 */
.L_x_1597:
[----:B------:R-:W2:Y:S01]  /*1db80*/  LDC R0, c[0x0][0x448] ;  /* 0x00011200ff007b82 */ /* 0x000ea20000000800 */
[----:B------:R-:W-:Y:S01]  /*1db90*/  VIADD R2, R28, 0xbf ;  /* 0x000000bf1c027836 */ /* 0x000fe20000000000 */
[----:B------:R-:W-:Y:S06]  /*1dba0*/  @!P0 WARPSYNC.ALL ;  /* 0x0000000000008948 */ /* 0x000fec0003800000 */
[----:B------:R-:W-:Y:S01]  /*1dbb0*/  @!P0 BAR.SYNC.DEFER_BLOCKING 0xc, 0x200 ;  /* 0x0308000000008b1d */ /* 0x000fe20000010000 */
[----:B--2---:R-:W-:-:S13]  /*1dbc0*/  ISETP.NE.AND P1, PT, R0, 0x1, PT ;  /* 0x000000010000780c */ /* 0x004fda0003f25270 */
[----:B------:R-:W2:Y:S08]  /*1dbd0*/  @P1 LDC R3, c[0x0][0x44c] ;  /* 0x00011300ff031b82 */ /* 0x000eb00000000800 */
[----:B------:R-:W3:Y:S01]  /*1dbe0*/  @P1 LDC R0, c[0x0][0x450] ;  /* 0x00011400ff001b82 */ /* 0x000ee20000000800 */
[----:B--2---:R-:W-:-:S05]  /*1dbf0*/  @P1 IMAD.HI.U32 R3, R2, R3, RZ ;  /* 0x0000000302031227 */ /* 0x004fca00078e00ff */
[----:B---3--:R-:W-:-:S05]  /*1dc00*/  @P1 SHF.R.U32.HI R2, RZ, R0, R3 ;  /* 0x00000000ff021219 */ /* 0x008fca0000011603 */
[----:B------:R-:W-:Y:S02]  /*1dc10*/  IMAD.IADD R17, R17, 0x1, R2 ;  /* 0x0000000111117824 */ /* 0x000fe400078e0202 */
[----:B------:R-:W2:Y:S02]  /*1dc20*/  LDC.64 R2, c[0x0][0x9e0] ;  /* 0x00027800ff027b82 */ /* 0x000ea40000000a00 */
[----:B--2---:R-:W-:Y:S01]  /*1dc30*/  ISETP.GE.AND P2, PT, R3, 0x1, PT ;  /* 0x000000010300780c */ /* 0x004fe20003f46270 */
[----:B------:R-:W-:-:S12]  /*1dc40*/  IMAD.IADD R2, R17, 0x1, R2 ;  /* 0x0000000111027824 */ /* 0x000fd800078e0202 */
[----:B------:R-:W-:Y:S05]  /*1dc50*/  @!P2 BRA `(.L_x_1637) ;  /* 0x000000000048a947 */ /* 0x000fea0003800000 */
[C---:B------:R-:W-:Y:S01]  /*1dc60*/  ISETP.GT.AND P0, PT, R17.reuse, RZ, PT ;  /* 0x000000ff1100720c */ /* 0x040fe20003f04270 */
[----:B------:R-:W-:Y:S01]  /*1dc70*/  BSSY B0, `(.L_x_1638) ;  /* 0x000000e000007945 */ /* 0x000fe20003800000 */
[----:B------:R-:W-:-:S11]  /*1dc80*/  VIADD R0, R17, 0xffffffff ;  /* 0xffffffff11007836 */ /* 0x000fd60000000000 */
[----:B------:R-:W-:Y:S05]  /*1dc90*/  @P0 BRA `(.L_x_1639) ;  /* 0x00000000001c0947 */ /* 0x000fea0003800000 */
[----:B------:R-:W-:Y:S01]  /*1dca0*/  ISETP.NE.AND P0, PT, R3, 0x1, PT ;  /* 0x000000010300780c */ /* 0x000fe20003f05270 */
[----:B------:R-:W-:-:S12]  /*1dcb0*/  IMAD.MOV R0, RZ, RZ, -R17 ;  /* 0x000000ffff007224 */ /* 0x000fd800078e0a11 */
[----:B0-----:R-:W0:Y:S02]  /*1dcc0*/  @P0 LDC.64 R4, c[0x0][0x9e8] ;  /* 0x00027a00ff040b82 */ /* 0x001e240000000a00 */
[----:B0-----:R-:W-:-:S05]  /*1dcd0*/  @P0 IMAD.HI.U32 R4, R0, R4, RZ ;  /* 0x0000000400040227 */ /* 0x001fca00078e00ff */
[----:B------:R-:W-:-:S04]  /*1dce0*/  @P0 SHF.R.U32.HI R0, RZ, R5, R4 ;  /* 0x00000005ff000219 */ /* 0x000fc80000011604 */
[----:B------:R-:W-:Y:S01]  /*1dcf0*/  LOP3.LUT R0, RZ, R0, RZ, 0x33, !PT ;  /* 0x00000000ff007212 */ /* 0x000fe200078e33ff */
[----:B------:R-:W-:Y:S06]  /*1dd00*/  BRA `(.L_x_1640) ;  /* 0x0000000000107947 */ /* 0x000fec0003800000 */
.L_x_1639:
[----:B------:R-:W-:-:S13]  /*1dd10*/  ISETP.NE.AND P0, PT, R3, 0x1, PT ;  /* 0x000000010300780c */ /* 0x000fda0003f05270 */
[----:B0-----:R-:W0:Y:S02]  /*1dd20*/  @P0 LDC.64 R4, c[0x0][0x9e8] ;  /* 0x00027a00ff040b82 */ /* 0x001e240000000a00 */
[----:B0-----:R-:W-:-:S05]  /*1dd30*/  @P0 IMAD.HI.U32 R4, R0, R4, RZ ;  /* 0x0000000400040227 */ /* 0x001fca00078e00ff */
[----:B------:R-:W-:-:S07]  /*1dd40*/  @P0 SHF.R.U32.HI R0, RZ, R5, R4 ;  /* 0x00000005ff000219 */ /* 0x000fce0000011604 */
.L_x_1640:
[----:B------:R-:W-:Y:S05]  /*1dd50*/  BSYNC B0 ;  /* 0x0000000000007941 */ /* 0x000fea0003800000 */
.L_x_1638:
[----:B------:R-:W-:-:S05]  /*1dd60*/  IMAD R0, R0, R3, R3 ;  /* 0x0000000300007224 */ /* 0x000fca00078e0203 */
[----:B------:R-:W-:-:S07]  /*1dd70*/  VIMNMX R2, R2, R0, PT ;  /* 0x0000000002027248 */ /* 0x000fce0003fe0100 */
.L_x_1637:
[----:B------:R-:W-:Y:S01]  /*1dd80*/  VIADD R2, R2, 0x7f ;  /* 0x0000007f02027836 */ /* 0x000fe20000000000 */
[----:B------:R-:W-:Y:S01]  /*1dd90*/  ULDC UR4, c[0x0][0x9dc] ;  /* 0x0002770000047ab9 */ /* 0x000fe20000000800 */
[----:B------:R-:W-:-:S03]  /*1dda0*/  IMAD.MOV.U32 R4, RZ, RZ, R28 ;  /* 0x000000ffff047224 */ /* 0x000fc600078e001c */
[----:B------:R-:W-:-:S04]  /*1ddb0*/  SHF.R.S32.HI R0, RZ, 0x1f, R2 ;  /* 0x0000001fff007819 */ /* 0x000fc80000011402 */
[----:B------:R-:W-:Y:S02]  /*1ddc0*/  LEA.HI R0, R0, R2, RZ, 0x7 ;  /* 0x0000000200007211 */ /* 0x000fe400078f38ff */
[----:B------:R-:W2:Y:S02]  /*1ddd0*/  @P1 LDC R2, c[0x0][0x44c] ;  /* 0x00011300ff021b82 */ /* 0x000ea40000000800 */
[----:B------:R-:W-:-:S04]  /*1dde0*/  SHF.R.S32.HI R0, RZ, 0x7, R0 ;  /* 0x00000007ff007819 */ /* 0x000fc80000011400 */
[----:B------:R-:W-:Y:S02]  /*1ddf0*/  VIMNMX R26, R21, R0, PT ;  /* 0x00000000151a7248 */ /* 0x000fe40003fe0100 */
[----:B------:R-:W3:Y:S03]  /*1de00*/  @P1 LDC R0, c[0x0][0x450] ;  /* 0x00011400ff001b82 */ /* 0x000ee60000000800 */
[----:B------:R4:W-:Y:S01]  /*1de10*/  STL [R1+0x44], R26 ;  /* 0x0000441a01007387 */ /* 0x0009e20000100800 */
[----:B--2---:R-:W-:-:S05]  /*1de20*/  @P1 IMAD.HI.U32 R2, R28, R2, RZ ;  /* 0x000000021c021227 */ /* 0x004fca00078e00ff */
[----:B---3--:R-:W-:-:S05]  /*1de30*/  @P1 SHF.R.U32.HI R4, RZ, R0, R2 ;  /* 0x00000000ff041219 */ /* 0x008fca0000011602 */
[----:B------:R-:W-:-:S04]  /*1de40*/  IMAD.IADD R2, R20, 0x1, R4 ;  /* 0x0000000114027824 */ /* 0x000fc800078e0204 */
[----:B------:R-:W-:Y:S01]  /*1de50*/  VIADD R0, R2, -UR4 ;  /* 0x8000000402007c36 */ /* 0x000fe20008000000 */
[----:B----4-:R-:W-:Y:S06]  /*1de60*/  @!P2 BRA `(.L_x_1641) ;  /* 0x000000000044a947 */ /* 0x010fec0003800000 */
[----:B------:R-:W-:Y:S01]  /*1de70*/  ISETP.GT.AND P0, PT, R2, -0x1, PT ;  /* 0xffffffff0200780c */ /* 0x000fe20003f04270 */
[----:B------:R-:W-:-:S12]  /*1de80*/  BSSY B0, `(.L_x_1642) ;  /* 0x000000d000007945 */ /* 0x000fd80003800000 */
[----:B------:R-:W-:Y:S05]  /*1de90*/  @P0 BRA `(.L_x_1643) ;  /* 0x00000000001c0947 */ /* 0x000fea0003800000 */
[----:B------:R-:W-:Y:S02]  /*1dea0*/  ISETP.NE.AND P0, PT, R3, 0x1, PT ;  /* 0x000000010300780c */ /* 0x000fe40003f05270 */
[----:B------:R-:W-:-:S11]  /*1deb0*/  LOP3.LUT R2, RZ, R2, RZ, 0x33, !PT ;  /* 0x00000002ff027212 */ /* 0x000fd600078e33ff */
[----:B0-----:R-:W0:Y:S02]  /*1dec0*/  @P0 LDC.64 R4, c[0x0][0x9e8] ;  /* 0x00027a00ff040b82 */ /* 0x001e240000000a00 */
[----:B0-----:R-:W-:-:S05]  /*1ded0*/  @P0 IMAD.HI.U32 R4, R2, R4, RZ ;  /* 0x0000000402040227 */ /* 0x001fca00078e00ff */
[----:B------:R-:W-:-:S04]  /*1dee0*/  @P0 SHF.R.U32.HI R2, RZ, R5, R4 ;  /* 0x00000005ff020219 */ /* 0x000fc80000011604 */
[----:B------:R-:W-:Y:S01]  /*1def0*/  LOP3.LUT R2, RZ, R2, RZ, 0x33, !PT ;  /* 0x00000002ff027212 */ /* 0x000fe200078e33ff */
[----:B------:R-:W-:Y:S06]  /*1df00*/  BRA `(.L_x_1644) ;  /* 0x0000000000107947 */ /* 0x000fec0003800000 */
.L_x_1643:
[----:B------:R-:W-:-:S13]  /*1df10*/  ISETP.NE.AND P0, PT, R3, 0x1, PT ;  /* 0x000000010300780c */ /* 0x000fda0003f05270 */
[----:B0-----:R-:W0:Y:S02]  /*1df20*/  @P0 LDC.64 R4, c[0x0][0x9e8] ;  /* 0x00027a00ff040b82 */ /* 0x001e240000000a00 */
[----:B0-----:R-:W-:-:S05]  /*1df30*/  @P0 IMAD.HI.U32 R4, R2, R4, RZ ;  /* 0x0000000402040227 */ /* 0x001fca00078e00ff */
[----:B------:R-:W-:-:S07]  /*1df40*/  @P0 SHF.R.U32.HI R2, RZ, R5, R4 ;  /* 0x00000005ff020219 */ /* 0x000fce0000011604 */
.L_x_1644:
[----:B------:R-:W-:Y:S05]  /*1df50*/  BSYNC B0 ;  /* 0x0000000000007941 */ /* 0x000fea0003800000 */
.L_x_1642:
[----:B------:R-:W-:-:S05]  /*1df60*/  IMAD R3, R2, R3, RZ ;  /* 0x0000000302037224 */ /* 0x000fca00078e02ff */
[----:B------:R-:W-:-:S07]  /*1df70*/  VIMNMX R0, R0, R3, !PT ;  /* 0x0000000300007248 */ /* 0x000fce0007fe0100 */
.L_x_1641:
[----:B------:R-:W-:Y:S01]  /*1df80*/  SHF.R.S32.HI R3, RZ, 0x1f, R0 ;  /* 0x0000001fff037819 */ /* 0x000fe20000011400 */
[----:B------:R-:W-:Y:S03]  /*1df90*/  BSSY B7, `(.L_x_1645) ;  /* 0x0000354000077945 */ /* 0x000fe60003800000 */
[----:B------:R-:W-:-:S04]  /*1dfa0*/  LEA.HI R3, R3, R0, RZ, 0x7 ;  /* 0x0000000003037211 */ /* 0x000fc800078f38ff */
[----:B------:R-:W-:-:S04]  /*1dfb0*/  SHF.R.S32.HI R3, RZ, 0x7, R3 ;  /* 0x00000007ff037819 */ /* 0x000fc80000011403 */
[----:B------:R-:W-:-:S04]  /*1dfc0*/  VIMNMX R2, RZ, R3, !PT ;  /* 0x00000003ff027248 */ /* 0x000fc80007fe0100 */
[----:B------:R-:W-:Y:S01]  /*1dfd0*/  ISETP.GT.AND P0, PT, R26, R2, PT ;  /* 0x000000021a00720c */ /* 0x000fe20003f04270 */
[----:B------:R2:W-:-:S12]  /*1dfe0*/  STL [R1+0x28], R2 ;  /* 0x0000280201007387 */ /* 0x0005d80000100800 */
[----:B--2---:R-:W-:Y:S05]  /*1dff0*/  @P0 BRA `(.L_x_1646) ;  /* 0x0000000000440947 */ /* 0x004fea0003800000 */
        /* <DEDUP_REMOVED lines=17> */
.L_x_1646:
        /* <DEDUP_REMOVED lines=9> */
[----:B------:R-:W2:Y:S01]  /*1e1a0*/  LDC.64 R2, c[0x4][R2] ;  /* 0x0100000002027b82 */ /* 0x000ea20000000a00 */
[----:B0-----:R-:W-:Y:S02]  /*1e1b0*/  IMAD.U32 R5, RZ, RZ, UR7 ;  /* 0x00000007ff057e24 */ /* 0x001fe4000f8e00ff */
[----:B------:R-:W-:Y:S02]  /*1e1c0*/  IMAD.U32 R6, RZ, RZ, UR8 ;  /* 0x00000008ff067e24 */ /* 0x000fe4000f8e00ff */
[----:B-1----:R-:W-:-:S02]  /*1e1d0*/  IMAD.U32 R7, RZ, RZ, UR9 ;  /* 0x00000009ff077e24 */ /* 0x002fc4000f8e00ff */
[----:B------:R-:W-:Y:S02]  /*1e1e0*/  IMAD.U32 R10, RZ, RZ, UR4 ;  /* 0x00000004ff0a7e24 */ /* 0x000fe4000f8e00ff */
[----:B------:R-:W-:Y:S02]  /*1e1f0*/  IMAD.U32 R11, RZ, RZ, UR5 ;  /* 0x00000005ff0b7e24 */ /* 0x000fe4000f8e00ff */
[----:B------:R-:W-:Y:S02]  /*1e200*/  IMAD.MOV.U32 R8, RZ, RZ, 0x70 ;  /* 0x00000070ff087424 */ /* 0x000fe400078e00ff */
[----:B------:R-:W-:Y:S02]  /*1e210*/  IMAD.MOV.U32 R12, RZ, RZ, 0x1 ;  /* 0x00000001ff0c7424 */ /* 0x000fe400078e00ff */
[----:B------:R-:W-:-:S07]  /*1e220*/  IMAD.MOV.U32 R13, RZ, RZ, RZ ;  /* 0x000000ffff0d7224 */ /* 0x000fce00078e00ff */
[----:B------:R-:W-:-:S07]  /*1e230*/  LEPC R20, `(.L_x_1649) ;  /* 0x000000001014794e */ /* 0x000fce0000000000 */
[----:B--2---:R-:W-:Y:S05]  /*1e240*/  CALL.ABS.NOINC R2 ;  /* 0x0000000002007343 */ /* 0x004fea0003c00000 */
.L_x_1649:
[----:B------:R-:W-:Y:S05]  /*1e250*/  BSYNC B6 ;  /* 0x0000000000067941 */ /* 0x000fea0003800000 */
.L_x_1648:
        /* <DEDUP_REMOVED lines=9> */
[----:B------:R-:W-:Y:S02]  /*1e2f0*/  IMAD.U32 R4, RZ, RZ, UR6 ;  /* 0x00000006ff047e24 */ /* 0x000fe4000f8e00ff */
[----:B0-----:R-:W-:Y:S02]  /*1e300*/  IMAD.U32 R5, RZ, RZ, UR7 ;  /* 0x00000007ff057e24 */ /* 0x001fe4000f8e00ff */
[----:B------:R-:W-:Y:S02]  /*1e310*/  IMAD.U32 R6, RZ, RZ, UR8 ;  /* 0x00000008ff067e24 */ /* 0x000fe4000f8e00ff */
[----:B-1----:R-:W-:-:S02]  /*1e320*/  IMAD.U32 R7, RZ, RZ, UR9 ;  /* 0x00000009ff077e24 */ /* 0x002fc4000f8e00ff */
[----:B------:R-:W-:Y:S02]  /*1e330*/  IMAD.U32 R10, RZ, RZ, UR4 ;  /* 0x00000004ff0a7e24 */ /* 0x000fe4000f8e00ff */
[----:B------:R-:W-:Y:S02]  /*1e340*/  IMAD.U32 R11, RZ, RZ, UR5 ;  /* 0x00000005ff0b7e24 */ /* 0x000fe4000f8e00ff */
[----:B------:R-:W-:Y:S02]  /*1e350*/  IMAD.MOV.U32 R8, RZ, RZ, 0x70 ;  /* 0x00000070ff087424 */ /* 0x000fe400078e00ff */
[----:B------:R-:W-:Y:S02]  /*1e360*/  IMAD.MOV.U32 R12, RZ, RZ, 0x1 ;  /* 0x00000001ff0c7424 */ /* 0x000fe400078e00ff */
[----:B--2---:R-:W-:-:S07]  /*1e370*/  IMAD.MOV.U32 R13, RZ, RZ, RZ ;  /* 0x000000ffff0d7224 */ /* 0x004fce00078e00ff */
[----:B------:R-:W-:-:S07]  /*1e380*/  LEPC R20, `(.L_x_1652) ;  /* 0x000000001014794e */ /* 0x000fce0000000000 */
[----:B---3--:R-:W-:Y:S05]  /*1e390*/  CALL.ABS.NOINC R2 ;  /* 0x0000000002007343 */ /* 0x008fea0003c00000 */
.L_x_1652:
        /* <DEDUP_REMOVED lines=15> */
.L_x_1651:
[----:B------:R-:W-:Y:S05]  /*1e490*/  BSYNC B6 ;  /* 0x0000000000067941 */ /* 0x000fea0003800000 */
.L_x_1650:
[----:B------:R-:W-:Y:S01]  /*1e4a0*/  ULDC.64 UR4, c[0x0][0x9f8] ;  /* 0x00027e0000047ab9 */ /* 0x000fe20000000a00 */
[----:B------:R-:W2:Y:S01]  /*1e4b0*/  LDL R20, [R1+0x24] ;  /* 0x0000240001147983 */ /* 0x000ea20000100800 */
[----:B------:R-:W-:-:S03]  /*1e4c0*/  ISETP.NE.U32.AND P0, PT, RZ, UR4, PT ;  /* 0x00000004ff007c0c */ /* 0x000fc6000bf05070 */
[----:B------:R-:W3:Y:S01]  /*1e4d0*/  LDL R17, [R1+0x2c] ;  /* 0x00002c0001117983 */ /* 0x000ee20000100800 */
[----:B------:R-:W-:Y:S01]  /*1e4e0*/  ISETP.NE.AND.EX P0, PT, RZ, UR5, PT, P0 ;  /* 0x00000005ff007c0c */ /* 0x000fe2000bf05300 */
[----:B------:R-:W-:Y:S01]  /*1e4f0*/  IMAD.MOV.U32 R8, RZ, RZ, R19 ;  /* 0x000000ffff087224 */ /* 0x000fe200078e0013 */
[----:B-1----:R-:W1:Y:S01]  /*1e500*/  LDC R7, c[0x0][0x430] ;  /* 0x00010c00ff077b82 */ /* 0x002e620000000800 */
[----:B------:R-:W4:Y:S01]  /*1e510*/  S2R R24, SR_TID.X ;  /* 0x0000000000187919 */ /* 0x000f220000002100 */
[----:B------:R-:W0:Y:S01]  /*1e520*/  S2R R21, SR_TID.X ;  /* 0x0000000000157919 */ /* 0x000e220000002100 */
[----:B------:R-:W-:Y:S01]  /*1e530*/  VIADD R26, R26, 0xffffffff ;  /* 0xffffffff1a1a7836 */ /* 0x000fe20000000000 */
[----:B------:R-:W-:-:S07]  /*1e540*/  ULDC UR4, c[0x0][0x2f4] ;  /* 0x0000bd0000047ab9 */ /* 0x000fce0000000800 */
[----:B------:R-:W4:Y:S02]  /*1e550*/  @P0 LDC.64 R2, c[0x0][0x9f8] ;  /* 0x00027e00ff020b82 */ /* 0x000f240000000a00 */
[----:B----4-:R-:W-:-:S05]  /*1e560*/  @P0 IMAD.WIDE R2, R19, 0x4, R2 ;  /* 0x0000000413020825 */ /* 0x010fca00078e0202 */
[----:B------:R4:W4:Y:S01]  /*1e570*/  @P0 LDG.E R8, desc[UR52][R2.64] ;  /* 0x0000003402080981 */ /* 0x000922000c1e1900 */
[----:B-1----:R-:W-:Y:S01]  /*1e580*/  ISETP.NE.AND P1, PT, R7, 0x1, PT ;  /* 0x000000010700780c */ /* 0x002fe20003f25270 */
[----:B------:R-:W-:Y:S01]  /*1e590*/  IMAD.SHL.U32 R24, R24, 0x20, RZ ;  /* 0x0000002018187824 */ /* 0x000fe200078e00ff */
[----:B0-----:R-:W-:Y:S01]  /*1e5a0*/  LOP3.LUT R21, R21, 0x7f, RZ, 0xc0, !PT ;  /* 0x0000007f15157812 */ /* 0x001fe200078ec0ff */
[----:B------:R-:W-:Y:S01]  /*1e5b0*/  IMAD.SHL.U32 R10, R26, 0x80, RZ ;  /* 0x000000801a0a7824 */ /* 0x000fe200078e00ff */
[----:B------:R-:W0:Y:S02]  /*1e5c0*/  S2R R11, SR_TID.X ;  /* 0x00000000000b7919 */ /* 0x000e240000002100 */
[----:B------:R-:W-:Y:S02]  /*1e5d0*/  SHF.R.U32.HI R21, RZ, 0x2, R21 ;  /* 0x00000002ff157819 */ /* 0x000fe40000011615 */
[----:B------:R-:W-:-:S04]  /*1e5e0*/  LOP3.LUT R24, R24, 0x60, RZ, 0xc0, !PT ;  /* 0x0000006018187812 */ /* 0x000fc800078ec0ff */
[----:B------:R-:W-:Y:S01]  /*1e5f0*/  LOP3.LUT R0, R10, R21, R24, 0xfe, !PT ;  /* 0x000000150a007212 */ /* 0x000fe200078efe18 */
[----:B------:R-:W1:Y:S08]  /*1e600*/  @P1 LDC R4, c[0x0][0x434] ;  /* 0x00010d00ff041b82 */ /* 0x000e700000000800 */
[----:B------:R-:W4:Y:S01]  /*1e610*/  @P1 LDC R5, c[0x0][0x438] ;  /* 0x00010e00ff051b82 */ /* 0x000f220000000800 */
[----:B------:R-:W-:Y:S01]  /*1e620*/  LOP3.LUT R22, R22, 0xfffffff7, RZ, 0xc0, !PT ;  /* 0xfffffff716167812 */ /* 0x000fe200078ec0ff */
[----:B0-----:R-:W-:-:S05]  /*1e630*/  IMAD.SHL.U32 R11, R11, 0x8, RZ ;  /* 0x000000080b0b7824 */ /* 0x001fca00078e00ff */
[----:B------:R-:W-:-:S04]  /*1e640*/  LOP3.LUT R11, R11, 0x18, RZ, 0xc0, !PT ;  /* 0x000000180b0b7812 */ /* 0x000fc800078ec0ff */
[----:B------:R-:W-:Y:S01]  /*1e650*/  LOP3.LUT R12, R11, 0x20, RZ, 0xfc, !PT ;  /* 0x000000200b0c7812 */ /* 0x000fe200078efcff */
[----:B------:R-:W-:Y:S01]  /*1e660*/  UMOV UR5, 0xffffffff ;  /* 0xffffffff00057882 */ /* 0x000fe20000000000 */
[C---:B--2---:R-:W-:Y:S01]  /*1e670*/  ISETP.GE.AND P0, PT, R0.reuse, R20, PT ;  /* 0x000000140000720c */ /* 0x044fe20003f06270 */
[----:B---3--:R-:W-:-:S04]  /*1e680*/  IMAD.IADD R0, R0, 0x1, R17 ;  /* 0x0000000100007824 */ /* 0x008fc800078e0211 */
[----:B-1----:R-:W-:-:S04]  /*1e690*/  @P1 IMAD.HI.U32 R4, R0, R4, RZ ;  /* 0x0000000400041227 */ /* 0x002fc800078e00ff */
[----:B------:R-:W-:-:S04]  /*1e6a0*/  IMAD.MOV.U32 R6, RZ, RZ, R0 ;  /* 0x000000ffff067224 */ /* 0x000fc800078e0000 */
[----:B----4-:R-:W0:Y:S01]  /*1e6b0*/  @!P0 LDC.64 R2, c[0x0][0x428] ;  /* 0x00010a00ff028b82 */ /* 0x010e220000000a00 */
[----:B------:R-:W-:-:S05]  /*1e6c0*/  @P1 SHF.R.U32.HI R6, RZ, R5, R4 ;  /* 0x00000005ff061219 */ /* 0x000fca0000011604 */
[----:B------:R-:W-:-:S04]  /*1e6d0*/  IMAD.MOV R4, RZ, RZ, -R6 ;  /* 0x000000ffff047224 */ /* 0x000fc800078e0a06 */
[----:B------:R-:W-:Y:S01]  /*1e6e0*/  IMAD R4, R7, R4, R0 ;  /* 0x0000000407047224 */ /* 0x000fe200078e0200 */
[----:B------:R-:W-:Y:S02]  /*1e6f0*/  @!P0 SHF.R.S32.HI R7, RZ, 0x1f, R6 ;  /* 0x0000001fff078819 */ /* 0x000fe40000011406 */
[----:B------:R-:W-:Y:S01]  /*1e700*/  SHF.R.S32.HI R9, RZ, 0x1f, R8 ;  /* 0x0000001fff097819 */ /* 0x000fe20000011408 */
[CC--:B0-----:R-:W-:Y:S01]  /*1e710*/  @!P0 IMAD.WIDE.U32 R6, R8.reuse, R2.reuse, R6 ;  /* 0x0000000208068225 */ /* 0x0c1fe200078e0006 */
[----:B------:R0:W-:Y:S03]  /*1e720*/  STL [R1+0x10], R8 ;  /* 0x0000100801007387 */ /* 0x0001e60000100800 */
[----:B------:R-:W-:Y:S01]  /*1e730*/  @!P0 IMAD R0, R9, R2, RZ ;  /* 0x0000000209008224 */ /* 0x000fe200078e02ff */
[----:B------:R1:W-:Y:S03]  /*1e740*/  STL [R1+0x30], R9 ;  /* 0x0000300901007387 */ /* 0x0003e60000100800 */
[----:B------:R-:W-:-:S02]  /*1e750*/  @!P0 IMAD R0, R8, R3, R0 ;  /* 0x0000000308008224 */ /* 0x000fc400078e0200 */
[----:B------:R-:W0:Y:S01]  /*1e760*/  @!P0 LDC.64 R2, c[0x0][0x418] ;  /* 0x00010600ff028b82 */ /* 0x000e220000000a00 */
[----:B------:R-:W-:Y:S02]  /*1e770*/  IMAD.U32 R5, RZ, RZ, UR38 ;  /* 0x00000026ff057e24 */ /* 0x000fe4000f8e00ff */
[----:B------:R-:W-:-:S03]  /*1e780*/  @!P0 IMAD.IADD R0, R7, 0x1, R0 ;  /* 0x0000000107008824 */ /* 0x000fc600078e0200 */
[----:B------:R-:W-:Y:S02]  /*1e790*/  ISETP.NE.AND P2, PT, R5, 0x3, PT ;  /* 0x000000030500780c */ /* 0x000fe40003f45270 */
[----:B0-----:R-:W-:Y:S01]  /*1e7a0*/  @!P0 LEA R8, P1, R6, R2, 0x2 ;  /* 0x0000000206088211 */ /* 0x001fe200078210ff */
[----:B------:R-:W-:-:S03]  /*1e7b0*/  IMAD.MOV.U32 R2, RZ, RZ, RZ ;  /* 0x000000ffff027224 */ /* 0x000fc600078e00ff */
[----:B-1----:R-:W-:-:S05]  /*1e7c0*/  @!P0 LEA.HI.X R9, R6, R3, R0, 0x2, P1 ;  /* 0x0000000306098211 */ /* 0x002fca00008f1400 */
[----:B------:R0:W5:Y:S01]  /*1e7d0*/  @!P0 LDG.E R2, desc[UR52][R8.64] ;  /* 0x0000003408028981 */ /* 0x000162000c1e1900 */
[C---:B------:R-:W-:Y:S02]  /*1e7e0*/  ISETP.GE.AND P0, PT, R11.reuse, UR4, PT ;  /* 0x000000040b007c0c */ /* 0x040fe4000bf06270 */
[----:B------:R-:W-:Y:S02]  /*1e7f0*/  @P2 LOP3.LUT R22, R22, 0x8, RZ, 0xfc, !PT ;  /* 0x0000000816162812 */ /* 0x000fe400078efcff */
[----:B------:R-:W-:Y:S02]  /*1e800*/  LOP3.LUT R11, R11, 0x40, RZ, 0xfc, !PT ;  /* 0x000000400b0b7812 */ /* 0x000fe400078efcff */
[----:B------:R-:W-:Y:S02]  /*1e810*/  LOP3.LUT R22, R22, 0xfffffffb, RZ, 0xc0, !PT ;  /* 0xfffffffb16167812 */ /* 0x000fe400078ec0ff */
[----:B------:R-:W-:-:S05]  /*1e820*/  ISETP.GE.AND P1, PT, R12, UR4, PT ;  /* 0x000000040c007c0c */ /* 0x000fca000bf26270 */
[----:B------:R-:W-:Y:S02]  /*1e830*/  @P0 LOP3.LUT R22, R22, 0x4, RZ, 0xfc, !PT ;  /* 0x0000000416160812 */ /* 0x000fe400078efcff */
[----:B------:R-:W-:Y:S02]  /*1e840*/  ISETP.GE.AND P0, PT, R11, UR4, PT ;  /* 0x000000040b007c0c */ /* 0x000fe4000bf06270 */
[----:B------:R-:W-:-:S04]  /*1e850*/  LOP3.LUT R22, R22, 0xfffffffe, RZ, 0xc0, !PT ;  /* 0xfffffffe16167812 */ /* 0x000fc800078ec0ff */
[----:B------:R-:W-:-:S04]  /*1e860*/  LOP3.LUT R22, R22, 0xfffffffd, RZ, 0xc0, !PT ;  /* 0xfffffffd16167812 */ /* 0x000fc800078ec0ff */
[----:B------:R-:W-:-:S04]  /*1e870*/  @P1 LOP3.LUT R22, R22, 0x2, RZ, 0xfc, !PT ;  /* 0x0000000216161812 */ /* 0x000fc800078efcff */
[----:B------:R-:W-:Y:S01]  /*1e880*/  @P0 LOP3.LUT R22, R22, 0x1, RZ, 0xfc, !PT ;  /* 0x0000000116160812 */ /* 0x000fe200078efcff */
[----:B0-----:R-:W-:Y:S06]  /*1e890*/  BRA.DIV UR5, `(.L_x_1653) ;  /* 0x0000004e054c7947 */ /* 0x001fec000b800000 */
.L_x_1766:
[----:B------:R-:W-:-:S05]  /*1e8a0*/  SHF.R.S32.HI R9, RZ, 0x1f, R18 ;  /* 0x0000001fff097819 */ /* 0x000fca0000011412 */
[----:B------:R0:W-:Y:S01]  /*1e8b0*/  STL [R1+0xc], R9 ;  /* 0x00000c0901007387 */ /* 0x0001e20000100800 */
[----:B------:R-:W-:Y:S05]  /*1e8c0*/  @!P2 BRA `(.L_x_1654) ;  /* 0x000000000004a947 */ /* 0x000fea0003800000 */
[----:B------:R-:W-:Y:S01]  /*1e8d0*/  BPT.TRAP 0x1 ;  /* 0x000000040000795c */ /* 0x000fe20000300000 */
.L_x_1654:
        /* <DEDUP_REMOVED lines=26> */
.L_x_1767:
[----:B------:R-:W-:Y:S05]  /*1ea80*/  BSYNC B0 ;  /* 0x0000000000007941 */ /* 0x000fea0003800000 */
.L_x_1655:
[----:B------:R-:W2:Y:S01]  /*1ea90*/  LDL R7, [R1+0xc] ;  /* 0x00000c0001077983 */ /* 0x000ea20000100800 */
[----:B------:R-:W-:-:S03]  /*1eaa0*/  ULDC.64 UR4, c[0x0][0x300] ;  /* 0x0000c00000047ab9 */ /* 0x000fc60000000a00 */
[----:B------:R-:W3:Y:S04]  /*1eab0*/  LDL R12, [R1+0x24] ;  /* 0x00002400010c7983 */ /* 0x000ee80000100800 */
[----:B------:R-:W4:Y:S01]  /*1eac0*/  LDL R11, [R1+0x14] ;  /* 0x00001400010b7983 */ /* 0x000f220000100800 */
[----:B------:R-:W-:Y:S01]  /*1ead0*/  IMAD R3, R3, UR4, RZ ;  /* 0x0000000403037c24 */ /* 0x000fe2000f8e02ff */
[----:B------:R-:W-:Y:S01]  /*1eae0*/  LOP3.LUT P4, RZ, R22, 0x4, RZ, 0xc0, !PT ;  /* 0x0000000416ff7812 */ /* 0x000fe2000788c0ff */
[----:B------:R-:W5:Y:S02]  /*1eaf0*/  S2R R6, SR_TID.X ;  /* 0x0000000000067919 */ /* 0x000f640000002100 */
[----:B------:R-:W-:Y:S01]  /*1eb00*/  IMAD R3, R4, UR5, R3 ;  /* 0x0000000504037c24 */ /* 0x000fe2000f8e0203 */
[----:B------:R-:W-:Y:S01]  /*1eb10*/  LOP3.LUT P3, RZ, R22, 0x2, RZ, 0xc0, !PT ;  /* 0x0000000216ff7812 */ /* 0x000fe2000786c0ff */
[----:B-1----:R-:W-:Y:S01]  /*1eb20*/  IMAD.WIDE.U32 R4, R4, UR4, RZ ;  /* 0x0000000404047c25 */ /* 0x002fe2000f8e00ff */
[----:B0-----:R-:W0:Y:S01]  /*1eb30*/  S2R R9, SR_TID.X ;  /* 0x0000000000097919 */ /* 0x001e220000002100 */
[----:B------:R-:W-:Y:S01]  /*1eb40*/  ULDC.64 UR4, c[0x0][0x310] ;  /* 0x0000c40000047ab9 */ /* 0x000fe20000000a00 */
[----:B------:R-:W-:Y:S01]  /*1eb50*/  LOP3.LUT P2, RZ, R22, 0x1, RZ, 0xc0, !PT ;  /* 0x0000000116ff7812 */ /* 0x000fe2000784c0ff */
[----:B------:R-:W-:-:S02]  /*1eb60*/  IMAD.IADD R5, R5, 0x1, R3 ;  /* 0x0000000105057824 */ /* 0x000fc400078e0203 */
[----:B------:R-:W-:Y:S02]  /*1eb70*/  IMAD R8, R8, UR4, RZ ;  /* 0x0000000408087c24 */ /* 0x000fe4000f8e02ff */
[----:B------:R-:W-:-:S04]  /*1eb80*/  IMAD.WIDE.U32 R4, R2, UR4, R4 ;  /* 0x0000000402047c25 */ /* 0x000fc8000f8e0004 */
[----:B------:R-:W-:Y:S01]  /*1eb90*/  IMAD R2, R2, UR5, R8 ;  /* 0x0000000502027c24 */ /* 0x000fe2000f8e0208 */
[----:B------:R-:W-:-:S03]  /*1eba0*/  ULDC.64 UR4, c[0x0][0x308] ;  /* 0x0000c20000047ab9 */ /* 0x000fc60000000a00 */
[----:B------:R-:W-:Y:S02]  /*1ebb0*/  IMAD.IADD R3, R5, 0x1, R2 ;  /* 0x0000000105037824 */ /* 0x000fe400078e0202 */
[----:B------:R-:W-:Y:S01]  /*1ebc0*/  IMAD.MOV.U32 R2, RZ, RZ, R4 ;  /* 0x000000ffff027224 */ /* 0x000fe200078e0004 */
[----:B-----5:R-:W-:-:S04]  /*1ebd0*/  LOP3.LUT R6, R6, 0x7f, RZ, 0xc0, !PT ;  /* 0x0000007f06067812 */ /* 0x020fc800078ec0ff */
[----:B------:R-:W-:Y:S01]  /*1ebe0*/  SHF.R.U32.HI R6, RZ, 0x2, R6 ;  /* 0x00000002ff067819 */ /* 0x000fe20000011606 */
[----:B0-----:R-:W-:-:S05]  /*1ebf0*/  IMAD.SHL.U32 R9, R9, 0x8, RZ ;  /* 0x0000000809097824 */ /* 0x001fca00078e00ff */
[----:B------:R-:W-:Y:S01]  /*1ec00*/  LOP3.LUT R9, R9, 0x18, RZ, 0xc0, !PT ;  /* 0x0000001809097812 */ /* 0x000fe200078ec0ff */
[----:B--2---:R-:W-:-:S04]  /*1ec10*/  IMAD R4, R7, UR4, RZ ;  /* 0x0000000407047c24 */ /* 0x004fc8000f8e02ff */
[----:B------:R-:W-:Y:S01]  /*1ec20*/  IMAD R7, R18, UR5, R4 ;  /* 0x0000000512077c24 */ /* 0x000fe2000f8e0204 */
[----:B---3--:R-:W-:Y:S01]  /*1ec30*/  IADD3 R6, -R6, R12, -R10 ;  /* 0x0000000c06067210 */ /* 0x008fe20007ffe90a */
[----:B------:R-:W-:Y:S01]  /*1ec40*/  IMAD.WIDE.U32 R4, R18, UR4, R2 ;  /* 0x0000000412047c25 */ /* 0x000fe2000f8e0002 */
[----:B------:R-:W-:-:S03]  /*1ec50*/  ULDC.64 UR4, c[0x0][0x2e8] ;  /* 0x0000ba0000047ab9 */ /* 0x000fc60000000a00 */
[----:B------:R-:W-:Y:S01]  /*1ec60*/  IMAD.IADD R7, R5, 0x1, R7 ;  /* 0x0000000105077824 */ /* 0x000fe200078e0207 */
[C---:B------:R-:W-:Y:S01]  /*1ec70*/  LEA R2, P0, R4.reuse, UR4, 0x1 ;  /* 0x0000000404027c11 */ /* 0x040fe2000f8008ff */
[----:B------:R-:W-:Y:S01]  /*1ec80*/  UMOV UR4, 0xffffffff ;  /* 0xffffffff00047882 */ /* 0x000fe20000000000 */
[----:B----4-:R-:W-:Y:S02]  /*1ec90*/  IMAD R8, R25, 0x3000, R11 ;  /* 0x0000300019087824 */ /* 0x010fe400078e020b */
[----:B------:R-:W-:Y:S02]  /*1eca0*/  LEA.HI.X R7, R4, UR5, R7, 0x1, P0 ;  /* 0x0000000504077c11 */ /* 0x000fe400080f0c07 */
[----:B------:R-:W-:Y:S01]  /*1ecb0*/  ISETP.GE.AND P0, PT, R6, 0x1, PT ;  /* 0x000000010600780c */ /* 0x000fe20003f06270 */
[----:B------:R-:W-:-:S12]  /*1ecc0*/  BRA.DIV UR4, `(.L_x_1657) ;  /* 0x0000004a04887947 */ /* 0x000fd8000b800000 */
[----:B------:R-:W0:Y:S04]  /*1ecd0*/  SHFL.IDX PT, R3, R2, RZ, 0x1c1f ;  /* 0x001c1fff02037589 */ /* 0x000e2800000e0000 */
[----:B------:R-:W1:Y:S01]  /*1ece0*/  SHFL.IDX PT, R4, R7, RZ, 0x1c1f ;  /* 0x001c1fff07047589 */ /* 0x000e6200000e0000 */
[----:B0-----:R-:W-:Y:S01]  /*1ecf0*/  @P0 LEA R5, P1, R9, R3, 0x1 ;  /* 0x0000000309050211 */ /* 0x001fe200078208ff */
[----:B------:R-:W-:-:S04]  /*1ed00*/  @P0 IMAD R3, R8, 0x2, R23 ;  /* 0x0000000208030824 */ /* 0x000fc800078e0217 */
        /* <DEDUP_REMOVED lines=11> */
[----:B0-----:R-:W-:Y:S01]  /*1edc0*/  @P1 LEA R5, P0, R9, R3, 0x1 ;  /* 0x0000000309051211 */ /* 0x001fe200078008ff */
[----:B------:R-:W-:-:S04]  /*1edd0*/  @P1 IMAD R3, R8, 0x2, R23 ;  /* 0x0000000208031824 */ /* 0x000fc800078e0217 */
        /* <DEDUP_REMOVED lines=12> */
[----:B0-----:R-:W-:Y:S01]  /*1eea0*/  @P1 LEA R5, P0, R9, R3, 0x1 ;  /* 0x0000000309051211 */ /* 0x001fe200078008ff */
[----:B------:R-:W-:-:S04]  /*1eeb0*/  @P1 IMAD R3, R8, 0x2, R23 ;  /* 0x0000000208031824 */ /* 0x000fc800078e0217 */
[----:B-1----:R-:W-:-:S05]  /*1eec0*/  @P1 IMAD.X R4, RZ, RZ, R4, P0 ;  /* 0x000000ffff041224 */ /* 0x002fca00000e0604 */
[----:B------:R-:W-:-:S04]  /*1eed0*/  @P1 LOP3.LUT R5, R5, R4, RZ, 0x3c, !PT ;  /* 0x0000000405051212 */ /* 0x000fc800078e3cff */
[----:B------:R-:W-:-:S04]  /*1eee0*/  @P1 LOP3.LUT R4, R5, R4, RZ, 0x3c, !PT ;  /* 0x0000000405041212 */ /* 0x000fc800078e3cff */
[----:B------:R-:W-:-:S05]  /*1eef0*/  @P1 LOP3.LUT R5, R5, R4, RZ, 0x3c, !PT ;  /* 0x0000000405051212 */ /* 0x000fca00078e3cff */
[----:B------:R0:W-:Y:S04]  /*1ef00*/  @P1 LDGSTS.E.BYPASS.LTC128B.128 [R3+0x16400], desc[UR52][R4.64], !P4 ;  /* 0x1640000004031fae */ /* 0x0001e8000e101d74 */
[----:B------:R0:W-:Y:S04]  /*1ef10*/  @P1 LDGSTS.E.BYPASS.LTC128B.128 [R3+0x18400], desc[UR52][R4.64+0x40], !P3 ;  /* 0x1840004004031fae */ /* 0x0001e8000d901d74 */
[----:B--23--:R0:W-:Y:S02]  /*1ef20*/  @P1 LDGSTS.E.BYPASS.LTC128B.128 [R3+0x1a400], desc[UR52][R4.64+0x80], !P2 ;  /* 0x1a40008004031fae */ /* 0x00c1e4000d101d74 */
.L_x_1777:
[----:B------:R-:W-:-:S13]  /*1ef30*/  ISETP.GE.AND P0, PT, R6, 0x61, PT ;  /* 0x000000610600780c */ /* 0x000fda0003f06270 */
[----:B------:R-:W-:Y:S01]  /*1ef40*/  @P0 LEA R2, P1, R9, R2, 0x1 ;  /* 0x0000000209020211 */ /* 0x000fe200078208ff */
[----:B------:R-:W-:-:S04]  /*1ef50*/  @P0 IMAD R8, R8, 0x2, R23 ;  /* 0x0000000208080824 */ /* 0x000fc800078e0217 */
[----:B01----:R-:W-:-:S05]  /*1ef60*/  @P0 IMAD.X R3, RZ, RZ, R7, P1 ;  /* 0x000000ffff030224 */ /* 0x003fca00008e0607 */
        /* <DEDUP_REMOVED lines=8> */
.L_x_1658:
        /* <DEDUP_REMOVED lines=11> */
.L_x_1659:
[----:B------:R0:W5:Y:S01]  /*1f0a0*/  LDL.LU R3, [R1+0x8] ;  /* 0x0000080001037983 */ /* 0x0001620000300800 */
[----:B------:R0:W-:Y:S02]  /*1f0b0*/  SYNCS.ARRIVE.TRANS64.A1T0 RZ, [R0+URZ+0x2d830], RZ ;  /* 0x02d830ff00ff79a7 */ /* 0x0001e4000810003f */
        /* <DEDUP_REMOVED lines=8> */
[----:B------:R-:W-:Y:S01]  /*1f140*/  BSSY B6, `(.L_x_1660) ;  /* 0x000001e000067945 */ /* 0x000fe20003800000 */
[----:B-----5:R-:W-:Y:S01]  /*1f150*/  SHF.R.S32.HI R2, RZ, 0x1f, R3 ;  /* 0x0000001fff027819 */ /* 0x020fe20000011403 */
[----:B------:R-:W-:-:S04]  /*1f160*/  IMAD.WIDE.U32 R4, R3, UR4, RZ ;  /* 0x0000000403047c25 */ /* 0x000fc8000f8e00ff */
[----:B------:R-:W-:Y:S01]  /*1f170*/  IMAD R2, R2, UR4, RZ ;  /* 0x0000000402027c24 */ /* 0x000fe2000f8e02ff */
[----:B------:R0:W-:Y:S03]  /*1f180*/  STL.64 [R1+0x38], R4 ;  /* 0x0000380401007387 */ /* 0x0001e60000100a00 */
[----:B------:R-:W-:Y:S01]  /*1f190*/  IMAD R0, R3, UR5, R2 ;  /* 0x0000000503007c24 */ /* 0x000fe2000f8e0202 */
[----:B------:R-:W-:-:S03]  /*1f1a0*/  SHF.R.S32.HI R2, RZ, 0x1f, R19 ;  /* 0x0000001fff027819 */ /* 0x000fc60000011413 */
[----:B------:R-:W-:Y:S01]  /*1f1b0*/  IMAD.IADD R3, R5, 0x1, R0 ;  /* 0x0000000105037824 */ /* 0x000fe200078e0200 */
[----:B------:R-:W-:Y:S02]  /*1f1c0*/  SEL R0, R19, RZ, !P0 ;  /* 0x000000ff13007207 */ /* 0x000fe40004000000 */
[----:B------:R-:W-:Y:S02]  /*1f1d0*/  SEL R2, R2, RZ, !P0 ;  /* 0x000000ff02027207 */ /* 0x000fe40004000000 */
[----:B------:R0:W-:Y:S04]  /*1f1e0*/  STL [R1+0x40], R3 ;  /* 0x0000400301007387 */ /* 0x0001e80000100800 */
[----:B------:R0:W-:Y:S04]  /*1f1f0*/  STL [R1+0x8], R0 ;  /* 0x0000080001007387 */ /* 0x0001e80000100800 */
[----:B------:R0:W-:Y:S01]  /*1f200*/  STL [R1+0x48], R2 ;  /* 0x0000480201007387 */ /* 0x0001e20000100800 */
        /* <DEDUP_REMOVED lines=17> */
.L_x_1661:
[----:B------:R-:W-:Y:S05]  /*1f320*/  BSYNC B6 ;  /* 0x0000000000067941 */ /* 0x000fea0003800000 */
.L_x_1660:
[----:B0-----:R-:W2:Y:S01]  /*1f330*/  LDL.LU R0, [R1+0x48] ;  /* 0x0000480001007983 */ /* 0x001ea20000300800 */
[----:B------:R-:W0:Y:S01]  /*1f340*/  LDC R9, c[0x0][0x448] ;  /* 0x00011200ff097b82 */ /* 0x000e220000000800 */
[----:B------:R-:W-:Y:S01]  /*1f350*/  ULDC.64 UR4, c[0x0][0x2d8] ;  /* 0x0000b60000047ab9 */ /* 0x000fe20000000a00 */
[----:B------:R-:W-:Y:S01]  /*1f360*/  ULDC.64 UR6, c[0x0][0x2c8] ;  /* 0x0000b20000067ab9 */ /* 0x000fe20000000a00 */
[----:B------:R-:W3:Y:S01]  /*1f370*/  LDL.LU R21, [R1+0x40] ;  /* 0x0000400001157983 */ /* 0x000ee20000300800 */
[----:B------:R-:W-:-:S03]  /*1f380*/  ULDC.64 UR8, c[0x0][0x280] ;  /* 0x0000a00000087ab9 */ /* 0x000fc60000000a00 */
[----:B------:R-:W3:Y:S04]  /*1f390*/  LDL.LU.64 R2, [R1+0x38] ;  /* 0x0000380001027983 */ /* 0x000ee80000300a00 */
[----:B------:R-:W4:Y:S04]  /*1f3a0*/  LDL R20, [R1+0xc] ;  /* 0x00000c0001147983 */ /* 0x000f280000100800 */
[----:B------:R-:W5:Y:S01]  /*1f3b0*/  LDL.LU R4, [R1+0x8] ;  /* 0x0000080001047983 */ /* 0x000f620000300800 */
[----:B0-----:R-:W-:-:S13]  /*1f3c0*/  ISETP.NE.AND P1, PT, R9, 0x1, PT ;  /* 0x000000010900780c */ /* 0x001fda0003f25270 */
[----:B------:R-:W0:Y:S08]  /*1f3d0*/  @P1 LDC R6, c[0x0][0x450] ;  /* 0x00011400ff061b82 */ /* 0x000e300000000800 */
[----:B------:R-:W1:Y:S01]  /*1f3e0*/  @P1 LDC R8, c[0x0][0x450] ;  /* 0x00011400ff081b82 */ /* 0x000e620000000800 */
[----:B------:R-:W0:Y:S02]  /*1f3f0*/  S2R R11, SR_TID.X ;  /* 0x00000000000b7919 */ /* 0x000e240000002100 */
[----:B0-----:R-:W-:-:S05]  /*1f400*/  IMAD.SHL.U32 R10, R11, 0x8, RZ ;  /* 0x000000080b0a7824 */ /* 0x001fca00078e00ff */
[----:B------:R-:W-:Y:S01]  /*1f410*/  LOP3.LUT R10, R10, 0x18, RZ, 0xc0, !PT ;  /* 0x000000180a0a7812 */ /* 0x000fe200078ec0ff */
[----:B--2---:R-:W-:Y:S02]  /*1f420*/  IMAD.MOV.U32 R5, RZ, RZ, R0 ;  /* 0x000000ffff057224 */ /* 0x004fe400078e0000 */
[----:B---3--:R-:W-:Y:S02]  /*1f430*/  IMAD.MOV.U32 R3, RZ, RZ, R21 ;  /* 0x000000ffff037224 */ /* 0x008fe400078e0015 */
[----:B------:R-:W0:Y:S01]  /*1f440*/  S2R R21, SR_TID.X ;  /* 0x0000000000157919 */ /* 0x000e220000002100 */
        /* <DEDUP_REMOVED lines=8> */
[----:B-----5:R-:W-:-:S04]  /*1f4d0*/  IMAD.WIDE.U32 R2, R4, UR4, R2 ;  /* 0x0000000404027c25 */ /* 0x020fc8000f8e0002 */
[----:B------:R-:W-:Y:S01]  /*1f4e0*/  IMAD R0, R4, UR5, R0 ;  /* 0x0000000504007c24 */ /* 0x000fe2000f8e0200 */
[----:B------:R-:W-:Y:S01]  /*1f4f0*/  ULDC.64 UR4, c[0x0][0x2d0] ;  /* 0x0000b40000047ab9 */ /* 0x000fe20000000a00 */
[----:B0-----:R-:W-:Y:S01]  /*1f500*/  IMAD.SHL.U32 R21, R21, 0x20, RZ ;  /* 0x0000002015157824 */ /* 0x001fe200078e00ff */
[----:B--2---:R-:W-:-:S04]  /*1f510*/  LOP3.LUT R20, R20, 0x7f, RZ, 0xc0, !PT ;  /* 0x0000007f14147812 */ /* 0x004fc800078ec0ff */
[----:B------:R-:W-:Y:S02]  /*1f520*/  LOP3.LUT R21, R21, 0x60, RZ, 0xc0, !PT ;  /* 0x0000006015157812 */ /* 0x000fe400078ec0ff */
[----:B------:R-:W-:-:S04]  /*1f530*/  SHF.R.U32.HI R20, RZ, 0x2, R20 ;  /* 0x00000002ff147819 */ /* 0x000fc80000011614 */
[----:B------:R-:W-:Y:S01]  /*1f540*/  LOP3.LUT R20, R20, R21, RZ, 0xfc, !PT ;  /* 0x0000001514147212 */ /* 0x000fe200078efcff */
[----:B------:R-:W-:-:S04]  /*1f550*/  IMAD.IADD R3, R3, 0x1, R0 ;  /* 0x0000000103037824 */ /* 0x000fc800078e0200 */
[----:B------:R-:W-:-:S04]  /*1f560*/  IMAD.IADD R0, R20, 0x1, R28 ;  /* 0x0000000114007824 */ /* 0x000fc800078e021c */
[----:B---3--:R-:W-:-:S04]  /*1f570*/  @P1 IMAD.HI.U32 R5, R0, R5, RZ ;  /* 0x0000000500051227 */ /* 0x008fc800078e00ff */
[----:B------:R-:W-:Y:S01]  /*1f580*/  IMAD.MOV.U32 R4, RZ, RZ, R0 ;  /* 0x000000ffff047224 */ /* 0x000fe200078e0000 */
[----:B------:R-:W-:-:S04]  /*1f590*/  @P1 SHF.R.U32.HI R4, RZ, R6, R5 ;  /* 0x00000006ff041219 */ /* 0x000fc80000011605 */
[--C-:B------:R-:W-:Y:S01]  /*1f5a0*/  SHF.R.S32.HI R5, RZ, 0x1f, R4.reuse ;  /* 0x0000001fff057819 */ /* 0x100fe20000011404 */
[----:B------:R-:W-:-:S04]  /*1f5b0*/  IMAD.MOV R7, RZ, RZ, -R4 ;  /* 0x000000ffff077224 */ /* 0x000fc800078e0a04 */
[----:B------:R-:W-:-:S04]  /*1f5c0*/  IMAD R5, R5, UR4, RZ ;  /* 0x0000000405057c24 */ /* 0x000fc8000f8e02ff */
        /* <DEDUP_REMOVED lines=8> */
[----:B------:R-:W0:Y:S02]  /*1f650*/  @P1 LDC R7, c[0x0][0x44c] ;  /* 0x00011300ff071b82 */ /* 0x000e240000000800 */
[----:B------:R-:W-:Y:S01]  /*1f660*/  IMAD.IADD R6, R5, 0x1, R6 ;  /* 0x0000000105067824 */ /* 0x000fe200078e0206 */
[----:B------:R-:W-:-:S04]  /*1f670*/  LEA R5, P0, R4, UR8, 0x1 ;  /* 0x0000000804057c11 */ /* 0x000fc8000f8008ff */
[----:B------:R-:W-:Y:S01]  /*1f680*/  LEA.HI.X R4, R4, UR9, R6, 0x1, P0 ;  /* 0x0000000904047c11 */ /* 0x000fe200080f0c06 */
[----:B------:R-:W-:-:S04]  /*1f690*/  VIADD R6, R0, 0x80 ;  /* 0x0000008000067836 */ /* 0x000fc80000000000 */
[----:B------:R-:W-:Y:S02]  /*1f6a0*/  IMAD.MOV.U32 R0, RZ, RZ, R6 ;  /* 0x000000ffff007224 */ /* 0x000fe400078e0006 */
[----:B0-----:R-:W-:-:S05]  /*1f6b0*/  @P1 IMAD.HI.U32 R7, R6, R7, RZ ;  /* 0x0000000706071227 */ /* 0x001fca00078e00ff */
[----:B-1----:R-:W-:-:S05]  /*1f6c0*/  @P1 SHF.R.U32.HI R0, RZ, R8, R7 ;  /* 0x00000008ff001219 */ /* 0x002fca0000011607 */
[----:B------:R-:W-:-:S04]  /*1f6d0*/  IMAD.MOV R7, RZ, RZ, -R0 ;  /* 0x000000ffff077224 */ /* 0x000fc800078e0a00 */
[----:B------:R-:W-:Y:S01]  /*1f6e0*/  IMAD R6, R9, R7, R6 ;  /* 0x0000000709067224 */ /* 0x000fe200078e0206 */
[----:B------:R-:W-:Y:S01]  /*1f6f0*/  SHF.R.S32.HI R7, RZ, 0x1f, R0 ;  /* 0x0000001fff077819 */ /* 0x000fe20000011400 */
[----:B------:R-:W-:-:S04]  /*1f700*/  IMAD.WIDE.U32 R2, R0, UR4, R2 ;  /* 0x0000000400027c25 */ /* 0x000fc8000f8e0002 */
[----:B------:R-:W-:Y:S02]  /*1f710*/  IMAD R7, R7, UR4, RZ ;  /* 0x0000000407077c24 */ /* 0x000fe4000f8e02ff */
[C---:B------:R-:W-:Y:S01]  /*1f720*/  IMAD.SHL.U32 R21, R11.reuse, 0x8, RZ ;  /* 0x000000080b157824 */ /* 0x040fe200078e00ff */
[----:B------:R-:W-:Y:S01]  /*1f730*/  LOP3.LUT R20, R11, 0x7f, RZ, 0xc0, !PT ;  /* 0x0000007f0b147812 */ /* 0x000fe200078ec0ff */
[----:B------:R-:W-:Y:S01]  /*1f740*/  IMAD R0, R0, UR5, R7 ;  /* 0x0000000500007c24 */ /* 0x000fe2000f8e0207 */
[----:B------:R-:W-:-:S03]  /*1f750*/  ULDC UR4, c[0x0][0x2b8] ;  /* 0x0000ae0000047ab9 */ /* 0x000fc60000000800 */
[----:B------:R-:W-:Y:S01]  /*1f760*/  IMAD.IADD R3, R3, 0x1, R0 ;  /* 0x0000000103037824 */ /* 0x000fe200078e0200 */
[----:B------:R-:W-:-:S05]  /*1f770*/  SHF.R.S32.HI R0, RZ, 0x1f, R6 ;  /* 0x0000001fff007819 */ /* 0x000fca0000011406 */
[----:B------:R-:W-:Y:S02]  /*1f780*/  IMAD R0, R0, UR6, RZ ;  /* 0x0000000600007c24 */ /* 0x000fe4000f8e02ff */
[----:B------:R-:W-:Y:S01]  /*1f790*/  IMAD.WIDE.U32 R2, R6, UR6, R2 ;  /* 0x0000000606027c25 */ /* 0x000fe2000f8e0002 */
[----:B------:R-:W-:-:S03]  /*1f7a0*/  LOP3.LUT R21, R21, 0x18, RZ, 0xc0, !PT ;  /* 0x0000001815157812 */ /* 0x000fc600078ec0ff */
[----:B------:R-:W-:Y:S01]  /*1f7b0*/  IMAD R6, R6, UR7, R0 ;  /* 0x0000000706067c24 */ /* 0x000fe2000f8e0200 */
[----:B------:R-:W-:-:S03]  /*1f7c0*/  LEA R7, P0, R2, UR8, 0x1 ;  /* 0x0000000802077c11 */ /* 0x000fc6000f8008ff */
[----:B------:R-:W-:Y:S01]  /*1f7d0*/  IMAD.IADD R6, R3, 0x1, R6 ;  /* 0x0000000103067824 */ /* 0x000fe200078e0206 */
[C---:B------:R-:W-:Y:S02]  /*1f7e0*/  LOP3.LUT R12, R21.reuse, 0x20, RZ, 0xfc, !PT ;  /* 0x00000020150c7812 */ /* 0x040fe400078efcff */
[----:B------:R-:W-:Y:S01]  /*1f7f0*/  LOP3.LUT R11, R21, 0x40, RZ, 0xfc, !PT ;  /* 0x00000040150b7812 */ /* 0x000fe200078efcff */
[----:B------:R-:W-:Y:S01]  /*1f800*/  UMOV UR5, 0xffffffff ;  /* 0xffffffff00057882 */ /* 0x000fe20000000000 */
[----:B------:R-:W-:Y:S02]  /*1f810*/  LEA.HI.X R6, R2, UR9, R6, 0x1, P0 ;  /* 0x0000000902067c11 */ /* 0x000fe400080f0c06 */
[----:B------:R-:W-:Y:S02]  /*1f820*/  ISETP.GE.AND P0, PT, R10, UR4, PT ;  /* 0x000000040a007c0c */ /* 0x000fe4000bf06270 */
[----:B------:R-:W-:Y:S02]  /*1f830*/  ISETP.GE.AND P1, PT, R12, UR4, PT ;  /* 0x000000040c007c0c */ /* 0x000fe4000bf26270 */
[----:B------:R-:W-:-:S02]  /*1f840*/  ISETP.GE.AND P2, PT, R11, UR4, PT ;  /* 0x000000040b007c0c */ /* 0x000fc4000bf46270 */
[----:B------:R-:W-:Y:S01]  /*1f850*/  SHF.R.U32.HI R20, RZ, 0x2, R20 ;  /* 0x00000002ff147819 */ /* 0x000fe20000011614 */
[----:B------:R-:W-:Y:S10]  /*1f860*/  BRA.DIV UR5, `(.L_x_1662) ;  /* 0x0000004605087947 */ /* 0x000ff4000b800000 */
[----:B------:R-:W2:Y:S01]  /*1f870*/  LDL R11, [R1+0x34] ;  /* 0x00003400010b7983 */ /* 0x000ea20000100800 */
[----:B------:R-:W-:Y:S02]  /*1f880*/  IMAD R0, R29, R9, RZ ;  /* 0x000000091d007224 */ /* 0x000fe400078e02ff */
[----:B------:R-:W-:Y:S01]  /*1f890*/  IMAD.IADD R28, R20, 0x1, R28 ;  /* 0x00000001141c7824 */ /* 0x000fe200078e021c */
[----:B------:R-:W0:Y:S04]  /*1f8a0*/  SHFL.IDX PT, R3, R5, RZ, 0x1c1f ;  /* 0x001c1fff05037589 */ /* 0x000e2800000e0000 */
[----:B------:R-:W1:Y:S01]  /*1f8b0*/  SHFL.IDX PT, R2, R4, RZ, 0x1c1f ;  /* 0x001c1fff04027589 */ /* 0x000e6200000e0000 */
[----:B------:R-:W-:-:S03]  /*1f8c0*/  ISETP.GE.AND P3, PT, R28, R0, PT ;  /* 0x000000001c00720c */ /* 0x000fc60003f66270 */
[----:B------:R-:W-:Y:S10]  /*1f8d0*/  SHFL.IDX PT, R8, R4, 0x1, 0x1c1f ;  /* 0x003c1f0004087f89 */ /* 0x000ff400000e0000 */
[----:B0-----:R-:W-:-:S05]  /*1f8e0*/  @!P3 LEA R3, P4, R10, R3, 0x1 ;  /* 0x000000030a03b211 */ /* 0x001fca00078808ff */
[----:B-1----:R-:W-:-:S05]  /*1f8f0*/  @!P3 IMAD.X R2, RZ, RZ, R2, P4 ;  /* 0x000000ffff02b224 */ /* 0x002fca00020e0602 */
[----:B------:R-:W-:-:S04]  /*1f900*/  @!P3 LOP3.LUT R3, R3, R2, RZ, 0x3c, !PT ;  /* 0x000000020303b212 */ /* 0x000fc800078e3cff */
[----:B------:R-:W-:-:S04]  /*1f910*/  @!P3 LOP3.LUT R2, R3, R2, RZ, 0x3c, !PT ;  /* 0x000000020302b212 */ /* 0x000fc800078e3cff */
[----:B------:R-:W-:-:S05]  /*1f920*/  @!P3 LOP3.LUT R3, R3, R2, RZ, 0x3c, !PT ;  /* 0x000000020303b212 */ /* 0x000fca00078e3cff */
[----:B--2---:R-:W-:Y:S04]  /*1f930*/  @!P3 LDGSTS.E.BYPASS.LTC128B.128 [R11+0xc400], desc[UR52][R2.64], !P0 ;  /* 0x0c400000020bbfae */ /* 0x004fe8000c101d74 */
[----:B------:R-:W-:Y:S04]  /*1f940*/  @!P3 LDGSTS.E.BYPASS.LTC128B.128 [R11+0xf400], desc[UR52][R2.64+0x40], !P1 ;  /* 0x0f400040020bbfae */ /* 0x000fe8000c901d74 */
[----:B------:R0:W-:Y:S02]  /*1f950*/  @!P3 LDGSTS.E.BYPASS.LTC128B.128 [R11+0x12400], desc[UR52][R2.64+0x80], !P2 ;  /* 0x12400080020bbfae */ /* 0x0001e4000d101d74 */
[----:B0-----:R-:W-:-:S05]  /*1f960*/  VIADD R2, R28, 0x20 ;  /* 0x000000201c027836 */ /* 0x001fca0000000000 */
[----:B------:R-:W-:Y:S02]  /*1f970*/  ISETP.GE.AND P3, PT, R2, R0, PT ;  /* 0x000000000200720c */ /* 0x000fe40003f66270 */
[----:B------:R-:W0:Y:S11]  /*1f980*/  SHFL.IDX PT, R2, R5, 0x1, 0x1c1f ;  /* 0x003c1f0005027f89 */ /* 0x000e3600000e0000 */
[----:B0-----:R-:W-:-:S05]  /*1f990*/  @!P3 LEA R3, P4, R10, R2, 0x1 ;  /* 0x000000020a03b211 */ /* 0x001fca00078808ff */
[----:B------:R-:W-:Y:S02]  /*1f9a0*/  @!P3 IMAD.X R2, RZ, RZ, R8, P4 ;  /* 0x000000ffff02b224 */ /* 0x000fe400020e0608 */
[----:B------:R-:W-:Y:S03]  /*1f9b0*/  SHFL.IDX PT, R8, R4, 0x2, 0x1c1f ;  /* 0x005c1f0004087f89 */ /* 0x000fe600000e0000 */
[-C--:B------:R-:W-:Y:S01]  /*1f9c0*/  @!P3 LOP3.LUT R3, R3, R2.reuse, RZ, 0x3c, !PT ;  /* 0x000000020303b212 */ /* 0x080fe200078e3cff */
[----:B------:R-:W-:Y:S03]  /*1f9d0*/  SHFL.IDX PT, R4, R4, 0x3, 0x1c1f ;  /* 0x007c1f0004047f89 */ /* 0x000fe600000e0000 */
[----:B------:R-:W-:-:S04]  /*1f9e0*/  @!P3 LOP3.LUT R2, R3, R2, RZ, 0x3c, !PT ;  /* 0x000000020302b212 */ /* 0x000fc800078e3cff */
[----:B------:R-:W-:-:S05]  /*1f9f0*/  @!P3 LOP3.LUT R3, R3, R2, RZ, 0x3c, !PT ;  /* 0x000000020303b212 */ /* 0x000fca00078e3cff */
[----:B------:R-:W-:Y:S04]  /*1fa00*/  @!P3 LDGSTS.E.BYPASS.LTC128B.128 [R11+0xcc00], desc[UR52][R2.64], !P0 ;  /* 0x0cc00000020bbfae */ /* 0x000fe8000c101d74 */
[----:B------:R-:W-:Y:S04]  /*1fa10*/  @!P3 LDGSTS.E.BYPASS.LTC128B.128 [R11+0xfc00], desc[UR52][R2.64+0x40], !P1 ;  /* 0x0fc00040020bbfae */ /* 0x000fe8000c901d74 */
[----:B------:R0:W-:Y:S02]  /*1fa20*/  @!P3 LDGSTS.E.BYPASS.LTC128B.128 [R11+0x12c00], desc[UR52][R2.64+0x80], !P2 ;  /* 0x12c00080020bbfae */ /* 0x0001e4000d101d74 */
[----:B0-----:R-:W-:-:S05]  /*1fa30*/  VIADD R2, R28, 0x40 ;  /* 0x000000401c027836 */ /* 0x001fca0000000000 */
[----:B------:R-:W-:Y:S02]  /*1fa40*/  ISETP.GE.AND P3, PT, R2, R0, PT ;  /* 0x000000000200720c */ /* 0x000fe40003f66270 */
[----:B------:R-:W0:Y:S04]  /*1fa50*/  SHFL.IDX PT, R2, R5, 0x2, 0x1c1f ;  /* 0x005c1f0005027f89 */ /* 0x000e2800000e0000 */
[----:B------:R-:W1:Y:S07]  /*1fa60*/  SHFL.IDX PT, R5, R5, 0x3, 0x1c1f ;  /* 0x007c1f0005057f89 */ /* 0x000e6e00000e0000 */
[----:B0-----:R-:W-:-:S05]  /*1fa70*/  @!P3 LEA R3, P4, R10, R2, 0x1 ;  /* 0x000000020a03b211 */ /* 0x001fca00078808ff */
[----:B------:R-:W-:-:S05]  /*1fa80*/  @!P3 IMAD.X R2, RZ, RZ, R8, P4 ;  /* 0x000000ffff02b224 */ /* 0x000fca00020e0608 */
[----:B------:R-:W-:-:S04]  /*1fa90*/  @!P3 LOP3.LUT R3, R3, R2, RZ, 0x3c, !PT ;  /* 0x000000020303b212 */ /* 0x000fc800078e3cff */
[----:B------:R-:W-:-:S04]  /*1faa0*/  @!P3 LOP3.LUT R2, R3, R2, RZ, 0x3c, !PT ;  /* 0x000000020302b212 */ /* 0x000fc800078e3cff */
[----:B------:R-:W-:-:S05]  /*1fab0*/  @!P3 LOP3.LUT R3, R3, R2, RZ, 0x3c, !PT ;  /* 0x000000020303b212 */ /* 0x000fca00078e3cff */
[----:B------:R-:W-:Y:S04]  /*1fac0*/  @!P3 LDGSTS.E.BYPASS.LTC128B.128 [R11+0xd400], desc[UR52][R2.64], !P0 ;  /* 0x0d400000020bbfae */ /* 0x000fe8000c101d74 */
[----:B------:R-:W-:Y:S04]  /*1fad0*/  @!P3 LDGSTS.E.BYPASS.LTC128B.128 [R11+0x10400], desc[UR52][R2.64+0x40], !P1 ;  /* 0x10400040020bbfae */ /* 0x000fe8000c901d74 */
[----:B------:R0:W-:Y:S02]  /*1fae0*/  @!P3 LDGSTS.E.BYPASS.LTC128B.128 [R11+0x13400], desc[UR52][R2.64+0x80], !P2 ;  /* 0x13400080020bbfae */ /* 0x0001e4000d101d74 */
[----:B0-----:R-:W-:-:S05]  /*1faf0*/  VIADD R2, R28, 0x60 ;  /* 0x000000601c027836 */ /* 0x001fca0000000000 */
[----:B------:R-:W-:-:S13]  /*1fb00*/  ISETP.GE.AND P3, PT, R2, R0, PT ;  /* 0x000000000200720c */ /* 0x000fda0003f66270 */
[----:B-1----:R-:W-:-:S05]  /*1fb10*/  @!P3 LEA R2, P4, R10, R5, 0x1 ;  /* 0x000000050a02b211 */ /* 0x002fca00078808ff */
[----:B------:R-:W-:Y:S02]  /*1fb20*/  @!P3 IMAD.X R3, RZ, RZ, R4, P4 ;  /* 0x000000ffff03b224 */ /* 0x000fe400020e0604 */
[----:B------:R-:W-:Y:S04]  /*1fb30*/  SHFL.IDX PT, R4, R6, RZ, 0x1c1f ;  /* 0x001c1fff06047589 */ /* 0x000fe800000e0000 */
[----:B------:R-:W-:Y:S04]  /*1fb40*/  @!P3 LDGSTS.E.BYPASS.LTC128B.128 [R11+0xdc00], desc[UR52][R2.64], !P0 ;  /* 0x0dc00000020bbfae */ /* 0x000fe8000c101d74 */
[----:B------:R-:W-:Y:S04]  /*1fb50*/  @!P3 LDGSTS.E.BYPASS.LTC128B.128 [R11+0x10c00], desc[UR52][R2.64+0x40], !P1 ;  /* 0x10c00040020bbfae */ /* 0x000fe8000c901d74 */
[----:B------:R0:W-:Y:S04]  /*1fb60*/  @!P3 LDGSTS.E.BYPASS.LTC128B.128 [R11+0x13c00], desc[UR52][R2.64+0x80], !P2 ;  /* 0x13c00080020bbfae */ /* 0x0001e8000d101d74 */
[----:B------:R-:W-:Y:S04]  /*1fb70*/  SHFL.IDX PT, R6, R6, 0x1, 0x1c1f ;  /* 0x003c1f0006067f89 */ /* 0x000fe800000e0000 */
[----:B0-----:R-:W0:Y:S01]  /*1fb80*/  SHFL.IDX PT, R2, R7, RZ, 0x1c1f ;  /* 0x001c1fff07027589 */ /* 0x001e2200000e0000 */
[----:B------:R-:W-:-:S05]  /*1fb90*/  VIADD R3, R28, 0x80 ;  /* 0x000000801c037836 */ /* 0x000fca0000000000 */
[----:B------:R-:W-:-:S13]  /*1fba0*/  ISETP.GE.AND P3, PT, R3, R0, PT ;  /* 0x000000000300720c */ /* 0x000fda0003f66270 */
[----:B0-----:R-:W-:-:S05]  /*1fbb0*/  @!P3 LEA R2, P4, R10, R2, 0x1 ;  /* 0x000000020a02b211 */ /* 0x001fca00078808ff */
[----:B------:R-:W-:-:S05]  /*1fbc0*/  @!P3 IMAD.X R3, RZ, RZ, R4, P4 ;  /* 0x000000ffff03b224 */ /* 0x000fca00020e0604 */
[----:B------:R-:W-:Y:S04]  /*1fbd0*/  @!P3 LDGSTS.E.BYPASS.LTC128B.128 [R11+0xe400], desc[UR52][R2.64], !P0 ;  /* 0x0e400000020bbfae */ /* 0x000fe8000c101d74 */
[----:B------:R-:W-:Y:S04]  /*1fbe0*/  @!P3 LDGSTS.E.BYPASS.LTC128B.128 [R11+0x11400], desc[UR52][R2.64+0x40], !P1 ;  /* 0x11400040020bbfae */ /* 0x000fe8000c901d74 */
[----:B------:R0:W-:Y:S04]  /*1fbf0*/  @!P3 LDGSTS.E.BYPASS.LTC128B.128 [R11+0x14400], desc[UR52][R2.64+0x80], !P2 ;  /* 0x14400080020bbfae */ /* 0x0001e8000d101d74 */
[----:B0-----:R0:W1:Y:S02]  /*1fc00*/  SHFL.IDX PT, R2, R7, 0x1, 0x1c1f ;  /* 0x003c1f0007027f89 */ /* 0x00106400000e0000 */
.L_x_1790:
[----:B------:R-:W2:Y:S01]  /*1fc10*/  LDL R4, [R1+0x34] ;  /* 0x0000340001047983 */ /* 0x000ea20000100800 */
[----:B------:R-:W-:-:S05]  /*1fc20*/  VIADD R28, R28, 0xa0 ;  /* 0x000000a01c1c7836 */ /* 0x000fca0000000000 */
[----:B------:R-:W-:-:S13]  /*1fc30*/  ISETP.GE.AND P3, PT, R28, R0, PT ;  /* 0x000000001c00720c */ /* 0x000fda0003f66270 */
[----:B-1----:R-:W-:-:S05]  /*1fc40*/  @!P3 LEA R2, P4, R10, R2, 0x1 ;  /* 0x000000020a02b211 */ /* 0x002fca00078808ff */
        /* <DEDUP_REMOVED lines=9> */
.L_x_1663:
        /* <DEDUP_REMOVED lines=18> */
.L_x_1791:
[----:B------:R-:W-:Y:S05]  /*1fe00*/  BSYNC B0 ;  /* 0x0000000000007941 */ /* 0x000fea0003800000 */
.L_x_1664:
[----:B------:R-:W1:Y:S04]  /*1fe10*/  LDL.LU R3, [R1+0x44] ;  /* 0x0000440001037983 */ /* 0x000e680000300800 */
[----:B------:R-:W2:Y:S01]  /*1fe20*/  LDL R2, [R1+0x28] ;  /* 0x0000280001027983 */ /* 0x000ea20000100800 */
[----:B------:R-:W-:Y:S01]  /*1fe30*/  BSSY B0, `(.L_x_1666) ;  /* 0x00000f7000007945 */ /* 0x000fe20003800000 */
[----:B-1----:R-:W-:-:S05]  /*1fe40*/  VIADD R0, R3, 0xfffffffe ;  /* 0xfffffffe03007836 */ /* 0x002fca0000000000 */
[----:B--2---:R-:W-:-:S13]  /*1fe50*/  ISETP.GE.AND P0, PT, R0, R2, PT ;  /* 0x000000020000720c */ /* 0x004fda0003f06270 */
[----:B------:R-:W-:Y:S05]  /*1fe60*/  @!P0 BRA `(.L_x_1667) ;  /* 0x0000000c00cc8947 */ /* 0x000fea0003800000 */
[----:B------:R-:W1:Y:S01]  /*1fe70*/  S2R R2, SR_TID.X ;  /* 0x0000000000027919 */ /* 0x000e620000002100 */
[----:B------:R-:W-:Y:S01]  /*1fe80*/  ULDC UR4, c[0x0][0x2f4] ;  /* 0x0000bd0000047ab9 */ /* 0x000fe20000000800 */
[----:B------:R-:W-:Y:S01]  /*1fe90*/  IMAD.MOV.U32 R10, RZ, RZ, R25 ;  /* 0x000000ffff0a7224 */ /* 0x000fe200078e0019 */
[----:B------:R2:W5:Y:S04]  /*1fea0*/  LDL.LU R20, [R1] ;  /* 0x0000000001147983 */ /* 0x0005680000300800 */
[----:B------:R2:W-:Y:S01]  /*1feb0*/  STL [R1+0x8], R26 ;  /* 0x0000081a01007387 */ /* 0x0005e20000100800 */
[----:B-1----:R-:W-:-:S05]  /*1fec0*/  IMAD.SHL.U32 R4, R2, 0x8, RZ ;  /* 0x0000000802047824 */ /* 0x002fca00078e00ff */
[----:B------:R-:W-:-:S04]  /*1fed0*/  LOP3.LUT R4, R4, 0x18, RZ, 0xc0, !PT ;  /* 0x0000001804047812 */ /* 0x000fc800078ec0ff */
[C---:B------:R-:W-:Y:S02]  /*1fee0*/  LOP3.LUT R3, R4.reuse, 0x20, RZ, 0xfc, !PT ;  /* 0x0000002004037812 */ /* 0x040fe400078efcff */
[C---:B------:R-:W-:Y:S02]  /*1fef0*/  LOP3.LUT R2, R4.reuse, 0x40, RZ, 0xfc, !PT ;  /* 0x0000004004027812 */ /* 0x040fe400078efcff */
[----:B------:R-:W-:Y:S02]  /*1ff00*/  ISETP.GE.AND P3, PT, R4, UR4, PT ;  /* 0x0000000404007c0c */ /* 0x000fe4000bf66270 */
[----:B------:R-:W-:Y:S02]  /*1ff10*/  ISETP.GE.AND P2, PT, R3, UR4, PT ;  /* 0x0000000403007c0c */ /* 0x000fe4000bf46270 */
[----:B--2---:R-:W-:-:S13]  /*1ff20*/  ISETP.GE.AND P1, PT, R2, UR4, PT ;  /* 0x0000000402007c0c */ /* 0x004fda000bf26270 */
.L_x_1680:
[----:B------:R-:W2:Y:S01]  /*1ff30*/  LDL R9, [R1+0x2c] ;  /* 0x00002c0001097983 */ /* 0x000ea20000100800 */
[----:B------:R-:W1:Y:S03]  /*1ff40*/  LDC R6, c[0x0][0x430] ;  /* 0x00010c00ff067b82 */ /* 0x000e660000000800 */
[----:B------:R-:W3:Y:S04]  /*1ff50*/  LDL R8, [R1+0x30] ;  /* 0x0000300001087983 */ /* 0x000ee80000100800 */
[----:B0-----:R-:W4:Y:S01]  /*1ff60*/  LDL R7, [R1+0x10] ;  /* 0x0000100001077983 */ /* 0x001f220000100800 */
[----:B------:R-:W0:Y:S01]  /*1ff70*/  S2R R2, SR_TID.X ;  /* 0x0000000000027919 */ /* 0x000e220000002100 */
        /* <DEDUP_REMOVED lines=14> */
[--C-:B------:R-:W-:Y:S01]  /*20060*/  IMAD.MOV R9, RZ, RZ, -R2.reuse ;  /* 0x000000ffff097224 */ /* 0x100fe200078e0a02 */
[----:B------:R-:W-:-:S03]  /*20070*/  SHF.R.S32.HI R3, RZ, 0x1f, R2 ;  /* 0x0000001fff037819 */ /* 0x000fc60000011402 */
[----:B------:R-:W-:Y:S02]  /*20080*/  IMAD R9, R6, R9, R4 ;  /* 0x0000000906097224 */ /* 0x000fe400078e0204 */
        /* <DEDUP_REMOVED lines=8> */
[----:B------:R-:W-:-:S05]  /*20110*/  VIADD R25, R10, 0x1 ;  /* 0x000000010a197836 */ /* 0x000fca0000000000 */
        /* <DEDUP_REMOVED lines=11> */
.L_x_1668:
[----:B------:R-:W-:Y:S01]  /*201d0*/  IMAD R5, R25, 0x8, R23 ;  /* 0x0000000819057824 */ /* 0x000fe200078e0217 */
[----:B------:R-:W-:Y:S01]  /*201e0*/  SHF.L.U32 R0, R2, 0x1f, RZ ;  /* 0x0000001f02007819 */ /* 0x000fe200000006ff */
[----:B------:R-:W-:Y:S03]  /*201f0*/  BSSY B1, `(.L_x_1669) ;  /* 0x0000003000017945 */ /* 0x000fe60003800000 */
[----:B------:R-:W0:Y:S02]  /*20200*/  SYNCS.PHASECHK.TRANS64.TRYWAIT P0, [R5+URZ+0x2d840], R0 ;  /* 0x02d84000050075a7 */ /* 0x000e24000800017f */
[----:B0-----:R-:W-:Y:S05]  /*20210*/  @!P0 BRA `(.L_x_1670) ;  /* 0x0000004000c48947 */ /* 0x001fea0003800000 */
.L_x_1792:
[----:B------:R-:W-:Y:S05]  /*20220*/  BSYNC B1 ;  /* 0x0000000000017941 */ /* 0x000fea0003800000 */
.L_x_1669:
[----:B------:R-:W2:Y:S04]  /*20230*/  LDL R6, [R1+0xc] ;  /* 0x00000c0001067983 */ /* 0x000ea80000100800 */
[----:B------:R-:W3:Y:S01]  /*20240*/  LDL R4, [R1+0x14] ;  /* 0x0000140001047983 */ /* 0x000ee20000100800 */
[----:B------:R-:W-:Y:S01]  /*20250*/  SHF.R.S32.HI R28, RZ, 0x1f, R9 ;  /* 0x0000001fff1c7819 */ /* 0x000fe20000011409 */
[----:B------:R-:W-:Y:S01]  /*20260*/  ULDC.64 UR4, c[0x0][0x300] ;  /* 0x0000c00000047ab9 */ /* 0x000fe20000000a00 */
[C---:B------:R-:W-:Y:S01]  /*20270*/  LOP3.LUT P5, RZ, R22.reuse, 0x2, RZ, 0xc0, !PT ;  /* 0x0000000216ff7812 */ /* 0x040fe200078ac0ff */
        /* <DEDUP_REMOVED lines=50> */
.L_x_1802:
        /* <DEDUP_REMOVED lines=11> */
.L_x_1672:
        /* <DEDUP_REMOVED lines=11> */
.L_x_1673:
[----:B------:R1:W-:Y:S01]  /*20700*/  SYNCS.ARRIVE.TRANS64.A1T0 RZ, [R5+URZ+0x2d830], RZ ;  /* 0x02d830ff05ff79a7 */ /* 0x0003e2000810003f */
[----:B------:R-:W-:Y:S05]  /*20710*/  @!P5 BRA `(.L_x_1674) ;  /* 0x000000000004d947 */ /* 0x000fea0003800000 */
[----:B------:R-:W-:Y:S01]  /*20720*/  BPT.TRAP 0x1 ;  /* 0x000000040000795c */ /* 0x000fe20000300000 */
.L_x_1674:
[----:B------:R-:W-:Y:S01]  /*20730*/  SHF.L.U32 R2, R20, 0x1f, RZ ;  /* 0x0000001f14027819 */ /* 0x000fe200000006ff */
[----:B-1----:R-:W-:Y:S01]  /*20740*/  IMAD R5, R10, 0x8, R23 ;  /* 0x000000080a057824 */ /* 0x002fe200078e0217 */
[----:B------:R-:W-:Y:S03]  /*20750*/  BSSY B1, `(.L_x_1675) ;  /* 0x0000003000017945 */ /* 0x000fe60003800000 */
[----:B------:R-:W1:Y:S02]  /*20760*/  SYNCS.PHASECHK.TRANS64.TRYWAIT P0, [R5+URZ+0x2d860], R2 ;  /* 0x02d86002050075a7 */ /* 0x000e64000800017f */
[----:B-1----:R-:W-:Y:S05]  /*20770*/  @!P0 BRA `(.L_x_1676) ;  /* 0x0000004000d48947 */ /* 0x002fea0003800000 */
.L_x_1803:
[----:B------:R-:W-:Y:S05]  /*20780*/  BSYNC B1 ;  /* 0x0000000000017941 */ /* 0x000fea0003800000 */
.L_x_1675:
        /* <DEDUP_REMOVED lines=45> */
.L_x_1813:
        /* <DEDUP_REMOVED lines=32> */
.L_x_1678:
        /* <DEDUP_REMOVED lines=12> */
.L_x_1679:
[----:B------:R-:W2:Y:S01]  /*20d20*/  LDL R2, [R1+0x28] ;  /* 0x0000280001027983 */ /* 0x000ea20000100800 */
[----:B------:R1:W-:Y:S01]  /*20d30*/  SYNCS.ARRIVE.TRANS64.A1T0 RZ, [R5+URZ+0x2d850], RZ ;  /* 0x02d850ff05ff79a7 */ /* 0x0003e2000810003f */
[----:B------:R-:W-:Y:S02]  /*20d40*/  VIADD R0, R26, 0xffffffff ;  /* 0xffffffff1a007836 */ /* 0x000fe40000000000 */
[----:B------:R1:W5:Y:S01]  /*20d50*/  LDL R20, [R1] ;  /* 0x0000000001147983 */ /* 0x0003620000100800 */
[----:B------:R-:W-:-:S03]  /*20d60*/  IMAD.MOV.U32 R10, RZ, RZ, R25 ;  /* 0x000000ffff0a7224 */ /* 0x000fc600078e0019 */
[----:B------:R1:W-:Y:S01]  /*20d70*/  STL [R1+0x8], R26 ;  /* 0x0000081a01007387 */ /* 0x0003e20000100800 */
[----:B--2---:R-:W-:-:S13]  /*20d80*/  ISETP.GT.AND P0, PT, R26, R2, PT ;  /* 0x000000021a00720c */ /* 0x004fda0003f04270 */
[----:B-1----:R-:W-:Y:S05]  /*20d90*/  @P0 BRA `(.L_x_1680) ;  /* 0xfffffff000640947 */ /* 0x002fea000383ffff */
.L_x_1667:
[----:B------:R-:W-:Y:S05]  /*20da0*/  BSYNC B0 ;  /* 0x0000000000007941 */ /* 0x000fea0003800000 */
.L_x_1666:
[----:B------:R-:W1:Y:S01]  /*20db0*/  S2R R2, SR_TID.X ;  /* 0x0000000000027919 */ /* 0x000e620000002100 */
[----:B------:R-:W-:Y:S01]  /*20dc0*/  BSSY B0, `(.L_x_1681) ;  /* 0x0000010000007945 */ /* 0x000fe20003800000 */
        /* <DEDUP_REMOVED lines=12> */
[----:B0-----:R-:W0:Y:S01]  /*20e90*/  POPC R7, R4 ;  /* 0x0000000400077309 */ /* 0x001e220000000000 */
[----:B--2---:R-:W0:Y:S02]  /*20ea0*/  SHFL.IDX PT, R0, R3, R0, 0x1f ;  /* 0x00001f0003007589 */ /* 0x004e2400000e0000 */
[----:B0-----:R-:W-:-:S07]  /*20eb0*/  IADD3 R16, R0, UR37, R7 ;  /* 0x0000002500107c10 */ /* 0x001fce000fffe007 */
.L_x_1682:
[----:B------:R-:W-:Y:S05]  /*20ec0*/  BSYNC B0 ;  /* 0x0000000000007941 */ /* 0x000fea0003800000 */
.L_x_1681:
[----:B------:R-:W-:-:S05]  /*20ed0*/  IMAD.U32 R0, RZ, RZ, UR38 ;  /* 0x00000026ff007e24 */ /* 0x000fca000f8e00ff */
[----:B------:R-:W-:-:S13]  /*20ee0*/  ISETP.NE.AND P0, PT, R0, 0x3, PT ;  /* 0x000000030000780c */ /* 0x000fda0003f05270 */
[----:B------:R-:W-:Y:S05]  /*20ef0*/  @!P0 BRA `(.L_x_1683) ;  /* 0x0000000000048947 */ /* 0x000fea0003800000 */
[----:B------:R-:W-:Y:S01]  /*20f00*/  BPT.TRAP 0x1 ;  /* 0x000000040000795c */ /* 0x000fe20000300000 */
.L_x_1683:
[----:B------:R-:W2:Y:S04]  /*20f10*/  LDL R3, [R1] ;  /* 0x0000000001037983 */ /* 0x000ea80000100800 */
[----:B------:R-:W3:Y:S01]  /*20f20*/  LDL.LU R2, [R1+0x24] ;  /* 0x0000240001027983 */ /* 0x000ee20000300800 */
[----:B------:R-:W-:Y:S01]  /*20f30*/  IMAD R0, R25, 0x8, R23 ;  /* 0x0000000819007824 */ /* 0x000fe200078e0217 */
[----:B------:R-:W-:Y:S01]  /*20f40*/  BSSY B0, `(.L_x_1684) ;  /* 0x0000005000007945 */ /* 0x000fe20003800000 */
[----:B--2---:R-:W-:-:S04]  /*20f50*/  SHF.L.U32 R3, R3, 0x1f, RZ ;  /* 0x0000001f03037819 */ /* 0x004fc800000006ff */
[----:B------:R-:W1:Y:S01]  /*20f60*/  SYNCS.PHASECHK.TRANS64.TRYWAIT P0, [R0+URZ+0x2d860], R3 ;  /* 0x02d86003000075a7 */ /* 0x000e62000800017f */
[----:B---3--:R-:W-:Y:S01]  /*20f70*/  IMAD R6, R26, -0x80, R2 ;  /* 0xffffff801a067824 */ /* 0x008fe200078e0202 */
[----:B-1----:R-:W-:Y:S06]  /*20f80*/  @!P0 BRA `(.L_x_1685) ;  /* 0x0000004000488947 */ /* 0x002fec0003800000 */
.L_x_1814:
[----:B------:R-:W-:Y:S05]  /*20f90*/  BSYNC B0 ;  /* 0x0000000000007941 */ /* 0x000fea0003800000 */
.L_x_1684:
        /* <DEDUP_REMOVED lines=51> */
.L_x_1824:
        /* <DEDUP_REMOVED lines=13> */
.L_x_1687:
        /* <DEDUP_REMOVED lines=11> */
.L_x_1688:
[----:B------:R-:W2:Y:S01]  /*21450*/  LDL.LU R2, [R1] ;  /* 0x0000000001027983 */ /* 0x000ea20000300800 */
[----:B------:R-:W-:Y:S01]  /*21460*/  VIADD R25, R25, 0x1 ;  /* 0x0000000119197836 */ /* 0x000fe20000000000 */
[----:B------:R0:W-:Y:S04]  /*21470*/  SYNCS.ARRIVE.TRANS64.A1T0 RZ, [R0+URZ+0x2d850], RZ ;  /* 0x02d850ff00ff79a7 */ /* 0x0001e8000810003f */
[----:B------:R-:W-:-:S04]  /*21480*/  ISETP.NE.AND P0, PT, R25, 0x2, PT ;  /* 0x000000021900780c */ /* 0x000fc80003f05270 */
[----:B0-----:R-:W-:Y:S02]  /*21490*/  SEL R0, RZ, 0x1, P0 ;  /* 0x00000001ff007807 */ /* 0x001fe40000000000 */
[----:B------:R-:W-:Y:S02]  /*214a0*/  SEL R25, R25, RZ, P0 ;  /* 0x000000ff19197207 */ /* 0x000fe40000000000 */
[----:B--2---:R-:W-:-:S05]  /*214b0*/  LOP3.LUT R2, R2, R0, RZ, 0x3c, !PT ;  /* 0x0000000002027212 */ /* 0x004fca00078e3cff */
[----:B------:R2:W-:Y:S02]  /*214c0*/  STL [R1], R2 ;  /* 0x0000000201007387 */ /* 0x0005e40000100800 */
.L_x_1647:
[----:B------:R-:W-:Y:S05]  /*214d0*/  BSYNC B7 ;  /* 0x0000000000077941 */ /* 0x000fea0003800000 */
.L_x_1645:
[----:B------:R-:W-:-:S13]  /*214e0*/  LOP3.LUT P0, RZ, R22, 0x10, RZ, 0xc0, !PT ;  /* 0x0000001016ff7812 */ /* 0x000fda000780c0ff */
[----:B------:R-:W-:Y:S05]  /*214f0*/  @!P0 BRA `(.L_x_1689) ;  /* 0x0000000000248947 */ /* 0x000fea0003800000 */
[----:B------:R-:W-:Y:S05]  /*21500*/  WARPSYNC.ALL ;  /* 0x0000000000007948 */ /* 0x000fea0003800000 */
[----:B------:R-:W3:Y:S08]  /*21510*/  S2UR UR5, SR_CgaCtaId ;  /* 0x00000000000579c3 */ /* 0x000ef00000008800 */
[----:B------:R-:W-:Y:S06]  /*21520*/  BAR.SYNC.DEFER_BLOCKING 0x5, 0x200 ;  /* 0x0148000000007b1d */ /* 0x000fec0000010000 */
[----:B------:R-:W-:-:S02]  /*21530*/  UMOV UR4, 0x400 ;  /* 0x0000040000047882 */ /* 0x000fc40000000000 */
[----:B---3--:R-:W-:-:S06]  /*21540*/  ULEA UR4, UR5, UR4, 0x18 ;  /* 0x0000000405047291 */ /* 0x008fcc000f8ec03f */
[----:B------:R-:W-:-:S05]  /*21550*/  IMAD.U32 R23, RZ, RZ, UR4 ;  /* 0x00000004ff177e24 */ /* 0x000fca000f8e00ff */
[----:B------:R3:W4:Y:S01]  /*21560*/  LDS.128 R16, [R23+0x2d8d0] ;  /* 0x02d8d00017107984 */ /* 0x0007220000000c00 */
[----:B------:R-:W-:Y:S06]  /*21570*/  BAR.ARV 0x4, 0x200 ;  /* 0x0108000000007b1d */ /* 0x000fec0000002000 */
[----:B------:R-:W-:Y:S05]  /*21580*/  BRA `(.L_x_1690) ;  /* 0x0000000800cc7947 */ /* 0x000fea0003800000 */
.L_x_1689:
[----:B------:R-:W1:Y:S01]  /*21590*/  S2R R0, SR_TID.X ;  /* 0x0000000000007919 */ /* 0x000e620000002100 */
[----:B------:R-:W-:Y:S01]  /*215a0*/  UMOV UR4, 0xffffffff ;  /* 0xffffffff00047882 */ /* 0x000fe20000000000 */
[----:B-1----:R-:W-:-:S04]  /*215b0*/  LOP3.LUT R7, R0, 0x1f, RZ, 0xc0, !PT ;  /* 0x0000001f00077812 */ /* 0x002fc800078ec0ff */
[----:B------:R-:W-:Y:S01]  /*215c0*/  ISETP.NE.AND P0, PT, R7, 0x1f, PT ;  /* 0x0000001f0700780c */ /* 0x000fe20003f05270 */
[----:B------:R-:W-:-:S12]  /*215d0*/  BRA.DIV UR4, `(.L_x_1691) ;  /* 0x0000004204387947 */ /* 0x000fd8000b800000 */
[----:B0-----:R-:W-:Y:S01]  /*215e0*/  IMAD.IADD R5, R19, 0x1, R7 ;  /* 0x0000000113057824 */ /* 0x001fe200078e0207 */
[----:B------:R-:W-:-:S04]  /*215f0*/  ULDC UR4, c[0x0][0xc3c] ;  /* 0x00030f0000047ab9 */ /* 0x000fc80000000800 */
[----:B------:R-:W-:-:S13]  /*21600*/  ISETP.GE.OR P1, PT, R5, UR4, !P0 ;  /* 0x0000000405007c0c */ /* 0x000fda000c726670 */
[----:B--2---:R-:W0:Y:S02]  /*21610*/  @!P1 LDC.64 R2, c[0x0][0xc80] ;  /* 0x00032000ff029b82 */ /* 0x004e240000000a00 */
        /* <DEDUP_REMOVED lines=27> */
.L_x_1834:
[----:B------:R-:W-:Y:S02]  /*217d0*/  ULDC UR4, c[0x0][0xc38] ;  /* 0x00030e0000047ab9 */ /* 0x000fe40000000800 */
[----:B------:R-:W-:-:S04]  /*217e0*/  IMAD.U32 R4, RZ, RZ, UR4 ;  /* 0x00000004ff047e24 */ /* 0x000fc8000f8e00ff */
[----:B-1----:R-:W-:-:S04]  /*217f0*/  IMAD R5, R14, R4, RZ ;  /* 0x000000040e057224 */ /* 0x002fc800078e02ff */
[----:B------:R-:W-:-:S05]  /*21800*/  IMAD.IADD R16, R16, 0x1, R5 ;  /* 0x0000000110107824 */ /* 0x000fca00078e0205 */
[----:B------:R-:W-:-:S13]  /*21810*/  ISETP.GT.AND P6, PT, R16, R0, PT ;  /* 0x000000001000720c */ /* 0x000fda0003fc4270 */
[----:B------:R-:W-:Y:S05]  /*21820*/  @P6 BRA `(.L_x_1692) ;  /* 0x00000000009c6947 */ /* 0x000fea0003800000 */
.L_x_1697:
        /* <DEDUP_REMOVED lines=14> */
.L_x_1695:
[----:B------:R-:W-:Y:S05]  /*21910*/  BSYNC B0 ;  /* 0x0000000000007941 */ /* 0x000fea0003800000 */
.L_x_1694:
        /* <DEDUP_REMOVED lines=18> */
.L_x_1842:
[----:B------:R-:W-:Y:S02]  /*21a40*/  ULDC UR4, c[0x0][0xc38] ;  /* 0x00030e0000047ab9 */ /* 0x000fe40000000800 */
[----:B------:R-:W-:-:S04]  /*21a50*/  IMAD.U32 R4, RZ, RZ, UR4 ;  /* 0x00000004ff047e24 */ /* 0x000fc8000f8e00ff */
[----:B-1----:R-:W-:-:S04]  /*21a60*/  IMAD R5, R14, R4, RZ ;  /* 0x000000040e057224 */ /* 0x002fc800078e02ff */
[----:B------:R-:W-:-:S05]  /*21a70*/  IMAD.IADD R16, R5, 0x1, R16 ;  /* 0x0000000105107824 */ /* 0x000fca00078e0210 */
[----:B------:R-:W-:-:S13]  /*21a80*/  ISETP.GT.AND P6, PT, R16, R0, PT ;  /* 0x000000001000720c */ /* 0x000fda0003fc4270 */
[----:B------:R-:W-:Y:S05]  /*21a90*/  @!P6 BRA `(.L_x_1697) ;  /* 0xfffffffc0064e947 */ /* 0x000fea000383ffff */
.L_x_1692:
        /* <DEDUP_REMOVED lines=8> */
.L_x_1846:
[----:B------:R-:W-:Y:S01]  /*21b20*/  ISETP.NE.AND P0, PT, R5, RZ, PT ;  /* 0x000000ff0500720c */ /* 0x000fe20003f05270 */
[----:B------:R-:W-:-:S12]  /*21b30*/  IMAD.MOV.U32 R5, RZ, RZ, RZ ;  /* 0x000000ffff057224 */ /* 0x000fd800078e00ff */
[----:B------:R-:W-:Y:S05]  /*21b40*/  @!P0 BRA `(.L_x_1699) ;  /* 0x0000000000108947 */ /* 0x000fea0003800000 */
[----:B------:R-:W-:Y:S01]  /*21b50*/  UMOV UR4, 0xffffffff ;  /* 0xffffffff00047882 */ /* 0x000fe20000000000 */
[----:B------:R-:W-:Y:S02]  /*21b60*/  VIADD R12, R6, 0xffffffff ;  /* 0xffffffff060c7836 */ /* 0x000fe40000000000 */
[----:B------:R-:W-:Y:S05]  /*21b70*/  BRA.DIV UR4, `(.L_x_1700) ;  /* 0x0000004204f87947 */ /* 0x000fea000b800000 */
[----:B------:R3:W4:Y:S02]  /*21b80*/  SHFL.IDX PT, R5, R3, R12, 0x1f ;  /* 0x00001f0c03057589 */ /* 0x00072400000e0000 */
.L_x_1699:
[----:B01-3--:R-:W0:Y:S01]  /*21b90*/  LDC.64 R2, c[0x0][0xc90] ;  /* 0x00032400ff027b82 */ /* 0x00be220000000a00 */
[----:B------:R-:W-:-:S04]  /*21ba0*/  IMAD.IADD R19, R6, 0x1, R19 ;  /* 0x0000000106137824 */ /* 0x000fc800078e0213 */
[----:B0-----:R-:W-:-:S05]  /*21bb0*/  IMAD.WIDE R2, R19, 0x4, R2 ;  /* 0x0000000413027825 */ /* 0x001fca00078e0202 */
[----:B------:R0:W2:Y:S01]  /*21bc0*/  LDG.E R7, desc[UR52][R2.64] ;  /* 0x0000003402077981 */ /* 0x0000a2000c1e1900 */
[----:B----4-:R-:W-:Y:S02]  /*21bd0*/  IMAD R16, R5, R4, R16 ;  /* 0x0000000405107224 */ /* 0x010fe400078e0210 */
[----:B0-----:R-:W-:Y:S02]  /*21be0*/  IMAD.MOV.U32 R2, RZ, RZ, RZ ;  /* 0x000000ffff027224 */ /* 0x001fe400078e00ff */
[----:B--2---:R-:W-:-:S05]  /*21bf0*/  IMAD R6, R17, R7, RZ ;  /* 0x0000000711067224 */ /* 0x004fca00078e02ff */
[----:B------:R-:W-:-:S04]  /*21c00*/  IABS R8, R6 ;  /* 0x0000000600087213 */ /* 0x000fc80000000000 */
[----:B------:R-:W0:Y:S08]  /*21c10*/  I2F.RP R9, R8 ;  /* 0x0000000800097306 */ /* 0x000e300000209400 */
[----:B0-----:R-:W0:Y:S02]  /*21c20*/  MUFU.RCP R9, R9 ;  /* 0x0000000900097308 */ /* 0x001e240000001000 */
[----:B0-----:R-:W-:-:S06]  /*21c30*/  VIADD R10, R9, 0xffffffe ;  /* 0x0ffffffe090a7836 */ /* 0x001fcc0000000000 */
[----:B------:R-:W0:Y:S02]  /*21c40*/  F2I.FTZ.U32.TRUNC.NTZ R3, R10 ;  /* 0x0000000a00037305 */ /* 0x000e24000021f000 */
[----:B0-----:R-:W-:-:S04]  /*21c50*/  IMAD.MOV R5, RZ, RZ, -R3 ;  /* 0x000000ffff057224 */ /* 0x001fc800078e0a03 */
[----:B------:R-:W-:-:S04]  /*21c60*/  IMAD R5, R5, R8, RZ ;  /* 0x0000000805057224 */ /* 0x000fc800078e02ff */
[----:B------:R-:W-:-:S04]  /*21c70*/  IMAD.HI.U32 R2, R3, R5, R2 ;  /* 0x0000000503027227 */ /* 0x000fc800078e0002 */
[----:B------:R-:W-:Y:S01]  /*21c80*/  IMAD.IADD R5, R0, 0x1, -R16 ;  /* 0x0000000100057824 */ /* 0x000fe200078e0a10 */
[----:B------:R-:W-:-:S04]  /*21c90*/  IABS R0, R6 ;  /* 0x0000000600007213 */ /* 0x000fc80000000000 */
[----:B------:R-:W-:Y:S01]  /*21ca0*/  IABS R3, R5 ;  /* 0x0000000500037213 */ /* 0x000fe20000000000 */
[----:B------:R-:W-:-:S04]  /*21cb0*/  IMAD.MOV R0, RZ, RZ, -R0 ;  /* 0x000000ffff007224 */ /* 0x000fc800078e0a00 */
[----:B------:R-:W-:-:S04]  /*21cc0*/  IMAD.HI.U32 R2, R2, R3, RZ ;  /* 0x0000000302027227 */ /* 0x000fc800078e00ff */
[----:B------:R-:W-:Y:S01]  /*21cd0*/  IMAD R3, R2, R0, R3 ;  /* 0x0000000002037224 */ /* 0x000fe200078e0203 */
[----:B------:R-:W-:-:S04]  /*21ce0*/  LOP3.LUT R0, R5, R6, RZ, 0x3c, !PT ;  /* 0x0000000605007212 */ /* 0x000fc800078e3cff */
[----:B------:R-:W-:Y:S02]  /*21cf0*/  ISETP.GT.U32.AND P1, PT, R8, R3, PT ;  /* 0x000000030800720c */ /* 0x000fe40003f24070 */
[----:B------:R-:W-:-:S11]  /*21d00*/  ISETP.GE.AND P2, PT, R0, RZ, PT ;  /* 0x000000ff0000720c */ /* 0x000fd60003f46270 */
[----:B------:R-:W-:Y:S02]  /*21d10*/  @!P1 IMAD.IADD R3, R3, 0x1, -R8 ;  /* 0x0000000103039824 */ /* 0x000fe400078e0a08 */
[----:B------:R-:W-:Y:S01]  /*21d20*/  @!P1 VIADD R2, R2, 0x1 ;  /* 0x0000000102029836 */ /* 0x000fe20000000000 */
[----:B------:R-:W-:Y:S02]  /*21d30*/  ISETP.NE.AND P1, PT, R6, RZ, PT ;  /* 0x000000ff0600720c */ /* 0x000fe40003f25270 */
[----:B------:R-:W-:-:S13]  /*21d40*/  ISETP.GE.U32.AND P0, PT, R3, R8, PT ;  /* 0x000000080300720c */ /* 0x000fda0003f06070 */
[----:B------:R-:W-:-:S04]  /*21d50*/  @P0 VIADD R2, R2, 0x1 ;  /* 0x0000000102020836 */ /* 0x000fc80000000000 */
[----:B------:R-:W-:Y:S01]  /*21d60*/  @!P2 IMAD.MOV R2, RZ, RZ, -R2 ;  /* 0x000000ffff02a224 */ /* 0x000fe200078e0a02 */
[----:B------:R-:W-:-:S05]  /*21d70*/  @!P1 LOP3.LUT R2, RZ, R6, RZ, 0x33, !PT ;  /* 0x00000006ff029212 */ /* 0x000fca00078e33ff */
[----:B------:R-:W-:Y:S02]  /*21d80*/  IMAD R0, R7, R2, RZ ;  /* 0x0000000207007224 */ /* 0x000fe400078e02ff */
[----:B------:R-:W-:Y:S02]  /*21d90*/  IMAD.MOV R2, RZ, RZ, -R2 ;  /* 0x000000ffff027224 */ /* 0x000fe400078e0a02 */
[----:B------:R-:W-:Y:S02]  /*21da0*/  IMAD.MOV R3, RZ, RZ, -R0 ;  /* 0x000000ffff037224 */ /* 0x000fe400078e0a00 */
[----:B------:R-:W-:-:S03]  /*21db0*/  IMAD R5, R6, R2, R5 ;  /* 0x0000000206057224 */ /* 0x000fc600078e0205 */
[----:B------:R-:W-:-:S04]  /*21dc0*/  VIADDMNMX R4, R3, R4, R7, PT ;  /* 0x0000000403047246 */ /* 0x000fc80003800107 */
        /* <DEDUP_REMOVED lines=8> */
[----:B------:R-:W-:Y:S02]  /*21e50*/  IMAD R11, R2, R7, RZ ;  /* 0x00000007020b7224 */ /* 0x000fe400078e02ff */
[----:B------:R-:W-:-:S04]  /*21e60*/  IMAD.MOV.U32 R2, RZ, RZ, RZ ;  /* 0x000000ffff027224 */ /* 0x000fc800078e00ff */
[----:B------:R-:W-:Y:S01]  /*21e70*/  IMAD.HI.U32 R2, R3, R11, R2 ;  /* 0x0000000b03027227 */ /* 0x000fe200078e0002 */
[----:B------:R-:W-:-:S05]  /*21e80*/  IABS R3, R5 ;  /* 0x0000000500037213 */ /* 0x000fca0000000000 */
[----:B------:R-:W-:-:S04]  /*21e90*/  IMAD.HI.U32 R2, R2, R3, RZ ;  /* 0x0000000302027227 */ /* 0x000fc800078e00ff */
[----:B------:R-:W-:Y:S01]  /*21ea0*/  IMAD R6, R2, R6, R3 ;  /* 0x0000000602067224 */ /* 0x000fe200078e0203 */
[C---:B------:R-:W-:Y:S01]  /*21eb0*/  LOP3.LUT R3, R5.reuse, R4, RZ, 0x3c, !PT ;  /* 0x0000000405037212 */ /* 0x040fe200078e3cff */
[----:B------:R-:W-:-:S03]  /*21ec0*/  IMAD.IADD R5, R5, 0x1, R0 ;  /* 0x0000000105057824 */ /* 0x000fc600078e0200 */
        /* <DEDUP_REMOVED lines=8> */
[----:B------:R-:W-:Y:S01]  /*21f50*/  @!P1 LOP3.LUT R2, RZ, R4, RZ, 0x33, !PT ;  /* 0x00000004ff029212 */ /* 0x000fe200078e33ff */
[----:B------:R-:W-:-:S04]  /*21f60*/  IMAD.MOV R4, RZ, RZ, -R4 ;  /* 0x000000ffff047224 */ /* 0x000fc800078e0a04 */
[----:B------:R-:W-:Y:S01]  /*21f70*/  IMAD R18, R2, R4, R5 ;  /* 0x0000000402127224 */ /* 0x000fe200078e0205 */
[----:B------:R-:W-:-:S05]  /*21f80*/  LOP3.LUT R2, RZ, R2, RZ, 0x33, !PT ;  /* 0x00000002ff027212 */ /* 0x000fca00078e33ff */
[----:B------:R-:W-:Y:S01]  /*21f90*/  IMAD.IADD R17, R17, 0x1, R2 ;  /* 0x0000000111117824 */ /* 0x000fe200078e0202 */
[----:B------:R-:W-:Y:S06]  /*21fa0*/  BRA `(.L_x_1701) ;  /* 0x00000000001c7947 */ /* 0x000fec0003800000 */
.L_x_1693:
[----:B------:R-:W-:Y:S01]  /*21fb0*/  UMOV UR4, URZ ;  /* 0x0000003f00047c82 */ /* 0x000fe20008000000 */
[----:B------:R-:W-:Y:S01]  /*21fc0*/  UMOV UR5, URZ ;  /* 0x0000003f00057c82 */ /* 0x000fe20008000000 */
[----:B------:R-:W-:Y:S01]  /*21fd0*/  ULDC UR6, c[0x0][0xc3c] ;  /* 0x00030f0000067ab9 */ /* 0x000fe20000000800 */
[----:B------:R-:W-:Y:S02]  /*21fe0*/  IMAD.MOV.U32 R16, RZ, RZ, R0 ;  /* 0x000000ffff107224 */ /* 0x000fe400078e0000 */
[----:B------:R-:W-:Y:S02]  /*21ff0*/  IMAD.U32 R17, RZ, RZ, UR4 ;  /* 0x00000004ff117e24 */ /* 0x000fe4000f8e00ff */
[----:B------:R-:W-:Y:S02]  /*22000*/  IMAD.U32 R18, RZ, RZ, UR5 ;  /* 0x00000005ff127e24 */ /* 0x000fe4000f8e00ff */
[----:B------:R-:W-:-:S07]  /*22010*/  IMAD.U32 R19, RZ, RZ, UR6 ;  /* 0x00000006ff137e24 */ /* 0x000fce000f8e00ff */
.L_x_1701:
        /* <DEDUP_REMOVED lines=10> */
.L_x_1690:
[----:B------:R-:W-:Y:S02]  /*220c0*/  ULDC UR4, c[0x0][0xc3c] ;  /* 0x00030f0000047ab9 */ /* 0x000fe40000000800 */
[----:B----4-:R-:W-:-:S13]  /*220d0*/  ISETP.GE.AND P0, PT, R19, UR4, PT ;  /* 0x0000000413007c0c */ /* 0x010fda000bf06270 */
[----:B------:R-:W-:Y:S05]  /*220e0*/  @!P0 BRA `(.L_x_1702) ;  /* 0xffffff9c00188947 */ /* 0x000fea000383ffff */
[----:B------:R-:W-:Y:S05]  /*220f0*/  BSYNC B8 ;  /* 0x0000000000087941 */ /* 0x000fea0003800000 */
.L_x_1585:
[----:B0-----:R-:W4:Y:S01]  /*22100*/  LDL.LU R0, [R1+0x4c] ;  /* 0x00004c0001007983 */ /* 0x001f220000300800 */
[----:B------:R-:W-:Y:S01]  /*22110*/  BSSY B0, `(.L_x_1703) ;  /* 0x000000b000007945 */ /* 0x000fe20003800000 */
[----:B------:R-:W0:Y:S01]  /*22120*/  S2R R5, SR_CgaCtaId ;  /* 0x0000000000057919 */ /* 0x000e220000008800 */
[----:B----4-:R-:W-:-:S05]  /*22130*/  VIADD R0, R0, 0x1 ;  /* 0x0000000100007836 */ /* 0x010fca0000000000 */
[----:B--2---:R-:W-:-:S04]  /*22140*/  LEA.HI R2, R0, R0, RZ, 0x1 ;  /* 0x0000000000027211 */ /* 0x004fc800078f08ff */
[----:B------:R-:W-:Y:S02]  /*22150*/  LOP3.LUT R3, R2, 0xfffffffe, RZ, 0xc0, !PT ;  /* 0xfffffffe02037812 */ /* 0x000fe400078ec0ff */
[----:B------:R-:W-:-:S03]  /*22160*/  MOV R2, 0x400 ;  /* 0x0000040000027802 */ /* 0x000fc60000000f00 */
[----:B------:R-:W-:Y:S01]  /*22170*/  IMAD.IADD R0, R0, 0x1, -R3 ;  /* 0x0000000100007824 */ /* 0x000fe200078e0a03 */
[----:B0-----:R-:W-:-:S04]  /*22180*/  LEA R5, R5, R2, 0x18 ;  /* 0x0000000205057211 */ /* 0x001fc800078ec0ff */
[----:B------:R-:W-:-:S04]  /*22190*/  SHF.L.U32 R0, R0, 0x1f, RZ ;  /* 0x0000001f00007819 */ /* 0x000fc800000006ff */
[----:B------:R-:W0:Y:S02]  /*221a0*/  SYNCS.PHASECHK.TRANS64.TRYWAIT P0, [R5+URZ+0x2d820], R0 ;  /* 0x02d82000050075a7 */ /* 0x000e24000800017f */
[----:B0-----:R-:W-:Y:S05]  /*221b0*/  @!P0 BRA `(.L_x_1704) ;  /* 0x0000003c00908947 */ /* 0x001fea0003800000 */
.L_x_1849:
[----:B------:R-:W-:Y:S05]  /*221c0*/  BSYNC B0 ;  /* 0x0000000000007941 */ /* 0x000fea0003800000 */
.L_x_1703:
[----:B------:R-:W-:-:S03]  /*221d0*/  UMOV UR4, 0xffffffff ;  /* 0xffffffff00047882 */ /* 0x000fc60000000000 */
[----:B------:R-:W-:Y:S05]  /*221e0*/  BRA.DIV UR4, `(.L_x_1705) ;  /* 0x0000003e04987947 */ /* 0x000fea000b800000 */
[----:B0-----:R-:W0:Y:S02]  /*221f0*/  S2R R0, SR_TID.X ;  /* 0x0000000000007919 */ /* 0x001e240000002100 */
[----:B0-----:R-:W-:-:S04]  /*22200*/  SHF.R.U32.HI R0, RZ, 0x5, R0 ;  /* 0x00000005ff007819 */ /* 0x001fc80000011600 */
[----:B------:R-:W-:-:S05]  /*22210*/  LOP3.LUT R0, R0, 0x3, RZ, 0xc0, !PT ;  /* 0x0000000300007812 */ /* 0x000fca00078ec0ff */
[----:B------:R0:W2:Y:S02]  /*22220*/  SHFL.IDX PT, R14, R0, RZ, 0x1f ;  /* 0x00001fff000e7589 */ /* 0x0000a400000e0000 */
.L_x_1852:
[----:B--2---:R-:W-:-:S13]  /*22230*/  ISETP.NE.AND P0, PT, R14, RZ, PT ;  /* 0x000000ff0e00720c */ /* 0x004fda0003f05270 */
[----:B------:R-:W-:Y:S05]  /*22240*/  @P0 BRA `(.L_x_1359) ;  /* 0x0000000000900947 */ /* 0x000fea0003800000 */
[----:B------:R-:W-:-:S03]  /*22250*/  UMOV UR4, 0xffffffff ;  /* 0xffffffff00047882 */ /* 0x000fc60000000000 */
[----:B------:R-:W-:Y:S05]  /*22260*/  BRA.DIV UR4, `(.L_x_1706) ;  /* 0x0000003e04ac7947 */ /* 0x000fea000b800000 */
[----:B------:R-:W-:-:S13]  /*22270*/  ELECT P6, URZ, PT ;  /* 0x00000000003f782f */ /* 0x000fda00038c0000 */
.L_x_1855:
[----:B------:R-:W-:Y:S05]  /*22280*/  @!P6 BRA `(.L_x_1359) ;  /* 0x000000000080e947 */ /* 0x000fea0003800000 */
[----:B------:R-:W-:-:S06]  /*22290*/  ULOP3.LUT UR4, UR36, 0x2, URZ, 0xfc, !UPT ;  /* 0x0000000224047892 */ /* 0x000fcc000f8efc3f */
[----:B0-----:R-:W-:-:S05]  /*222a0*/  IMAD.U32 R0, RZ, RZ, UR4 ;  /* 0x00000004ff007e24 */ /* 0x001fca000f8e00ff */
[----:B------:R-:W-:-:S13]  /*222b0*/  ISETP.NE.AND P0, PT, R0, 0x3, PT ;  /* 0x000000030000780c */ /* 0x000fda0003f05270 */
[----:B------:R-:W-:Y:S05]  /*222c0*/  @!P0 BRA `(.L_x_1707) ;  /* 0x0000000000048947 */ /* 0x000fea0003800000 */
[----:B------:R-:W-:Y:S01]  /*222d0*/  BPT.TRAP 0x1 ;  /* 0x000000040000795c */ /* 0x000fe20000300000 */
.L_x_1707:
[----:B------:R-:W2:Y:S01]  /*222e0*/  LDL R0, [R1] ;  /* 0x0000000001007983 */ /* 0x000ea20000100800 */
[C---:B------:R-:W-:Y:S02]  /*222f0*/  IMAD R3, R25.reuse, 0x8, R5 ;  /* 0x0000000819037824 */ /* 0x040fe400078e0205 */
[----:B------:R-:W-:-:S05]  /*22300*/  VIADD R25, R25, 0x1 ;  /* 0x0000000119197836 */ /* 0x000fca0000000000 */
[----:B------:R-:W-:Y:S02]  /*22310*/  ISETP.NE.AND P2, PT, R25, 0x2, PT ;  /* 0x000000021900780c */ /* 0x000fe40003f45270 */
[----:B--2---:R-:W-:Y:S02]  /*22320*/  SHF.L.U32 R2, R0, 0x1f, RZ ;  /* 0x0000001f00027819 */ /* 0x004fe400000006ff */
[----:B------:R-:W-:Y:S02]  /*22330*/  SEL R0, RZ, 0x1, P2 ;  /* 0x00000001ff007807 */ /* 0x000fe40001000000 */
[----:B------:R-:W0:Y:S02]  /*22340*/  SYNCS.PHASECHK.TRANS64.TRYWAIT P1, [R3+URZ+0x2d840], R2 ;  /* 0x02d84002030075a7 */ /* 0x000e24000802017f */
[----:B0-----:R-:W-:Y:S05]  /*22350*/  @!P1 BRA `(.L_x_1708) ;  /* 0x0000003c00909947 */ /* 0x001fea0003800000 */
.L_x_1856:
[----:B------:R-:W2:Y:S01]  /*22360*/  LDL.LU R4, [R1] ;  /* 0x0000000001047983 */ /* 0x000ea20000300800 */
[----:B------:R-:W-:Y:S02]  /*22370*/  SEL R25, R25, RZ, P2 ;  /* 0x000000ff19197207 */ /* 0x000fe40001000000 */
[----:B--2---:R-:W-:Y:S01]  /*22380*/  LOP3.LUT R0, R4, R0, RZ, 0x3c, !PT ;  /* 0x0000000004007212 */ /* 0x004fe200078e3cff */
[----:B------:R-:W-:Y:S06]  /*22390*/  @!P0 BRA `(.L_x_1709) ;  /* 0x0000000000048947 */ /* 0x000fec0003800000 */
[----:B------:R-:W-:Y:S01]  /*223a0*/  BPT.TRAP 0x1 ;  /* 0x000000040000795c */ /* 0x000fe20000300000 */
.L_x_1709:
[----:B------:R-:W-:Y:S01]  /*223b0*/  IMAD R25, R25, 0x8, R5 ;  /* 0x0000000819197824 */ /* 0x000fe200078e0205 */
[----:B------:R-:W-:-:S04]  /*223c0*/  SHF.L.U32 R0, R0, 0x1f, RZ ;  /* 0x0000001f00007819 */ /* 0x000fc800000006ff */
[----:B------:R-:W2:Y:S02]  /*223d0*/  SYNCS.PHASECHK.TRANS64.TRYWAIT P1, [R25+URZ+0x2d840], R0 ;  /* 0x02d84000190075a7 */ /* 0x000ea4000802017f */
[----:B--2---:R-:W-:Y:S05]  /*223e0*/  @!P1 BRA `(.L_x_1710) ;  /* 0x0000003c00809947 */ /* 0x004fea0003800000 */
.L_x_1857:
[----:B------:R-:W-:Y:S05]  /*223f0*/  @!P0 BRA `(.L_x_1711) ;  /* 0x0000000000048947 */ /* 0x000fea0003800000 */
[----:B------:R-:W-:Y:S01]  /*22400*/  BPT.TRAP 0x1 ;  /* 0x000000040000795c */ /* 0x000fe20000300000 */
.L_x_1711:
[----:B------:R-:W4:Y:S02]  /*22410*/  SYNCS.PHASECHK.TRANS64.TRYWAIT P1, [R3+URZ+0x2d860], R2 ;  /* 0x02d86002030075a7 */ /* 0x000f24000802017f */
[----:B----4-:R-:W-:Y:S05]  /*22420*/  @!P1 BRA `(.L_x_1712) ;  /* 0x0000003c00849947 */ /* 0x010fea0003800000 */
.L_x_1858:
[----:B------:R-:W-:Y:S05]  /*22430*/  @!P0 BRA `(.L_x_1713) ;  /* 0x0000000000048947 */ /* 0x000fea0003800000 */
[----:B------:R-:W-:Y:S01]  /*22440*/  BPT.TRAP 0x1 ;  /* 0x000000040000795c */ /* 0x000fe20000300000 */
.L_x_1713:
[----:B------:R0:W0:Y:S02]  /*22450*/  SYNCS.PHASECHK.TRANS64.TRYWAIT P0, [R25+URZ+0x2d860], R0 ;  /* 0x02d86000190075a7 */ /* 0x000024000800017f */
[----:B0-----:R-:W-:Y:S05]  /*22460*/  @!P0 NANOSLEEP.SYNCS 0x989680 ;  /* 0x009896800000895d */ /* 0x001fea0003900000 */
[----:B------:R-:W0:Y:S02]  /*22470*/  @!P0 SYNCS.PHASECHK.TRANS64 P0, [R25+URZ+0x2d860], R0 ;  /* 0x02d86000190085a7 */ /* 0x000e24000800007f */
[----:B0-----:R-:W-:Y:S05]  /*22480*/  @!P0 BRA `(.L_x_1713) ;  /* 0xfffffffc00f08947 */ /* 0x001fea000383ffff */
.L_x_1359:
[----:B------:R-:W-:Y:S05]  /*22490*/  BSYNC B9 ;  /* 0x0000000000097941 */ /* 0x000fea0003800000 */
.L_x_1356:
[----:B------:R-:W-:Y:S05]  /*224a0*/  EXIT ;  /* 0x000000000000794d */ /* 0x000fea0003800000 */
.L_x_1383:
[----:B0-----:R0:W1:Y:S02]  /*224b0*/  SYNCS.PHASECHK.TRANS64.TRYWAIT P4, [R35+URZ+0x2d890], R85 ;  /* 0x02d89055230075a7 */ /* 0x001064000808017f */
[----:B-1----:R-:W-:Y:S05]  /*224c0*/  @!P4 NANOSLEEP.SYNCS 0x989680 ;  /* 0x009896800000c95d */ /* 0x002fea0003900000 */
[----:B------:R-:W1:Y:S02]  /*224d0*/  @!P4 SYNCS.PHASECHK.TRANS64 P4, [R35+URZ+0x2d890], R85 ;  /* 0x02d890552300c5a7 */ /* 0x000e64000808007f */
[----:B-1----:R-:W-:Y:S05]  /*224e0*/  @!P4 BRA `(.L_x_1383) ;  /* 0xfffffffc00f0c947 */ /* 0x002fea000383ffff */
[----:B------:R-:W-:Y:S05]  /*224f0*/  BRA `(.L_x_1714) ;  /* 0xfffffe0c00d07947 */ /* 0x000fea000383ffff */
.L_x_1384:
        /* <DEDUP_REMOVED lines=8> */
.L_x_1716:
[----:B------:R-:W-:Y:S05]  /*22580*/  BSYNC B1 ;  /* 0x0000000000017941 */ /* 0x000fea0003800000 */
.L_x_1715:
[----:B------:R-:W-:Y:S02]  /*22590*/  IMAD.MOV.U32 R13, RZ, RZ, R60 ;  /* 0x000000ffff0d7224 */ /* 0x000fe400078e003c */
[----:B------:R-:W-:Y:S02]  /*225a0*/  IMAD.MOV.U32 R12, RZ, RZ, RZ ;  /* 0x000000ffff0c7224 */ /* 0x000fe400078e00ff */
[----:B------:R-:W-:Y:S02]  /*225b0*/  IMAD.MOV.U32 R11, RZ, RZ, 0x1e1f ;  /* 0x00001e1fff0b7424 */ /* 0x000fe400078e00ff */
[----:B------:R-:W-:Y:S02]  /*225c0*/  IMAD.MOV.U32 R15, RZ, RZ, -0x1 ;  /* 0xffffffffff0f7424 */ /* 0x000fe400078e00ff */
[----:B------:R-:W-:-:S07]  /*225d0*/  IMAD.MOV.U32 R62, RZ, RZ, R14 ;  /* 0x000000ffff3e7224 */ /* 0x000fce00078e000e */
[----:B------:R-:W-:Y:S05]  /*225e0*/  WARPSYNC.COLLECTIVE R15, `(.L_x_1717) ;  /* 0x000000000f087348 */ /* 0x000fea0003c00000 */
[----:B------:R0:W1:Y:S02]  /*225f0*/  SHFL.IDX P6, R14, R13, R12, R11 ;  /* 0x0000000c0d0e7389 */ /* 0x00006400000c000b */
[----:B01----:R-:W-:Y:S01]  /*22600*/  ENDCOLLECTIVE ;  /* 0x000000000000791b */ /* 0x003fe20003800000 */
.L_x_1717:
[----:B------:R-:W-:Y:S01]  /*22610*/  IMAD.MOV.U32 R11, RZ, RZ, R14 ;  /* 0x000000ffff0b7224 */ /* 0x000fe200078e000e */
[----:B------:R-:W-:Y:S06]  /*22620*/  BRA `(.L_x_1718) ;  /* 0xfffffe0c00987947 */ /* 0x000fec000383ffff */
.L_x_1412:
[----:B0-----:R0:W1:Y:S02]  /*22630*/  SYNCS.PHASECHK.TRANS64.TRYWAIT P4, [R35+URZ+0x2d890], R85 ;  /* 0x02d89055230075a7 */ /* 0x001064000808017f */
[----:B-1----:R-:W-:Y:S05]  /*22640*/  @!P4 NANOSLEEP.SYNCS 0x989680 ;  /* 0x009896800000c95d */ /* 0x002fea0003900000 */
[----:B------:R-:W1:Y:S02]  /*22650*/  @!P4 SYNCS.PHASECHK.TRANS64 P4, [R35+URZ+0x2d890], R85 ;  /* 0x02d890552300c5a7 */ /* 0x000e64000808007f */
[----:B-1----:R-:W-:Y:S05]  /*22660*/  @!P4 BRA `(.L_x_1412) ;  /* 0xfffffffc00f0c947 */ /* 0x002fea000383ffff */
[----:B------:R-:W-:Y:S05]  /*22670*/  BRA `(.L_x_1719) ;  /* 0xfffffe2800647947 */ /* 0x000fea000383ffff */
.L_x_1413:
        /* <DEDUP_REMOVED lines=8> */
.L_x_1721:
[----:B------:R-:W-:Y:S05]  /*22700*/  BSYNC B1 ;  /* 0x0000000000017941 */ /* 0x000fea0003800000 */
.L_x_1720:
        /* <DEDUP_REMOVED lines=8> */
.L_x_1722:
[----:B------:R-:W-:Y:S01]  /*22790*/  IMAD.MOV.U32 R88, RZ, RZ, R14 ;  /* 0x000000ffff587224 */ /* 0x000fe200078e000e */
[----:B------:R-:W-:Y:S06]  /*227a0*/  BRA `(.L_x_1723) ;  /* 0xfffffe28002c7947 */ /* 0x000fec000383ffff */
.L_x_1426:
[----:B0-----:R0:W1:Y:S02]  /*227b0*/  SYNCS.PHASECHK.TRANS64.TRYWAIT P3, [R35+URZ+0x2d890], R85 ;  /* 0x02d89055230075a7 */ /* 0x001064000806017f */
[----:B-1----:R-:W-:Y:S05]  /*227c0*/  @!P3 NANOSLEEP.SYNCS 0x989680 ;  /* 0x009896800000b95d */ /* 0x002fea0003900000 */
[----:B------:R-:W1:Y:S02]  /*227d0*/  @!P3 SYNCS.PHASECHK.TRANS64 P3, [R35+URZ+0x2d890], R85 ;  /* 0x02d890552300b5a7 */ /* 0x000e64000806007f */
[----:B-1----:R-:W-:Y:S05]  /*227e0*/  @!P3 BRA `(.L_x_1426) ;  /* 0xfffffffc00f0b947 */ /* 0x002fea000383ffff */
[----:B------:R-:W-:Y:S05]  /*227f0*/  BRA `(.L_x_1724) ;  /* 0xfffffe4000107947 */ /* 0x000fea000383ffff */
.L_x_1427:
[----:B------:R-:W-:Y:S01]  /*22800*/  BSSY B1, `(.L_x_1725) ;  /* 0x0000007000017945 */ /* 0x000fe20003800000 */
[----:B------:R-:W-:Y:S02]  /*22810*/  IMAD.MOV.U32 R12, RZ, RZ, RZ ;  /* 0x000000ffff0c7224 */ /* 0x000fe400078e00ff */
[----:B------:R-:W-:Y:S02]  /*22820*/  IMAD.MOV.U32 R11, RZ, RZ, 0x1e1f ;  /* 0x00001e1fff0b7424 */ /* 0x000fe400078e00ff */
[----:B------:R-:W-:-:S07]  /*22830*/  IMAD.MOV.U32 R15, RZ, RZ, -0x1 ;  /* 0xffffffffff0f7424 */ /* 0x000fce00078e00ff */
[----:B0-----:R-:W-:Y:S05]  /*22840*/  WARPSYNC.COLLECTIVE R15, `(.L_x_1726) ;  /* 0x000000000f087348 */ /* 0x001fea0003c00000 */
[----:B------:R1:W2:Y:S02]  /*22850*/  SHFL.IDX P6, R14, R13, R12, R11 ;  /* 0x0000000c0d0e7389 */ /* 0x0002a400000c000b */
[----:B012---:R-:W-:Y:S01]  /*22860*/  ENDCOLLECTIVE ;  /* 0x000000000000791b */ /* 0x007fe20003800000 */
.L_x_1726:
[----:B------:R-:W-:Y:S05]  /*22870*/  BSYNC B1 ;  /* 0x0000000000017941 */ /* 0x000fea0003800000 */
.L_x_1725:
        /* <DEDUP_REMOVED lines=8> */
.L_x_1727:
[----:B------:R-:W-:Y:S01]  /*22900*/  IMAD.MOV.U32 R42, RZ, RZ, R14 ;  /* 0x000000ffff2a7224 */ /* 0x000fe200078e000e */
[----:B------:R-:W-:Y:S06]  /*22910*/  BRA `(.L_x_1728) ;  /* 0xfffffe4000447947 */ /* 0x000fec000383ffff */
.L_x_1431:
[----:B---3--:R3:W0:Y:S02]  /*22920*/  SYNCS.PHASECHK.TRANS64.TRYWAIT P2, [R35+URZ+0x2d8b0], R85 ;  /* 0x02d8b055230075a7 */ /* 0x008624000804017f */
[----:B0-----:R-:W-:Y:S05]  /*22930*/  @!P2 NANOSLEEP.SYNCS 0x989680 ;  /* 0x009896800000a95d */ /* 0x001fea0003900000 */
[----:B------:R-:W0:Y:S02]  /*22940*/  @!P2 SYNCS.PHASECHK.TRANS64 P2, [R35+URZ+0x2d8b0], R85 ;  /* 0x02d8b0552300a5a7 */ /* 0x000e24000804007f */
[----:B0-----:R-:W-:Y:S05]  /*22950*/  @!P2 BRA `(.L_x_1431) ;  /* 0xfffffffc00f0a947 */ /* 0x001fea000383ffff */
[----:B------:R-:W-:Y:S05]  /*22960*/  BRA `(.L_x_1729) ;  /* 0xfffffe4400287947 */ /* 0x000fea000383ffff */
.L_x_1445:
[----:B------:R-:W0:Y:S01]  /*22970*/  S2R R4, SR_TID.X ;  /* 0x0000000000047919 */ /* 0x000e220000002100 */
[----:B------:R-:W-:Y:S01]  /*22980*/  BSSY B0, `(.L_x_1730) ;  /* 0x000000c000007945 */ /* 0x000fe20003800000 */
[----:B------:R-:W-:Y:S02]  /*22990*/  IMAD.MOV.U32 R12, RZ, RZ, RZ ;  /* 0x000000ffff0c7224 */ /* 0x000fe400078e00ff */
[----:B------:R-:W-:Y:S02]  /*229a0*/  IMAD.MOV.U32 R11, RZ, RZ, 0x1f ;  /* 0x0000001fff0b7424 */ /* 0x000fe400078e00ff */
[----:B------:R-:W-:Y:S02]  /*229b0*/  IMAD.MOV.U32 R15, RZ, RZ, -0x1 ;  /* 0xffffffffff0f7424 */ /* 0x000fe400078e00ff */
[----:B0-----:R-:W-:-:S05]  /*229c0*/  VIADD R5, R4, 0xffffff80 ;  /* 0xffffff8004057836 */ /* 0x001fca0000000000 */
[----:B------:R-:W-:-:S04]  /*229d0*/  SHF.R.S32.HI R4, RZ, 0x1f, R5 ;  /* 0x0000001fff047819 */ /* 0x000fc80000011405 */
[----:B------:R-:W-:-:S04]  /*229e0*/  LEA.HI R4, R4, R5, RZ, 0x7 ;  /* 0x0000000504047211 */ /* 0x000fc800078f38ff */
[----:B------:R-:W-:-:S05]  /*229f0*/  SHF.R.S32.HI R4, RZ, 0x7, R4 ;  /* 0x00000007ff047819 */ /* 0x000fca0000011404 */
[----:B------:R-:W-:-:S07]  /*22a00*/  IMAD.MOV.U32 R13, RZ, RZ, R4 ;  /* 0x000000ffff0d7224 */ /* 0x000fce00078e0004 */
[----:B-12--5:R-:W-:Y:S05]  /*22a10*/  WARPSYNC.COLLECTIVE R15, `(.L_x_1731) ;  /* 0x000000000f087348 */ /* 0x026fea0003c00000 */
[----:B------:R0:W3:Y:S02]  /*22a20*/  SHFL.IDX P6, R14, R13, R12, R11 ;  /* 0x0000000c0d0e7389 */ /* 0x0000e400000c000b */
[----:B0123-5:R-:W-:Y:S01]  /*22a30*/  ENDCOLLECTIVE ;  /* 0x000000000000791b */ /* 0x02ffe20003800000 */
.L_x_1731:
[----:B------:R-:W-:Y:S05]  /*22a40*/  BSYNC B0 ;  /* 0x0000000000007941 */ /* 0x000fea0003800000 */
.L_x_1730:
[----:B------:R0:W-:Y:S01]  /*22a50*/  STL [R1+0xc], R14 ;  /* 0x00000c0e01007387 */ /* 0x0001e20000100800 */
[----:B------:R-:W-:Y:S05]  /*22a60*/  BRA `(.L_x_1732) ;  /* 0xfffffe5000147947 */ /* 0x000fea000383ffff */
.L_x_1456:
[----:B------:R-:W-:Y:S01]  /*22a70*/  BSSY B1, `(.L_x_1733) ;  /* 0x0000007000017945 */ /* 0x000fe20003800000 */
[----:B------:R-:W-:Y:S02]  /*22a80*/  IMAD.MOV.U32 R12, RZ, RZ, RZ ;  /* 0x000000ffff0c7224 */ /* 0x000fe400078e00ff */
[----:B------:R-:W-:Y:S02]  /*22a90*/  IMAD.MOV.U32 R11, RZ, RZ, 0x1e1f ;  /* 0x00001e1fff0b7424 */ /* 0x000fe400078e00ff */
[----:B------:R-:W-:-:S07]  /*22aa0*/  IMAD.MOV.U32 R15, RZ, RZ, -0x1 ;  /* 0xffffffffff0f7424 */ /* 0x000fce00078e00ff */
[----:B012---:R-:W-:Y:S05]  /*22ab0*/  WARPSYNC.COLLECTIVE R15, `(.L_x_1734) ;  /* 0x000000000f087348 */ /* 0x007fea0003c00000 */
[----:B0-----:R0:W3:Y:S02]  /*22ac0*/  SHFL.IDX P6, R14, R13, R12, R11 ;  /* 0x0000000c0d0e7389 */ /* 0x0010e400000c000b */
[----:B0123--:R-:W-:Y:S01]  /*22ad0*/  ENDCOLLECTIVE ;  /* 0x000000000000791b */ /* 0x00ffe20003800000 */
.L_x_1734:
[----:B------:R-:W-:Y:S05]  /*22ae0*/  BSYNC B1 ;  /* 0x0000000000017941 */ /* 0x000fea0003800000 */
.L_x_1733:
        /* <DEDUP_REMOVED lines=8> */
.L_x_1735:
[----:B------:R-:W-:Y:S02]  /*22b70*/  IMAD.MOV.U32 R13, RZ, RZ, R5 ;  /* 0x000000ffff0d7224 */ /* 0x000fe400078e0005 */
[----:B------:R-:W-:-:S07]  /*22b80*/  IMAD.MOV.U32 R0, RZ, RZ, R14 ;  /* 0x000000ffff007224 */ /* 0x000fce00078e000e */
[----:B------:R-:W-:Y:S05]  /*22b90*/  WARPSYNC.COLLECTIVE R15, `(.L_x_1736) ;  /* 0x000000000f087348 */ /* 0x000fea0003c00000 */
[----:B------:R0:W1:Y:S02]  /*22ba0*/  SHFL.IDX P6, R14, R13, R12, R11 ;  /* 0x0000000c0d0e7389 */ /* 0x00006400000c000b */
[----:B01----:R-:W-:Y:S01]  /*22bb0*/  ENDCOLLECTIVE ;  /* 0x000000000000791b */ /* 0x003fe20003800000 */
.L_x_1736:
[----:B------:R-:W-:Y:S02]  /*22bc0*/  IMAD.MOV.U32 R13, RZ, RZ, R4 ;  /* 0x000000ffff0d7224 */ /* 0x000fe400078e0004 */
[----:B------:R-:W-:-:S07]  /*22bd0*/  IMAD.MOV.U32 R5, RZ, RZ, R14 ;  /* 0x000000ffff057224 */ /* 0x000fce00078e000e */
[----:B------:R-:W-:Y:S05]  /*22be0*/  WARPSYNC.COLLECTIVE R15, `(.L_x_1737) ;  /* 0x000000000f087348 */ /* 0x000fea0003c00000 */
[----:B------:R0:W1:Y:S02]  /*22bf0*/  SHFL.IDX P6, R14, R13, R12, R11 ;  /* 0x0000000c0d0e7389 */ /* 0x00006400000c000b */
[----:B01----:R-:W-:Y:S01]  /*22c00*/  ENDCOLLECTIVE ;  /* 0x000000000000791b */ /* 0x003fe20003800000 */
.L_x_1737:
[----:B------:R-:W-:Y:S05]  /*22c10*/  BRA `(.L_x_1738) ;  /* 0xfffffe5400a47947 */ /* 0x000fea000383ffff */
.L_x_1460:
[----:B0-----:R0:W1:Y:S02]  /*22c20*/  SYNCS.PHASECHK.TRANS64.TRYWAIT P0, [R2+URZ+0x2d800], R3 ;  /* 0x02d80003020075a7 */ /* 0x001064000800017f */
[----:B-1----:R-:W-:Y:S05]  /*22c30*/  @!P0 NANOSLEEP.SYNCS 0x989680 ;  /* 0x009896800000895d */ /* 0x002fea0003900000 */
[----:B------:R-:W1:Y:S02]  /*22c40*/  @!P0 SYNCS.PHASECHK.TRANS64 P0, [R2+URZ+0x2d800], R3 ;  /* 0x02d80003020085a7 */ /* 0x000e64000800007f */
[----:B-1----:R-:W-:Y:S05]  /*22c50*/  @!P0 BRA `(.L_x_1460) ;  /* 0xfffffffc00f08947 */ /* 0x002fea000383ffff */
[----:B------:R-:W-:Y:S05]  /*22c60*/  BRA `(.L_x_1739) ;  /* 0xfffffe5c00d47947 */ /* 0x000fea000383ffff */
.L_x_1472:
[----:B------:R-:W-:Y:S01]  /*22c70*/  BSSY B1, `(.L_x_1740) ;  /* 0x0000007000017945 */ /* 0x000fe20003800000 */
[----:B------:R-:W-:Y:S02]  /*22c80*/  IMAD.MOV.U32 R12, RZ, RZ, RZ ;  /* 0x000000ffff0c7224 */ /* 0x000fe400078e00ff */
[----:B------:R-:W-:Y:S02]  /*22c90*/  IMAD.MOV.U32 R11, RZ, RZ, 0x1e1f ;  /* 0x00001e1fff0b7424 */ /* 0x000fe400078e00ff */
[----:B------:R-:W-:-:S07]  /*22ca0*/  IMAD.MOV.U32 R15, RZ, RZ, -0x1 ;  /* 0xffffffffff0f7424 */ /* 0x000fce00078e00ff */
[----:B012---:R-:W-:Y:S05]  /*22cb0*/  WARPSYNC.COLLECTIVE R15, `(.L_x_1741) ;  /* 0x000000000f087348 */ /* 0x007fea0003c00000 */
[----:B0-----:R0:W3:Y:S02]  /*22cc0*/  SHFL.IDX P6, R14, R13, R12, R11 ;  /* 0x0000000c0d0e7389 */ /* 0x0010e400000c000b */
[----:B0123--:R-:W-:Y:S01]  /*22cd0*/  ENDCOLLECTIVE ;  /* 0x000000000000791b */ /* 0x00ffe20003800000 */
.L_x_1741:
[----:B------:R-:W-:Y:S05]  /*22ce0*/  BSYNC B1 ;  /* 0x0000000000017941 */ /* 0x000fea0003800000 */
.L_x_1740:
        /* <DEDUP_REMOVED lines=8> */
.L_x_1742:
[----:B------:R-:W-:Y:S02]  /*22d70*/  IMAD.MOV.U32 R13, RZ, RZ, R21 ;  /* 0x000000ffff0d7224 */ /* 0x000fe400078e0015 */
[----:B------:R-:W-:-:S07]  /*22d80*/  IMAD.MOV.U32 R0, RZ, RZ, R14 ;  /* 0x000000ffff007224 */ /* 0x000fce00078e000e */
[----:B------:R-:W-:Y:S05]  /*22d90*/  WARPSYNC.COLLECTIVE R15, `(.L_x_1743) ;  /* 0x000000000f087348 */ /* 0x000fea0003c00000 */
[----:B------:R0:W1:Y:S02]  /*22da0*/  SHFL.IDX P6, R14, R13, R12, R11 ;  /* 0x0000000c0d0e7389 */ /* 0x00006400000c000b */
[----:B01----:R-:W-:Y:S01]  /*22db0*/  ENDCOLLECTIVE ;  /* 0x000000000000791b */ /* 0x003fe20003800000 */
.L_x_1743:
[----:B------:R-:W-:Y:S02]  /*22dc0*/  IMAD.MOV.U32 R13, RZ, RZ, R20 ;  /* 0x000000ffff0d7224 */ /* 0x000fe400078e0014 */
[----:B------:R-:W-:-:S07]  /*22dd0*/  IMAD.MOV.U32 R21, RZ, RZ, R14 ;  /* 0x000000ffff157224 */ /* 0x000fce00078e000e */
[----:B------:R-:W-:Y:S05]  /*22de0*/  WARPSYNC.COLLECTIVE R15, `(.L_x_1744) ;  /* 0x000000000f087348 */ /* 0x000fea0003c00000 */
[----:B------:R0:W1:Y:S02]  /*22df0*/  SHFL.IDX P6, R14, R13, R12, R11 ;  /* 0x0000000c0d0e7389 */ /* 0x00006400000c000b */
[----:B01----:R-:W-:Y:S01]  /*22e00*/  ENDCOLLECTIVE ;  /* 0x000000000000791b */ /* 0x003fe20003800000 */
.L_x_1744:
[----:B------:R-:W-:Y:S01]  /*22e10*/  IMAD.MOV.U32 R20, RZ, RZ, R14 ;  /* 0x000000ffff147224 */ /* 0x000fe200078e000e */
[----:B------:R-:W-:Y:S06]  /*22e20*/  BRA `(.L_x_1745) ;  /* 0xfffffe7000987947 */ /* 0x000fec000383ffff */
.L_x_1476:
[----:B0-----:R0:W3:Y:S02]  /*22e30*/  SYNCS.PHASECHK.TRANS64.TRYWAIT P0, [R2+URZ+0x2d800], R3 ;  /* 0x02d80003020075a7 */ /* 0x0010e4000800017f */
[----:B---3--:R-:W-:Y:S05]  /*22e40*/  @!P0 NANOSLEEP.SYNCS 0x989680 ;  /* 0x009896800000895d */ /* 0x008fea0003900000 */
[----:B------:R-:W3:Y:S02]  /*22e50*/  @!P0 SYNCS.PHASECHK.TRANS64 P0, [R2+URZ+0x2d800], R3 ;  /* 0x02d80003020085a7 */ /* 0x000ee4000800007f */
[----:B---3--:R-:W-:Y:S05]  /*22e60*/  @!P0 BRA `(.L_x_1476) ;  /* 0xfffffffc00f08947 */ /* 0x008fea000383ffff */
[----:B------:R-:W-:Y:S05]  /*22e70*/  BRA `(.L_x_1746) ;  /* 0xfffffe78003c7947 */ /* 0x000fea000383ffff */
.L_x_1484:
[----:B--2---:R2:W4:Y:S02]  /*22e80*/  SYNCS.PHASECHK.TRANS64.TRYWAIT P1, [R8+URZ+0x2d830], R3 ;  /* 0x02d83003080075a7 */ /* 0x004524000802017f */
[----:B----4-:R-:W-:Y:S05]  /*22e90*/  @!P1 NANOSLEEP.SYNCS 0x989680 ;  /* 0x009896800000995d */ /* 0x010fea0003900000 */
[----:B------:R-:W4:Y:S02]  /*22ea0*/  @!P1 SYNCS.PHASECHK.TRANS64 P1, [R8+URZ+0x2d830], R3 ;  /* 0x02d83003080095a7 */ /* 0x000f24000802007f */
[----:B----4-:R-:W-:Y:S05]  /*22eb0*/  @!P1 BRA `(.L_x_1484) ;  /* 0xfffffffc00f09947 */ /* 0x010fea000383ffff */
[----:B------:R-:W-:Y:S05]  /*22ec0*/  BRA `(.L_x_1483) ;  /* 0xfffffe8c00e07947 */ /* 0x000fea000383ffff */
.L_x_1503:
[----:B-1----:R1:W2:Y:S02]  /*22ed0*/  SYNCS.PHASECHK.TRANS64.TRYWAIT P2, [R9+URZ+0x2d830], R8 ;  /* 0x02d83008090075a7 */ /* 0x0022a4000804017f */
[----:B--2---:R-:W-:Y:S05]  /*22ee0*/  @!P2 NANOSLEEP.SYNCS 0x989680 ;  /* 0x009896800000a95d */ /* 0x004fea0003900000 */
[----:B------:R-:W2:Y:S02]  /*22ef0*/  @!P2 SYNCS.PHASECHK.TRANS64 P2, [R9+URZ+0x2d830], R8 ;  /* 0x02d830080900a5a7 */ /* 0x000ea4000804007f */
[----:B--2---:R-:W-:Y:S05]  /*22f00*/  @!P2 BRA `(.L_x_1503) ;  /* 0xfffffffc00f0a947 */ /* 0x004fea000383ffff */
[----:B------:R-:W-:Y:S05]  /*22f10*/  BRA `(.L_x_1502) ;  /* 0xfffffec4004c7947 */ /* 0x000fea000383ffff */
.L_x_1507:
[----:B-1----:R1:W2:Y:S02]  /*22f20*/  SYNCS.PHASECHK.TRANS64.TRYWAIT P1, [R9+URZ+0x2d850], R8 ;  /* 0x02d85008090075a7 */ /* 0x0022a4000802017f */
[----:B--2---:R-:W-:Y:S05]  /*22f30*/  @!P1 NANOSLEEP.SYNCS 0x989680 ;  /* 0x009896800000995d */ /* 0x004fea0003900000 */
[----:B------:R-:W2:Y:S02]  /*22f40*/  @!P1 SYNCS.PHASECHK.TRANS64 P1, [R9+URZ+0x2d850], R8 ;  /* 0x02d85008090095a7 */ /* 0x000ea4000802007f */
[----:B--2---:R-:W-:Y:S05]  /*22f50*/  @!P1 BRA `(.L_x_1507) ;  /* 0xfffffffc00f09947 */ /* 0x004fea000383ffff */
[----:B------:R-:W-:Y:S05]  /*22f60*/  BRA `(.L_x_1504) ;  /* 0xfffffec800507947 */ /* 0x000fea000383ffff */
.L_x_1528:
[----:B-1----:R1:W2:Y:S02]  /*22f70*/  SYNCS.PHASECHK.TRANS64.TRYWAIT P2, [R3+URZ+0x2d830], R0 ;  /* 0x02d83000030075a7 */ /* 0x0022a4000804017f */
[----:B--2---:R-:W-:Y:S05]  /*22f80*/  @!P2 NANOSLEEP.SYNCS 0x989680 ;  /* 0x009896800000a95d */ /* 0x004fea0003900000 */
[----:B------:R-:W2:Y:S02]  /*22f90*/  @!P2 SYNCS.PHASECHK.TRANS64 P2, [R3+URZ+0x2d830], R0 ;  /* 0x02d830000300a5a7 */ /* 0x000ea4000804007f */
[----:B--2---:R-:W-:Y:S05]  /*22fa0*/  @!P2 BRA `(.L_x_1528) ;  /* 0xfffffffc00f0a947 */ /* 0x004fea000383ffff */
[----:B------:R-:W-:Y:S05]  /*22fb0*/  BRA `(.L_x_1527) ;  /* 0xfffffefc005c7947 */ /* 0x000fea000383ffff */
.L_x_1532:
[----:B-1----:R1:W2:Y:S02]  /*22fc0*/  SYNCS.PHASECHK.TRANS64.TRYWAIT P1, [R3+URZ+0x2d850], R0 ;  /* 0x02d85000030075a7 */ /* 0x0022a4000802017f */
[----:B--2---:R-:W-:Y:S05]  /*22fd0*/  @!P1 NANOSLEEP.SYNCS 0x989680 ;  /* 0x009896800000995d */ /* 0x004fea0003900000 */
[----:B------:R-:W2:Y:S02]  /*22fe0*/  @!P1 SYNCS.PHASECHK.TRANS64 P1, [R3+URZ+0x2d850], R0 ;  /* 0x02d85000030095a7 */ /* 0x000ea4000802007f */
[----:B--2---:R-:W-:Y:S05]  /*22ff0*/  @!P1 BRA `(.L_x_1532) ;  /* 0xfffffffc00f09947 */ /* 0x004fea000383ffff */
[----:B------:R-:W-:Y:S05]  /*23000*/  BRA `(.L_x_1529) ;  /* 0xffffff00006c7947 */ /* 0x000fea000383ffff */
.L_x_1541:
[----:B-1----:R1:W2:Y:S02]  /*23010*/  SYNCS.PHASECHK.TRANS64.TRYWAIT P2, [R3+URZ+0x2d830], R0 ;  /* 0x02d83000030075a7 */ /* 0x0022a4000804017f */
[----:B--2---:R-:W-:Y:S05]  /*23020*/  @!P2 NANOSLEEP.SYNCS 0x989680 ;  /* 0x009896800000a95d */ /* 0x004fea0003900000 */
[----:B------:R-:W2:Y:S02]  /*23030*/  @!P2 SYNCS.PHASECHK.TRANS64 P2, [R3+URZ+0x2d830], R0 ;  /* 0x02d830000300a5a7 */ /* 0x000ea4000804007f */
[----:B--2---:R-:W-:Y:S05]  /*23040*/  @!P2 BRA `(.L_x_1541) ;  /* 0xfffffffc00f0a947 */ /* 0x004fea000383ffff */
[----:B------:R-:W-:Y:S05]  /*23050*/  BRA `(.L_x_1540) ;  /* 0xffffff2000607947 */ /* 0x000fea000383ffff */
.L_x_1545:
[----:B-1----:R1:W2:Y:S02]  /*23060*/  SYNCS.PHASECHK.TRANS64.TRYWAIT P1, [R3+URZ+0x2d850], R0 ;  /* 0x02d85000030075a7 */ /* 0x0022a4000802017f */
[----:B--2---:R-:W-:Y:S05]  /*23070*/  @!P1 NANOSLEEP.SYNCS 0x989680 ;  /* 0x009896800000995d */ /* 0x004fea0003900000 */
[----:B------:R-:W2:Y:S02]  /*23080*/  @!P1 SYNCS.PHASECHK.TRANS64 P1, [R3+URZ+0x2d850], R0 ;  /* 0x02d85000030095a7 */ /* 0x000ea4000802007f */
[----:B--2---:R-:W-:Y:S05]  /*23090*/  @!P1 BRA `(.L_x_1545) ;  /* 0xfffffffc00f09947 */ /* 0x004fea000383ffff */
[----:B------:R-:W-:Y:S05]  /*230a0*/  BRA `(.L_x_1542) ;  /* 0xffffff2400707947 */ /* 0x000fea000383ffff */
.L_x_1560:
[----:B-1----:R1:W2:Y:S02]  /*230b0*/  SYNCS.PHASECHK.TRANS64.TRYWAIT P1, [R11+URZ+0x2d850], R4 ;  /* 0x02d850040b0075a7 */ /* 0x0022a4000802017f */
[----:B--2---:R-:W-:Y:S05]  /*230c0*/  @!P1 NANOSLEEP.SYNCS 0x989680 ;  /* 0x009896800000995d */ /* 0x004fea0003900000 */
[----:B------:R-:W2:Y:S02]  /*230d0*/  @!P1 SYNCS.PHASECHK.TRANS64 P1, [R11+URZ+0x2d850], R4 ;  /* 0x02d850040b0095a7 */ /* 0x000ea4000802007f */
[----:B--2---:R-:W-:Y:S05]  /*230e0*/  @!P1 BRA `(.L_x_1560) ;  /* 0xfffffffc00f09947 */ /* 0x004fea000383ffff */
[----:B------:R-:W-:Y:S05]  /*230f0*/  BRA `(.L_x_1559) ;  /* 0xffffff54008c7947 */ /* 0x000fea000383ffff */
.L_x_1571:
[----:B------:R-:W-:Y:S02]  /*23100*/  IMAD.MOV.U32 R13, RZ, RZ, R4 ;  /* 0x000000ffff0d7224 */ /* 0x000fe400078e0004 */
[----:B------:R-:W-:Y:S02]  /*23110*/  IMAD.MOV.U32 R12, RZ, RZ, RZ ;  /* 0x000000ffff0c7224 */ /* 0x000fe400078e00ff */
[----:B------:R-:W-:Y:S02]  /*23120*/  IMAD.MOV.U32 R11, RZ, RZ, 0x1c1f ;  /* 0x00001c1fff0b7424 */ /* 0x000fe400078e00ff */
[----:B------:R-:W-:-:S07]  /*23130*/  IMAD.MOV.U32 R15, RZ, RZ, -0x1 ;  /* 0xffffffffff0f7424 */ /* 0x000fce00078e00ff */
[----:B-1----:R-:W-:Y:S05]  /*23140*/  WARPSYNC.COLLECTIVE R15, `(.L_x_1747) ;  /* 0x000000000f087348 */ /* 0x002fea0003c00000 */
[----:B------:R0:W2:Y:S02]  /*23150*/  SHFL.IDX P6, R14, R13, R12, R11 ;  /* 0x0000000c0d0e7389 */ /* 0x0000a400000c000b */
[----:B012---:R-:W-:Y:S01]  /*23160*/  ENDCOLLECTIVE ;  /* 0x000000000000791b */ /* 0x007fe20003800000 */
.L_x_1747:
[----:B------:R-:W-:Y:S02]  /*23170*/  IMAD.MOV.U32 R13, RZ, RZ, R0 ;  /* 0x000000ffff0d7224 */ /* 0x000fe400078e0000 */
[----:B------:R-:W-:-:S07]  /*23180*/  IMAD.MOV.U32 R3, RZ, RZ, R14 ;  /* 0x000000ffff037224 */ /* 0x000fce00078e000e */
[----:B------:R-:W-:Y:S05]  /*23190*/  WARPSYNC.COLLECTIVE R15, `(.L_x_1748) ;  /* 0x000000000f087348 */ /* 0x000fea0003c00000 */
[----:B------:R0:W1:Y:S02]  /*231a0*/  SHFL.IDX P6, R14, R13, R12, R11 ;  /* 0x0000000c0d0e7389 */ /* 0x00006400000c000b */
[----:B01----:R-:W-:Y:S01]  /*231b0*/  ENDCOLLECTIVE ;  /* 0x000000000000791b */ /* 0x003fe20003800000 */
.L_x_1748:
[----:B------:R-:W-:Y:S05]  /*231c0*/  BRA `(.L_x_1749) ;  /* 0xffffff7800bc7947 */ /* 0x000fea000383ffff */
.L_x_1574:
[----:B------:R-:W-:Y:S01]  /*231d0*/  BSSY B1, `(.L_x_1750) ;  /* 0x0000008000017945 */ /* 0x000fe20003800000 */
[----:B----4-:R-:W-:Y:S02]  /*231e0*/  IMAD.MOV.U32 R13, RZ, RZ, R4 ;  /* 0x000000ffff0d7224 */ /* 0x010fe400078e0004 */
[----:B------:R-:W-:Y:S02]  /*231f0*/  IMAD.MOV.U32 R12, RZ, RZ, 0x1 ;  /* 0x00000001ff0c7424 */ /* 0x000fe400078e00ff */
[----:B------:R-:W-:Y:S02]  /*23200*/  IMAD.MOV.U32 R11, RZ, RZ, 0x1c1f ;  /* 0x00001c1fff0b7424 */ /* 0x000fe400078e00ff */
[----:B------:R-:W-:-:S07]  /*23210*/  IMAD.MOV.U32 R15, RZ, RZ, -0x1 ;  /* 0xffffffffff0f7424 */ /* 0x000fce00078e00ff */
[----:B0123--:R-:W-:Y:S05]  /*23220*/  WARPSYNC.COLLECTIVE R15, `(.L_x_1751) ;  /* 0x000000000f087348 */ /* 0x00ffea0003c00000 */
[----:B---3--:R3:W4:Y:S02]  /*23230*/  SHFL.IDX P6, R14, R13, R12, R11 ;  /* 0x0000000c0d0e7389 */ /* 0x00872400000c000b */
[----:B01234-:R-:W-:Y:S01]  /*23240*/  ENDCOLLECTIVE ;  /* 0x000000000000791b */ /* 0x01ffe20003800000 */
.L_x_1751:
[----:B------:R-:W-:Y:S05]  /*23250*/  BSYNC B1 ;  /* 0x0000000000017941 */ /* 0x000fea0003800000 */
.L_x_1750:
[----:B------:R-:W-:Y:S02]  /*23260*/  IMAD.MOV.U32 R13, RZ, RZ, R0 ;  /* 0x000000ffff0d7224 */ /* 0x000fe400078e0000 */
[----:B------:R-:W-:Y:S02]  /*23270*/  IMAD.MOV.U32 R12, RZ, RZ, 0x1 ;  /* 0x00000001ff0c7424 */ /* 0x000fe400078e00ff */
[----:B------:R-:W-:Y:S02]  /*23280*/  IMAD.MOV.U32 R11, RZ, RZ, 0x1c1f ;  /* 0x00001c1fff0b7424 */ /* 0x000fe400078e00ff */
[----:B------:R-:W-:Y:S02]  /*23290*/  IMAD.MOV.U32 R15, RZ, RZ, -0x1 ;  /* 0xffffffffff0f7424 */ /* 0x000fe400078e00ff */
[----:B------:R-:W-:-:S07]  /*232a0*/  IMAD.MOV.U32 R3, RZ, RZ, R14 ;  /* 0x000000ffff037224 */ /* 0x000fce00078e000e */
[----:B------:R-:W-:Y:S05]  /*232b0*/  WARPSYNC.COLLECTIVE R15, `(.L_x_1752) ;  /* 0x000000000f087348 */ /* 0x000fea0003c00000 */
[----:B------:R0:W1:Y:S02]  /*232c0*/  SHFL.IDX P6, R14, R13, R12, R11 ;  /* 0x0000000c0d0e7389 */ /* 0x00006400000c000b */
[----:B01----:R-:W-:Y:S01]  /*232d0*/  ENDCOLLECTIVE ;  /* 0x000000000000791b */ /* 0x003fe20003800000 */
.L_x_1752:
[----:B------:R-:W-:Y:S05]  /*232e0*/  BRA `(.L_x_1753) ;  /* 0xffffff7800d07947 */ /* 0x000fea000383ffff */
.L_x_1599:
        /* <DEDUP_REMOVED lines=11> */
.L_x_1755:
[----:B------:R-:W-:Y:S05]  /*233a0*/  BSYNC B1 ;  /* 0x0000000000017941 */ /* 0x000fea0003800000 */
.L_x_1754:
[----:B------:R-:W-:Y:S05]  /*233b0*/  BRA `(.L_x_1756) ;  /* 0xffffff9000f07947 */ /* 0x000fea000383ffff */
.L_x_1601:
[----:B------:R-:W-:Y:S01]  /*233c0*/  BSSY B1, `(.L_x_1757) ;  /* 0x0000006000017945 */ /* 0x000fe20003800000 */
[----:B------:R-:W-:-:S07]  /*233d0*/  IMAD.MOV.U32 R15, RZ, RZ, -0x1 ;  /* 0xffffffffff0f7424 */ /* 0x000fce00078e00ff */
[----:B0-----:R-:W-:Y:S05]  /*233e0*/  WARPSYNC.COLLECTIVE R15, `(.L_x_1758) ;  /* 0x000000000f0c7348 */ /* 0x001fea0003c00000 */
[----:B------:R-:W-:Y:S02]  /*233f0*/  ELECT P6, UR62, PT ;  /* 0x00000000003e782f */ /* 0x000fe400038c0000 */
[----:B------:R-:W-:Y:S01]  /*23400*/  MOV R14, UR62 ;  /* 0x0000003e000e7c02 */ /* 0x000fe20008000f00 */
[----:B0-----:R-:W-:Y:S10]  /*23410*/  ENDCOLLECTIVE ;  /* 0x000000000000791b */ /* 0x001ff40003800000 */
.L_x_1758:
[----:B------:R-:W-:Y:S05]  /*23420*/  BSYNC B1 ;  /* 0x0000000000017941 */ /* 0x000fea0003800000 */
.L_x_1757:
[----:B------:R-:W-:Y:S05]  /*23430*/  BRA `(.L_x_1600) ;  /* 0xffffff9000e87947 */ /* 0x000fea000383ffff */
.L_x_1603:
[----:B0-----:R0:W1:Y:S02]  /*23440*/  SYNCS.PHASECHK.TRANS64.TRYWAIT P0, [R23+URZ+0x2d820], R5 ;  /* 0x02d82005170075a7 */ /* 0x001064000800017f */
[----:B-1----:R-:W-:Y:S05]  /*23450*/  @!P0 NANOSLEEP.SYNCS 0x989680 ;  /* 0x009896800000895d */ /* 0x002fea0003900000 */
[----:B------:R-:W1:Y:S02]  /*23460*/  @!P0 SYNCS.PHASECHK.TRANS64 P0, [R23+URZ+0x2d820], R5 ;  /* 0x02d82005170085a7 */ /* 0x000e64000800007f */
[----:B-1----:R-:W-:Y:S05]  /*23470*/  @!P0 BRA `(.L_x_1603) ;  /* 0xfffffffc00f08947 */ /* 0x002fea000383ffff */
[----:B------:R-:W-:Y:S05]  /*23480*/  BRA `(.L_x_1759) ;  /* 0xffffff9000f87947 */ /* 0x000fea000383ffff */
.L_x_1607:
[----:B-1----:R1:W2:Y:S02]  /*23490*/  SYNCS.PHASECHK.TRANS64.TRYWAIT P0, [R9+URZ+0x2d8a0], R8 ;  /* 0x02d8a008090075a7 */ /* 0x0022a4000800017f */
[----:B--2---:R-:W-:Y:S05]  /*234a0*/  @!P0 NANOSLEEP.SYNCS 0x989680 ;  /* 0x009896800000895d */ /* 0x004fea0003900000 */
[----:B------:R-:W2:Y:S02]  /*234b0*/  @!P0 SYNCS.PHASECHK.TRANS64 P0, [R9+URZ+0x2d8a0], R8 ;  /* 0x02d8a008090085a7 */ /* 0x000ea4000800007f */
[----:B--2---:R-:W-:Y:S05]  /*234c0*/  @!P0 BRA `(.L_x_1607) ;  /* 0xfffffffc00f08947 */ /* 0x004fea000383ffff */
[----:B------:R-:W-:Y:S05]  /*234d0*/  BRA `(.L_x_1760) ;  /* 0xffffff9400147947 */ /* 0x000fea000383ffff */
.L_x_1614:
[----:B0-----:R0:W2:Y:S02]  /*234e0*/  SYNCS.PHASECHK.TRANS64.TRYWAIT P0, [R9+URZ+0x2d8c0], R8 ;  /* 0x02d8c008090075a7 */ /* 0x0010a4000800017f */
[----:B--2---:R-:W-:Y:S05]  /*234f0*/  @!P0 NANOSLEEP.SYNCS 0x989680 ;  /* 0x009896800000895d */ /* 0x004fea0003900000 */
[----:B------:R-:W2:Y:S02]  /*23500*/  @!P0 SYNCS.PHASECHK.TRANS64 P0, [R9+URZ+0x2d8c0], R8 ;  /* 0x02d8c008090085a7 */ /* 0x000ea4000800007f */
[----:B--2---:R-:W-:Y:S05]  /*23510*/  @!P0 BRA `(.L_x_1614) ;  /* 0xfffffffc00f08947 */ /* 0x004fea000383ffff */
[----:B------:R-:W-:Y:S05]  /*23520*/  BRA `(.L_x_1761) ;  /* 0xffffff9800107947 */ /* 0x000fea000383ffff */
.L_x_1623:
[----:B0-----:R0:W1:Y:S02]  /*23530*/  SYNCS.PHASECHK.TRANS64.TRYWAIT P1, [R8+URZ+0x2d8a0], R7 ;  /* 0x02d8a007080075a7 */ /* 0x001064000802017f */
[----:B-1----:R-:W-:Y:S05]  /*23540*/  @!P1 NANOSLEEP.SYNCS 0x989680 ;  /* 0x009896800000995d */ /* 0x002fea0003900000 */
[----:B------:R-:W1:Y:S02]  /*23550*/  @!P1 SYNCS.PHASECHK.TRANS64 P1, [R8+URZ+0x2d8a0], R7 ;  /* 0x02d8a007080095a7 */ /* 0x000e64000802007f */
[----:B-1----:R-:W-:Y:S05]  /*23560*/  @!P1 BRA `(.L_x_1623) ;  /* 0xfffffffc00f09947 */ /* 0x002fea000383ffff */
[----:B------:R-:W-:Y:S05]  /*23570*/  BRA `(.L_x_1762) ;  /* 0xffffff9c00507947 */ /* 0x000fea000383ffff */
.L_x_1630:
[----:B-1----:R1:W2:Y:S02]  /*23580*/  SYNCS.PHASECHK.TRANS64.TRYWAIT P1, [R8+URZ+0x2d8c0], R7 ;  /* 0x02d8c007080075a7 */ /* 0x0022a4000802017f */
[----:B--2---:R-:W-:Y:S05]  /*23590*/  @!P1 NANOSLEEP.SYNCS 0x989680 ;  /* 0x009896800000995d */ /* 0x004fea0003900000 */
[----:B------:R-:W2:Y:S02]  /*235a0*/  @!P1 SYNCS.PHASECHK.TRANS64 P1, [R8+URZ+0x2d8c0], R7 ;  /* 0x02d8c007080095a7 */ /* 0x000ea4000802007f */
[----:B--2---:R-:W-:Y:S05]  /*235b0*/  @!P1 BRA `(.L_x_1630) ;  /* 0xfffffffc00f09947 */ /* 0x004fea000383ffff */
[----:B------:R-:W-:Y:S05]  /*235c0*/  BRA `(.L_x_1763) ;  /* 0xffffffa000487947 */ /* 0x000fea000383ffff */
.L_x_1653:
[----:B------:R-:W0:Y:S01]  /*235d0*/  S2R R17, SR_TID.X ;  /* 0x0000000000117919 */ /* 0x000e220000002100 */
[----:B------:R-:W-:Y:S01]  /*235e0*/  BSSY B0, `(.L_x_1764) ;  /* 0x000000a000007945 */ /* 0x000fe20003800000 */
[----:B------:R-:W-:Y:S02]  /*235f0*/  IMAD.MOV.U32 R12, RZ, RZ, RZ ;  /* 0x000000ffff0c7224 */ /* 0x000fe400078e00ff */
        /* <DEDUP_REMOVED lines=8> */
.L_x_1765:
[----:B------:R-:W-:Y:S05]  /*23680*/  BSYNC B0 ;  /* 0x0000000000007941 */ /* 0x000fea0003800000 */
.L_x_1764:
[----:B------:R-:W-:Y:S05]  /*23690*/  BRA `(.L_x_1766) ;  /* 0xffffffb000807947 */ /* 0x000fea000383ffff */
.L_x_1656:
[----:B-1----:R1:W2:Y:S02]  /*236a0*/  SYNCS.PHASECHK.TRANS64.TRYWAIT P0, [R0+URZ+0x2d840], R5 ;  /* 0x02d84005000075a7 */ /* 0x0022a4000800017f */
[----:B--2---:R-:W-:Y:S05]  /*236b0*/  @!P0 NANOSLEEP.SYNCS 0x989680 ;  /* 0x009896800000895d */ /* 0x004fea0003900000 */
[----:B------:R-:W2:Y:S02]  /*236c0*/  @!P0 SYNCS.PHASECHK.TRANS64 P0, [R0+URZ+0x2d840], R5 ;  /* 0x02d84005000085a7 */ /* 0x000ea4000800007f */
[----:B--2---:R-:W-:Y:S05]  /*236d0*/  @!P0 BRA `(.L_x_1656) ;  /* 0xfffffffc00f08947 */ /* 0x004fea000383ffff */
[----:B------:R-:W-:Y:S05]  /*236e0*/  BRA `(.L_x_1767) ;  /* 0xffffffb000e47947 */ /* 0x000fea000383ffff */
.L_x_1657:
        /* <DEDUP_REMOVED lines=8> */
.L_x_1769:
[----:B------:R-:W-:Y:S05]  /*23770*/  BSYNC B0 ;  /* 0x0000000000007941 */ /* 0x000fea0003800000 */
.L_x_1768:
        /* <DEDUP_REMOVED lines=8> */
.L_x_1770:
[----:B------:R-:W-:Y:S02]  /*23800*/  IMAD.MOV.U32 R13, RZ, RZ, R7 ;  /* 0x000000ffff0d7224 */ /* 0x000fe400078e0007 */
[----:B------:R-:W-:Y:S02]  /*23810*/  IMAD.MOV.U32 R12, RZ, RZ, 0x1 ;  /* 0x00000001ff0c7424 */ /* 0x000fe400078e00ff */
[----:B------:R-:W-:-:S07]  /*23820*/  IMAD.MOV.U32 R3, RZ, RZ, R14 ;  /* 0x000000ffff037224 */ /* 0x000fce00078e000e */
[----:B------:R-:W-:Y:S05]  /*23830*/  WARPSYNC.COLLECTIVE R15, `(.L_x_1771) ;  /* 0x000000000f087348 */ /* 0x000fea0003c00000 */
[----:B------:R0:W1:Y:S02]  /*23840*/  SHFL.IDX P6, R14, R13, R12, R11 ;  /* 0x0000000c0d0e7389 */ /* 0x00006400000c000b */
[----:B01----:R-:W-:Y:S01]  /*23850*/  ENDCOLLECTIVE ;  /* 0x000000000000791b */ /* 0x003fe20003800000 */
.L_x_1771:
[----:B------:R-:W-:Y:S01]  /*23860*/  @P0 LEA R5, P1, R9, R3, 0x1 ;  /* 0x0000000309050211 */ /* 0x000fe200078208ff */
[----:B------:R-:W-:-:S04]  /*23870*/  @P0 IMAD R3, R8, 0x2, R23 ;  /* 0x0000000208030824 */ /* 0x000fc800078e0217 */
        /* <DEDUP_REMOVED lines=16> */
.L_x_1772:
[----:B------:R-:W-:Y:S02]  /*23980*/  IMAD.MOV.U32 R13, RZ, RZ, R7 ;  /* 0x000000ffff0d7224 */ /* 0x000fe400078e0007 */
[----:B------:R-:W-:Y:S02]  /*23990*/  IMAD.MOV.U32 R12, RZ, RZ, 0x2 ;  /* 0x00000002ff0c7424 */ /* 0x000fe400078e00ff */
[----:B------:R-:W-:-:S07]  /*239a0*/  IMAD.MOV.U32 R3, RZ, RZ, R14 ;  /* 0x000000ffff037224 */ /* 0x000fce00078e000e */
[----:B------:R-:W-:Y:S05]  /*239b0*/  WARPSYNC.COLLECTIVE R15, `(.L_x_1773) ;  /* 0x000000000f087348 */ /* 0x000fea0003c00000 */
[----:B------:R0:W1:Y:S02]  /*239c0*/  SHFL.IDX P6, R14, R13, R12, R11 ;  /* 0x0000000c0d0e7389 */ /* 0x00006400000c000b */
[----:B01----:R-:W-:Y:S01]  /*239d0*/  ENDCOLLECTIVE ;  /* 0x000000000000791b */ /* 0x003fe20003800000 */
.L_x_1773:
[----:B------:R-:W-:Y:S01]  /*239e0*/  @P1 LEA R5, P0, R9, R3, 0x1 ;  /* 0x0000000309051211 */ /* 0x000fe200078008ff */
[----:B------:R-:W-:-:S04]  /*239f0*/  @P1 IMAD R3, R8, 0x2, R23 ;  /* 0x0000000208031824 */ /* 0x000fc800078e0217 */
        /* <DEDUP_REMOVED lines=16> */
.L_x_1774:
[----:B------:R-:W-:Y:S02]  /*23b00*/  IMAD.MOV.U32 R13, RZ, RZ, R7 ;  /* 0x000000ffff0d7224 */ /* 0x000fe400078e0007 */
[----:B------:R-:W-:Y:S02]  /*23b10*/  IMAD.MOV.U32 R12, RZ, RZ, 0x3 ;  /* 0x00000003ff0c7424 */ /* 0x000fe400078e00ff */
[----:B------:R-:W-:-:S07]  /*23b20*/  IMAD.MOV.U32 R3, RZ, RZ, R14 ;  /* 0x000000ffff037224 */ /* 0x000fce00078e000e */
[----:B------:R-:W-:Y:S05]  /*23b30*/  WARPSYNC.COLLECTIVE R15, `(.L_x_1775) ;  /* 0x000000000f087348 */ /* 0x000fea0003c00000 */
[----:B------:R0:W1:Y:S02]  /*23b40*/  SHFL.IDX P6, R14, R13, R12, R11 ;  /* 0x0000000c0d0e7389 */ /* 0x00006400000c000b */
[----:B01----:R-:W-:Y:S01]  /*23b50*/  ENDCOLLECTIVE ;  /* 0x000000000000791b */ /* 0x003fe20003800000 */
.L_x_1775:
[----:B------:R-:W-:Y:S01]  /*23b60*/  @P1 LEA R5, P0, R9, R3, 0x1 ;  /* 0x0000000309051211 */ /* 0x000fe200078008ff */
[----:B------:R-:W-:-:S04]  /*23b70*/  @P1 IMAD R3, R8, 0x2, R23 ;  /* 0x0000000208031824 */ /* 0x000fc800078e0217 */
        /* <DEDUP_REMOVED lines=9> */
.L_x_1776:
        /* <DEDUP_REMOVED lines=8> */
.L_x_1662:
[----:B------:R0:W5:Y:S01]  /*23c90*/  LDL R21, [R1+0x34] ;  /* 0x0000340001157983 */ /* 0x0001620000100800 */
[----:B------:R-:W-:Y:S02]  /*23ca0*/  IMAD.MOV.U32 R13, RZ, RZ, R4 ;  /* 0x000000ffff0d7224 */ /* 0x000fe400078e0004 */
[----:B------:R-:W-:Y:S02]  /*23cb0*/  IMAD.MOV.U32 R12, RZ, RZ, RZ ;  /* 0x000000ffff0c7224 */ /* 0x000fe400078e00ff */
[----:B------:R-:W-:Y:S02]  /*23cc0*/  IMAD.MOV.U32 R11, RZ, RZ, 0x1c1f ;  /* 0x00001c1fff0b7424 */ /* 0x000fe400078e00ff */
[----:B------:R-:W-:Y:S02]  /*23cd0*/  IMAD.MOV.U32 R15, RZ, RZ, -0x1 ;  /* 0xffffffffff0f7424 */ /* 0x000fe400078e00ff */
[----:B------:R-:W-:Y:S02]  /*23ce0*/  IMAD R0, R29, R9, RZ ;  /* 0x000000091d007224 */ /* 0x000fe400078e02ff */
[----:B0-----:R-:W-:-:S07]  /*23cf0*/  IMAD.IADD R28, R20, 0x1, R28 ;  /* 0x00000001141c7824 */ /* 0x001fce00078e021c */
[----:B-----5:R-:W-:Y:S05]  /*23d00*/  WARPSYNC.COLLECTIVE R15, `(.L_x_1778) ;  /* 0x000000000f087348 */ /* 0x020fea0003c00000 */
[----:B------:R0:W1:Y:S02]  /*23d10*/  SHFL.IDX P6, R14, R13, R12, R11 ;  /* 0x0000000c0d0e7389 */ /* 0x00006400000c000b */
[----:B01---5:R-:W-:Y:S01]  /*23d20*/  ENDCOLLECTIVE ;  /* 0x000000000000791b */ /* 0x023fe20003800000 */
.L_x_1778:
[C---:B------:R-:W-:Y:S01]  /*23d30*/  VIADD R9, R28.reuse, 0x20 ;  /* 0x000000201c097836 */ /* 0x040fe20000000000 */
[----:B------:R-:W-:Y:S01]  /*23d40*/  ISETP.GE.AND P3, PT, R28, R0, PT ;  /* 0x000000001c00720c */ /* 0x000fe20003f66270 */
[----:B------:R-:W-:Y:S02]  /*23d50*/  IMAD.MOV.U32 R13, RZ, RZ, R5 ;  /* 0x000000ffff0d7224 */ /* 0x000fe400078e0005 */
[----:B------:R-:W-:-:S10]  /*23d60*/  IMAD.MOV.U32 R2, RZ, RZ, R14 ;  /* 0x000000ffff027224 */ /* 0x000fd400078e000e */
[----:B------:R-:W-:Y:S05]  /*23d70*/  WARPSYNC.COLLECTIVE R15, `(.L_x_1779) ;  /* 0x000000000f087348 */ /* 0x000fea0003c00000 */
[----:B------:R0:W1:Y:S02]  /*23d80*/  SHFL.IDX P6, R14, R13, R12, R11 ;  /* 0x0000000c0d0e7389 */ /* 0x00006400000c000b */
[----:B01----:R-:W-:Y:S01]  /*23d90*/  ENDCOLLECTIVE ;  /* 0x000000000000791b */ /* 0x003fe20003800000 */
.L_x_1779:
[----:B------:R-:W-:Y:S02]  /*23da0*/  IMAD.MOV.U32 R13, RZ, RZ, R4 ;  /* 0x000000ffff0d7224 */ /* 0x000fe400078e0004 */
[----:B------:R-:W-:Y:S02]  /*23db0*/  IMAD.MOV.U32 R12, RZ, RZ, 0x1 ;  /* 0x00000001ff0c7424 */ /* 0x000fe400078e00ff */
[----:B------:R-:W-:-:S07]  /*23dc0*/  IMAD.MOV.U32 R3, RZ, RZ, R14 ;  /* 0x000000ffff037224 */ /* 0x000fce00078e000e */
[----:B------:R-:W-:Y:S05]  /*23dd0*/  WARPSYNC.COLLECTIVE R15, `(.L_x_1780) ;  /* 0x000000000f087348 */ /* 0x000fea0003c00000 */
[----:B------:R0:W1:Y:S02]  /*23de0*/  SHFL.IDX P6, R14, R13, R12, R11 ;  /* 0x0000000c0d0e7389 */ /* 0x00006400000c000b */
[----:B01----:R-:W-:Y:S01]  /*23df0*/  ENDCOLLECTIVE ;  /* 0x000000000000791b */ /* 0x003fe20003800000 */
.L_x_1780:
        /* <DEDUP_REMOVED lines=10> */
.L_x_1781:
[----:B------:R-:W-:Y:S02]  /*23ea0*/  IMAD.MOV.U32 R13, RZ, RZ, R4 ;  /* 0x000000ffff0d7224 */ /* 0x000fe400078e0004 */
[----:B------:R-:W-:Y:S01]  /*23eb0*/  IMAD.MOV.U32 R12, RZ, RZ, 0x2 ;  /* 0x00000002ff0c7424 */ /* 0x000fe200078e00ff */
[----:B------:R-:W-:Y:S01]  /*23ec0*/  @!PT LDS RZ, [RZ] ;  /* 0x00000000fffff984 */ /* 0x000fe20000000800 */
[----:B------:R-:W-:Y:S01]  /*23ed0*/  @!PT LDS RZ, [RZ] ;  /* 0x00000000fffff984 */ /* 0x000fe20000000800 */
[----:B------:R-:W-:Y:S01]  /*23ee0*/  @!PT LDS RZ, [RZ] ;  /* 0x00000000fffff984 */ /* 0x000fe20000000800 */
[----:B------:R-:W-:Y:S04]  /*23ef0*/  @!P3 LDGSTS.E.BYPASS.LTC128B.128 [R21+0xc400], desc[UR52][R2.64], !P0 ;  /* 0x0c4000000215bfae */ /* 0x000fe8000c101d74 */
[----:B------:R-:W-:Y:S04]  /*23f00*/  @!P3 LDGSTS.E.BYPASS.LTC128B.128 [R21+0xf400], desc[UR52][R2.64+0x40], !P1 ;  /* 0x0f4000400215bfae */ /* 0x000fe8000c901d74 */
[----:B------:R0:W-:Y:S01]  /*23f10*/  @!P3 LDGSTS.E.BYPASS.LTC128B.128 [R21+0x12400], desc[UR52][R2.64+0x80], !P2 ;  /* 0x124000800215bfae */ /* 0x0001e2000d101d74 */
[----:B------:R-:W-:Y:S01]  /*23f20*/  ISETP.GE.AND P3, PT, R9, R0, PT ;  /* 0x000000000900720c */ /* 0x000fe20003f66270 */
[----:B0-----:R-:W-:-:S12]  /*23f30*/  IMAD.MOV.U32 R2, RZ, RZ, R14 ;  /* 0x000000ffff027224 */ /* 0x001fd800078e000e */
[----:B------:R-:W-:Y:S05]  /*23f40*/  WARPSYNC.COLLECTIVE R15, `(.L_x_1782) ;  /* 0x000000000f087348 */ /* 0x000fea0003c00000 */
[----:B------:R0:W1:Y:S02]  /*23f50*/  SHFL.IDX P6, R14, R13, R12, R11 ;  /* 0x0000000c0d0e7389 */ /* 0x00006400000c000b */
[----:B01----:R-:W-:Y:S01]  /*23f60*/  ENDCOLLECTIVE ;  /* 0x000000000000791b */ /* 0x003fe20003800000 */
.L_x_1782:
        /* <DEDUP_REMOVED lines=10> */
.L_x_1783:
[----:B------:R-:W-:Y:S01]  /*24010*/  @!PT LDS RZ, [RZ] ;  /* 0x00000000fffff984 */ /* 0x000fe20000000800 */
[----:B------:R-:W-:Y:S01]  /*24020*/  @!PT LDS RZ, [RZ] ;  /* 0x00000000fffff984 */ /* 0x000fe20000000800 */
[----:B------:R-:W-:Y:S01]  /*24030*/  @!PT LDS RZ, [RZ] ;  /* 0x00000000fffff984 */ /* 0x000fe20000000800 */
[----:B------:R-:W-:Y:S04]  /*24040*/  @!P3 LDGSTS.E.BYPASS.LTC128B.128 [R21+0xcc00], desc[UR52][R2.64], !P0 ;  /* 0x0cc000000215bfae */ /* 0x000fe8000c101d74 */
[----:B------:R-:W-:Y:S04]  /*24050*/  @!P3 LDGSTS.E.BYPASS.LTC128B.128 [R21+0xfc00], desc[UR52][R2.64+0x40], !P1 ;  /* 0x0fc000400215bfae */ /* 0x000fe8000c901d74 */
[----:B------:R0:W-:Y:S01]  /*24060*/  @!P3 LDGSTS.E.BYPASS.LTC128B.128 [R21+0x12c00], desc[UR52][R2.64+0x80], !P2 ;  /* 0x12c000800215bfae */ /* 0x0001e2000d101d74 */
[----:B------:R-:W-:Y:S02]  /*24070*/  IMAD.MOV.U32 R13, RZ, RZ, R4 ;  /* 0x000000ffff0d7224 */ /* 0x000fe400078e0004 */
[----:B------:R-:W-:-:S02]  /*24080*/  IMAD.MOV.U32 R12, RZ, RZ, 0x3 ;  /* 0x00000003ff0c7424 */ /* 0x000fc400078e00ff */
[----:B0-----:R-:W-:-:S05]  /*24090*/  VIADD R2, R28, 0x40 ;  /* 0x000000401c027836 */ /* 0x001fca0000000000 */
[----:B------:R-:W-:Y:S01]  /*240a0*/  ISETP.GE.AND P3, PT, R2, R0, PT ;  /* 0x000000000200720c */ /* 0x000fe20003f66270 */
[----:B------:R-:W-:-:S12]  /*240b0*/  IMAD.MOV.U32 R2, RZ, RZ, R14 ;  /* 0x000000ffff027224 */ /* 0x000fd800078e000e */
[----:B------:R-:W-:Y:S05]  /*240c0*/  WARPSYNC.COLLECTIVE R15, `(.L_x_1784) ;  /* 0x000000000f087348 */ /* 0x000fea0003c00000 */
[----:B------:R0:W1:Y:S02]  /*240d0*/  SHFL.IDX P6, R14, R13, R12, R11 ;  /* 0x0000000c0d0e7389 */ /* 0x00006400000c000b */
[----:B01----:R-:W-:Y:S01]  /*240e0*/  ENDCOLLECTIVE ;  /* 0x000000000000791b */ /* 0x003fe20003800000 */
.L_x_1784:
[----:B------:R-:W-:Y:S01]  /*240f0*/  @!P3 LEA R3, P4, R10, R2, 0x1 ;  /* 0x000000020a03b211 */ /* 0x000fe200078808ff */
[----:B------:R-:W-:-:S04]  /*24100*/  IMAD.MOV.U32 R13, RZ, RZ, R5 ;  /* 0x000000ffff0d7224 */ /* 0x000fc800078e0005 */
[----:B------:R-:W-:-:S05]  /*24110*/  @!P3 IMAD.X R2, RZ, RZ, R8, P4 ;  /* 0x000000ffff02b224 */ /* 0x000fca00020e0608 */
[----:B------:R-:W-:Y:S01]  /*24120*/  @!P3 LOP3.LUT R3, R3, R2, RZ, 0x3c, !PT ;  /* 0x000000020303b212 */ /* 0x000fe200078e3cff */
[----:B------:R-:W-:-:S03]  /*24130*/  IMAD.MOV.U32 R4, RZ, RZ, R14 ;  /* 0x000000ffff047224 */ /* 0x000fc600078e000e */
[----:B------:R-:W-:-:S07]  /*24140*/  @!P3 LOP3.LUT R2, R3, R2, RZ, 0x3c, !PT ;  /* 0x000000020302b212 */ /* 0x000fce00078e3cff */
[----:B------:R-:W-:Y:S05]  /*24150*/  WARPSYNC.COLLECTIVE R15, `(.L_x_1785) ;  /* 0x000000000f087348 */ /* 0x000fea0003c00000 */
[----:B------:R0:W1:Y:S02]  /*24160*/  SHFL.IDX P6, R14, R13, R12, R11 ;  /* 0x0000000c0d0e7389 */ /* 0x00006400000c000b */
[----:B01----:R-:W-:Y:S01]  /*24170*/  ENDCOLLECTIVE ;  /* 0x000000000000791b */ /* 0x003fe20003800000 */
.L_x_1785:
[----:B------:R-:W-:-:S05]  /*24180*/  @!P3 LOP3.LUT R3, R3, R2, RZ, 0x3c, !PT ;  /* 0x000000020303b212 */ /* 0x000fca00078e3cff */
[----:B------:R-:W-:Y:S01]  /*24190*/  @!PT LDS RZ, [RZ] ;  /* 0x00000000fffff984 */ /* 0x000fe20000000800 */
[----:B------:R-:W-:Y:S01]  /*241a0*/  @!PT LDS RZ, [RZ] ;  /* 0x00000000fffff984 */ /* 0x000fe20000000800 */
[----:B------:R-:W-:Y:S01]  /*241b0*/  @!PT LDS RZ, [RZ] ;  /* 0x00000000fffff984 */ /* 0x000fe20000000800 */
[----:B------:R0:W-:Y:S04]  /*241c0*/  @!P3 LDGSTS.E.BYPASS.LTC128B.128 [R21+0xd400], desc[UR52][R2.64], !P0 ;  /* 0x0d4000000215bfae */ /* 0x0001e8000c101d74 */
[----:B------:R0:W-:Y:S01]  /*241d0*/  @!P3 LDGSTS.E.BYPASS.LTC128B.128 [R21+0x10400], desc[UR52][R2.64+0x40], !P1 ;  /* 0x104000400215bfae */ /* 0x0001e2000c901d74 */
[----:B------:R-:W-:Y:S02]  /*241e0*/  IMAD.MOV.U32 R13, RZ, RZ, R6 ;  /* 0x000000ffff0d7224 */ /* 0x000fe400078e0006 */
[----:B------:R-:W-:Y:S01]  /*241f0*/  IMAD.MOV.U32 R12, RZ, RZ, RZ ;  /* 0x000000ffff0c7224 */ /* 0x000fe200078e00ff */
[----:B------:R0:W-:Y:S01]  /*24200*/  @!P3 LDGSTS.E.BYPASS.LTC128B.128 [R21+0x13400], desc[UR52][R2.64+0x80], !P2 ;  /* 0x134000800215bfae */ /* 0x0001e2000d101d74 */
[----:B------:R-:W-:-:S07]  /*24210*/  IMAD.MOV.U32 R5, RZ, RZ, R14 ;  /* 0x000000ffff057224 */ /* 0x000fce00078e000e */
[----:B0-----:R-:W-:Y:S05]  /*24220*/  WARPSYNC.COLLECTIVE R15, `(.L_x_1786) ;  /* 0x000000000f087348 */ /* 0x001fea0003c00000 */
[----:B------:R1:W2:Y:S02]  /*24230*/  SHFL.IDX P6, R14, R13, R12, R11 ;  /* 0x0000000c0d0e7389 */ /* 0x0002a400000c000b */
[----:B012---:R-:W-:Y:S01]  /*24240*/  ENDCOLLECTIVE ;  /* 0x000000000000791b */ /* 0x007fe20003800000 */
.L_x_1786:
[----:B------:R-:W-:-:S05]  /*24250*/  VIADD R2, R28, 0x60 ;  /* 0x000000601c027836 */ /* 0x000fca0000000000 */
[----:B------:R-:W-:Y:S01]  /*24260*/  ISETP.GE.AND P3, PT, R2, R0, PT ;  /* 0x000000000200720c */ /* 0x000fe20003f66270 */
[----:B------:R-:W-:-:S12]  /*24270*/  IMAD.MOV.U32 R13, RZ, RZ, R7 ;  /* 0x000000ffff0d7224 */ /* 0x000fd800078e0007 */
[----:B------:R-:W-:-:S05]  /*24280*/  @!P3 LEA R2, P4, R10, R5, 0x1 ;  /* 0x000000050a02b211 */ /* 0x000fca00078808ff */
[----:B------:R-:W-:Y:S02]  /*24290*/  @!P3 IMAD.X R3, RZ, RZ, R4, P4 ;  /* 0x000000ffff03b224 */ /* 0x000fe400020e0604 */
[----:B------:R-:W-:-:S07]  /*242a0*/  IMAD.MOV.U32 R4, RZ, RZ, R14 ;  /* 0x000000ffff047224 */ /* 0x000fce00078e000e */
[----:B------:R-:W-:Y:S05]  /*242b0*/  WARPSYNC.COLLECTIVE R15, `(.L_x_1787) ;  /* 0x000000000f087348 */ /* 0x000fea0003c00000 */
[----:B------:R0:W1:Y:S02]  /*242c0*/  SHFL.IDX P6, R14, R13, R12, R11 ;  /* 0x0000000c0d0e7389 */ /* 0x00006400000c000b */
[----:B01----:R-:W-:Y:S01]  /*242d0*/  ENDCOLLECTIVE ;  /* 0x000000000000791b */ /* 0x003fe20003800000 */
.L_x_1787:
        /* <DEDUP_REMOVED lines=14> */
.L_x_1788:
[----:B------:R-:W-:Y:S01]  /*243c0*/  @!P3 LEA R2, P4, R10, R2, 0x1 ;  /* 0x000000020a02b211 */ /* 0x000fe200078808ff */
[----:B------:R-:W-:-:S04]  /*243d0*/  IMAD.MOV.U32 R13, RZ, RZ, R7 ;  /* 0x000000ffff0d7224 */ /* 0x000fc800078e0007 */
[----:B------:R-:W-:-:S05]  /*243e0*/  @!P3 IMAD.X R3, RZ, RZ, R4, P4 ;  /* 0x000000ffff03b224 */ /* 0x000fca00020e0604 */
[----:B------:R-:W-:Y:S01]  /*243f0*/  @!PT LDS RZ, [RZ] ;  /* 0x00000000fffff984 */ /* 0x000fe20000000800 */
[----:B------:R-:W-:Y:S01]  /*24400*/  @!PT LDS RZ, [RZ] ;  /* 0x00000000fffff984 */ /* 0x000fe20000000800 */
[----:B------:R-:W-:Y:S01]  /*24410*/  @!PT LDS RZ, [RZ] ;  /* 0x00000000fffff984 */ /* 0x000fe20000000800 */
[----:B------:R0:W-:Y:S01]  /*24420*/  @!P3 LDGSTS.E.BYPASS.LTC128B.128 [R21+0xe400], desc[UR52][R2.64], !P0 ;  /* 0x0e4000000215bfae */ /* 0x0001e2000c101d74 */
[----:B------:R-:W-:-:S03]  /*24430*/  IMAD.MOV.U32 R6, RZ, RZ, R14 ;  /* 0x000000ffff067224 */ /* 0x000fc600078e000e */
[----:B------:R0:W-:Y:S04]  /*24440*/  @!P3 LDGSTS.E.BYPASS.LTC128B.128 [R21+0x11400], desc[UR52][R2.64+0x40], !P1 ;  /* 0x114000400215bfae */ /* 0x0001e8000c901d74 */
[----:B0-----:R-:W-:Y:S05]  /*24450*/  WARPSYNC.COLLECTIVE R15, `(.L_x_1789) ;  /* 0x000000000f087348 */ /* 0x001fea0003c00000 */
[----:B------:R1:W2:Y:S02]  /*24460*/  SHFL.IDX P6, R14, R13, R12, R11 ;  /* 0x0000000c0d0e7389 */ /* 0x0002a400000c000b */
[----:B012---:R-:W-:Y:S01]  /*24470*/  ENDCOLLECTIVE ;  /* 0x000000000000791b */ /* 0x007fe20003800000 */
.L_x_1789:
[----:B------:R-:W-:Y:S01]  /*24480*/  @!PT LDS RZ, [RZ] ;  /* 0x00000000fffff984 */ /* 0x000fe20000000800 */
[----:B------:R-:W-:Y:S01]  /*24490*/  @!PT LDS RZ, [RZ] ;  /* 0x00000000fffff984 */ /* 0x000fe20000000800 */
[----:B------:R-:W-:Y:S01]  /*244a0*/  @!PT LDS RZ, [RZ] ;  /* 0x00000000fffff984 */ /* 0x000fe20000000800 */
[----:B------:R0:W-:Y:S02]  /*244b0*/  @!P3 LDGSTS.E.BYPASS.LTC128B.128 [R21+0x14400], desc[UR52][R2.64+0x80], !P2 ;  /* 0x144000800215bfae */ /* 0x0001e4000d101d74 */
[----:B0-----:R-:W-:Y:S01]  /*244c0*/  IMAD.MOV.U32 R2, RZ, RZ, R14 ;  /* 0x000000ffff027224 */ /* 0x001fe200078e000e */
[----:B------:R-:W-:Y:S06]  /*244d0*/  BRA `(.L_x_1790) ;  /* 0xffffffb400cc7947 */ /* 0x000fec000383ffff */
.L_x_1665:
[----:B-1----:R1:W2:Y:S02]  /*244e0*/  SYNCS.PHASECHK.TRANS64.TRYWAIT P0, [R23+URZ+0x2d820], R0 ;  /* 0x02d82000170075a7 */ /* 0x0022a4000800017f */
[----:B--2---:R-:W-:Y:S05]  /*244f0*/  @!P0 NANOSLEEP.SYNCS 0x989680 ;  /* 0x009896800000895d */ /* 0x004fea0003900000 */
[----:B------:R-:W2:Y:S02]  /*24500*/  @!P0 SYNCS.PHASECHK.TRANS64 P0, [R23+URZ+0x2d820], R0 ;  /* 0x02d82000170085a7 */ /* 0x000ea4000800007f */
[----:B--2---:R-:W-:Y:S05]  /*24510*/  @!P0 BRA `(.L_x_1665) ;  /* 0xfffffffc00f08947 */ /* 0x004fea000383ffff */
[----:B------:R-:W-:Y:S05]  /*24520*/  BRA `(.L_x_1791) ;  /* 0xffffffb800347947 */ /* 0x000fea000383ffff */
.L_x_1670:
[----:B0-----:R0:W1:Y:S02]  /*24530*/  SYNCS.PHASECHK.TRANS64.TRYWAIT P0, [R5+URZ+0x2d840], R0 ;  /* 0x02d84000050075a7 */ /* 0x001064000800017f */
[----:B-1----:R-:W-:Y:S05]  /*24540*/  @!P0 NANOSLEEP.SYNCS 0x989680 ;  /* 0x009896800000895d */ /* 0x002fea0003900000 */
[----:B------:R-:W1:Y:S02]  /*24550*/  @!P0 SYNCS.PHASECHK.TRANS64 P0, [R5+URZ+0x2d840], R0 ;  /* 0x02d84000050085a7 */ /* 0x000e64000800007f */
[----:B-1----:R-:W-:Y:S05]  /*24560*/  @!P0 BRA `(.L_x_1670) ;  /* 0xfffffffc00f08947 */ /* 0x002fea000383ffff */
[----:B------:R-:W-:Y:S05]  /*24570*/  BRA `(.L_x_1792) ;  /* 0xffffffbc00287947 */ /* 0x000fea000383ffff */
.L_x_1671:
        /* <DEDUP_REMOVED lines=8> */
.L_x_1794:
[----:B------:R-:W-:Y:S05]  /*24600*/  BSYNC B1 ;  /* 0x0000000000017941 */ /* 0x000fea0003800000 */
.L_x_1793:
        /* <DEDUP_REMOVED lines=13> */
.L_x_1795:
        /* <DEDUP_REMOVED lines=8> */
.L_x_1796:
        /* <DEDUP_REMOVED lines=14> */
.L_x_1797:
[----:B------:R-:W-:Y:S02]  /*24840*/  IMAD.MOV.U32 R13, RZ, RZ, R7 ;  /* 0x000000ffff0d7224 */ /* 0x000fe400078e0007 */
[----:B------:R-:W-:Y:S02]  /*24850*/  IMAD.MOV.U32 R12, RZ, RZ, 0x2 ;  /* 0x00000002ff0c7424 */ /* 0x000fe400078e00ff */
[----:B------:R-:W-:-:S07]  /*24860*/  IMAD.MOV.U32 R2, RZ, RZ, R14 ;  /* 0x000000ffff027224 */ /* 0x000fce00078e000e */
[----:B------:R-:W-:Y:S05]  /*24870*/  WARPSYNC.COLLECTIVE R15, `(.L_x_1798) ;  /* 0x000000000f087348 */ /* 0x000fea0003c00000 */
[----:B------:R0:W1:Y:S02]  /*24880*/  SHFL.IDX P6, R14, R13, R12, R11 ;  /* 0x0000000c0d0e7389 */ /* 0x00006400000c000b */
[----:B01----:R-:W-:Y:S01]  /*24890*/  ENDCOLLECTIVE ;  /* 0x000000000000791b */ /* 0x003fe20003800000 */
.L_x_1798:
        /* <DEDUP_REMOVED lines=13> */
.L_x_1799:
[----:B------:R-:W-:Y:S02]  /*24970*/  IMAD.MOV.U32 R13, RZ, RZ, R7 ;  /* 0x000000ffff0d7224 */ /* 0x000fe400078e0007 */
[----:B------:R-:W-:Y:S02]  /*24980*/  IMAD.MOV.U32 R12, RZ, RZ, 0x3 ;  /* 0x00000003ff0c7424 */ /* 0x000fe400078e00ff */
[----:B------:R-:W-:-:S07]  /*24990*/  IMAD.MOV.U32 R2, RZ, RZ, R14 ;  /* 0x000000ffff027224 */ /* 0x000fce00078e000e */
[----:B------:R-:W-:Y:S05]  /*249a0*/  WARPSYNC.COLLECTIVE R15, `(.L_x_1800) ;  /* 0x000000000f087348 */ /* 0x000fea0003c00000 */
[----:B------:R0:W1:Y:S02]  /*249b0*/  SHFL.IDX P6, R14, R13, R12, R11 ;  /* 0x0000000c0d0e7389 */ /* 0x00006400000c000b */
[----:B01----:R-:W-:Y:S01]  /*249c0*/  ENDCOLLECTIVE ;  /* 0x000000000000791b */ /* 0x003fe20003800000 */
.L_x_1800:
        /* <DEDUP_REMOVED lines=14> */
.L_x_1801:
[----:B------:R-:W-:Y:S01]  /*24ab0*/  IMAD.MOV.U32 R2, RZ, RZ, R14 ;  /* 0x000000ffff027224 */ /* 0x000fe200078e000e */
[----:B------:R-:W-:Y:S06]  /*24ac0*/  BRA `(.L_x_1802) ;  /* 0xffffffb800b47947 */ /* 0x000fec000383ffff */
.L_x_1676:
[----:B-1----:R1:W2:Y:S02]  /*24ad0*/  SYNCS.PHASECHK.TRANS64.TRYWAIT P0, [R5+URZ+0x2d860], R2 ;  /* 0x02d86002050075a7 */ /* 0x0022a4000800017f */
[----:B--2---:R-:W-:Y:S05]  /*24ae0*/  @!P0 NANOSLEEP.SYNCS 0x989680 ;  /* 0x009896800000895d */ /* 0x004fea0003900000 */
[----:B------:R-:W2:Y:S02]  /*24af0*/  @!P0 SYNCS.PHASECHK.TRANS64 P0, [R5+URZ+0x2d860], R2 ;  /* 0x02d86002050085a7 */ /* 0x000ea4000800007f */
[----:B--2---:R-:W-:Y:S05]  /*24b00*/  @!P0 BRA `(.L_x_1676) ;  /* 0xfffffffc00f08947 */ /* 0x004fea000383ffff */
[----:B------:R-:W-:Y:S05]  /*24b10*/  BRA `(.L_x_1803) ;  /* 0xffffffbc00187947 */ /* 0x000fea000383ffff */
.L_x_1677:
        /* <DEDUP_REMOVED lines=8> */
.L_x_1805:
[----:B------:R-:W-:Y:S05]  /*24ba0*/  BSYNC B1 ;  /* 0x0000000000017941 */ /* 0x000fea0003800000 */
.L_x_1804:
        /* <DEDUP_REMOVED lines=9> */
.L_x_1806:
[----:B------:R-:W-:Y:S02]  /*24c40*/  IMAD.MOV.U32 R13, RZ, RZ, R24 ;  /* 0x000000ffff0d7224 */ /* 0x000fe400078e0018 */
[----:B------:R-:W-:Y:S02]  /*24c50*/  IMAD.MOV.U32 R12, RZ, RZ, 0x1 ;  /* 0x00000001ff0c7424 */ /* 0x000fe400078e00ff */
[----:B------:R-:W-:-:S07]  /*24c60*/  IMAD.MOV.U32 R2, RZ, RZ, R14 ;  /* 0x000000ffff027224 */ /* 0x000fce00078e000e */
[----:B------:R-:W-:Y:S05]  /*24c70*/  WARPSYNC.COLLECTIVE R15, `(.L_x_1807) ;  /* 0x000000000f087348 */ /* 0x000fea0003c00000 */
[----:B------:R0:W1:Y:S02]  /*24c80*/  SHFL.IDX P6, R14, R13, R12, R11 ;  /* 0x0000000c0d0e7389 */ /* 0x00006400000c000b */
[----:B01----:R-:W-:Y:S01]  /*24c90*/  ENDCOLLECTIVE ;  /* 0x000000000000791b */ /* 0x003fe20003800000 */
.L_x_1807:
        /* <DEDUP_REMOVED lines=16> */
.L_x_1808:
[----:B------:R-:W-:Y:S02]  /*24da0*/  IMAD.MOV.U32 R13, RZ, RZ, R24 ;  /* 0x000000ffff0d7224 */ /* 0x000fe400078e0018 */
[----:B------:R-:W-:Y:S02]  /*24db0*/  IMAD.MOV.U32 R12, RZ, RZ, 0x2 ;  /* 0x00000002ff0c7424 */ /* 0x000fe400078e00ff */
[----:B------:R-:W-:-:S07]  /*24dc0*/  IMAD.MOV.U32 R2, RZ, RZ, R14 ;  /* 0x000000ffff027224 */ /* 0x000fce00078e000e */
[----:B------:R-:W-:Y:S05]  /*24dd0*/  WARPSYNC.COLLECTIVE R15, `(.L_x_1809) ;  /* 0x000000000f087348 */ /* 0x000fea0003c00000 */
[----:B------:R0:W1:Y:S02]  /*24de0*/  SHFL.IDX P6, R14, R13, R12, R11 ;  /* 0x0000000c0d0e7389 */ /* 0x00006400000c000b */
[----:B01----:R-:W-:Y:S01]  /*24df0*/  ENDCOLLECTIVE ;  /* 0x000000000000791b */ /* 0x003fe20003800000 */
.L_x_1809:
        /* <DEDUP_REMOVED lines=16> */
.L_x_1810:
[----:B------:R-:W-:Y:S02]  /*24f00*/  IMAD.MOV.U32 R13, RZ, RZ, R24 ;  /* 0x000000ffff0d7224 */ /* 0x000fe400078e0018 */
[----:B------:R-:W-:Y:S02]  /*24f10*/  IMAD.MOV.U32 R12, RZ, RZ, 0x3 ;  /* 0x00000003ff0c7424 */ /* 0x000fe400078e00ff */
[----:B------:R-:W-:-:S07]  /*24f20*/  IMAD.MOV.U32 R2, RZ, RZ, R14 ;  /* 0x000000ffff027224 */ /* 0x000fce00078e000e */
[----:B------:R-:W-:Y:S05]  /*24f30*/  WARPSYNC.COLLECTIVE R15, `(.L_x_1811) ;  /* 0x000000000f087348 */ /* 0x000fea0003c00000 */
[----:B------:R0:W1:Y:S02]  /*24f40*/  SHFL.IDX P6, R14, R13, R12, R11 ;  /* 0x0000000c0d0e7389 */ /* 0x00006400000c000b */
[----:B01----:R-:W-:Y:S01]  /*24f50*/  ENDCOLLECTIVE ;  /* 0x000000000000791b */ /* 0x003fe20003800000 */
.L_x_1811:
        /* <DEDUP_REMOVED lines=13> */
.L_x_1812:
        /* <DEDUP_REMOVED lines=8> */
.L_x_1685:
[----:B-1----:R1:W2:Y:S02]  /*250b0*/  SYNCS.PHASECHK.TRANS64.TRYWAIT P0, [R0+URZ+0x2d860], R3 ;  /* 0x02d86003000075a7 */ /* 0x0022a4000800017f */
[----:B--2---:R-:W-:Y:S05]  /*250c0*/  @!P0 NANOSLEEP.SYNCS 0x989680 ;  /* 0x009896800000895d */ /* 0x004fea0003900000 */
[----:B------:R-:W2:Y:S02]  /*250d0*/  @!P0 SYNCS.PHASECHK.TRANS64 P0, [R0+URZ+0x2d860], R3 ;  /* 0x02d86003000085a7 */ /* 0x000ea4000800007f */
[----:B--2---:R-:W-:Y:S05]  /*250e0*/  @!P0 BRA `(.L_x_1685) ;  /* 0xfffffffc00f08947 */ /* 0x004fea000383ffff */
[----:B------:R-:W-:Y:S05]  /*250f0*/  BRA `(.L_x_1814) ;  /* 0xffffffbc00a47947 */ /* 0x000fea000383ffff */
.L_x_1686:
[----:B------:R-:W-:Y:S01]  /*25100*/  BSSY B0, `(.L_x_1815) ;  /* 0x0000008000007945 */ /* 0x000fe20003800000 */
[----:B------:R-:W-:Y:S02]  /*25110*/  IMAD.MOV.U32 R13, RZ, RZ, R24 ;  /* 0x000000ffff0d7224 */ /* 0x000fe400078e0018 */
[----:B------:R-:W-:Y:S02]  /*25120*/  IMAD.MOV.U32 R12, RZ, RZ, RZ ;  /* 0x000000ffff0c7224 */ /* 0x000fe400078e00ff */
[----:B------:R-:W-:Y:S02]  /*25130*/  IMAD.MOV.U32 R11, RZ, RZ, 0x1c1f ;  /* 0x00001c1fff0b7424 */ /* 0x000fe400078e00ff */
[----:B------:R-:W-:-:S07]  /*25140*/  IMAD.MOV.U32 R15, RZ, RZ, -0x1 ;  /* 0xffffffffff0f7424 */ /* 0x000fce00078e00ff */
[----:B01---5:R-:W-:Y:S05]  /*25150*/  WARPSYNC.COLLECTIVE R15, `(.L_x_1816) ;  /* 0x000000000f087348 */ /* 0x023fea0003c00000 */
[----:B------:R2:W3:Y:S02]  /*25160*/  SHFL.IDX P6, R14, R13, R12, R11 ;  /* 0x0000000c0d0e7389 */ /* 0x0004e400000c000b */
[----:B0123-5:R-:W-:Y:S01]  /*25170*/  ENDCOLLECTIVE ;  /* 0x000000000000791b */ /* 0x02ffe20003800000 */
.L_x_1816:
[----:B------:R-:W-:Y:S05]  /*25180*/  BSYNC B0 ;  /* 0x0000000000007941 */ /* 0x000fea0003800000 */
.L_x_1815:
        /* <DEDUP_REMOVED lines=10> */
.L_x_1817:
        /* <DEDUP_REMOVED lines=17> */
.L_x_1818:
        /* <DEDUP_REMOVED lines=14> */
.L_x_1819:
[----:B------:R-:W-:Y:S02]  /*25420*/  IMAD.MOV.U32 R13, RZ, RZ, R24 ;  /* 0x000000ffff0d7224 */ /* 0x000fe400078e0018 */
[----:B------:R-:W-:Y:S01]  /*25430*/  IMAD.MOV.U32 R12, RZ, RZ, 0x2 ;  /* 0x00000002ff0c7424 */ /* 0x000fe200078e00ff */
[----:B------:R-:W-:-:S13]  /*25440*/  IADD3 R2, P4, R14, R5, RZ ;  /* 0x000000050e027210 */ /* 0x000fda0007f9e0ff */
[----:B------:R-:W-:Y:S05]  /*25450*/  WARPSYNC.COLLECTIVE R15, `(.L_x_1820) ;  /* 0x000000000f087348 */ /* 0x000fea0003c00000 */
[----:B------:R0:W1:Y:S02]  /*25460*/  SHFL.IDX P6, R14, R13, R12, R11 ;  /* 0x0000000c0d0e7389 */ /* 0x00006400000c000b */
[----:B01----:R-:W-:Y:S01]  /*25470*/  ENDCOLLECTIVE ;  /* 0x000000000000791b */ /* 0x003fe20003800000 */
.L_x_1820:
        /* <DEDUP_REMOVED lines=15> */
.L_x_1821:
[----:B------:R-:W-:Y:S02]  /*25570*/  IMAD.MOV.U32 R13, RZ, RZ, R24 ;  /* 0x000000ffff0d7224 */ /* 0x000fe400078e0018 */
[----:B------:R-:W-:Y:S01]  /*25580*/  IMAD.MOV.U32 R12, RZ, RZ, 0x3 ;  /* 0x00000003ff0c7424 */ /* 0x000fe200078e00ff */
[----:B------:R-:W-:-:S13]  /*25590*/  IADD3 R2, P4, R14, R5, RZ ;  /* 0x000000050e027210 */ /* 0x000fda0007f9e0ff */
[----:B------:R-:W-:Y:S05]  /*255a0*/  WARPSYNC.COLLECTIVE R15, `(.L_x_1822) ;  /* 0x000000000f087348 */ /* 0x000fea0003c00000 */
[----:B------:R0:W1:Y:S02]  /*255b0*/  SHFL.IDX P6, R14, R13, R12, R11 ;  /* 0x0000000c0d0e7389 */ /* 0x00006400000c000b */
[----:B01----:R-:W-:Y:S01]  /*255c0*/  ENDCOLLECTIVE ;  /* 0x000000000000791b */ /* 0x003fe20003800000 */
.L_x_1822:
        /* <DEDUP_REMOVED lines=14> */
.L_x_1823:
[----:B------:R-:W-:Y:S05]  /*256b0*/  BRA `(.L_x_1824) ;  /* 0xffffffbc00047947 */ /* 0x000fea000383ffff */
.L_x_1691:
[----:B------:R-:W-:Y:S01]  /*256c0*/  BSSY B0, `(.L_x_1825) ;  /* 0x0000008000007945 */ /* 0x000fe20003800000 */
[----:B------:R-:W-:Y:S02]  /*256d0*/  IMAD.MOV.U32 R13, RZ, RZ, R16 ;  /* 0x000000ffff0d7224 */ /* 0x000fe400078e0010 */
[----:B------:R-:W-:Y:S02]  /*256e0*/  IMAD.MOV.U32 R12, RZ, RZ, RZ ;  /* 0x000000ffff0c7224 */ /* 0x000fe400078e00ff */
[----:B------:R-:W-:Y:S02]  /*256f0*/  IMAD.MOV.U32 R11, RZ, RZ, 0x1f ;  /* 0x0000001fff0b7424 */ /* 0x000fe400078e00ff */
[----:B------:R-:W-:-:S07]  /*25700*/  IMAD.MOV.U32 R15, RZ, RZ, -0x1 ;  /* 0xffffffffff0f7424 */ /* 0x000fce00078e00ff */
[----:B0-2--5:R-:W-:Y:S05]  /*25710*/  WARPSYNC.COLLECTIVE R15, `(.L_x_1826) ;  /* 0x000000000f087348 */ /* 0x025fea0003c00000 */
[----:B------:R1:W3:Y:S02]  /*25720*/  SHFL.IDX P6, R14, R13, R12, R11 ;  /* 0x0000000c0d0e7389 */ /* 0x0002e400000c000b */
[----:B0123-5:R-:W-:Y:S01]  /*25730*/  ENDCOLLECTIVE ;  /* 0x000000000000791b */ /* 0x02ffe20003800000 */
.L_x_1826:
[----:B------:R-:W-:Y:S05]  /*25740*/  BSYNC B0 ;  /* 0x0000000000007941 */ /* 0x000fea0003800000 */
.L_x_1825:
        /* <DEDUP_REMOVED lines=9> */
.L_x_1827:
        /* <DEDUP_REMOVED lines=18> */
.L_x_1828:
[----:B------:R-:W-:Y:S01]  /*25900*/  IMAD.MOV.U32 R12, RZ, RZ, 0x2 ;  /* 0x00000002ff0c7424 */ /* 0x000fe200078e00ff */
[----:B------:R-:W-:-:S05]  /*25910*/  SEL R5, R14, RZ, P1 ;  /* 0x000000ff0e057207 */ /* 0x000fca0000800000 */
[----:B------:R-:W-:-:S04]  /*25920*/  IMAD.IADD R4, R2, 0x1, R5 ;  /* 0x0000000102047824 */ /* 0x000fc800078e0205 */
[----:B------:R-:W-:-:S07]  /*25930*/  IMAD.MOV.U32 R13, RZ, RZ, R4 ;  /* 0x000000ffff0d7224 */ /* 0x000fce00078e0004 */
[----:B------:R-:W-:Y:S05]  /*25940*/  WARPSYNC.COLLECTIVE R15, `(.L_x_1829) ;  /* 0x000000000f087348 */ /* 0x000fea0003c00000 */
[----:B------:R0:W1:Y:S02]  /*25950*/  SHFL.UP P6, R14, R13, R12, R11 ;  /* 0x0400000c0d0e7389 */ /* 0x00006400000c000b */
[----:B01----:R-:W-:Y:S01]  /*25960*/  ENDCOLLECTIVE ;  /* 0x000000000000791b */ /* 0x003fe20003800000 */
.L_x_1829:
[----:B------:R-:W-:Y:S01]  /*25970*/  IMAD.MOV.U32 R12, RZ, RZ, 0x4 ;  /* 0x00000004ff0c7424 */ /* 0x000fe200078e00ff */
[----:B------:R-:W-:-:S05]  /*25980*/  SEL R5, R14, RZ, P2 ;  /* 0x000000ff0e057207 */ /* 0x000fca0001000000 */
[----:B------:R-:W-:-:S04]  /*25990*/  IMAD.IADD R5, R4, 0x1, R5 ;  /* 0x0000000104057824 */ /* 0x000fc800078e0205 */
[----:B------:R-:W-:-:S07]  /*259a0*/  IMAD.MOV.U32 R13, RZ, RZ, R5 ;  /* 0x000000ffff0d7224 */ /* 0x000fce00078e0005 */
[----:B------:R-:W-:Y:S05]  /*259b0*/  WARPSYNC.COLLECTIVE R15, `(.L_x_1830) ;  /* 0x000000000f087348 */ /* 0x000fea0003c00000 */
[----:B------:R0:W1:Y:S02]  /*259c0*/  SHFL.UP P6, R14, R13, R12, R11 ;  /* 0x0400000c0d0e7389 */ /* 0x00006400000c000b */
[----:B01----:R-:W-:Y:S01]  /*259d0*/  ENDCOLLECTIVE ;  /* 0x000000000000791b */ /* 0x003fe20003800000 */
.L_x_1830:
[----:B------:R-:W-:Y:S01]  /*259e0*/  IMAD.MOV.U32 R12, RZ, RZ, 0x8 ;  /* 0x00000008ff0c7424 */ /* 0x000fe200078e00ff */
[----:B------:R-:W-:-:S05]  /*259f0*/  SEL R6, R14, RZ, P3 ;  /* 0x000000ff0e067207 */ /* 0x000fca0001800000 */
[----:B------:R-:W-:-:S04]  /*25a00*/  IMAD.IADD R6, R5, 0x1, R6 ;  /* 0x0000000105067824 */ /* 0x000fc800078e0206 */
[----:B------:R-:W-:-:S07]  /*25a10*/  IMAD.MOV.U32 R13, RZ, RZ, R6 ;  /* 0x000000ffff0d7224 */ /* 0x000fce00078e0006 */
[----:B------:R-:W-:Y:S05]  /*25a20*/  WARPSYNC.COLLECTIVE R15, `(.L_x_1831) ;  /* 0x000000000f087348 */ /* 0x000fea0003c00000 */
[----:B------:R0:W1:Y:S02]  /*25a30*/  SHFL.UP P6, R14, R13, R12, R11 ;  /* 0x0400000c0d0e7389 */ /* 0x00006400000c000b */
[----:B01----:R-:W-:Y:S01]  /*25a40*/  ENDCOLLECTIVE ;  /* 0x000000000000791b */ /* 0x003fe20003800000 */
.L_x_1831:
[----:B------:R-:W-:Y:S01]  /*25a50*/  IMAD.MOV.U32 R12, RZ, RZ, 0x10 ;  /* 0x00000010ff0c7424 */ /* 0x000fe200078e00ff */
[----:B------:R-:W-:-:S05]  /*25a60*/  SEL R3, R14, RZ, P4 ;  /* 0x000000ff0e037207 */ /* 0x000fca0002000000 */
[----:B------:R-:W-:-:S04]  /*25a70*/  IMAD.IADD R4, R6, 0x1, R3 ;  /* 0x0000000106047824 */ /* 0x000fc800078e0203 */
[----:B------:R-:W-:-:S07]  /*25a80*/  IMAD.MOV.U32 R13, RZ, RZ, R4 ;  /* 0x000000ffff0d7224 */ /* 0x000fce00078e0004 */
[----:B------:R-:W-:Y:S05]  /*25a90*/  WARPSYNC.COLLECTIVE R15, `(.L_x_1832) ;  /* 0x000000000f087348 */ /* 0x000fea0003c00000 */
[----:B------:R0:W1:Y:S02]  /*25aa0*/  SHFL.UP P6, R14, R13, R12, R11 ;  /* 0x0400000c0d0e7389 */ /* 0x00006400000c000b */
[----:B01----:R-:W-:Y:S01]  /*25ab0*/  ENDCOLLECTIVE ;  /* 0x000000000000791b */ /* 0x003fe20003800000 */
.L_x_1832:
        /* <DEDUP_REMOVED lines=8> */
.L_x_1833:
[----:B------:R-:W-:Y:S05]  /*25b40*/  BRA `(.L_x_1834) ;  /* 0xffffffbc00207947 */ /* 0x000fea000383ffff */
.L_x_1696:
[----:B------:R-:W-:Y:S01]  /*25b50*/  BSSY B0, `(.L_x_1835) ;  /* 0x0000008000007945 */ /* 0x000fe20003800000 */
[----:B-----5:R-:W-:Y:S02]  /*25b60*/  IMAD.MOV.U32 R13, RZ, RZ, R2 ;  /* 0x000000ffff0d7224 */ /* 0x020fe400078e0002 */
[----:B------:R-:W-:Y:S02]  /*25b70*/  IMAD.MOV.U32 R12, RZ, RZ, 0x1 ;  /* 0x00000001ff0c7424 */ /* 0x000fe400078e00ff */
[----:B------:R-:W-:Y:S02]  /*25b80*/  IMAD.MOV.U32 R11, RZ, RZ, RZ ;  /* 0x000000ffff0b7224 */ /* 0x000fe400078e00ff */
[----:B------:R-:W-:-:S07]  /*25b90*/  IMAD.MOV.U32 R15, RZ, RZ, -0x1 ;  /* 0xffffffffff0f7424 */ /* 0x000fce00078e00ff */
[----:B01----:R-:W-:Y:S05]  /*25ba0*/  WARPSYNC.COLLECTIVE R15, `(.L_x_1836) ;  /* 0x000000000f087348 */ /* 0x003fea0003c00000 */
[----:B------:R2:W3:Y:S02]  /*25bb0*/  SHFL.UP P6, R14, R13, R12, R11 ;  /* 0x0400000c0d0e7389 */ /* 0x0004e400000c000b */
[----:B0123--:R-:W-:Y:S01]  /*25bc0*/  ENDCOLLECTIVE ;  /* 0x000000000000791b */ /* 0x00ffe20003800000 */
.L_x_1836:
[----:B------:R-:W-:Y:S05]  /*25bd0*/  BSYNC B0 ;  /* 0x0000000000007941 */ /* 0x000fea0003800000 */
.L_x_1835:
        /* <DEDUP_REMOVED lines=8> */
.L_x_1837:
[----:B------:R-:W-:Y:S01]  /*25c60*/  IMAD.MOV.U32 R12, RZ, RZ, 0x4 ;  /* 0x00000004ff0c7424 */ /* 0x000fe200078e00ff */
[----:B------:R-:W-:-:S05]  /*25c70*/  SEL R14, R14, RZ, P2 ;  /* 0x000000ff0e0e7207 */ /* 0x000fca0001000000 */
[----:B------:R-:W-:-:S04]  /*25c80*/  IMAD.IADD R3, R13, 0x1, R14 ;  /* 0x000000010d037824 */ /* 0x000fc800078e020e */
[----:B------:R-:W-:-:S07]  /*25c90*/  IMAD.MOV.U32 R13, RZ, RZ, R3 ;  /* 0x000000ffff0d7224 */ /* 0x000fce00078e0003 */
[----:B------:R-:W-:Y:S05]  /*25ca0*/  WARPSYNC.COLLECTIVE R15, `(.L_x_1838) ;  /* 0x000000000f087348 */ /* 0x000fea0003c00000 */
[----:B------:R0:W1:Y:S02]  /*25cb0*/  SHFL.UP P6, R14, R13, R12, R11 ;  /* 0x0400000c0d0e7389 */ /* 0x00006400000c000b */
[----:B01----:R-:W-:Y:S01]  /*25cc0*/  ENDCOLLECTIVE ;  /* 0x000000000000791b */ /* 0x003fe20003800000 */
.L_x_1838:
[----:B------:R-:W-:Y:S01]  /*25cd0*/  IMAD.MOV.U32 R12, RZ, RZ, 0x8 ;  /* 0x00000008ff0c7424 */ /* 0x000fe200078e00ff */
[----:B------:R-:W-:-:S05]  /*25ce0*/  SEL R4, R14, RZ, P3 ;  /* 0x000000ff0e047207 */ /* 0x000fca0001800000 */
[----:B------:R-:W-:-:S04]  /*25cf0*/  IMAD.IADD R4, R3, 0x1, R4 ;  /* 0x0000000103047824 */ /* 0x000fc800078e0204 */
[----:B------:R-:W-:-:S07]  /*25d00*/  IMAD.MOV.U32 R13, RZ, RZ, R4 ;  /* 0x000000ffff0d7224 */ /* 0x000fce00078e0004 */
[----:B------:R-:W-:Y:S05]  /*25d10*/  WARPSYNC.COLLECTIVE R15, `(.L_x_1839) ;  /* 0x000000000f087348 */ /* 0x000fea0003c00000 */
[----:B------:R0:W1:Y:S02]  /*25d20*/  SHFL.UP P6, R14, R13, R12, R11 ;  /* 0x0400000c0d0e7389 */ /* 0x00006400000c000b */
[----:B01----:R-:W-:Y:S01]  /*25d30*/  ENDCOLLECTIVE ;  /* 0x000000000000791b */ /* 0x003fe20003800000 */
.L_x_1839:
[----:B------:R-:W-:Y:S01]  /*25d40*/  IMAD.MOV.U32 R12, RZ, RZ, 0x10 ;  /* 0x00000010ff0c7424 */ /* 0x000fe200078e00ff */
[----:B------:R-:W-:-:S05]  /*25d50*/  SEL R5, R14, RZ, P4 ;  /* 0x000000ff0e057207 */ /* 0x000fca0002000000 */
[----:B------:R-:W-:-:S04]  /*25d60*/  IMAD.IADD R5, R4, 0x1, R5 ;  /* 0x0000000104057824 */ /* 0x000fc800078e0205 */
[----:B------:R-:W-:-:S07]  /*25d70*/  IMAD.MOV.U32 R13, RZ, RZ, R5 ;  /* 0x000000ffff0d7224 */ /* 0x000fce00078e0005 */
[----:B------:R-:W-:Y:S05]  /*25d80*/  WARPSYNC.COLLECTIVE R15, `(.L_x_1840) ;  /* 0x000000000f087348 */ /* 0x000fea0003c00000 */
[----:B------:R0:W1:Y:S02]  /*25d90*/  SHFL.UP P6, R14, R13, R12, R11 ;  /* 0x0400000c0d0e7389 */ /* 0x00006400000c000b */
[----:B01----:R-:W-:Y:S01]  /*25da0*/  ENDCOLLECTIVE ;  /* 0x000000000000791b */ /* 0x003fe20003800000 */
.L_x_1840:
        /* <DEDUP_REMOVED lines=8> */
.L_x_1841:
[----:B------:R-:W-:Y:S05]  /*25e30*/  BRA `(.L_x_1842) ;  /* 0xffffffbc00007947 */ /* 0x000fea000383ffff */
.L_x_1698:
[----:B------:R-:W-:Y:S01]  /*25e40*/  BSSY B0, `(.L_x_1843) ;  /* 0x0000006000007945 */ /* 0x000fe20003800000 */
[----:B------:R-:W-:Y:S01]  /*25e50*/  PLOP3.LUT P6, PT, P6, PT, PT, 0x8, 0x0 ;  /* 0x000000000000781c */ /* 0x000fe200037ce170 */
[----:B------:R-:W-:-:S12]  /*25e60*/  IMAD.MOV.U32 R15, RZ, RZ, -0x1 ;  /* 0xffffffffff0f7424 */ /* 0x000fd800078e00ff */
[----:B0----5:R-:W-:Y:S05]  /*25e70*/  WARPSYNC.COLLECTIVE R15, `(.L_x_1844) ;  /* 0x000000000f087348 */ /* 0x021fea0003c00000 */
[----:B------:R-:W-:Y:S01]  /*25e80*/  VOTE.ANY R14, PT, P6 ;  /* 0x00000000000e7806 */ /* 0x000fe200030e0100 */
[----:B0----5:R-:W-:Y:S06]  /*25e90*/  ENDCOLLECTIVE ;  /* 0x000000000000791b */ /* 0x021fec0003800000 */
.L_x_1844:
[----:B------:R-:W-:Y:S05]  /*25ea0*/  BSYNC B0 ;  /* 0x0000000000007941 */ /* 0x000fea0003800000 */
.L_x_1843:
        /* <DEDUP_REMOVED lines=9> */
.L_x_1845:
[----:B------:R-:W-:Y:S01]  /*25f40*/  IMAD.MOV.U32 R17, RZ, RZ, R14 ;  /* 0x000000ffff117224 */ /* 0x000fe200078e000e */
[----:B------:R-:W-:Y:S06]  /*25f50*/  BRA `(.L_x_1846) ;  /* 0xffffffb800f07947 */ /* 0x000fec000383ffff */
.L_x_1700:
[----:B------:R-:W-:Y:S01]  /*25f60*/  BSSY B0, `(.L_x_1847) ;  /* 0x0000007000007945 */ /* 0x000fe20003800000 */
[----:B------:R-:W-:Y:S02]  /*25f70*/  IMAD.MOV.U32 R13, RZ, RZ, R3 ;  /* 0x000000ffff0d7224 */ /* 0x000fe400078e0003 */
[----:B------:R-:W-:Y:S02]  /*25f80*/  IMAD.MOV.U32 R11, RZ, RZ, 0x1f ;  /* 0x0000001fff0b7424 */ /* 0x000fe400078e00ff */
[----:B------:R-:W-:-:S07]  /*25f90*/  IMAD.MOV.U32 R15, RZ, RZ, -0x1 ;  /* 0xffffffffff0f7424 */ /* 0x000fce00078e00ff */
[----:B012--5:R-:W-:Y:S05]  /*25fa0*/  WARPSYNC.COLLECTIVE R15, `(.L_x_1848) ;  /* 0x000000000f087348 */ /* 0x027fea0003c00000 */
[----:B------:R3:W4:Y:S02]  /*25fb0*/  SHFL.IDX P6, R14, R13, R12, R11 ;  /* 0x0000000c0d0e7389 */ /* 0x00072400000c000b */
[----:B012345:R-:W-:Y:S01]  /*25fc0*/  ENDCOLLECTIVE ;  /* 0x000000000000791b */ /* 0x03ffe20003800000 */
.L_x_1848:
[----:B------:R-:W-:Y:S05]  /*25fd0*/  BSYNC B0 ;  /* 0x0000000000007941 */ /* 0x000fea0003800000 */
.L_x_1847:
[----:B------:R-:W-:Y:S01]  /*25fe0*/  IMAD.MOV.U32 R5, RZ, RZ, R14 ;  /* 0x000000ffff057224 */ /* 0x000fe200078e000e */
[----:B------:R-:W-:Y:S06]  /*25ff0*/  BRA `(.L_x_1699) ;  /* 0xffffffb800e47947 */ /* 0x000fec000383ffff */
.L_x_1704:
[----:B0-----:R0:W2:Y:S02]  /*26000*/  SYNCS.PHASECHK.TRANS64.TRYWAIT P0, [R5+URZ+0x2d820], R0 ;  /* 0x02d82000050075a7 */ /* 0x0010a4000800017f */
[----:B--2---:R-:W-:Y:S05]  /*26010*/  @!P0 NANOSLEEP.SYNCS 0x989680 ;  /* 0x009896800000895d */ /* 0x004fea0003900000 */
[----:B------:R-:W2:Y:S02]  /*26020*/  @!P0 SYNCS.PHASECHK.TRANS64 P0, [R5+URZ+0x2d820], R0 ;  /* 0x02d82000050085a7 */ /* 0x000ea4000800007f */
[----:B--2---:R-:W-:Y:S05]  /*26030*/  @!P0 BRA `(.L_x_1704) ;  /* 0xfffffffc00f08947 */ /* 0x004fea000383ffff */
[----:B------:R-:W-:Y:S05]  /*26040*/  BRA `(.L_x_1849) ;  /* 0xffffffc0005c7947 */ /* 0x000fea000383ffff */
.L_x_1705:
        /* <DEDUP_REMOVED lines=8> */
[----:B01-3-5:R-:W-:Y:S05]  /*260d0*/  WARPSYNC.COLLECTIVE R15, `(.L_x_1851) ;  /* 0x000000000f087348 */ /* 0x02bfea0003c00000 */
[----:B------:R2:W4:Y:S02]  /*260e0*/  SHFL.IDX P6, R14, R13, R12, R11 ;  /* 0x0000000c0d0e7389 */ /* 0x00052400000c000b */
[----:B012345:R-:W-:Y:S01]  /*260f0*/  ENDCOLLECTIVE ;  /* 0x000000000000791b */ /* 0x03ffe20003800000 */
.L_x_1851:
[----:B------:R-:W-:Y:S05]  /*26100*/  BSYNC B0 ;  /* 0x0000000000007941 */ /* 0x000fea0003800000 */
.L_x_1850:
[----:B------:R-:W-:Y:S05]  /*26110*/  BRA `(.L_x_1852) ;  /* 0xffffffc000447947 */ /* 0x000fea000383ffff */
.L_x_1706:
[----:B------:R-:W-:Y:S01]  /*26120*/  BSSY B0, `(.L_x_1853) ;  /* 0x0000006000007945 */ /* 0x000fe20003800000 */
[----:B------:R-:W-:-:S07]  /*26130*/  IMAD.MOV.U32 R15, RZ, RZ, -0x1 ;  /* 0xffffffffff0f7424 */ /* 0x000fce00078e00ff */
[----:B01-3-5:R-:W-:Y:S05]  /*26140*/  WARPSYNC.COLLECTIVE R15, `(.L_x_1854) ;  /* 0x000000000f0c7348 */ /* 0x02bfea0003c00000 */
[----:B------:R-:W-:Y:S02]  /*26150*/  ELECT P6, UR62, PT ;  /* 0x00000000003e782f */ /* 0x000fe400038c0000 */
[----:B------:R-:W-:Y:S01]  /*26160*/  MOV R14, UR62 ;  /* 0x0000003e000e7c02 */ /* 0x000fe20008000f00 */
[----:B01-3-5:R-:W-:Y:S10]  /*26170*/  ENDCOLLECTIVE ;  /* 0x000000000000791b */ /* 0x02bff40003800000 */
.L_x_1854:
[----:B------:R-:W-:Y:S05]  /*26180*/  BSYNC B0 ;  /* 0x0000000000007941 */ /* 0x000fea0003800000 */
.L_x_1853:
[----:B------:R-:W-:Y:S05]  /*26190*/  BRA `(.L_x_1855) ;  /* 0xffffffc000387947 */ /* 0x000fea000383ffff */
.L_x_1708:
[----:B0-----:R0:W2:Y:S02]  /*261a0*/  SYNCS.PHASECHK.TRANS64.TRYWAIT P1, [R3+URZ+0x2d840], R2 ;  /* 0x02d84002030075a7 */ /* 0x0010a4000802017f */
[----:B--2---:R-:W-:Y:S05]  /*261b0*/  @!P1 NANOSLEEP.SYNCS 0x989680 ;  /* 0x009896800000995d */ /* 0x004fea0003900000 */
[----:B------:R-:W2:Y:S02]  /*261c0*/  @!P1 SYNCS.PHASECHK.TRANS64 P1, [R3+URZ+0x2d840], R2 ;  /* 0x02d84002030095a7 */ /* 0x000ea4000802007f */
[----:B--2---:R-:W-:Y:S05]  /*261d0*/  @!P1 BRA `(.L_x_1708) ;  /* 0xfffffffc00f09947 */ /* 0x004fea000383ffff */
[----:B------:R-:W-:Y:S05]  /*261e0*/  BRA `(.L_x_1856) ;  /* 0xffffffc0005c7947 */ /* 0x000fea000383ffff */
.L_x_1710:
[----:B--2---:R2:W4:Y:S02]  /*261f0*/  SYNCS.PHASECHK.TRANS64.TRYWAIT P1, [R25+URZ+0x2d840], R0 ;  /* 0x02d84000190075a7 */ /* 0x004524000802017f */
[----:B----4-:R-:W-:Y:S05]  /*26200*/  @!P1 NANOSLEEP.SYNCS 0x989680 ;  /* 0x009896800000995d */ /* 0x010fea0003900000 */
[----:B------:R-:W4:Y:S02]  /*26210*/  @!P1 SYNCS.PHASECHK.TRANS64 P1, [R25+URZ+0x2d840], R0 ;  /* 0x02d84000190095a7 */ /* 0x000f24000802007f */
[----:B----4-:R-:W-:Y:S05]  /*26220*/  @!P1 BRA `(.L_x_1710) ;  /* 0xfffffffc00f09947 */ /* 0x010fea000383ffff */
[----:B------:R-:W-:Y:S05]  /*26230*/  BRA `(.L_x_1857) ;  /* 0xffffffc0006c7947 */ /* 0x000fea000383ffff */
.L_x_1712:
[----:B----4-:R4:W0:Y:S02]  /*26240*/  SYNCS.PHASECHK.TRANS64.TRYWAIT P1, [R3+URZ+0x2d860], R2 ;  /* 0x02d86002030075a7 */ /* 0x010824000802017f */
[----:B0-----:R-:W-:Y:S05]  /*26250*/  @!P1 NANOSLEEP.SYNCS 0x989680 ;  /* 0x009896800000995d */ /* 0x001fea0003900000 */
[----:B------:R-:W0:Y:S02]  /*26260*/  @!P1 SYNCS.PHASECHK.TRANS64 P1, [R3+URZ+0x2d860], R2 ;  /* 0x02d86002030095a7 */ /* 0x000e24000802007f */
[----:B0-----:R-:W-:Y:S05]  /*26270*/  @!P1 BRA `(.L_x_1712) ;  /* 0xfffffffc00f09947 */ /* 0x001fea000383ffff */
[----:B------:R-:W-:Y:S05]  /*26280*/  BRA `(.L_x_1858) ;  /* 0xffffffc000687947 */ /* 0x000fea000383ffff */
.L_x_1859:
        /* <DEDUP_REMOVED lines=15> */
.L_x_2733:


//--------------------- .text._ZN7cutlass13device_kernelIN5flash11enable_sm90INS1_16FlashAttnFwdSm90INS1_25CollectiveMainloopFwdSm90ILi2EN4cute5tupleIJNS5_1CILi1EEES8_S8_EEENS6_IJNS7_ILi192EEENS7_ILi128EEENS7_ILi96EEEEEELi96ENS_6half_tEfNS_4arch4Sm90ELb1ELb0ELb0ELb0ELb1ELb0ELb0ELb0ELb1ELb1ELb0ELb0EEENS1_21CollectiveEpilogueFwdINS6_IJSA_SC_SB_EEES9_SE_SG_Li384ELb0ELb1ELb0ELb0EEENS1_30DynamicPersistentTileSchedulerILi384ELi128ELb0ELb1ELb1EEEEEEEEEvNT_6ParamsE --------------------------
	.section	.text._ZN7cutlass13device_kernelIN5flash11enable_sm90INS1_16FlashAttnFwdSm90INS1_25CollectiveMainloopFwdSm90ILi2EN4cute5tupleIJNS5_1CILi1EEES8_S8_EEENS6_IJNS7_ILi192EEENS7_ILi128EEENS7_ILi96EEEEEELi96ENS_6half_tEfNS_4arch4Sm90ELb1ELb0ELb0ELb0ELb1ELb0ELb0ELb0ELb1ELb1ELb0ELb0EEENS1_21CollectiveEpilogueFwdINS6_IJSA_SC_SB_EEES9_SE_SG_Li384ELb0ELb1ELb0ELb0EEENS1_30DynamicPersistentTileSchedulerILi384ELi128ELb0ELb1ELb1EEEEEEEEEvNT_6ParamsE,"ax",@progbits
	.align	128
.text._ZN7cutlass13device_kernelIN5flash11enable_sm90INS1_16FlashAttnFwdSm90INS1_25CollectiveMainloopFwdSm90ILi2EN4cute5tupleIJNS5_1CILi1EEES8_S8_EEENS6_IJNS7_ILi192EEENS7_ILi128EEENS7_ILi96EEEEEELi96ENS_6half_tEfNS_4arch4Sm90ELb1ELb0ELb0ELb0ELb1ELb0ELb0ELb0ELb1ELb1ELb0ELb0EEENS1_21CollectiveEpilogueFwdINS6_IJSA_SC_SB_EEES9_SE_SG_Li384ELb0ELb1ELb0ELb0EEENS1_30DynamicPersistentTileSchedulerILi384ELi128ELb0ELb1ELb1EEEEEEEEEvNT_6ParamsE:
        .type           _ZN7cutlass13device_kernelIN5flash11enable_sm90INS1_16FlashAttnFwdSm90INS1_25CollectiveMainloopFwdSm90ILi2EN4cute5tupleIJNS5_1CILi1EEES8_S8_EEENS6_IJNS7_ILi192EEENS7_ILi128EEENS7_ILi96EEEEEELi96ENS_6half_tEfNS_4arch4Sm90ELb1ELb0ELb0ELb0ELb1ELb0ELb0ELb0ELb1ELb1ELb0ELb0EEENS1_21CollectiveEpilogueFwdINS6_IJSA_SC_SB_EEES9_SE_SG_Li384ELb0ELb1ELb0ELb0EEENS1_30DynamicPersistentTileSchedulerILi384ELi128ELb0ELb1ELb1EEEEEEEEEvNT_6ParamsE,@function
        .size           _ZN7cutlass13device_kernelIN5flash11enable_sm90INS1_16FlashAttnFwdSm90INS1_25CollectiveMainloopFwdSm90ILi2EN4cute5tupleIJNS5_1CILi1EEES8_S8_EEENS6_IJNS7_ILi192EEENS7_ILi128EEENS7_ILi96EEEEEELi96ENS_6half_tEfNS_4arch4Sm90ELb1ELb0ELb0ELb0ELb1ELb0ELb0ELb0ELb1ELb1ELb0ELb0EEENS1_21CollectiveEpilogueFwdINS6_IJSA_SC_SB_EEES9_SE_SG_Li384ELb0ELb1ELb0ELb0EEENS1_30DynamicPersistentTileSchedulerILi384ELi128ELb0ELb1ELb1EEEEEEEEEvNT_6ParamsE,(.L_x_2734 - _ZN7cutlass13device_kernelIN5flash11enable_sm90INS1_16FlashAttnFwdSm90INS1_25CollectiveMainloopFwdSm90ILi2EN4cute5tupleIJNS5_1CILi1EEES8_S8_EEENS6_IJNS7_ILi192EEENS7_ILi128EEENS7_ILi96EEEEEELi96ENS_6half_tEfNS_4arch4Sm90ELb1ELb0ELb0ELb0ELb1ELb0ELb0ELb0ELb1ELb1ELb0ELb0EEENS1_21CollectiveEpilogueFwdINS6_IJSA_SC_SB_EEES9_SE_SG_Li384ELb0ELb1ELb0ELb0EEENS1_30DynamicPersistentTileSchedulerILi384ELi128ELb0ELb1ELb1EEEEEEEEEvNT_6ParamsE)
        .other          _ZN7cutlass13device_kernelIN5flash11enable_sm90INS1_16FlashAttnFwdSm90INS1_25CollectiveMainloopFwdSm90ILi2EN4cute5tupleIJNS5_1CILi1EEES8_S8_EEENS6_IJNS7_ILi192EEENS7_ILi128EEENS7_ILi96EEEEEELi96ENS_6half_tEfNS_4arch4Sm90ELb1ELb0ELb0ELb0ELb1ELb0ELb0ELb0ELb1ELb1ELb0ELb0EEENS1_21CollectiveEpilogueFwdINS6_IJSA_SC_SB_EEES9_SE_SG_Li384ELb0ELb1ELb0ELb0EEENS1_30DynamicPersistentTileSchedulerILi384ELi128ELb0ELb1ELb1EEEEEEEEEvNT_6ParamsE,@"STO_CUDA_ENTRY STV_DEFAULT"
_ZN7cutlass13device_kernelIN5flash11enable_sm90INS1_16FlashAttnFwdSm90INS1_25CollectiveMainloopFwdSm90ILi2EN4cute5tupleIJNS5_1CILi1EEES8_S8_EEENS6_IJNS7_ILi192EEENS7_ILi128EEENS7_ILi96EEEEEELi96ENS_6half_tEfNS_4arch4Sm90ELb1ELb0ELb0ELb0ELb1ELb0ELb0ELb0ELb1ELb1ELb0ELb0EEENS1_21CollectiveEpilogueFwdINS6_IJSA_SC_SB_EEES9_SE_SG_Li384ELb0ELb1ELb0ELb0EEENS1_30DynamicPersistentTileSchedulerILi384ELi128ELb0ELb1ELb1EEEEEEEEEvNT_6ParamsE:
        /* <DEDUP_REMOVED lines=45> */
.L_x_1860:
        /* <DEDUP_REMOVED lines=22> */
.L_x_1861:
        /* <DEDUP_REMOVED lines=18> */
.L_x_1862:
        /* <DEDUP_REMOVED lines=22> */
.L_x_1863:
        /* <DEDUP_REMOVED lines=23> */
.L_x_1864:
        /* <DEDUP_REMOVED lines=8> */
.L_x_1866:
        /* <DEDUP_REMOVED lines=28> */
[----:B------:R-:W-:Y:S01]  /*0a60*/  IMAD.IADD R5, R148, 0x1, -R5 ;  /* 0x0000000194057824 */ /* 0x000fe200078e0a05 */
[----:B------:R-:W-:Y:S02]  /*0a70*/  LEA.HI R2, R0, R7, RZ, 0x1 ;  /* 0x0000000700027211 */ /* 0x000fe400078f08ff */
[----:B------:R-:W-:Y:S01]  /*0a80*/  LEA.HI R4, R3, R148, RZ, 0x5 ;  /* 0x0000009403047211 */ /* 0x000fe200078f28ff */
        /* <DEDUP_REMOVED lines=9> */
[----:B------:R-:W-:Y:S01]  /*0b20*/  SHF.R.S32.HI R9, RZ, 0x1f, R142 ;  /* 0x0000001fff097819 */ /* 0x000fe2000001148e */
[----:B------:R-:W-:Y:S01]  /*0b30*/  IMAD R10, R4, 0x10, R5 ;  /* 0x00000010040a7824 */ /* 0x000fe200078e0205 */
[----:B------:R-:W-:Y:S01]  /*0b40*/  LEA.HI R3, R3, R148, RZ, 0x2 ;  /* 0x0000009403037211 */ /* 0x000fe200078f10ff */
[----:B------:R-:W-:Y:S01]  /*0b50*/  IMAD.IADD R2, R5, 0x1, -R2 ;  /* 0x0000000105027824 */ /* 0x000fe200078e0a02 */
[----:B------:R-:W-:Y:S01]  /*0b60*/  LEA.HI R6, R9, R142, RZ, 0x2 ;  /* 0x0000008e09067211 */ /* 0x000fe200078f10ff */
[----:B------:R-:W-:Y:S01]  /*0b70*/  IMAD.SHL.U32 R7, R7, 0x8, RZ ;  /* 0x0000000807077824 */ /* 0x000fe200078e00ff */
[----:B------:R-:W-:-:S02]  /*0b80*/  LOP3.LUT R0, R0, 0x7ffffe00, RZ, 0xc0, !PT ;  /* 0x7ffffe0000007812 */ /* 0x000fc400078ec0ff */
[C---:B------:R-:W-:Y:S01]  /*0b90*/  R2P PR, R2.reuse, 0x6 ;  /* 0x0000000602007804 */ /* 0x040fe20000000000 */
[----:B------:R-:W-:Y:S01]  /*0ba0*/  IMAD.SHL.U32 R2, R2, 0x40, RZ ;  /* 0x0000004002027824 */ /* 0x000fe200078e00ff */
[--C-:B------:R-:W-:Y:S01]  /*0bb0*/  SHF.R.S32.HI R8, RZ, 0x2, R6.reuse ;  /* 0x00000002ff087819 */ /* 0x100fe20000011406 */
[----:B------:R-:W-:Y:S01]  /*0bc0*/  IMAD.U32 R145, R10, 0x20, R7 ;  /* 0x000000200a917824 */ /* 0x000fe200078e0007 */
[----:B------:R-:W-:Y:S01]  /*0bd0*/  SHF.R.S32.HI R11, RZ, 0x1f, R6 ;  /* 0x0000001fff0b7819 */ /* 0x000fe20000011406 */
[----:B------:R-:W-:Y:S01]  /*0be0*/  IMAD R0, R4, 0x400, R0 ;  /* 0x0000040004007824 */ /* 0x000fe200078e0200 */
[----:B------:R-:W-:Y:S02]  /*0bf0*/  LOP3.LUT R2, R2, 0x1c0, RZ, 0xc0, !PT ;  /* 0x000001c002027812 */ /* 0x000fe400078ec0ff */
[----:B------:R-:W-:Y:S02]  /*0c00*/  SHF.R.S32.HI R143, RZ, 0x7, R143 ;  /* 0x00000007ff8f7819 */ /* 0x000fe4000001148f */
[----:B------:R-:W-:-:S02]  /*0c10*/  LOP3.LUT R7, R2, 0x8, R7, 0xf8, !PT ;  /* 0x0000000802077812 */ /* 0x000fc400078ef807 */
[----:B------:R-:W-:Y:S01]  /*0c20*/  SHF.R.U32.HI R2, RZ, 0x3, R2 ;  /* 0x00000003ff027819 */ /* 0x000fe20000011602 */
[----:B------:R-:W-:Y:S01]  /*0c30*/  IMAD.HI R4, R143, 0x55555556, RZ ;  /* 0x555555568f047827 */ /* 0x000fe200078e02ff */
[----:B------:R-:W-:Y:S02]  /*0c40*/  LOP3.LUT R5, R3, 0xfffffffc, RZ, 0xc0, !PT ;  /* 0xfffffffc03057812 */ /* 0x000fe400078ec0ff */
[----:B------:R-:W-:Y:S02]  /*0c50*/  LOP3.LUT R7, R7, R2, RZ, 0x3c, !PT ;  /* 0x0000000207077212 */ /* 0x000fe400078e3cff */
[----:B------:R-:W-:Y:S01]  /*0c60*/  LEA.HI R11, R11, R8, RZ, 0x3 ;  /* 0x000000080b0b7211 */ /* 0x000fe200078f18ff */
[----:B------:R-:W-:Y:S01]  /*0c70*/  IMAD.IADD R140, R148, 0x1, -R5 ;  /* 0x00000001948c7824 */ /* 0x000fe200078e0a05 */
[----:B------:R-:W-:Y:S01]  /*0c80*/  LEA.HI R9, R9, R142, RZ, 0x5 ;  /* 0x0000008e09097211 */ /* 0x000fe200078f28ff */
[----:B------:R-:W-:Y:S01]  /*0c90*/  IMAD.IADD R0, R0, 0x1, R7 ;  /* 0x0000000100007824 */ /* 0x000fe200078e0207 */
[----:B------:R-:W-:Y:S01]  /*0ca0*/  LOP3.LUT R11, R11, 0xfffffff8, RZ, 0xc0, !PT ;  /* 0xfffffff80b0b7812 */ /* 0x000fe200078ec0ff */
[----:B------:R-:W-:Y:S01]  /*0cb0*/  IMAD.SHL.U32 R137, R140, 0x8, RZ ;  /* 0x000000088c897824 */ /* 0x000fe200078e00ff */
[----:B------:R-:W-:-:S02]  /*0cc0*/  LEA.HI R4, R4, R4, RZ, 0x1 ;  /* 0x0000000404047211 */ /* 0x000fc400078f08ff */
[----:B------:R-:W-:Y:S01]  /*0cd0*/  SHF.R.S32.HI R9, RZ, 0x5, R9 ;  /* 0x00000005ff097819 */ /* 0x000fe20000011409 */
[----:B------:R-:W-:Y:S01]  /*0ce0*/  IMAD.IADD R8, R8, 0x1, -R11 ;  /* 0x0000000108087824 */ /* 0x000fe200078e0a0b */
[----:B------:R-:W-:Y:S01]  /*0cf0*/  LEA.HI R2, R140, R140, RZ, 0x1 ;  /* 0x0000008c8c027211 */ /* 0x000fe200078f08ff */
[----:B------:R-:W-:Y:S01]  /*0d00*/  IMAD R4, R4, -0x3, R143 ;  /* 0xfffffffd04047824 */ /* 0x000fe200078e028f */
[----:B------:R-:W-:Y:S01]  /*0d10*/  LEA R16, R0, UR40, 0x1 ;  /* 0x0000002800107c11 */ /* 0x000fe2000f8e08ff */
[----:B------:R-:W-:Y:S01]  /*0d20*/  IMAD R9, R9, 0x10, R8 ;  /* 0x0000001009097824 */ /* 0x000fe200078e0208 */
[----:B------:R-:W-:Y:S01]  /*0d30*/  SHF.R.S32.HI R141, RZ, 0x2, R3 ;  /* 0x00000002ff8d7819 */ /* 0x000fe20000011403 */
[----:B------:R-:W-:Y:S01]  /*0d40*/  VIADD R138, R137, 0x20 ;  /* 0x00000020898a7836 */ /* 0x000fe20000000000 */
[----:B------:R-:W-:Y:S01]  /*0d50*/  LOP3.LUT R3, R2, 0x1ffffffe, RZ, 0xc0, !PT ;  /* 0x1ffffffe02037812 */ /* 0x000fe200078ec0ff */
[----:B------:R-:W-:Y:S01]  /*0d60*/  VIADD R18, R16, 0x21800 ;  /* 0x0002180010127836 */ /* 0x000fe20000000000 */
[----:B------:R-:W-:Y:S01]  /*0d70*/  SEL R17, R17, 0xffffffc0, !P2 ;  /* 0xffffffc011117807 */ /* 0x000fe20005000000 */
[----:B------:R-:W-:Y:S01]  /*0d80*/  VIADD R139, R137, 0x40 ;  /* 0x00000040898b7836 */ /* 0x000fe20000000000 */
[----:B------:R-:W-:Y:S01]  /*0d90*/  LOP3.LUT R23, R6, 0x7ffffffc, RZ, 0xc0, !PT ;  /* 0x7ffffffc06177812 */ /* 0x000fe200078ec0ff */
        /* <DEDUP_REMOVED lines=11> */
.L_x_1915:
        /* <DEDUP_REMOVED lines=21> */
.L_x_1867:
[----:B------:R-:W-:Y:S01]  /*0fa0*/  ULDC UR7, c[0x0][0xc54] ;  /* 0x0003150000077ab9 */ /* 0x000fe20000000800 */
[----:B------:R-:W-:Y:S01]  /*0fb0*/  UMOV UR6, UR9 ;  /* 0x0000000900067c82 */ /* 0x000fe20008000000 */
[----:B------:R-:W-:-:S11]  /*0fc0*/  UISETP.NE.AND UP0, UPT, UR7, 0x1, UPT ;  /* 0x000000010700788c */ /* 0x000fd6000bf05270 */
[----:B------:R-:W-:Y:S02]  /*0fd0*/  @UP0 ULDC.64 UR10, c[0x0][0xc58] ;  /* 0x00031600000a0ab9 */ /* 0x000fe40000000a00 */
[----:B------:R-:W-:-:S04]  /*0fe0*/  UIMAD.WIDE.U32 UR4, UR9, UR10, URZ ;  /* 0x0000000a090472a5 */ /* 0x000fc8000f8e003f */
[----:B------:R-:W-:-:S04]  /*0ff0*/  @UP0 USHF.R.U32.HI UR6, URZ, UR11, UR5 ;  /* 0x0000000b3f060299 */ /* 0x000fc80008011605 */
[----:B------:R-:W-:-:S12]  /*1000*/  UIMAD UR4, UR6, UR7, URZ ;  /* 0x00000007060472a4 */ /* 0x000fd8000f8e023f */
.L_x_1868:
[----:B------:R-:W-:Y:S01]  /*1010*/  ULDC.64 UR10, c[0x0][0x418] ;  /* 0x00010600000a7ab9 */ /* 0x000fe20000000a00 */
[----:B------:R-:W-:Y:S01]  /*1020*/  ULOP3.LUT UR6, URZ, UR6, URZ, 0x33, !UPT ;  /* 0x000000063f067292 */ /* 0x000fe2000f8e333f */
[----:B------:R-:W-:Y:S01]  /*1030*/  PLOP3.LUT P0, PT, PT, PT, PT, 0x80, 0x0 ;  /* 0x000000000000781c */ /* 0x000fe20003f0f070 */
[----:B------:R-:W-:Y:S01]  /*1040*/  UISETP.NE.U32.AND UP0, UPT, UR10, URZ, UPT ;  /* 0x0000003f0a00728c */ /* 0x000fe2000bf05070 */
[----:B------:R-:W-:Y:S01]  /*1050*/  IMAD.MOV.U32 R38, RZ, RZ, RZ ;  /* 0x000000ffff267224 */ /* 0x000fe200078e00ff */
[----:B------:R-:W-:Y:S01]  /*1060*/  ULDC UR5, c[0x0][0xc3c] ;  /* 0x00030f0000057ab9 */ /* 0x000fe20000000800 */
[----:B------:R-:W-:Y:S01]  /*1070*/  UIADD3 UR4, UR9, -UR4, URZ ;  /* 0x8000000409047290 */ /* 0x000fe2000fffe03f */
[----:B------:R-:W-:Y:S01]  /*1080*/  IMAD.MOV.U32 R0, RZ, RZ, RZ ;  /* 0x000000ffff007224 */ /* 0x000fe200078e00ff */
[----:B------:R-:W-:Y:S01]  /*1090*/  UISETP.NE.AND.EX UP0, UPT, UR11, URZ, UPT, UP0 ;  /* 0x0000003f0b00728c */ /* 0x000fe2000bf05300 */
[----:B------:R-:W-:Y:S01]  /*10a0*/  IMAD.MOV.U32 R46, RZ, RZ, RZ ;  /* 0x000000ffff2e7224 */ /* 0x000fe200078e00ff */
[----:B------:R-:W-:Y:S01]  /*10b0*/  UIADD3 UR6, UR6, UR5, URZ ;  /* 0x0000000506067290 */ /* 0x000fe2000fffe03f */
[----:B------:R-:W-:Y:S01]  /*10c0*/  CS2R R34, SRZ ;  /* 0x0000000000227805 */ /* 0x000fe2000001ff00 */
[----:B------:R-:W-:Y:S01]  /*10d0*/  ULDC UR11, c[0x0][0x448] ;  /* 0x00011200000b7ab9 */ /* 0x000fe20000000800 */
[----:B------:R-:W-:Y:S01]  /*10e0*/  ULDC UR10, c[0x0][0xc54] ;  /* 0x00031500000a7ab9 */ /* 0x000fe20000000800 */
[----:B------:R-:W-:Y:S01]  /*10f0*/  UISETP.NE.AND UP2, UPT, UR11, 0x1, UPT ;  /* 0x000000010b00788c */ /* 0x000fe2000bf45270 */
[----:B------:R-:W-:Y:S01]  /*1100*/  IMAD.MOV.U32 R133, RZ, RZ, RZ ;  /* 0x000000ffff857224 */ /* 0x000fe200078e00ff */
[----:B------:R-:W-:Y:S01]  /*1110*/  UIMAD UR39, UR6, 0xc0, URZ ;  /* 0x000000c0062778a4 */ /* 0x000fe2000f8e023f */
[----:B------:R-:W-:Y:S01]  /*1120*/  IMAD.MOV.U32 R42, RZ, RZ, RZ ;  /* 0x000000ffff2a7224 */ /* 0x000fe200078e00ff */
[----:B------:R-:W-:Y:S01]  /*1130*/  UIMAD UR10, UR8, UR10, UR4 ;  /* 0x0000000a080a72a4 */ /* 0x000fe2000f8e0204 */
[----:B------:R-:W-:Y:S01]  /*1140*/  CS2R R32, SRZ ;  /* 0x0000000000207805 */ /* 0x000fe2000001ff00 */
[----:B------:R-:W-:Y:S01]  /*1150*/  UIADD3 UR6, UR39, 0xbf, URZ ;  /* 0x000000bf27067890 */ /* 0x000fe2000fffe03f */
[----:B------:R-:W-:Y:S01]  /*1160*/  IMAD.MOV.U32 R129, RZ, RZ, RZ ;  /* 0x000000ffff817224 */ /* 0x000fe200078e00ff */
[----:B------:R-:W-:Y:S01]  /*1170*/  ULDC UR48, c[0x0][0x424] ;  /* 0x0001090000307ab9 */ /* 0x000fe20000000800 */
[----:B------:R-:W-:Y:S01]  /*1180*/  ULDC UR7, c[0x0][0x288] ;  /* 0x0000a20000077ab9 */ /* 0x000fe20000000800 */
[----:B------:R-:W-:Y:S01]  /*1190*/  USEL UR48, UR48, 0x1, UP0 ;  /* 0x0000000130307887 */ /* 0x000fe20008000000 */
[----:B------:R-:W-:Y:S01]  /*11a0*/  IMAD.MOV.U32 R44, RZ, RZ, RZ ;  /* 0x000000ffff2c7224 */ /* 0x000fe200078e00ff */
[----:B------:R-:W-:Y:S01]  /*11b0*/  @UP2 ULDC UR4, c[0x0][0x44c] ;  /* 0x0001130000042ab9 */ /* 0x000fe20000000800 */
[----:B------:R-:W-:Y:S01]  /*11c0*/  UIADD3 UR7, -UR7, 0x80, URZ ;  /* 0x0000008007077890 */ /* 0x000fe2000fffe13f */
[----:B------:R-:W-:Y:S01]  /*11d0*/  CS2R R26, SRZ ;  /* 0x00000000001a7805 */ /* 0x000fe2000001ff00 */
[----:B------:R-:W-:Y:S01]  /*11e0*/  UIMAD.WIDE.U32 UR4, UR6, UR4, URZ ;  /* 0x00000004060472a5 */ /* 0x000fe2000f8e003f */
[----:B------:R-:W-:Y:S01]  /*11f0*/  IMAD.MOV.U32 R125, RZ, RZ, RZ ;  /* 0x000000ffff7d7224 */ /* 0x000fe200078e00ff */
[----:B------:R-:W-:Y:S01]  /*1200*/  ULDC UR9, c[0x0][0x2f0] ;  /* 0x0000bc0000097ab9 */ /* 0x000fe20000000800 */
[----:B------:R-:W-:Y:S01]  /*1210*/  @UP2 ULDC UR11, c[0x0][0x450] ;  /* 0x00011400000b2ab9 */ /* 0x000fe20000000800 */
[----:B------:R-:W-:Y:S01]  /*1220*/  UIMAD UR7, UR48, UR9, UR7 ;  /* 0x00000009300772a4 */ /* 0x000fe2000f8e0207 */
[----:B------:R-:W-:Y:S01]  /*1230*/  CS2R R122, SRZ ;  /* 0x00000000007a7805 */ /* 0x000fe2000001ff00 */
[----:B------:R-:W-:Y:S01]  /*1240*/  @UP2 USHF.R.U32.HI UR6, URZ, UR11, UR5 ;  /* 0x0000000b3f062299 */ /* 0x000fe20008011605 */
[----:B------:R-:W-:Y:S01]  /*1250*/  CS2R R120, SRZ ;  /* 0x0000000000787805 */ /* 0x000fe2000001ff00 */
[----:B------:R-:W-:Y:S01]  /*1260*/  UIMAD UR4, UR48, UR9, 0x7f ;  /* 0x0000007f300474a4 */ /* 0x000fe2000f8e0209 */
[----:B------:R-:W-:Y:S01]  /*1270*/  CS2R R118, SRZ ;  /* 0x0000000000767805 */ /* 0x000fe2000001ff00 */
[----:B------:R-:W-:Y:S01]  /*1280*/  UIADD3 UR6, UR7, UR6, URZ ;  /* 0x0000000607067290 */ /* 0x000fe2000fffe03f */
[----:B------:R-:W-:Y:S01]  /*1290*/  CS2R R116, SRZ ;  /* 0x0000000000747805 */ /* 0x000fe2000001ff00 */
[----:B------:R-:W-:Y:S01]  /*12a0*/  USHF.R.S32.HI UR5, URZ, 0x1f, UR4 ;  /* 0x0000001f3f057899 */ /* 0x000fe20008011404 */
[----:B------:R-:W-:Y:S01]  /*12b0*/  CS2R R114, SRZ ;  /* 0x0000000000727805 */ /* 0x000fe2000001ff00 */
[----:B------:R-:W-:Y:S01]  /*12c0*/  USHF.R.S32.HI UR7, URZ, 0x1f, UR6 ;  /* 0x0000001f3f077899 */ /* 0x000fe20008011406 */
[----:B------:R-:W-:Y:S01]  /*12d0*/  CS2R R112, SRZ ;  /* 0x0000000000707805 */ /* 0x000fe2000001ff00 */
[----:B------:R-:W-:Y:S01]  /*12e0*/  ULEA.HI UR5, UR5, UR4, URZ, 0x7 ;  /* 0x0000000405057291 */ /* 0x000fe2000f8f383f */
[----:B------:R-:W-:Y:S01]  /*12f0*/  CS2R R110, SRZ ;  /* 0x00000000006e7805 */ /* 0x000fe2000001ff00 */
[----:B------:R-:W-:Y:S01]  /*1300*/  ULEA.HI UR7, UR7, UR6, URZ, 0x7 ;  /* 0x0000000607077291 */ /* 0x000fe2000f8f383f */
[----:B------:R-:W-:Y:S01]  /*1310*/  CS2R R108, SRZ ;  /* 0x00000000006c7805 */ /* 0x000fe2000001ff00 */
[----:B------:R-:W-:Y:S01]  /*1320*/  USHF.R.S32.HI UR53, URZ, 0x7, UR5 ;  /* 0x000000073f357899 */ /* 0x000fe20008011405 */
[----:B------:R-:W-:Y:S01]  /*1330*/  CS2R R106, SRZ ;  /* 0x00000000006a7805 */ /* 0x000fe2000001ff00 */
[----:B------:R-:W-:Y:S01]  /*1340*/  USHF.R.S32.HI UR7, URZ, 0x7, UR7 ;  /* 0x000000073f077899 */ /* 0x000fe20008011407 */
[----:B------:R-:W-:Y:S01]  /*1350*/  CS2R R104, SRZ ;  /* 0x0000000000687805 */ /* 0x000fe2000001ff00 */
[----:B------:R-:W-:Y:S01]  /*1360*/  ULDC UR38, c[0x0][0xc48] ;  /* 0x0003120000267ab9 */ /* 0x000fe20000000800 */
[----:B------:R-:W-:Y:S01]  /*1370*/  UMOV UR43, UR10 ;  /* 0x0000000a002b7c82 */ /* 0x000fe20008000000 */
[----:B------:R-:W-:Y:S01]  /*1380*/  UISETP.LT.AND UP0, UPT, UR53, UR7, UPT ;  /* 0x000000073500728c */ /* 0x000fe2000bf01270 */
[----:B------:R-:W-:Y:S01]  /*1390*/  CS2R R102, SRZ ;  /* 0x0000000000667805 */ /* 0x000fe2000001ff00 */
[----:B------:R-:W-:Y:S01]  /*13a0*/  UISETP.NE.AND UP1, UPT, UR38, 0x1, UPT ;  /* 0x000000012600788c */ /* 0x000fe2000bf25270 */
[----:B------:R-:W-:Y:S01]  /*13b0*/  CS2R R100, SRZ ;  /* 0x0000000000647805 */ /* 0x000fe2000001ff00 */
[----:B------:R-:W-:Y:S01]  /*13c0*/  USEL UR53, UR53, UR7, UP0 ;  /* 0x0000000735357287 */ /* 0x000fe20008000000 */
[----:B------:R-:W-:Y:S01]  /*13d0*/  CS2R R98, SRZ ;  /* 0x0000000000627805 */ /* 0x000fe2000001ff00 */
[----:B------:R-:W-:Y:S01]  /*13e0*/  UP2UR UR49, UPR, URZ, 0x4 ;  /* 0x000000043f317883 */ /* 0x000fe20008000000 */
[----:B------:R-:W-:Y:S01]  /*13f0*/  CS2R R96, SRZ ;  /* 0x0000000000607805 */ /* 0x000fe2000001ff00 */
[----:B------:R-:W-:Y:S01]  /*1400*/  UISETP.GE.AND UP0, UPT, UR53, 0x1, UPT ;  /* 0x000000013500788c */ /* 0x000fe2000bf06270 */
[----:B------:R-:W-:Y:S01]  /*1410*/  IMAD.MOV.U32 R48, RZ, RZ, RZ ;  /* 0x000000ffff307224 */ /* 0x000fe200078e00ff */
[----:B------:R-:W-:Y:S01]  /*1420*/  CS2R R6, SRZ ;  /* 0x0000000000067805 */ /* 0x000fe2000001ff00 */
[----:B------:R-:W-:Y:S01]  /*1430*/  IMAD.MOV.U32 R93, RZ, RZ, RZ ;  /* 0x000000ffff5d7224 */ /* 0x000fe200078e00ff */
[----:B------:R-:W-:Y:S01]  /*1440*/  CS2R R90, SRZ ;  /* 0x00000000005a7805 */ /* 0x000fe2000001ff00 */
[----:B------:R-:W-:Y:S01]  /*1450*/  @UP1 ULDC UR8, c[0x0][0xc4c] ;  /* 0x0003130000081ab9 */ /* 0x000fe20000000800 */
[----:B------:R-:W-:Y:S01]  /*1460*/  PLOP3.LUT P1, PT, PT, PT, UP0, 0x80, 0x0 ;  /* 0x000000000000781c */ /* 0x000fe20003f2f008 */
[----:B------:R-:W-:Y:S01]  /*1470*/  UIMAD.WIDE.U32 UR4, UR10, UR8, URZ ;  /* 0x000000080a0472a5 */ /* 0x000fe2000f8e003f */
[----:B------:R-:W-:Y:S01]  /*1480*/  CS2R R88, SRZ ;  /* 0x0000000000587805 */ /* 0x000fe2000001ff00 */
[----:B------:R-:W-:-:S02]  /*1490*/  @UP1 ULDC UR6, c[0x0][0xc50] ;  /* 0x0003140000061ab9 */ /* 0x000fc40000000800 */
[----:B------:R-:W-:-:S04]  /*14a0*/  @UP1 USHF.R.U32.HI UR43, URZ, UR6, UR5 ;  /* 0x000000063f2b1299 */ /* 0x000fc80008011605 */
[----:B------:R-:W-:-:S04]  /*14b0*/  UIADD3 UR4, -UR43, URZ, URZ ;  /* 0x0000003f2b047290 */ /* 0x000fc8000fffe13f */
[----:B------:R-:W-:Y:S01]  /*14c0*/  UIMAD UR38, UR38, UR4, UR10 ;  /* 0x00000004262672a4 */ /* 0x000fe2000f8e020a */
[----:B------:R-:W-:Y:S11]  /*14d0*/  @!P1 BRA `(.L_x_1869) ;  /* 0x0000007c00009947 */ /* 0x000ff60003800000 */
[----:B------:R-:W0:Y:S01]  /*14e0*/  SHFL.IDX PT, R0, R143, RZ, 0x1f ;  /* 0x00001fff8f007589 */ /* 0x000e2200000e0000 */
[----:B------:R-:W-:-:S04]  /*14f0*/  UIADD3 UR6, UR40, 0x21800, URZ ;  /* 0x0002180028067890 */ /* 0x000fc8000fffe03f */
[----:B------:R-:W-:-:S06]  /*1500*/  ULOP3.LUT UP0, URZ, UR6, 0x3ff, URZ, 0xc0, !UPT ;  /* 0x000003ff063f7892 */ /* 0x000fcc000f80c03f */
[----:B------:R-:W-:Y:S02]  /*1510*/  PLOP3.LUT P0, PT, PT, PT, UP0, 0x80, 0x0 ;  /* 0x000000000000781c */ /* 0x000fe40003f0f008 */
[----:B0-----:R-:W-:-:S13]  /*1520*/  R2UR UR37, R0 ;  /* 0x00000000002572ca */ /* 0x001fda00000e0000 */
[----:B------:R-:W-:-:S04]  /*1530*/  UIMAD.WIDE UR4, UR37, 0x55555556, URZ ;  /* 0x55555556250478a5 */ /* 0x000fc8000f8e023f */
[----:B------:R-:W-:-:S04]  /*1540*/  ULEA.HI UR5, UR5, UR5, URZ, 0x1 ;  /* 0x0000000505057291 */ /* 0x000fc8000f8f083f */
[----:B------:R-:W-:-:S04]  /*1550*/  UIMAD UR5, UR5, -0x3, UR37 ;  /* 0xfffffffd050578a4 */ /* 0x000fc8000f8e0225 */
[----:B------:R-:W-:Y:S02]  /*1560*/  ULEA UR4, UR5, UR40, 0xc ;  /* 0x0000002805047291 */ /* 0x000fe4000f8e603f */
[----:B------:R-:W-:Y:S02]  /*1570*/  ULEA UR5, UR5, UR6, 0xd ;  /* 0x0000000605057291 */ /* 0x000fe4000f8e683f */
[----:B------:R-:W-:Y:S02]  /*1580*/  UIADD3 UR4, UR4, 0xc400, URZ ;  /* 0x0000c40004047890 */ /* 0x000fe4000fffe03f */
[----:B------:R-:W-:Y:S02]  /*1590*/  USHF.R.U32.HI UR5, URZ, 0x4, UR5 ;  /* 0x000000043f057899 */ /* 0x000fe40008011605 */
[----:B------:R-:W-:Y:S02]  /*15a0*/  USHF.R.U32.HI UR4, URZ, 0x4, UR4 ;  /* 0x000000043f047899 */ /* 0x000fe40008011604 */
[----:B------:R-:W-:-:S02]  /*15b0*/  ULOP3.LUT UR36, UR5, 0x3fff, URZ, 0xc0, !UPT ;  /* 0x00003fff05247892 */ /* 0x000fc4000f8ec03f */
[----:B------:R-:W-:Y:S01]  /*15c0*/  ULOP3.LUT UR52, UR4, 0x3fff, URZ, 0xc0, !UPT ;  /* 0x00003fff04347892 */ /* 0x000fe2000f8ec03f */
[----:B------:R-:W-:Y:S11]  /*15d0*/  @!P0 BRA `(.L_x_1870) ;  /* 0x0000000000408947 */ /* 0x000ff60003800000 */
        /* <DEDUP_REMOVED lines=16> */
.L_x_1870:
        /* <DEDUP_REMOVED lines=9> */
.L_x_1979:
[----:B------:R-:W-:Y:S05]  /*1770*/  @!P0 BRA `(.L_x_1872) ;  /* 0x0000000000048947 */ /* 0x000fea0003800000 */
[----:B------:R-:W-:Y:S01]  /*1780*/  BPT.TRAP 0x1 ;  /* 0x000000040000795c */ /* 0x000fe20000300000 */
.L_x_1872:
[----:B0-----:R-:W-:Y:S02]  /*1790*/  IMAD.U32 R0, RZ, RZ, UR44 ;  /* 0x0000002cff007e24 */ /* 0x001fe4000f8e00ff */
[----:B------:R-:W-:-:S03]  /*17a0*/  IMAD.U32 R3, RZ, RZ, UR45 ;  /* 0x0000002dff037e24 */ /* 0x000fc6000f8e00ff */
[----:B------:R-:W-:Y:S02]  /*17b0*/  LEA R0, R0, UR40, 0x3 ;  /* 0x0000002800007c11 */ /* 0x000fe4000f8e18ff */
[----:B------:R-:W-:-:S04]  /*17c0*/  SHF.L.U32 R3, R3, 0x1f, RZ ;  /* 0x0000001f03037819 */ /* 0x000fc800000006ff */
[----:B------:R0:W1:Y:S01]  /*17d0*/  SYNCS.PHASECHK.TRANS64.TRYWAIT P1, [R0+URZ+0x2d830], R3 ;  /* 0x02d83003000075a7 */ /* 0x000062000802017f */
[----:B------:R-:W-:Y:S05]  /*17e0*/  @!P0 BRA `(.L_x_1873) ;  /* 0x0000000000048947 */ /* 0x000fea0003800000 */
[----:B------:R-:W-:Y:S01]  /*17f0*/  BPT.TRAP 0x1 ;  /* 0x000000040000795c */ /* 0x000fe20000300000 */
.L_x_1873:
[----:B-1----:R-:W-:Y:S05]  /*1800*/  @P1 BRA `(.L_x_1874) ;  /* 0x0000000000081947 */ /* 0x002fea0003800000 */
[----:B------:R-:W1:Y:S02]  /*1810*/  SYNCS.PHASECHK.TRANS64.TRYWAIT P1, [R0+URZ+0x2d830], R3 ;  /* 0x02d83003000075a7 */ /* 0x000e64000802017f */
[----:B-1----:R-:W-:Y:S05]  /*1820*/  @!P1 BRA `(.L_x_1875) ;  /* 0x000000d000c49947 */ /* 0x002fea0003800000 */
.L_x_1874:
        /* <DEDUP_REMOVED lines=49> */
.L_x_1876:
[----:B------:R-:W-:Y:S01]  /*1b40*/  UISETP.NE.AND UP0, UPT, UR49, URZ, UPT ;  /* 0x0000003f3100728c */ /* 0x000fe2000bf05270 */
[----:B------:R-:W-:Y:S01]  /*1b50*/  VIADD R7, R136, UR39 ;  /* 0x0000002788077c36 */ /* 0x000fe20008000000 */
[----:B------:R-:W-:Y:S01]  /*1b60*/  ULDC UR11, c[0x0][0x2f0] ;  /* 0x0000bc00000b7ab9 */ /* 0x000fe20000000800 */
[----:B------:R-:W-:Y:S01]  /*1b70*/  ULDC UR14, c[0x0][0x288] ;  /* 0x0000a200000e7ab9 */ /* 0x000fe20000000800 */
[----:B------:R-:W-:Y:S01]  /*1b80*/  IMAD.U32 R5, RZ, RZ, UR11 ;  /* 0x0000000bff057e24 */ /* 0x000fe2000f8e00ff */
[----:B------:R-:W-:Y:S01]  /*1b90*/  ULDC UR33, c[0x0][0x988] ;  /* 0x0002620000217ab9 */ /* 0x000fe20000000800 */
[----:B------:R-:W-:Y:S01]  /*1ba0*/  PLOP3.LUT P1, PT, PT, PT, UP0, 0x80, 0x0 ;  /* 0x000000000000781c */ /* 0x000fe20003f2f008 */
[----:B------:R-:W-:Y:S01]  /*1bb0*/  UMOV UR10, UR39 ;  /* 0x00000027000a7c82 */ /* 0x000fe20008000000 */
[----:B------:R-:W-:Y:S02]  /*1bc0*/  PLOP3.LUT P2, PT, PT, PT, UP0, 0x80, 0x0 ;  /* 0x000000000000781c */ /* 0x000fe40003f4f008 */
[----:B------:R-:W-:-:S02]  /*1bd0*/  CS2R R134, SRZ ;  /* 0x0000000000867805 */ /* 0x000fc4000001ff00 */
[----:B------:R-:W-:Y:S01]  /*1be0*/  CS2R R132, SRZ ;  /* 0x0000000000847805 */ /* 0x000fe2000001ff00 */
[----:B------:R-:W-:Y:S01]  /*1bf0*/  @UP0 ULDC UR6, c[0x0][0x44c] ;  /* 0x0001130000060ab9 */ /* 0x000fe20000000800 */
[----:B------:R-:W-:Y:S01]  /*1c00*/  @UP0 ULDC UR15, c[0x0][0x450] ;  /* 0x00011400000f0ab9 */ /* 0x000fe20000000800 */
[----:B------:R-:W-:Y:S02]  /*1c10*/  CS2R R130, SRZ ;  /* 0x0000000000827805 */ /* 0x000fe4000001ff00 */
[----:B------:R-:W-:Y:S02]  /*1c20*/  CS2R R128, SRZ ;  /* 0x0000000000807805 */ /* 0x000fe4000001ff00 */
[----:B------:R-:W-:Y:S02]  /*1c30*/  CS2R R126, SRZ ;  /* 0x00000000007e7805 */ /* 0x000fe4000001ff00 */
[----:B------:R-:W-:Y:S02]  /*1c40*/  CS2R R124, SRZ ;  /* 0x00000000007c7805 */ /* 0x000fe4000001ff00 */
[----:B------:R-:W-:-:S02]  /*1c50*/  CS2R R122, SRZ ;  /* 0x00000000007a7805 */ /* 0x000fc4000001ff00 */
[----:B------:R-:W-:Y:S01]  /*1c60*/  CS2R R120, SRZ ;  /* 0x0000000000787805 */ /* 0x000fe2000001ff00 */
[----:B------:R-:W-:Y:S01]  /*1c70*/  @P1 IMAD.HI.U32 R2, R7, UR6, RZ ;  /* 0x0000000607021c27 */ /* 0x000fe2000f8e00ff */
[----:B------:R-:W-:Y:S01]  /*1c80*/  @UP0 ULDC UR6, c[0x0][0x450] ;  /* 0x0001140000060ab9 */ /* 0x000fe20000000800 */
[----:B------:R-:W-:Y:S02]  /*1c90*/  CS2R R118, SRZ ;  /* 0x0000000000767805 */ /* 0x000fe4000001ff00 */
[----:B------:R-:W-:Y:S02]  /*1ca0*/  CS2R R116, SRZ ;  /* 0x0000000000747805 */ /* 0x000fe4000001ff00 */
[----:B------:R-:W-:Y:S02]  /*1cb0*/  CS2R R114, SRZ ;  /* 0x0000000000727805 */ /* 0x000fe4000001ff00 */
[----:B------:R-:W-:Y:S01]  /*1cc0*/  @P2 SHF.R.U32.HI R7, RZ, UR6, R2 ;  /* 0x00000006ff072c19 */ /* 0x000fe20008011602 */
[----:B------:R-:W-:Y:S01]  /*1cd0*/  UMOV UR6, 0xffffff80 ;  /* 0xffffff8000067882 */ /* 0x000fe20000000000 */
[----:B------:R-:W-:Y:S01]  /*1ce0*/  CS2R R112, SRZ ;  /* 0x0000000000707805 */ /* 0x000fe2000001ff00 */
[----:B------:R-:W-:Y:S01]  /*1cf0*/  UIMAD UR6, UR53, UR6, 0x80 ;  /* 0x00000080350674a4 */ /* 0x000fe2000f8e0206 */
[----:B------:R-:W-:Y:S01]  /*1d00*/  CS2R R110, SRZ ;  /* 0x00000000006e7805 */ /* 0x000fe2000001ff00 */
[----:B01----:R-:W0:Y:S01]  /*1d10*/  SHFL.IDX PT, R3, R7, 0x1, 0x1c1f ;  /* 0x003c1f0007037f89 */ /* 0x003e2200000e0000 */
[----:B------:R-:W-:Y:S01]  /*1d20*/  UIADD3 UR53, UR53, -0x2, URZ ;  /* 0xfffffffe35357890 */ /* 0x000fe2000fffe03f */
[----:B------:R-:W-:Y:S01]  /*1d30*/  CS2R R108, SRZ ;  /* 0x00000000006c7805 */ /* 0x000fe2000001ff00 */
[----:B------:R-:W-:Y:S01]  /*1d40*/  UIADD3 UR7, UR6, 0x1, URZ ;  /* 0x0000000106077890 */ /* 0x000fe2000fffe03f */
[----:B------:R-:W1:Y:S01]  /*1d50*/  SHFL.IDX PT, R7, R7, RZ, 0x1c1f ;  /* 0x001c1fff07077589 */ /* 0x000e6200000e0000 */
[----:B------:R-:W-:Y:S01]  /*1d60*/  UIMAD UR6, UR48, UR11, UR6 ;  /* 0x0000000b300672a4 */ /* 0x000fe2000f8e0206 */
[----:B------:R-:W-:Y:S01]  /*1d70*/  CS2R R106, SRZ ;  /* 0x00000000006a7805 */ /* 0x000fe2000001ff00 */
[----:B------:R-:W-:Y:S01]  /*1d80*/  UIMAD UR11, UR48, UR11, -UR14 ;  /* 0x0000000b300b72a4 */ /* 0x000fe2000f8e0a0e */
[----:B------:R-:W-:Y:S01]  /*1d90*/  CS2R R104, SRZ ;  /* 0x0000000000687805 */ /* 0x000fe2000001ff00 */
[----:B------:R-:W-:Y:S01]  /*1da0*/  IMAD.U32 R2, RZ, RZ, UR7 ;  /* 0x00000007ff027e24 */ /* 0x000fe2000f8e00ff */
[----:B------:R-:W-:Y:S01]  /*1db0*/  CS2R R102, SRZ ;  /* 0x0000000000667805 */ /* 0x000fe2000001ff00 */
[----:B------:R-:W-:Y:S01]  /*1dc0*/  IMAD.U32 R4, RZ, RZ, UR6 ;  /* 0x00000006ff047e24 */ /* 0x000fe2000f8e00ff */
[----:B------:R-:W-:Y:S01]  /*1dd0*/  R2UR UR6, R0 ;  /* 0x00000000000672ca */ /* 0x000fe200000e0000 */
[C---:B------:R-:W-:Y:S01]  /*1de0*/  IMAD R2, R23.reuse, -0x2, R2 ;  /* 0xfffffffe17027824 */ /* 0x040fe200078e0202 */
[----:B------:R-:W-:Y:S01]  /*1df0*/  CS2R R100, SRZ ;  /* 0x0000000000647805 */ /* 0x000fe2000001ff00 */
[----:B------:R-:W-:Y:S01]  /*1e00*/  IMAD R21, R23, -0x2, R4 ;  /* 0xfffffffe17157824 */ /* 0x000fe200078e0204 */
[----:B------:R-:W-:Y:S01]  /*1e10*/  CS2R R98, SRZ ;  /* 0x0000000000627805 */ /* 0x000fe2000001ff00 */
[----:B------:R-:W-:Y:S01]  /*1e20*/  IMAD R2, R5, UR48, R2 ;  /* 0x0000003005027c24 */ /* 0x000fe2000f8e0202 */
[----:B------:R-:W-:-:S04]  /*1e30*/  CS2R R96, SRZ ;  /* 0x0000000000607805 */ /* 0x000fc8000001ff00 */
[----:B0-----:R-:W-:Y:S01]  /*1e40*/  IADD3 R4, R3, -UR14, R2 ;  /* 0x8000000e03047c10 */ /* 0x001fe2000fffe002 */
[----:B------:R-:W-:Y:S02]  /*1e50*/  VIADD R2, R2, -UR14 ;  /* 0x8000000e02027c36 */ /* 0x000fe40008000000 */
[----:B------:R-:W-:Y:S01]  /*1e60*/  UIADD3 UR6, UR6, 0x2d840, URZ ;  /* 0x0002d84006067890 */ /* 0x000fe2000fffe03f */
[----:B------:R-:W-:Y:S02]  /*1e70*/  VIMNMX R3, R21, R4, PT ;  /* 0x0000000415037248 */ /* 0x000fe40003fe0100 */
[----:B-1----:R-:W-:Y:S01]  /*1e80*/  VIADDMNMX R21, R7, R2, R21, PT ;  /* 0x0000000207157246 */ /* 0x002fe20003800115 */
[----:B------:R-:W-:Y:S01]  /*1e90*/  UPRMT UR6, UR41, 0x654, UR6 ;  /* 0x0000065429067896 */ /* 0x000fe20008000006 */
[C---:B------:R-:W-:Y:S02]  /*1ea0*/  ISETP.GT.AND P1, PT, R3.reuse, RZ, PT ;  /* 0x000000ff0300720c */ /* 0x040fe40003f24270 */
[----:B------:R-:W-:-:S02]  /*1eb0*/  ISETP.GT.AND P2, PT, R3, 0x1, PT ;  /* 0x000000010300780c */ /* 0x000fc40003f44270 */
[----:B------:R-:W-:Y:S02]  /*1ec0*/  ISETP.GT.AND P3, PT, R3, 0x8, PT ;  /* 0x000000080300780c */ /* 0x000fe40003f64270 */
[----:B------:R-:W-:Y:S02]  /*1ed0*/  FSEL R90, R26, -INF , P1 ;  /* 0xff8000001a5a7808 */ /* 0x000fe40000800000 */
[----:B------:R-:W-:Y:S01]  /*1ee0*/  FSEL R88, R27, -INF , P2 ;  /* 0xff8000001b587808 */ /* 0x000fe20001000000 */
[----:B------:R-:W-:Y:S01]  /*1ef0*/  SYNCS.ARRIVE.TRANS64.RED.A1T0 RZ, [UR6], RZ ;  /* 0x000000ffffff79a7 */ /* 0x000fe20008100406 */
[----:B------:R-:W-:Y:S01]  /*1f00*/  ISETP.GT.AND P1, PT, R3, 0x9, PT ;  /* 0x000000090300780c */ /* 0x000fe20003f24270 */
[----:B------:R-:W-:Y:S01]  /*1f10*/  @UP0 ULDC UR6, c[0x0][0x44c] ;  /* 0x0001130000060ab9 */ /* 0x000fe20000000800 */
[----:B------:R-:W-:Y:S01]  /*1f20*/  FSEL R30, R30, -INF , P3 ;  /* 0xff8000001e1e7808 */ /* 0x000fe20001800000 */
[----:B------:R-:W-:Y:S01]  /*1f30*/  UIMAD.WIDE.U32 UR6, UR39, UR6, URZ ;  /* 0x00000006270672a5 */ /* 0x000fe2000f8e003f */
[----:B------:R-:W-:-:S02]  /*1f40*/  FMNMX.FTZ R5, R90, R88, !PT ;  /* 0x000000585a057209 */ /* 0x000fc40007810000 */
[----:B------:R-:W-:Y:S01]  /*1f50*/  ISETP.GT.AND P2, PT, R3, 0x10, PT ;  /* 0x000000100300780c */ /* 0x000fe20003f44270 */
[----:B------:R-:W-:Y:S01]  /*1f60*/  @UP0 USHF.R.U32.HI UR10, URZ, UR15, UR7 ;  /* 0x0000000f3f0a0299 */ /* 0x000fe20008011607 */
[----:B------:R-:W-:Y:S02]  /*1f70*/  FSEL R6, R31, -INF , P1 ;  /* 0xff8000001f067808 */ /* 0x000fe40000800000 */
[----:B------:R-:W-:Y:S01]  /*1f80*/  FMNMX.FTZ R5, R30, R5, !PT ;  /* 0x000000051e057209 */ /* 0x000fe20007810000 */
[----:B------:R-:W-:Y:S01]  /*1f90*/  UIADD3 UR11, UR11, UR10, URZ ;  /* 0x0000000a0b0b7290 */ /* 0x000fe2000fffe03f */
[----:B------:R-:W-:Y:S02]  /*1fa0*/  ISETP.GT.AND P1, PT, R3, 0x11, PT ;  /* 0x000000110300780c */ /* 0x000fe40003f24270 */
[----:B------:R-:W-:Y:S01]  /*1fb0*/  FSEL R34, R34, -INF , P2 ;  /* 0xff80000022227808 */ /* 0x000fe20001000000 */
[----:B------:R-:W-:Y:S01]  /*1fc0*/  USHF.R.S32.HI UR6, URZ, 0x1f, UR11 ;  /* 0x0000001f3f067899 */ /* 0x000fe2000801140b */
[----:B------:R-:W-:-:S02]  /*1fd0*/  FMNMX.FTZ R5, R6, R5, !PT ;  /* 0x0000000506057209 */ /* 0x000fc40007810000 */
[----:B------:R-:W-:Y:S01]  /*1fe0*/  ISETP.GT.AND P2, PT, R3, 0x18, PT ;  /* 0x000000180300780c */ /* 0x000fe20003f44270 */
[----:B------:R-:W-:Y:S01]  /*1ff0*/  ULEA.HI UR6, UR6, UR11, URZ, 0x7 ;  /* 0x0000000b06067291 */ /* 0x000fe2000f8f383f */
[----:B------:R-:W-:Y:S02]  /*2000*/  FSEL R8, R35, -INF , P1 ;  /* 0xff80000023087808 */ /* 0x000fe40000800000 */
[----:B------:R-:W-:Y:S01]  /*2010*/  FMNMX.FTZ R5, R34, R5, !PT ;  /* 0x0000000522057209 */ /* 0x000fe20007810000 */
[----:B------:R-:W-:Y:S01]  /*2020*/  USHF.R.S32.HI UR6, URZ, 0x7, UR6 ;  /* 0x000000073f067899 */ /* 0x000fe20008011406 */
[----:B------:R-:W-:Y:S02]  /*2030*/  ISETP.GT.AND P1, PT, R3, 0x19, PT ;  /* 0x000000190300780c */ /* 0x000fe40003f24270 */
[----:B------:R-:W-:Y:S01]  /*2040*/  FSEL R38, R38, -INF , P2 ;  /* 0xff80000026267808 */ /* 0x000fe20001000000 */
[----:B------:R-:W-:Y:S01]  /*2050*/  UISETP.LT.AND UP0, UPT, URZ, UR6, UPT ;  /* 0x000000063f00728c */ /* 0x000fe2000bf01270 */
[----:B------:R-:W-:-:S02]  /*2060*/  FMNMX.FTZ R5, R8, R5, !PT ;  /* 0x0000000508057209 */ /* 0x000fc40007810000 */
[----:B------:R-:W-:Y:S01]  /*2070*/  ISETP.GT.AND P2, PT, R3, 0x20, PT ;  /* 0x000000200300780c */ /* 0x000fe20003f44270 */
[----:B------:R-:W-:Y:S01]  /*2080*/  USEL UR35, URZ, UR6, !UP0 ;  /* 0x000000063f237287 */ /* 0x000fe2000c000000 */
[----:B------:R-:W-:Y:S02]  /*2090*/  FSEL R10, R39, -INF , P1 ;  /* 0xff800000270a7808 */ /* 0x000fe40000800000 */
[----:B------:R-:W-:Y:S01]  /*20a0*/  FMNMX.FTZ R5, R38, R5, !PT ;  /* 0x0000000526057209 */ /* 0x000fe20007810000 */
[----:B------:R-:W-:Y:S01]  /*20b0*/  UISETP.GE.AND UP0, UPT, UR53, UR35, UPT ;  /* 0x000000233500728c */ /* 0x000fe2000bf06270 */
[----:B------:R-:W-:Y:S02]  /*20c0*/  ISETP.GT.AND P1, PT, R3, 0x21, PT ;  /* 0x000000210300780c */ /* 0x000fe40003f24270 */
[----:B------:R-:W-:Y:S02]  /*20d0*/  FSEL R42, R42, -INF , P2 ;  /* 0xff8000002a2a7808 */ /* 0x000fe40001000000 */
[----:B------:R-:W-:-:S02]  /*20e0*/  FMNMX.FTZ R5, R10, R5, !PT ;  /* 0x000000050a057209 */ /* 0x000fc40007810000 */
[----:B------:R-:W-:Y:S02]  /*20f0*/  ISETP.GT.AND P2, PT, R3, 0x28, PT ;  /* 0x000000280300780c */ /* 0x000fe40003f44270 */
[----:B------:R-:W-:Y:S02]  /*2100*/  FSEL R26, R43, -INF , P1 ;  /* 0xff8000002b1a7808 */ /* 0x000fe40000800000 */
[----:B------:R-:W-:Y:S02]  /*2110*/  FMNMX.FTZ R5, R42, R5, !PT ;  /* 0x000000052a057209 */ /* 0x000fe40007810000 */
        /* <DEDUP_REMOVED lines=63> */
[----:B------:R-:W-:Y:S02]  /*2510*/  FSEL R87, R87, -INF , P1 ;  /* 0xff80000057577808 */ /* 0x000fe40000800000 */
[----:B------:R-:W-:Y:S02]  /*2520*/  FMNMX.FTZ R92, R86, R3, !PT ;  /* 0x00000003565c7209 */ /* 0x000fe40007810000 */
[----:B------:R-:W-:Y:S02]  /*2530*/  ISETP.GT.AND P2, PT, R21, 0x1, PT ;  /* 0x000000011500780c */ /* 0x000fe40003f44270 */
[----:B------:R-:W-:Y:S02]  /*2540*/  FMNMX.FTZ R92, R87, R92, !PT ;  /* 0x0000005c575c7209 */ /* 0x000fe40007810000 */
[----:B------:R-:W-:Y:S02]  /*2550*/  ISETP.GT.AND P3, PT, R21, 0x8, PT ;  /* 0x000000081500780c */ /* 0x000fe40003f64270 */
[----:B------:R-:W-:Y:S01]  /*2560*/  FSEL R25, R25, -INF , P2 ;  /* 0xff80000019197808 */ /* 0x000fe20001000000 */
[----:B------:R-:W0:Y:S01]  /*2570*/  SHFL.BFLY PT, R3, R92, 0x2, 0x1f ;  /* 0x0c401f005c037f89 */ /* 0x000e2200000e0000 */
[----:B------:R-:W-:-:S02]  /*2580*/  FSEL R28, R28, -INF , P3 ;  /* 0xff8000001c1c7808 */ /* 0x000fc40001800000 */
[----:B------:R-:W-:-:S04]  /*2590*/  ISETP.GT.AND P2, PT, R21, 0x10, PT ;  /* 0x000000101500780c */ /* 0x000fc80003f44270 */
[----:B------:R-:W-:Y:S02]  /*25a0*/  FSEL R32, R32, -INF , P2 ;  /* 0xff80000020207808 */ /* 0x000fe40001000000 */
[----:B------:R-:W-:-:S04]  /*25b0*/  ISETP.GT.AND P2, PT, R21, 0x18, PT ;  /* 0x000000181500780c */ /* 0x000fc80003f44270 */
[----:B------:R-:W-:Y:S02]  /*25c0*/  FSEL R36, R36, -INF , P2 ;  /* 0xff80000024247808 */ /* 0x000fe40001000000 */
[----:B------:R-:W-:-:S04]  /*25d0*/  ISETP.GT.AND P2, PT, R21, 0x20, PT ;  /* 0x000000201500780c */ /* 0x000fc80003f44270 */
[----:B------:R-:W-:Y:S02]  /*25e0*/  FSEL R40, R40, -INF , P2 ;  /* 0xff80000028287808 */ /* 0x000fe40001000000 */
[C---:B------:R-:W-:Y:S02]  /*25f0*/  ISETP.GT.AND P2, PT, R21.reuse, 0x28, PT ;  /* 0x000000281500780c */ /* 0x040fe40003f44270 */
[----:B0-----:R-:W-:Y:S02]  /*2600*/  FMNMX.FTZ R11, R92, R3, !PT ;  /* 0x000000035c0b7209 */ /* 0x001fe40007810000 */
[----:B------:R-:W-:Y:S02]  /*2610*/  CS2R R92, SRZ ;  /* 0x00000000005c7805 */ /* 0x000fe4000001ff00 */
[----:B------:R-:W-:Y:S02]  /*2620*/  FSEL R44, R44, -INF , P2 ;  /* 0xff8000002c2c7808 */ /* 0x000fe40001000000 */
[----:B------:R-:W-:Y:S01]  /*2630*/  ISETP.GT.AND P2, PT, R21, 0x30, PT ;  /* 0x000000301500780c */ /* 0x000fe20003f44270 */
[----:B------:R-:W0:Y:S03]  /*2640*/  SHFL.BFLY PT, R94, R11, 0x1, 0x1f ;  /* 0x0c201f000b5e7f89 */ /* 0x000e2600000e0000 */
[----:B------:R-:W-:-:S02]  /*2650*/  FSEL R48, R48, -INF , P2 ;  /* 0xff80000030307808 */ /* 0x000fc40001000000 */
[----:B------:R-:W-:-:S04]  /*2660*/  ISETP.GT.AND P2, PT, R21, 0x38, PT ;  /* 0x000000381500780c */ /* 0x000fc80003f44270 */
[----:B------:R-:W-:Y:S02]  /*2670*/  FSEL R52, R52, -INF , P2 ;  /* 0xff80000034347808 */ /* 0x000fe40001000000 */
[----:B------:R-:W-:-:S04]  /*2680*/  ISETP.GT.AND P2, PT, R21, 0x40, PT ;  /* 0x000000401500780c */ /* 0x000fc80003f44270 */
[----:B------:R-:W-:Y:S02]  /*2690*/  FSEL R56, R56, -INF , P2 ;  /* 0xff80000038387808 */ /* 0x000fe40001000000 */
[----:B------:R-:W-:-:S04]  /*26a0*/  ISETP.GT.AND P2, PT, R21, 0x48, PT ;  /* 0x000000481500780c */ /* 0x000fc80003f44270 */
[----:B------:R-:W-:Y:S02]  /*26b0*/  FSEL R60, R60, -INF , P2 ;  /* 0xff8000003c3c7808 */ /* 0x000fe40001000000 */
[----:B------:R-:W-:Y:S02]  /*26c0*/  ISETP.GT.AND P2, PT, R21, 0x50, PT ;  /* 0x000000501500780c */ /* 0x000fe40003f44270 */
[----:B0-----:R-:W-:Y:S02]  /*26d0*/  FMNMX.FTZ R3, R11, R94, !PT ;  /* 0x0000005e0b037209 */ /* 0x001fe40007810000 */
[----:B------:R-:W-:Y:S02]  /*26e0*/  CS2R R94, SRZ ;  /* 0x00000000005e7805 */ /* 0x000fe4000001ff00 */
[----:B------:R-:W-:Y:S02]  /*26f0*/  FSEL R64, R64, -INF , P2 ;  /* 0xff80000040407808 */ /* 0x000fe40001000000 */
[C---:B------:R-:W-:Y:S01]  /*2700*/  FSETP.NEU.FTZ.AND P1, PT, R3.reuse, -INF , PT ;  /* 0xff8000000300780b */ /* 0x040fe20003f3d000 */
[----:B------:R-:W-:Y:S01]  /*2710*/  FMUL.FTZ R5, R3, UR33 ;  /* 0x0000002103057c20 */ /* 0x000fe20008410000 */
[----:B------:R-:W-:-:S04]  /*2720*/  ISETP.GT.AND P2, PT, R21, 0x58, PT ;  /* 0x000000581500780c */ /* 0x000fc80003f44270 */
[----:B------:R-:W-:Y:S02]  /*2730*/  FSEL R5, R5, RZ, P1 ;  /* 0x000000ff05057208 */ /* 0x000fe40000800000 */
[C---:B------:R-:W-:Y:S02]  /*2740*/  ISETP.GT.AND P1, PT, R21.reuse, RZ, PT ;  /* 0x000000ff1500720c */ /* 0x040fe40003f24270 */
[----:B------:R-:W-:Y:S01]  /*2750*/  FSEL R68, R68, -INF , P2 ;  /* 0xff80000044447808 */ /* 0x000fe20001000000 */
[--C-:B------:R-:W-:Y:S01]  /*2760*/  FFMA.FTZ R11, R30, UR33, -R5.reuse ;  /* 0x000000211e0b7c23 */ /* 0x100fe20008010805 */
[----:B------:R-:W-:Y:S01]  /*2770*/  FSEL R24, R24, -INF , P1 ;  /* 0xff80000018187808 */ /* 0x000fe20000800000 */
[--C-:B------:R-:W-:Y:S01]  /*2780*/  FFMA.FTZ R35, R20, UR33, -R5.reuse ;  /* 0x0000002114237c23 */ /* 0x100fe20008010805 */
[----:B------:R-:W-:Y:S01]  /*2790*/  ISETP.GT.AND P1, PT, R21, 0x9, PT ;  /* 0x000000091500780c */ /* 0x000fe20003f24270 */
[--C-:B------:R-:W-:Y:S01]  /*27a0*/  FFMA.FTZ R13, R34, UR33, -R5.reuse ;  /* 0x00000021220d7c23 */ /* 0x100fe20008010805 */
[----:B------:R-:W-:Y:S01]  /*27b0*/  FMNMX.FTZ R7, R24, R25, !PT ;  /* 0x0000001918077209 */ /* 0x000fe20007810000 */
[--C-:B------:R-:W-:Y:S01]  /*27c0*/  FFMA.FTZ R50, R50, UR33, -R5.reuse ;  /* 0x0000002132327c23 */ /* 0x100fe20008010805 */
[----:B------:R-:W-:Y:S01]  /*27d0*/  FSEL R29, R29, -INF , P1 ;  /* 0xff8000001d1d7808 */ /* 0x000fe20000800000 */
[--C-:B------:R-:W-:Y:S01]  /*27e0*/  FFMA.FTZ R47, R67, UR33, -R5.reuse ;  /* 0x00000021432f7c23 */ /* 0x100fe20008010805 */
[----:B------:R-:W-:Y:S01]  /*27f0*/  FMNMX.FTZ R30, R28, R7, !PT ;  /* 0x000000071c1e7209 */ /* 0x000fe20007810000 */
        /* <DEDUP_REMOVED lines=24> */
[----:B------:R-:W-:Y:S01]  /*2980*/  FFMA.FTZ R62, R83, UR33, -R5 ;  /* 0x00000021533e7c23 */ /* 0x000fe20008010805 */
[----:B------:R-:W-:Y:S01]  /*2990*/  ISETP.GT.AND P1, PT, R21, 0x29, PT ;  /* 0x000000291500780c */ /* 0x000fe20003f24270 */
[----:B------:R-:W-:Y:S01]  /*29a0*/  MUFU.EX2 R9, R9 ;  /* 0x0000000900097308 */ /* 0x000fe20000000800 */
[----:B------:R-:W-:-:S02]  /*29b0*/  FMNMX.FTZ R7, R41, R30, !PT ;  /* 0x0000001e29077209 */ /* 0x000fc40007810000 */
[----:B------:R-:W-:Y:S02]  /*29c0*/  CS2R R90, SRZ ;  /* 0x00000000005a7805 */ /* 0x000fe4000001ff00 */
[----:B------:R-:W-:Y:S02]  /*29d0*/  FSEL R45, R45, -INF , P1 ;  /* 0xff8000002d2d7808 */ /* 0x000fe40000800000 */
[----:B------:R-:W-:Y:S01]  /*29e0*/  FMNMX.FTZ R30, R44, R7, !PT ;  /* 0x000000072c1e7209 */ /* 0x000fe20007810000 */
[--C-:B------:R-:W-:Y:S01]  /*29f0*/  FFMA.FTZ R7, R42, UR33, -R5.reuse ;  /* 0x000000212a077c23 */ /* 0x100fe20008010805 */
[----:B------:R-:W-:Y:S01]  /*2a00*/  ISETP.GT.AND P1, PT, R21, 0x31, PT ;  /* 0x000000311500780c */ /* 0x000fe20003f24270 */
[--C-:B------:R-:W-:Y:S01]  /*2a10*/  FFMA.FTZ R42, R66, UR33, -R5.reuse ;  /* 0x00000021422a7c23 */ /* 0x100fe20008010805 */
[----:B------:R-:W-:Y:S01]  /*2a20*/  FMNMX.FTZ R27, R45, R30, !PT ;  /* 0x0000001e2d1b7209 */ /* 0x000fe20007810000 */
[----:B------:R-:W-:Y:S01]  /*2a30*/  FFMA.FTZ R66, R87, UR33, -R5 ;  /* 0x0000002157427c23 */ /* 0x000fe20008010805 */
[----:B------:R-:W-:Y:S01]  /*2a40*/  FSEL R49, R49, -INF , P1 ;  /* 0xff80000031317808 */ /* 0x000fe20000800000 */
[----:B------:R0:W1:Y:S01]  /*2a50*/  MUFU.EX2 R2, R88 ;  /* 0x0000005800027308 */ /* 0x0000620000000800 */
[----:B------:R-:W-:-:S02]  /*2a60*/  FMNMX.FTZ R30, R48, R27, !PT ;  /* 0x0000001b301e7209 */ /* 0x000fc40007810000 */
[----:B------:R-:W-:Y:S02]  /*2a70*/  ISETP.GT.AND P1, PT, R21, 0x39, PT ;  /* 0x000000391500780c */ /* 0x000fe40003f24270 */
[----:B------:R-:W-:Y:S02]  /*2a80*/  FMNMX.FTZ R27, R49, R30, !PT ;  /* 0x0000001e311b7209 */ /* 0x000fe40007810000 */
[----:B------:R-:W-:Y:S01]  /*2a90*/  FSEL R53, R53, -INF , P1 ;  /* 0xff80000035357808 */ /* 0x000fe20000800000 */
[----:B------:R-:W2:Y:S01]  /*2aa0*/  MUFU.EX2 R11, R11 ;  /* 0x0000000b000b7308 */ /* 0x000ea20000000800 */
[----:B------:R-:W-:Y:S01]  /*2ab0*/  FMNMX.FTZ R30, R52, R27, !PT ;  /* 0x0000001b341e7209 */ /* 0x000fe20007810000 */
[--C-:B------:R-:W-:Y:S01]  /*2ac0*/  FFMA.FTZ R27, R46, UR33, -R5.reuse ;  /* 0x000000212e1b7c23 */ /* 0x100fe20008010805 */
[----:B------:R-:W-:Y:S01]  /*2ad0*/  ISETP.GT.AND P1, PT, R21, 0x41, PT ;  /* 0x000000411500780c */ /* 0x000fe20003f24270 */
[----:B------:R-:W-:Y:S01]  /*2ae0*/  FFMA.FTZ R46, R71, UR33, -R5 ;  /* 0x00000021472e7c23 */ /* 0x000fe20008010805 */
[----:B------:R-:W-:-:S02]  /*2af0*/  FMNMX.FTZ R31, R53, R30, !PT ;  /* 0x0000001e351f7209 */ /* 0x000fc40007810000 */
[----:B0-----:R-:W-:Y:S02]  /*2b00*/  CS2R R88, SRZ ;  /* 0x0000000000587805 */ /* 0x001fe4000001ff00 */
[----:B------:R-:W-:Y:S01]  /*2b10*/  FSEL R57, R57, -INF , P1 ;  /* 0xff80000039397808 */ /* 0x000fe20000800000 */
[----:B------:R-:W0:Y:S01]  /*2b20*/  MUFU.EX2 R6, R6 ;  /* 0x0000000600067308 */ /* 0x000e220000000800 */
[----:B------:R-:W-:Y:S02]  /*2b30*/  FMNMX.FTZ R30, R56, R31, !PT ;  /* 0x0000001f381e7209 */ /* 0x000fe40007810000 */
[----:B------:R-:W-:Y:S02]  /*2b40*/  ISETP.GT.AND P1, PT, R21, 0x49, PT ;  /* 0x000000491500780c */ /* 0x000fe40003f24270 */
[----:B------:R-:W-:Y:S02]  /*2b50*/  FMNMX.FTZ R31, R57, R30, !PT ;  /* 0x0000001e391f7209 */ /* 0x000fe40007810000 */
[----:B------:R-:W-:Y:S01]  /*2b60*/  FSEL R61, R61, -INF , P1 ;  /* 0xff8000003d3d7808 */ /* 0x000fe20000800000 */
[----:B------:R3:W-:Y:S01]  /*2b70*/  MUFU.EX2 R30, R35 ;  /* 0x00000023001e7308 */ /* 0x0007e20000000800 */
[----:B------:R-:W-:-:S02]  /*2b80*/  FMNMX.FTZ R20, R60, R31, !PT ;  /* 0x0000001f3c147209 */ /* 0x000fc40007810000 */
[----:B------:R-:W-:Y:S02]  /*2b90*/  ISETP.GT.AND P1, PT, R21, 0x51, PT ;  /* 0x000000511500780c */ /* 0x000fe40003f24270 */
[----:B------:R-:W-:Y:S02]  /*2ba0*/  FMNMX.FTZ R31, R61, R20, !PT ;  /* 0x000000143d1f7209 */ /* 0x000fe40007810000 */
[----:B------:R-:W-:Y:S01]  /*2bb0*/  FSEL R65, R65, -INF , P1 ;  /* 0xff80000041417808 */ /* 0x000fe20000800000 */
[----:B------:R4:W-:Y:S01]  /*2bc0*/  MUFU.EX2 R20, R50 ;  /* 0x0000003200147308 */ /* 0x0009e20000000800 */
[----:B------:R-:W-:Y:S01]  /*2bd0*/  FMNMX.FTZ R34, R64, R31, !PT ;  /* 0x0000001f40227209 */ /* 0x000fe20007810000 */
[--C-:B------:R-:W-:Y:S01]  /*2be0*/  FFMA.FTZ R31, R14, UR33, -R5.reuse ;  /* 0x000000210e1f7c23 */ /* 0x100fe20008010805 */
[----:B------:R-:W-:Y:S02]  /*2bf0*/  ISETP.GT.AND P1, PT, R21, 0x59, PT ;  /* 0x000000591500780c */ /* 0x000fe40003f24270 */
[----:B---3--:R-:W-:Y:S01]  /*2c00*/  FMNMX.FTZ R35, R65, R34, !PT ;  /* 0x0000002241237209 */ /* 0x008fe20007810000 */
[--C-:B------:R-:W-:Y:S01]  /*2c10*/  FFMA.FTZ R34, R54, UR33, -R5.reuse ;  /* 0x0000002136227c23 */ /* 0x100fe20008010805 */
[----:B------:R-:W-:Y:S01]  /*2c20*/  ISETP.GT.AND P2, PT, R21, 0x60, PT ;  /* 0x000000601500780c */ /* 0x000fe20003f44270 */
[--C-:B------:R-:W-:Y:S01]  /*2c30*/  FFMA.FTZ R54, R74, UR33, -R5.reuse ;  /* 0x000000214a367c23 */ /* 0x100fe20008010805 */
[----:B------:R-:W-:Y:S01]  /*2c40*/  FSEL R69, R69, -INF , P1 ;  /* 0xff80000045457808 */ /* 0x000fe20000800000 */
[----:B----4-:R-:W-:Y:S01]  /*2c50*/  FFMA.FTZ R50, R63, UR33, -R5 ;  /* 0x000000213f327c23 */ /* 0x010fe20008010805 */
[----:B------:R-:W-:Y:S01]  /*2c60*/  FMNMX.FTZ R14, R68, R35, !PT ;  /* 0x00000023440e7209 */ /* 0x000fe20007810000 */
[----:B------:R-:W3:Y:S01]  /*2c70*/  MUFU.EX2 R13, R13 ;  /* 0x0000000d000d7308 */ /* 0x000ee20000000800 */
[----:B------:R-:W-:-:S02]  /*2c80*/  ISETP.GT.AND P1, PT, R21, 0x61, PT ;  /* 0x000000611500780c */ /* 0x000fc40003f24270 */
[----:B------:R-:W-:Y:S02]  /*2c90*/  FSEL R72, R72, -INF , P2 ;  /* 0xff80000048487808 */ /* 0x000fe40001000000 */
[----:B------:R-:W-:Y:S02]  /*2ca0*/  FMNMX.FTZ R35, R69, R14, !PT ;  /* 0x0000000e45237209 */ /* 0x000fe40007810000 */
[----:B------:R-:W-:Y:S01]  /*2cb0*/  ISETP.GT.AND P2, PT, R21, 0x68, PT ;  /* 0x000000681500780c */ /* 0x000fe20003f44270 */
[----:B------:R-:W4:Y:S01]  /*2cc0*/  MUFU.EX2 R8, R8 ;  /* 0x0000000800087308 */ /* 0x000f220000000800 */
[----:B------:R-:W-:Y:S02]  /*2cd0*/  FSEL R73, R73, -INF , P1 ;  /* 0xff80000049497808 */ /* 0x000fe40000800000 */
[----:B------:R-:W-:Y:S01]  /*2ce0*/  FMNMX.FTZ R14, R72, R35, !PT ;  /* 0x00000023480e7209 */ /* 0x000fe20007810000 */
[----:B------:R-:W-:Y:S01]  /*2cf0*/  FFMA.FTZ R35, R12, UR33, -R5 ;  /* 0x000000210c237c23 */ /* 0x000fe20008010805 */
[----:B------:R-:W-:-:S02]  /*2d00*/  ISETP.GT.AND P1, PT, R21, 0x69, PT ;  /* 0x000000691500780c */ /* 0x000fc40003f24270 */
[----:B------:R-:W-:Y:S01]  /*2d10*/  FSEL R76, R76, -INF , P2 ;  /* 0xff8000004c4c7808 */ /* 0x000fe20001000000 */
[----:B------:R-:W-:Y:S01]  /*2d20*/  MUFU.EX2 R15, R15 ;  /* 0x0000000f000f7308 */ /* 0x000fe20000000800 */
[----:B------:R-:W-:Y:S02]  /*2d30*/  FMNMX.FTZ R39, R73, R14, !PT ;  /* 0x0000000e49277209 */ /* 0x000fe40007810000 */
[----:B------:R-:W-:Y:S02]  /*2d40*/  ISETP.GT.AND P2, PT, R21, 0x70, PT ;  /* 0x000000701500780c */ /* 0x000fe40003f44270 */
[----:B------:R-:W-:Y:S02]  /*2d50*/  FSEL R77, R77, -INF , P1 ;  /* 0xff8000004d4d7808 */ /* 0x000fe40000800000 */
[----:B------:R-:W-:Y:S01]  /*2d60*/  FMNMX.FTZ R12, R76, R39, !PT ;  /* 0x000000274c0c7209 */ /* 0x000fe20007810000 */
[----:B------:R-:W-:Y:S01]  /*2d70*/  MUFU.EX2 R10, R10 ;  /* 0x0000000a000a7308 */ /* 0x000fe20000000800 */
[----:B------:R-:W-:-:S02]  /*2d80*/  ISETP.GT.AND P1, PT, R21, 0x71, PT ;  /* 0x000000711500780c */ /* 0x000fc40003f24270 */
[----:B------:R-:W-:Y:S02]  /*2d90*/  FSEL R80, R80, -INF , P2 ;  /* 0xff80000050507808 */ /* 0x000fe40001000000 */
[----:B------:R-:W-:Y:S02]  /*2da0*/  FMNMX.FTZ R39, R77, R12, !PT ;  /* 0x0000000c4d277209 */ /* 0x000fe40007810000 */
[----:B------:R-:W-:Y:S01]  /*2db0*/  ISETP.GT.AND P2, PT, R21, 0x78, PT ;  /* 0x000000781500780c */ /* 0x000fe20003f44270 */
[----:B------:R-:W-:Y:S01]  /*2dc0*/  MUFU.EX2 R7, R7 ;  /* 0x0000000700077308 */ /* 0x000fe20000000800 */
[----:B------:R-:W-:Y:S02]  /*2dd0*/  FSEL R81, R81, -INF , P1 ;  /* 0xff80000051517808 */ /* 0x000fe40000800000 */
[----:B------:R-:W-:Y:S02]  /*2de0*/  FMNMX.FTZ R12, R80, R39, !PT ;  /* 0x00000027500c7209 */ /* 0x000fe40007810000 */
[----:B------:R-:W-:Y:S01]  /*2df0*/  ISETP.GT.AND P1, PT, R21, 0x79, PT ;  /* 0x000000791500780c */ /* 0x000fe20003f24270 */
[----:B------:R-:W-:Y:S01]  /*2e00*/  FFMA.FTZ R21, R4, UR33, -R5 ;  /* 0x0000002104157c23 */ /* 0x000fe20008010805 */
[----:B------:R-:W-:Y:S01]  /*2e10*/  FSEL R84, R84, -INF , P2 ;  /* 0xff80000054547808 */ /* 0x000fe20001000000 */
[----:B------:R-:W-:Y:S01]  /*2e20*/  MUFU.EX2 R26, R26 ;  /* 0x0000001a001a7308 */ /* 0x000fe20000000800 */
[----:B------:R-:W-:-:S02]  /*2e30*/  FMNMX.FTZ R39, R81, R12, !PT ;  /* 0x0000000c51277209 */ /* 0x000fc40007810000 */
[----:B------:R-:W-:Y:S02]  /*2e40*/  FSEL R85, R85, -INF , P1 ;  /* 0xff80000055557808 */ /* 0x000fe40000800000 */
[----:B------:R-:W-:Y:S01]  /*2e50*/  FMNMX.FTZ R4, R84, R39, !PT ;  /* 0x0000002754047209 */ /* 0x000fe20007810000 */
[----:B------:R-:W-:Y:S02]  /*2e60*/  FFMA.FTZ R39, R70, UR33, -R5 ;  /* 0x0000002146277c23 */ /* 0x000fe40008010805 */
[----:B------:R-:W-:Y:S01]  /*2e70*/  MUFU.EX2 R27, R27 ;  /* 0x0000001b001b7308 */ /* 0x000fe20000000800 */
[----:B------:R-:W-:-:S05]  /*2e80*/  FMNMX.FTZ R4, R85, R4, !PT ;  /* 0x0000000455047209 */ /* 0x000fca0007810000 */
[----:B------:R-:W5:Y:S02]  /*2e90*/  SHFL.BFLY PT, R51, R4, 0x2, 0x1f ;  /* 0x0c401f0004337f89 */ /* 0x000f6400000e0000 */
[----:B------:R-:W-:Y:S08]  /*2ea0*/  MUFU.EX2 R31, R31 ;  /* 0x0000001f001f7308 */ /* 0x000ff00000000800 */
[----:B------:R-:W-:Y:S08]  /*2eb0*/  MUFU.EX2 R34, R34 ;  /* 0x0000002200227308 */ /* 0x000ff00000000800 */
[----:B------:R-:W-:Y:S01]  /*2ec0*/  MUFU.EX2 R35, R35 ;  /* 0x0000002300237308 */ /* 0x000fe20000000800 */
[----:B-----5:R-:W-:Y:S01]  /*2ed0*/  FMNMX.FTZ R12, R4, R51, !PT ;  /* 0x00000033040c7209 */ /* 0x020fe20007810000 */
[----:B------:R-:W-:-:S06]  /*2ee0*/  FFMA.FTZ R51, R78, UR33, -R5 ;  /* 0x000000214e337c23 */ /* 0x000fcc0008010805 */
[----:B------:R-:W-:Y:S01]  /*2ef0*/  MUFU.EX2 R38, R38 ;  /* 0x0000002600267308 */ /* 0x000fe20000000800 */
[----:B------:R-:W5:Y:S07]  /*2f00*/  SHFL.BFLY PT, R63, R12, 0x1, 0x1f ;  /* 0x0c201f000c3f7f89 */ /* 0x000f6e00000e0000 */
[----:B------:R-:W-:Y:S08]  /*2f10*/  MUFU.EX2 R21, R21 ;  /* 0x0000001500157308 */ /* 0x000ff00000000800 */
[----:B------:R-:W-:Y:S08]  /*2f20*/  MUFU.EX2 R43, R43 ;  /* 0x0000002b002b7308 */ /* 0x000ff00000000800 */
[----:B------:R-:W-:Y:S01]  /*2f30*/  MUFU.EX2 R50, R50 ;  /* 0x0000003200327308 */ /* 0x000fe20000000800 */
[----:B-----5:R-:W-:Y:S01]  /*2f40*/  FMNMX.FTZ R4, R12, R63, !PT ;  /* 0x0000003f0c047209 */ /* 0x020fe20007810000 */
        /* <DEDUP_REMOVED lines=18> */
[----:B-1----:R-:W-:Y:S01]  /*3070*/  FADD.FTZ R56, R9, R2 ;  /* 0x0000000209387221 */ /* 0x002fe20000010000 */
[--C-:B------:R-:W-:Y:S01]  /*3080*/  FFMA.FTZ R37, R37, UR33, -R67.reuse ;  /* 0x0000002125257c23 */ /* 0x100fe20008010843 */
[--C-:B------:R-:W-:Y:S01]  /*3090*/  FFMA.FTZ R36, R44, UR33, -R67.reuse ;  /* 0x000000212c247c23 */ /* 0x100fe20008010843 */
[--C-:B------:R-:W-:Y:S01]  /*30a0*/  FFMA.FTZ R44, R52, UR33, -R67.reuse ;  /* 0x00000021342c7c23 */ /* 0x100fe20008010843 */
[----:B------:R-:W1:Y:S01]  /*30b0*/  MUFU.EX2 R12, R12 ;  /* 0x0000000c000c7308 */ /* 0x000e620000000800 */
[----:B--2---:R-:W-:Y:S01]  /*30c0*/  FADD.FTZ R71, R11, R56 ;  /* 0x000000380b477221 */ /* 0x004fe20000010000 */
[--C-:B------:R-:W-:Y:S01]  /*30d0*/  FFMA.FTZ R52, R64, UR33, -R67.reuse ;  /* 0x0000002140347c23 */ /* 0x100fe20008010843 */
[--C-:B------:R-:W-:Y:S01]  /*30e0*/  FFMA.FTZ R41, R41, UR33, -R67.reuse ;  /* 0x0000002129297c23 */ /* 0x100fe20008010843 */
[----:B------:R-:W-:Y:S01]  /*30f0*/  FFMA.FTZ R60, R60, UR33, -R67 ;  /* 0x000000213c3c7c23 */ /* 0x000fe20008010843 */
[----:B0-----:R-:W-:Y:S01]  /*3100*/  FADD.FTZ R64, R6, R71 ;  /* 0x0000004706407221 */ /* 0x001fe20000010000 */
[--C-:B------:R-:W-:Y:S01]  /*3110*/  FFMA.FTZ R45, R45, UR33, -R67.reuse ;  /* 0x000000212d2d7c23 */ /* 0x100fe20008010843 */
[--C-:B------:R-:W-:Y:S01]  /*3120*/  FFMA.FTZ R49, R49, UR33, -R67.reuse ;  /* 0x0000002131317c23 */ /* 0x100fe20008010843 */
[----:B------:R-:W0:Y:S01]  /*3130*/  MUFU.EX2 R14, R14 ;  /* 0x0000000e000e7308 */ /* 0x000e220000000800 */
[----:B---3--:R-:W-:Y:S01]  /*3140*/  FADD.FTZ R71, R13, R64 ;  /* 0x000000400d477221 */ /* 0x008fe20000010000 */
[----:B------:R-:W-:Y:S01]  /*3150*/  F2FP.F16.F32.PACK_AB R9, R2, R9 ;  /* 0x000000090209723e */ /* 0x000fe200000000ff */
[--C-:B------:R-:W-:Y:S01]  /*3160*/  FFMA.FTZ R53, R53, UR33, -R67.reuse ;  /* 0x0000002135357c23 */ /* 0x100fe20008010843 */
[----:B------:R-:W-:Y:S01]  /*3170*/  F2FP.F16.F32.PACK_AB R11, R6, R11 ;  /* 0x0000000b060b723e */ /* 0x000fe200000000ff */
[--C-:B------:R-:W-:Y:S01]  /*3180*/  FFMA.FTZ R57, R57, UR33, -R67.reuse ;  /* 0x0000002139397c23 */ /* 0x100fe20008010843 */
[----:B----4-:R-:W-:Y:S01]  /*3190*/  F2FP.F16.F32.PACK_AB R13, R8, R13 ;  /* 0x0000000d080d723e */ /* 0x010fe200000000ff */
[--C-:B------:R-:W-:Y:S01]  /*31a0*/  FFMA.FTZ R61, R61, UR33, -R67.reuse ;  /* 0x000000213d3d7c23 */ /* 0x100fe20008010843 */
        /* <DEDUP_REMOVED lines=14> */
[----:B------:R-:W-:-:S02]  /*3290*/  FFMA.FTZ R67, R85, UR33, -R67 ;  /* 0x0000002155437c23 */ /* 0x000fc40008010843 */
        /* <DEDUP_REMOVED lines=8> */
[----:B------:R2:W-:Y:S01]  /*3320*/  MUFU.EX2 R0, R60 ;  /* 0x0000003c00007308 */ /* 0x0005e20000000800 */
[----:B-1----:R-:W-:-:S07]  /*3330*/  FADD.FTZ R25, R37, R56 ;  /* 0x0000003825197221 */ /* 0x002fce0000010000 */
[----:B------:R-:W1:Y:S01]  /*3340*/  MUFU.EX2 R41, R41 ;  /* 0x0000002900297308 */ /* 0x000e620000000800 */
[----:B--2---:R-:W-:Y:S01]  /*3350*/  FADD.FTZ R60, R8, R71 ;  /* 0x00000047083c7221 */ /* 0x004fe20000010000 */
[----:B0-----:R-:W-:Y:S01]  /*3360*/  FADD.FTZ R2, R32, R25 ;  /* 0x0000001920027221 */ /* 0x001fe20000010000 */
[----:B------:R-:W-:Y:S02]  /*3370*/  F2FP.F16.F32.PACK_AB R8, R12, R5 ;  /* 0x000000050c08723e */ /* 0x000fe400000000ff */
[----:B------:R-:W-:Y:S01]  /*3380*/  FADD.FTZ R71, R15, R60 ;  /* 0x0000003c0f477221 */ /* 0x000fe20000010000 */
[----:B------:R-:W-:Y:S02]  /*3390*/  F2FP.F16.F32.PACK_AB R25, R26, R7 ;  /* 0x000000071a19723e */ /* 0x000fe400000000ff */
[----:B------:R-:W0:Y:S01]  /*33a0*/  MUFU.EX2 R36, R36 ;  /* 0x0000002400247308 */ /* 0x000e220000000800 */
[C---:B------:R-:W-:Y:S01]  /*33b0*/  FADD.FTZ R60, R10.reuse, R71 ;  /* 0x000000470a3c7221 */ /* 0x040fe20000010000 */
[----:B------:R-:W-:-:S02]  /*33c0*/  F2FP.F16.F32.PACK_AB R15, R10, R15 ;  /* 0x0000000f0a0f723e */ /* 0x000fc400000000ff */
[----:B------:R-:W-:Y:S01]  /*33d0*/  F2FP.F16.F32.PACK_AB R10, R29, R14 ;  /* 0x0000000e1d0a723e */ /* 0x000fe200000000ff */
[----:B------:R-:W-:Y:S01]  /*33e0*/  FADD.FTZ R71, R7, R60 ;  /* 0x0000003c07477221 */ /* 0x000fe20000010000 */
[----:B------:R-:W-:Y:S02]  /*33f0*/  F2FP.F16.F32.PACK_AB R12, R33, R24 ;  /* 0x00000018210c723e */ /* 0x000fe400000000ff */
[----:B------:R-:W2:Y:S01]  /*3400*/  MUFU.EX2 R45, R45 ;  /* 0x0000002d002d7308 */ /* 0x000ea20000000800 */
[----:B------:R-:W-:Y:S01]  /*3410*/  FADD.FTZ R6, R26, R71 ;  /* 0x000000471a067221 */ /* 0x000fe20000010000 */
[----:B-1----:R-:W-:Y:S01]  /*3420*/  FADD.FTZ R71, R41, R2 ;  /* 0x0000000229477221 */ /* 0x002fe20000010000 */
[----:B------:R1:W-:Y:S01]  /*3430*/  STSM.16.M88.4 [R16+0x21800], R8 ;  /* 0x0218000810007844 */ /* 0x0003e20000000200 */
[----:B------:R-:W-:Y:S01]  /*3440*/  F2FP.F16.F32.PACK_AB R14, R37, R28 ;  /* 0x0000001c250e723e */ /* 0x000fe200000000ff */
[----:B------:R-:W-:Y:S01]  /*3450*/  FADD.FTZ R75, R27, R6 ;  /* 0x000000061b4b7221 */ /* 0x000fe20000010000 */
[----:B------:R-:W-:-:S02]  /*3460*/  F2FP.F16.F32.PACK_AB R27, R30, R27 ;  /* 0x0000001b1e1b723e */ /* 0x000fc400000000ff */
[----:B------:R-:W3:Y:S01]  /*3470*/  MUFU.EX2 R40, R40 ;  /* 0x0000002800287308 */ /* 0x000ee20000000800 */
[----:B0-----:R-:W-:Y:S01]  /*3480*/  FADD.FTZ R2, R36, R71 ;  /* 0x0000004724027221 */ /* 0x001fe20000010000 */
[----:B------:R-:W-:Y:S01]  /*3490*/  FADD.FTZ R75, R30, R75 ;  /* 0x0000004b1e4b7221 */ /* 0x000fe20000010000 */
[----:B------:R-:W-:Y:S01]  /*34a0*/  F2FP.F16.F32.PACK_AB R24, R41, R32 ;  /* 0x000000202918723e */ /* 0x000fe200000000ff */
[----:B------:R0:W-:Y:S01]  /*34b0*/  STSM.16.M88.4 [R19], R12 ;  /* 0x0000000c13007844 */ /* 0x0001e20000000200 */
[----:B------:R-:W-:Y:S01]  /*34c0*/  F2FP.F16.F32.PACK_AB R29, R31, R20 ;  /* 0x000000141f1d723e */ /* 0x000fe200000000ff */
[----:B------:R-:W-:Y:S01]  /*34d0*/  FADD.FTZ R6, R20, R75 ;  /* 0x0000004b14067221 */ /* 0x000fe20000010000 */
[----:B------:R-:W-:Y:S01]  /*34e0*/  F2FP.F16.F32.PACK_AB R37, R47, R42 ;  /* 0x0000002a2f25723e */ /* 0x000fe200000000ff */
[----:B------:R-:W4:Y:S01]  /*34f0*/  MUFU.EX2 R49, R49 ;  /* 0x0000003100317308 */ /* 0x000f220000000800 */
[----:B--2---:R-:W-:Y:S01]  /*3500*/  FADD.FTZ R5, R45, R2 ;  /* 0x000000022d057221 */ /* 0x004fe20000010000 */
[----:B------:R-:W-:Y:S01]  /*3510*/  FADD.FTZ R7, R31, R6 ;  /* 0x000000061f077221 */ /* 0x000fe20000010000 */
[----:B------:R-:W-:-:S02]  /*3520*/  F2FP.F16.F32.PACK_AB R26, R45, R36 ;  /* 0x000000242d1a723e */ /* 0x000fc400000000ff */
[----:B------:R-:W-:Y:S01]  /*3530*/  F2FP.F16.F32.PACK_AB R31, R35, R34 ;  /* 0x00000022231f723e */ /* 0x000fe200000000ff */
[----:B------:R-:W-:Y:S01]  /*3540*/  FADD.FTZ R6, R34, R7 ;  /* 0x0000000722067221 */ /* 0x000fe20000010000 */
[----:B-1----:R-:W-:Y:S01]  /*3550*/  F2FP.F16.F32.PACK_AB R9, R21, R38 ;  /* 0x000000261509723e */ /* 0x002fe200000000ff */
[----:B------:R-:W1:Y:S01]  /*3560*/  MUFU.EX2 R44, R44 ;  /* 0x0000002c002c7308 */ /* 0x000e620000000800 */
[----:B---3--:R-:W-:Y:S01]  /*3570*/  FADD.FTZ R2, R40, R5 ;  /* 0x0000000528027221 */ /* 0x008fe20000010000 */
[----:B------:R-:W-:Y:S01]  /*3580*/  FADD.FTZ R7, R35, R6 ;  /* 0x0000000623077221 */ /* 0x000fe20000010000 */
[----:B------:R-:W-:Y:S01]  /*3590*/  F2FP.F16.F32.PACK_AB R11, R50, R43 ;  /* 0x0000002b320b723e */ /* 0x000fe200000000ff */
[----:B------:R0:W-:Y:S02]  /*35a0*/  STSM.16.M88.4 [R18], R24 ;  /* 0x0000001812007844 */ /* 0x0001e40000000200 */
[----:B------:R-:W-:Y:S02]  /*35b0*/  FADD.FTZ R6, R38, R7 ;  /* 0x0000000726067221 */ /* 0x000fe40000010000 */
[----:B------:R-:W2:Y:S01]  /*35c0*/  MUFU.EX2 R53, R53 ;  /* 0x0000003500357308 */ /* 0x000ea20000000800 */
[----:B----4-:R-:W-:Y:S01]  /*35d0*/  FADD.FTZ R5, R49, R2 ;  /* 0x0000000231057221 */ /* 0x010fe20000010000 */
[----:B------:R-:W-:Y:S01]  /*35e0*/  FADD.FTZ R6, R21, R6 ;  /* 0x0000000615067221 */ /* 0x000fe20000010000 */
[----:B------:R-:W-:-:S05]  /*35f0*/  F2FP.F16.F32.PACK_AB R28, R49, R40 ;  /* 0x00000028311c723e */ /* 0x000fca00000000ff */
[----:B------:R-:W3:Y:S01]  /*3600*/  MUFU.EX2 R48, R48 ;  /* 0x0000003000307308 */ /* 0x000ee20000000800 */
[----:B-1----:R-:W-:-:S07]  /*3610*/  FADD.FTZ R2, R44, R5 ;  /* 0x000000052c027221 */ /* 0x002fce0000010000 */
[----:B------:R-:W1:Y:S01]  /*3620*/  MUFU.EX2 R57, R57 ;  /* 0x0000003900397308 */ /* 0x000e620000000800 */
[C---:B--2---:R-:W-:Y:S01]  /*3630*/  FADD.FTZ R5, R53.reuse, R2 ;  /* 0x0000000235057221 */ /* 0x044fe20000010000 */
[----:B------:R-:W-:-:S05]  /*3640*/  F2FP.F16.F32.PACK_AB R30, R53, R44 ;  /* 0x0000002c351e723e */ /* 0x000fca00000000ff */
[----:B------:R0:W-:Y:S01]  /*3650*/  STSM.16.M88.4 [R17], R28 ;  /* 0x0000001c11007844 */ /* 0x0001e20000000200 */
[----:B------:R-:W2:Y:S01]  /*3660*/  MUFU.EX2 R61, R61 ;  /* 0x0000003d003d7308 */ /* 0x000ea20000000800 */
[----:B---3--:R-:W-:-:S07]  /*3670*/  FADD.FTZ R2, R48, R5 ;  /* 0x0000000530027221 */ /* 0x008fce0000010000 */
[----:B------:R-:W3:Y:S01]  /*3680*/  MUFU.EX2 R52, R52 ;  /* 0x0000003400347308 */ /* 0x000ee20000000800 */
[C---:B-1----:R-:W-:Y:S01]  /*3690*/  FADD.FTZ R5, R57.reuse, R2 ;  /* 0x0000000239057221 */ /* 0x042fe20000010000 */
[----:B------:R-:W-:-:S03]  /*36a0*/  F2FP.F16.F32.PACK_AB R8, R57, R48 ;  /* 0x000000303908723e */ /* 0x000fc600000000ff */
[----:B------:R-:W-:Y:S01]  /*36b0*/  FADD.FTZ R2, R0, R5 ;  /* 0x0000000500027221 */ /* 0x000fe20000010000 */
[----:B------:R-:W-:Y:S02]  /*36c0*/  FADD.FTZ R5, R43, R6 ;  /* 0x000000062b057221 */ /* 0x000fe40000010000 */
[----:B------:R-:W1:Y:S01]  /*36d0*/  MUFU.EX2 R65, R65 ;  /* 0x0000004100417308 */ /* 0x000e620000000800 */
[C---:B--2---:R-:W-:Y:S01]  /*36e0*/  FADD.FTZ R7, R61.reuse, R2 ;  /* 0x000000023d077221 */ /* 0x044fe20000010000 */
[----:B------:R-:W-:Y:S01]  /*36f0*/  FADD.FTZ R5, R50, R5 ;  /* 0x0000000532057221 */ /* 0x000fe20000010000 */
[----:B------:R-:W-:-:S03]  /*3700*/  F2FP.F16.F32.PACK_AB R10, R61, R0 ;  /* 0x000000003d0a723e */ /* 0x000fc600000000ff */
[----:B------:R-:W-:Y:S02]  /*3710*/  FADD.FTZ R6, R42, R5 ;  /* 0x000000052a067221 */ /* 0x000fe40000010000 */
[----:B------:R-:W2:Y:S01]  /*3720*/  MUFU.EX2 R68, R68 ;  /* 0x0000004400447308 */ /* 0x000ea20000000800 */
[----:B---3--:R-:W-:Y:S01]  /*3730*/  FADD.FTZ R2, R52, R7 ;  /* 0x0000000734027221 */ /* 0x008fe20000010000 */
[----:B------:R-:W-:Y:S01]  /*3740*/  FADD.FTZ R6, R47, R6 ;  /* 0x000000062f067221 */ /* 0x000fe20000010000 */
[----:B------:R0:W-:Y:S05]  /*3750*/  STSM.16.M88.4 [R16+0x27800], R8 ;  /* 0x0278000810007844 */ /* 0x0001ea0000000200 */
[----:B------:R-:W3:Y:S01]  /*3760*/  MUFU.EX2 R39, R39 ;  /* 0x0000002700277308 */ /* 0x000ee20000000800 */
[C---:B-1----:R-:W-:Y:S01]  /*3770*/  FADD.FTZ R5, R65.reuse, R2 ;  /* 0x0000000241057221 */ /* 0x042fe20000010000 */
[----:B------:R-:W-:-:S06]  /*3780*/  F2FP.F16.F32.PACK_AB R36, R65, R52 ;  /* 0x000000344124723e */ /* 0x000fcc00000000ff */
[----:B------:R-:W1:Y:S01]  /*3790*/  MUFU.EX2 R69, R69 ;  /* 0x0000004500457308 */ /* 0x000e620000000800 */
[----:B--2---:R-:W-:-:S07]  /*37a0*/  FADD.FTZ R2, R68, R5 ;  /* 0x0000000544027221 */ /* 0x004fce0000010000 */
[----:B------:R-:W2:Y:S01]  /*37b0*/  MUFU.EX2 R46, R46 ;  /* 0x0000002e002e7308 */ /* 0x000ea20000000800 */
[----:B---3--:R-:W-:-:S07]  /*37c0*/  FADD.FTZ R5, R39, R6 ;  /* 0x0000000627057221 */ /* 0x008fce0000010000 */
[----:B------:R-:W3:Y:S01]  /*37d0*/  MUFU.EX2 R72, R72 ;  /* 0x0000004800487308 */ /* 0x000ee20000000800 */
[C---:B-1----:R-:W-:Y:S01]  /*37e0*/  FADD.FTZ R7, R69.reuse, R2 ;  /* 0x0000000245077221 */ /* 0x042fe20000010000 */
[----:B------:R-:W-:-:S06]  /*37f0*/  F2FP.F16.F32.PACK_AB R38, R69, R68 ;  /* 0x000000444526723e */ /* 0x000fcc00000000ff */
[----:B------:R-:W1:Y:S01]  /*3800*/  MUFU.EX2 R54, R54 ;  /* 0x0000003600367308 */ /* 0x000e620000000800 */
[C---:B--2---:R-:W-:Y:S01]  /*3810*/  FADD.FTZ R5, R46.reuse, R5 ;  /* 0x000000052e057221 */ /* 0x044fe20000010000 */
[----:B------:R-:W-:-:S05]  /*3820*/  F2FP.F16.F32.PACK_AB R39, R46, R39 ;  /* 0x000000272e27723e */ /* 0x000fca00000000ff */
[----:B------:R0:W-:Y:S01]  /*3830*/  STSM.16.M88.4 [R22], R36 ;  /* 0x0000002416007844 */ /* 0x0001e20000000200 */
[----:B------:R-:W2:Y:S01]  /*3840*/  MUFU.EX2 R73, R73 ;  /* 0x0000004900497308 */ /* 0x000ea20000000800 */
[----:B---3--:R-:W-:-:S07]  /*3850*/  FADD.FTZ R0, R72, R7 ;  /* 0x0000000748007221 */ /* 0x008fce0000010000 */
[----:B------:R-:W3:Y:S01]  /*3860*/  MUFU.EX2 R76, R76 ;  /* 0x0000004c004c7308 */ /* 0x000ee20000000800 */
[----:B-1----:R-:W-:-:S07]  /*3870*/  FADD.FTZ R2, R54, R5 ;  /* 0x0000000536027221 */ /* 0x002fce0000010000 */
[----:B------:R-:W1:Y:S01]  /*3880*/  MUFU.EX2 R55, R55 ;  /* 0x0000003700377308 */ /* 0x000e620000000800 */
[C---:B--2---:R-:W-:Y:S01]  /*3890*/  FADD.FTZ R5, R73.reuse, R0 ;  /* 0x0000000049057221 */ /* 0x044fe20000010000 */
[----:B------:R-:W-:-:S06]  /*38a0*/  F2FP.F16.F32.PACK_AB R48, R73, R72 ;  /* 0x000000484930723e */ /* 0x000fcc00000000ff */
[----:B------:R-:W2:Y:S01]  /*38b0*/  MUFU.EX2 R77, R77 ;  /* 0x0000004d004d7308 */ /* 0x000ea20000000800 */
[----:B---3--:R-:W-:-:S07]  /*38c0*/  FADD.FTZ R0, R76, R5 ;  /* 0x000000054c007221 */ /* 0x008fce0000010000 */
[----:B------:R-:W3:Y:S01]  /*38d0*/  MUFU.EX2 R51, R51 ;  /* 0x0000003300337308 */ /* 0x000ee20000000800 */
[C---:B-1----:R-:W-:Y:S01]  /*38e0*/  FADD.FTZ R2, R55.reuse, R2 ;  /* 0x0000000237027221 */ /* 0x042fe20000010000 */
[----:B------:R-:W-:-:S06]  /*38f0*/  F2FP.F16.F32.PACK_AB R49, R55, R54 ;  /* 0x000000363731723e */ /* 0x000fcc00000000ff */
[----:B------:R-:W1:Y:S01]  /*3900*/  MUFU.EX2 R80, R80 ;  /* 0x0000005000507308 */ /* 0x000e620000000800 */
[C---:B--2---:R-:W-:Y:S01]  /*3910*/  FADD.FTZ R7, R77.reuse, R0 ;  /* 0x000000004d077221 */ /* 0x044fe20000010000 */
[----:B------:R-:W-:-:S06]  /*3920*/  F2FP.F16.F32.PACK_AB R50, R77, R76 ;  /* 0x0000004c4d32723e */ /* 0x000fcc00000000ff */
[----:B------:R-:W2:Y:S01]  /*3930*/  MUFU.EX2 R58, R58 ;  /* 0x0000003a003a7308 */ /* 0x000ea20000000800 */
[----:B---3--:R-:W-:-:S07]  /*3940*/  FADD.FTZ R5, R51, R2 ;  /* 0x0000000233057221 */ /* 0x008fce0000010000 */
[----:B------:R-:W3:Y:S01]  /*3950*/  MUFU.EX2 R81, R81 ;  /* 0x0000005100517308 */ /* 0x000ee20000000800 */
[----:B-1----:R-:W-:-:S07]  /*3960*/  FADD.FTZ R2, R80, R7 ;  /* 0x0000000750027221 */ /* 0x002fce0000010000 */
[----:B------:R-:W1:Y:S01]  /*3970*/  MUFU.EX2 R59, R59 ;  /* 0x0000003b003b7308 */ /* 0x000e620000000800 */
[C---:B--2---:R-:W-:Y:S01]  /*3980*/  F2FP.F16.F32.PACK_AB R51, R58.reuse, R51 ;  /* 0x000000333a33723e */ /* 0x044fe200000000ff */
[----:B------:R-:W-:-:S04]  /*3990*/  FADD.FTZ R0, R58, R5 ;  /* 0x000000053a007221 */ /* 0x000fc80000010000 */
[----:B------:R0:W-:Y:S02]  /*39a0*/  STSM.16.M88.4 [R18+0x6000], R48 ;  /* 0x0060003012007844 */ /* 0x0001e40000000200 */
[----:B------:R-:W2:Y:S01]  /*39b0*/  MUFU.EX2 R62, R62 ;  /* 0x0000003e003e7308 */ /* 0x000ea20000000800 */
[C---:B---3--:R-:W-:Y:S01]  /*39c0*/  FADD.FTZ R7, R81.reuse, R2 ;  /* 0x0000000251077221 */ /* 0x048fe20000010000 */
[----:B------:R-:W-:-:S06]  /*39d0*/  F2FP.F16.F32.PACK_AB R80, R81, R80 ;  /* 0x000000505150723e */ /* 0x000fcc00000000ff */
[----:B------:R-:W-:Y:S01]  /*39e0*/  MUFU.EX2 R63, R63 ;  /* 0x0000003f003f7308 */ /* 0x000fe20000000800 */
[----:B-1----:R-:W-:-:S07]  /*39f0*/  FADD.FTZ R5, R59, R0 ;  /* 0x000000003b057221 */ /* 0x002fce0000010000 */
[----:B------:R-:W1:Y:S01]  /*3a00*/  MUFU.EX2 R66, R66 ;  /* 0x0000004200427308 */ /* 0x000e620000000800 */
[C---:B--2---:R-:W-:Y:S01]  /*3a10*/  F2FP.F16.F32.PACK_AB R81, R62.reuse, R59 ;  /* 0x0000003b3e51723e */ /* 0x044fe200000000ff */
[----:B------:R-:W-:-:S06]  /*3a20*/  FADD.FTZ R0, R62, R5 ;  /* 0x000000053e007221 */ /* 0x000fcc0000010000 */
[----:B------:R-:W2:Y:S08]  /*3a30*/  MUFU.EX2 R84, R84 ;  /* 0x0000005400547308 */ /* 0x000eb00000000800 */
[----:B------:R-:W3:Y:S01]  /*3a40*/  MUFU.EX2 R67, R67 ;  /* 0x0000004300437308 */ /* 0x000ee20000000800 */
[----:B-1----:R-:W-:Y:S01]  /*3a50*/  F2FP.F16.F32.PACK_AB R83, R66, R63 ;  /* 0x0000003f4253723e */ /* 0x002fe200000000ff */
[----:B------:R-:W-:-:S04]  /*3a60*/  FADD.FTZ R63, R63, R0 ;  /* 0x000000003f3f7221 */ /* 0x000fc80000010000 */
[----:B------:R-:W-:Y:S01]  /*3a70*/  FADD.FTZ R0, R66, R63 ;  /* 0x0000003f42007221 */ /* 0x000fe20000010000 */
[----:B--2---:R-:W-:Y:S01]  /*3a80*/  FADD.FTZ R2, R84, R7 ;  /* 0x0000000754027221 */ /* 0x004fe20000010000 */
[----:B---3--:R-:W-:-:S03]  /*3a90*/  F2FP.F16.F32.PACK_AB R82, R67, R84 ;  /* 0x000000544352723e */ /* 0x008fc600000000ff */
[----:B------:R-:W-:Y:S02]  /*3aa0*/  FADD.FTZ R2, R67, R2 ;  /* 0x0000000243027221 */ /* 0x000fe40000010000 */
[----:B------:R0:W-:Y:S01]  /*3ab0*/  STSM.16.M88.4 [R17+0x6000], R80 ;  /* 0x0060005011007844 */ /* 0x0001e20000000200 */
[----:B------:R1:W-:Y:S06]  /*3ac0*/  MEMBAR.ALL.CTA ;  /* 0x0000000000007992 */ /* 0x0003ec0000008000 */
[----:B-1----:R-:W1:Y:S02]  /*3ad0*/  FENCE.VIEW.ASYNC.S ;  /* 0x00000000000073c6 */ /* 0x002e640000000000 */
[----:B-1----:R-:W-:Y:S01]  /*3ae0*/  NOP ;  /* 0x0000000000007918 */ /* 0x002fe20000000000 */
[----:B------:R-:W-:Y:S05]  /*3af0*/  @!P1 BRA `(.L_x_1877) ;  /* 0x0000002800b09947 */ /* 0x000fea0003800000 */
[----:B------:R-:W-:Y:S01]  /*3b00*/  IMAD.MOV.U32 R6, RZ, RZ, R3 ;  /* 0x000000ffff067224 */ /* 0x000fe200078e0003 */
[----:B------:R-:W-:Y:S01]  /*3b10*/  UMOV UR28, UR45 ;  /* 0x0000002d001c7c82 */ /* 0x000fe20008000000 */
[----:B------:R-:W-:Y:S01]  /*3b20*/  IMAD.MOV.U32 R5, RZ, RZ, R4 ;  /* 0x000000ffff057224 */ /* 0x000fe200078e0004 */
[----:B------:R-:W-:Y:S01]  /*3b30*/  UMOV UR52, UR44 ;  /* 0x0000002c00347c82 */ /* 0x000fe20008000000 */
[----:B------:R-:W-:Y:S01]  /*3b40*/  IMAD.MOV.U32 R135, RZ, RZ, RZ ;  /* 0x000000ffff877224 */ /* 0x000fe200078e00ff */
[----:B------:R-:W-:Y:S01]  /*3b50*/  ULDC UR34, c[0x0][0x288] ;  /* 0x0000a20000227ab9 */ /* 0x000fe20000000800 */
[----:B------:R-:W-:-:S05]  /*3b60*/  ULDC UR33, c[0x0][0x988] ;  /* 0x0002620000217ab9 */ /* 0x000fca0000000800 */
.L_x_1888:
[----:B------:R-:W-:Y:S01]  /*3b70*/  ISETP.NE.AND P2, PT, RZ, UR37, PT ;  /* 0x00000025ff007c0c */ /* 0x000fe2000bf45270 */
[----:B------:R-:W-:-:S04]  /*3b80*/  UISETP.NE.AND UP0, UPT, UR52, 0x1, UPT ;  /* 0x000000013400788c */ /* 0x000fc8000bf05270 */
[----:B------:R-:W-:-:S04]  /*3b90*/  USEL UR45, URZ, 0x1, UP0 ;  /* 0x000000013f2d7887 */ /* 0x000fc80008000000 */
[----:B------:R-:W-:-:S04]  /*3ba0*/  ULOP3.LUT UR45, UR28, UR45, URZ, 0x3c, !UPT ;  /* 0x0000002d1c2d7292 */ /* 0x000fc8000f8e3c3f */
[----:B------:R-:W-:Y:S08]  /*3bb0*/  @P2 BRA `(.L_x_1878) ;  /* 0x0000000000382947 */ /* 0x000ff00003800000 */
[----:B------:R-:W-:Y:S05]  /*3bc0*/  @!P0 BRA `(.L_x_1879) ;  /* 0x0000000000048947 */ /* 0x000fea0003800000 */
[----:B------:R-:W-:Y:S01]  /*3bd0*/  BPT.TRAP 0x1 ;  /* 0x000000040000795c */ /* 0x000fe20000300000 */
.L_x_1879:
        /* <DEDUP_REMOVED lines=9> */
.L_x_1880:
[----:B--2---:R-:W-:Y:S05]  /*3c70*/  @P1 BRA `(.L_x_1878) ;  /* 0x0000000000081947 */ /* 0x004fea0003800000 */
[----:B------:R-:W2:Y:S02]  /*3c80*/  SYNCS.PHASECHK.TRANS64.TRYWAIT P1, [UR6+0x2d830], R3 ;  /* 0x02d83003ff0075a7 */ /* 0x000ea40008020146 */
[----:B--2---:R-:W-:Y:S05]  /*3c90*/  @!P1 BRA `(.L_x_1881) ;  /* 0x000000ac00bc9947 */ /* 0x004fea0003800000 */
.L_x_1878:
        /* <DEDUP_REMOVED lines=17> */
[----:B-1----:R-:W-:-:S05]  /*3db0*/  VIADD R3, R4, 0x8 ;  /* 0x0000000804037836 */ /* 0x002fca0000000000 */
        /* <DEDUP_REMOVED lines=22> */
.L_x_1883:
[----:B------:R-:W-:Y:S01]  /*3f20*/  ULEA UR6, UR52, UR40, 0x3 ;  /* 0x0000002834067291 */ /* 0x000fe2000f8e183f */
[----:B------:R-:W-:-:S05]  /*3f30*/  IMAD.U32 R3, RZ, RZ, UR28 ;  /* 0x0000001cff037e24 */ /* 0x000fca000f8e00ff */
[----:B------:R-:W-:-:S04]  /*3f40*/  SHF.L.U32 R3, R3, 0x1f, RZ ;  /* 0x0000001f03037819 */ /* 0x000fc800000006ff */
[----:B------:R0:W1:Y:S01]  /*3f50*/  SYNCS.PHASECHK.TRANS64.TRYWAIT P1, [UR6+0x2d850], R3 ;  /* 0x02d85003ff0075a7 */ /* 0x0000620008020146 */
[----:B------:R-:W-:Y:S05]  /*3f60*/  @!P0 BRA `(.L_x_1884) ;  /* 0x0000000000048947 */ /* 0x000fea0003800000 */
[----:B------:R-:W-:Y:S01]  /*3f70*/  BPT.TRAP 0x1 ;  /* 0x000000040000795c */ /* 0x000fe20000300000 */
.L_x_1884:
[----:B-1----:R-:W-:Y:S05]  /*3f80*/  @P1 BRA `(.L_x_1882) ;  /* 0x0000000000081947 */ /* 0x002fea0003800000 */
[----:B------:R-:W1:Y:S02]  /*3f90*/  SYNCS.PHASECHK.TRANS64.TRYWAIT P1, [UR6+0x2d850], R3 ;  /* 0x02d85003ff0075a7 */ /* 0x000e640008020146 */
[----:B-1----:R-:W-:Y:S05]  /*3fa0*/  @!P1 BRA `(.L_x_1885) ;  /* 0x000000ac00109947 */ /* 0x002fea0003800000 */
.L_x_1882:
        /* <DEDUP_REMOVED lines=70> */
.L_x_1886:
[----:B------:R-:W-:Y:S01]  /*4410*/  UISETP.NE.AND UP0, UPT, UR49, URZ, UPT ;  /* 0x0000003f3100728c */ /* 0x000fe2000bf05270 */
[----:B------:R-:W-:Y:S01]  /*4420*/  VIADD R4, R136, UR39 ;  /* 0x0000002788047c36 */ /* 0x000fe20008000000 */
[----:B------:R-:W1:Y:S01]  /*4430*/  LDC R10, c[0x0][0x2f0] ;  /* 0x0000bc00ff0a7b82 */ /* 0x000e620000000800 */
[----:B------:R-:W-:-:S03]  /*4440*/  IMAD.MOV.U32 R12, RZ, RZ, -0x2 ;  /* 0xfffffffeff0c7424 */ /* 0x000fc600078e00ff */
[----:B------:R-:W-:Y:S02]  /*4450*/  PLOP3.LUT P1, PT, PT, PT, UP0, 0x80, 0x0 ;  /* 0x000000000000781c */ /* 0x000fe40003f2f008 */
[----:B------:R-:W-:-:S03]  /*4460*/  PLOP3.LUT P2, PT, PT, PT, UP0, 0x80, 0x0 ;  /* 0x000000000000781c */ /* 0x000fc60003f4f008 */
[----:B------:R-:W-:-:S08]  /*4470*/  @UP0 ULDC UR6, c[0x0][0x44c] ;  /* 0x0001130000060ab9 */ /* 0x000fd00000000800 */
[----:B0-----:R-:W-:Y:S01]  /*4480*/  @P1 IMAD.HI.U32 R3, R4, UR6, RZ ;  /* 0x0000000604031c27 */ /* 0x001fe2000f8e00ff */
[----:B------:R-:W-:-:S04]  /*4490*/  @UP0 ULDC UR6, c[0x0][0x450] ;  /* 0x0001140000060ab9 */ /* 0x000fc80000000800 */
[----:B------:R-:W-:Y:S01]  /*44a0*/  @P2 SHF.R.U32.HI R4, RZ, UR6, R3 ;  /* 0x00000006ff042c19 */ /* 0x000fe20008011603 */
[----:B------:R-:W-:Y:S02]  /*44b0*/  UMOV UR6, 0xffffff80 ;  /* 0xffffff8000067882 */ /* 0x000fe40000000000 */
[----:B------:R-:W-:Y:S02]  /*44c0*/  UIMAD UR6, UR53, UR6, 0x1 ;  /* 0x00000001350674a4 */ /* 0x000fe4000f8e0206 */
[----:B------:R-:W0:Y:S04]  /*44d0*/  SHFL.IDX PT, R8, R4, RZ, 0x1c1f ;  /* 0x001c1fff04087589 */ /* 0x000e2800000e0000 */
[----:B------:R-:W-:Y:S01]  /*44e0*/  IMAD R3, R23, R12, UR6 ;  /* 0x0000000617037e24 */ /* 0x000fe2000f8e020c */
[----:B------:R-:W-:-:S03]  /*44f0*/  ULEA UR6, UR44, UR40, 0x3 ;  /* 0x000000282c067291 */ /* 0x000fc6000f8e183f */
[----:B-1----:R-:W-:Y:S01]  /*4500*/  IMAD R3, R10, UR48, R3 ;  /* 0x000000300a037c24 */ /* 0x002fe2000f8e0203 */
[----:B------:R-:W-:Y:S01]  /*4510*/  UIADD3 UR6, UR6, 0x2d840, URZ ;  /* 0x0002d84006067890 */ /* 0x000fe2000fffe03f */
[----:B------:R-:W1:Y:S03]  /*4520*/  SHFL.IDX PT, R10, R4, 0x1, 0x1c1f ;  /* 0x003c1f00040a7f89 */ /* 0x000e6600000e0000 */
[----:B------:R-:W-:-:S09]  /*4530*/  UPRMT UR6, UR41, 0x654, UR6 ;  /* 0x0000065429067896 */ /* 0x000fd20008000006 */
[----:B------:R-:W-:Y:S01]  /*4540*/  SYNCS.ARRIVE.TRANS64.RED.A1T0 RZ, [UR6], RZ ;  /* 0x000000ffffff79a7 */ /* 0x000fe20008100406 */
[----:B0-----:R-:W-:-:S04]  /*4550*/  IADD3 R7, R8, -UR34, R3 ;  /* 0x8000002208077c10 */ /* 0x001fc8000fffe003 */
[C---:B------:R-:W-:Y:S02]  /*4560*/  ISETP.GT.AND P1, PT, R7.reuse, RZ, PT ;  /* 0x000000ff0700720c */ /* 0x040fe40003f24270 */
[C---:B------:R-:W-:Y:S02]  /*4570*/  ISETP.GT.AND P2, PT, R7.reuse, 0x1, PT ;  /* 0x000000010700780c */ /* 0x040fe40003f44270 */
[----:B------:R-:W-:Y:S02]  /*4580*/  FSEL R24, R24, -INF , P1 ;  /* 0xff80000018187808 */ /* 0x000fe40000800000 */
        /* <DEDUP_REMOVED lines=90> */
[----:B------:R-:W-:Y:S02]  /*4b30*/  FSEL R85, R85, -INF , P2 ;  /* 0xff80000055557808 */ /* 0x000fe40001000000 */
[----:B------:R-:W-:Y:S02]  /*4b40*/  FMNMX.FTZ R8, R84, R7, !PT ;  /* 0x0000000754087209 */ /* 0x000fe40007810000 */
[----:B-1----:R-:W-:-:S02]  /*4b50*/  IADD3 R3, R10, -UR34, R3 ;  /* 0x800000220a037c10 */ /* 0x002fc4000fffe003 */
[----:B------:R-:W-:Y:S02]  /*4b60*/  FMNMX.FTZ R9, R85, R8, !PT ;  /* 0x0000000855097209 */ /* 0x000fe40007810000 */
[C---:B------:R-:W-:Y:S02]  /*4b70*/  ISETP.GT.AND P2, PT, R3.reuse, RZ, PT ;  /* 0x000000ff0300720c */ /* 0x040fe40003f44270 */
[C---:B------:R-:W-:Y:S01]  /*4b80*/  ISETP.GT.AND P3, PT, R3.reuse, 0x1, PT ;  /* 0x000000010300780c */ /* 0x040fe20003f64270 */
[----:B------:R-:W0:Y:S01]  /*4b90*/  SHFL.BFLY PT, R8, R9, 0x2, 0x1f ;  /* 0x0c401f0009087f89 */ /* 0x000e2200000e0000 */
[----:B------:R-:W-:Y:S02]  /*4ba0*/  FSEL R26, R26, -INF , P2 ;  /* 0xff8000001a1a7808 */ /* 0x000fe40001000000 */
[----:B------:R-:W-:Y:S02]  /*4bb0*/  ISETP.GT.AND P2, PT, R3, 0x8, PT ;  /* 0x000000080300780c */ /* 0x000fe40003f44270 */
[----:B------:R-:W-:-:S02]  /*4bc0*/  FSEL R27, R27, -INF , P3 ;  /* 0xff8000001b1b7808 */ /* 0x000fc40001800000 */
[----:B------:R-:W-:Y:S02]  /*4bd0*/  FMNMX.FTZ R12, R26, R6, !PT ;  /* 0x000000061a0c7209 */ /* 0x000fe40007810000 */
[----:B------:R-:W-:Y:S02]  /*4be0*/  ISETP.GT.AND P3, PT, R3, 0x9, PT ;  /* 0x000000090300780c */ /* 0x000fe40003f64270 */
[----:B------:R-:W-:Y:S02]  /*4bf0*/  FSEL R30, R30, -INF , P2 ;  /* 0xff8000001e1e7808 */ /* 0x000fe40001000000 */
[----:B------:R-:W-:Y:S02]  /*4c00*/  FMNMX.FTZ R13, R27, R12, !PT ;  /* 0x0000000c1b0d7209 */ /* 0x000fe40007810000 */
[----:B------:R-:W-:Y:S02]  /*4c10*/  ISETP.GT.AND P2, PT, R3, 0x10, PT ;  /* 0x000000100300780c */ /* 0x000fe40003f44270 */
[----:B------:R-:W-:-:S02]  /*4c20*/  FSEL R31, R31, -INF , P3 ;  /* 0xff8000001f1f7808 */ /* 0x000fc40001800000 */
[----:B------:R-:W-:Y:S02]  /*4c30*/  FMNMX.FTZ R12, R30, R13, !PT ;  /* 0x0000000d1e0c7209 */ /* 0x000fe40007810000 */
[----:B------:R-:W-:Y:S02]  /*4c40*/  ISETP.GT.AND P3, PT, R3, 0x11, PT ;  /* 0x000000110300780c */ /* 0x000fe40003f64270 */
[----:B------:R-:W-:Y:S02]  /*4c50*/  FSEL R34, R34, -INF , P2 ;  /* 0xff80000022227808 */ /* 0x000fe40001000000 */
[----:B0-----:R-:W-:Y:S02]  /*4c60*/  FMNMX.FTZ R11, R9, R8, !PT ;  /* 0x00000008090b7209 */ /* 0x001fe40007810000 */
[----:B------:R-:W-:Y:S02]  /*4c70*/  FMNMX.FTZ R13, R31, R12, !PT ;  /* 0x0000000c1f0d7209 */ /* 0x000fe40007810000 */
[----:B------:R-:W-:Y:S01]  /*4c80*/  ISETP.GT.AND P2, PT, R3, 0x18, PT ;  /* 0x000000180300780c */ /* 0x000fe20003f44270 */
[----:B------:R-:W0:Y:S01]  /*4c90*/  SHFL.BFLY PT, R8, R11, 0x1, 0x1f ;  /* 0x0c201f000b087f89 */ /* 0x000e2200000e0000 */
        /* <DEDUP_REMOVED lines=10> */
[----:B------:R-:W-:Y:S02]  /*4d40*/  FMNMX.FTZ R15, R39, R14, !PT ;  /* 0x0000000e270f7209 */ /* 0x000fe40007810000 */
[----:B------:R-:W-:Y:S02]  /*4d50*/  ISETP.GT.AND P2, PT, R3, 0x28, PT ;  /* 0x000000280300780c */ /* 0x000fe40003f44270 */
[----:B0-----:R-:W-:-:S02]  /*4d60*/  FMNMX.FTZ R4, R11, R8, !PT ;  /* 0x000000080b047209 */ /* 0x001fc40007810000 */
[----:B------:R-:W-:Y:S02]  /*4d70*/  FSEL R43, R43, -INF , P3 ;  /* 0xff8000002b2b7808 */ /* 0x000fe40001800000 */
[----:B------:R-:W-:Y:S01]  /*4d80*/  FMNMX.FTZ R20, R42, R15, !PT ;  /* 0x0000000f2a147209 */ /* 0x000fe20007810000 */
[----:B------:R-:W-:Y:S01]  /*4d90*/  FMUL.FTZ R7, R4, UR33 ;  /* 0x0000002104077c20 */ /* 0x000fe20008410000 */
[----:B------:R-:W-:Y:S02]  /*4da0*/  ISETP.GT.AND P3, PT, R3, 0x29, PT ;  /* 0x000000290300780c */ /* 0x000fe40003f64270 */
[----:B------:R-:W-:Y:S02]  /*4db0*/  FSEL R46, R46, -INF , P2 ;  /* 0xff8000002e2e7808 */ /* 0x000fe40001000000 */
[----:B------:R-:W-:Y:S02]  /*4dc0*/  FMNMX.FTZ R21, R43, R20, !PT ;  /* 0x000000142b157209 */ /* 0x000fe40007810000 */
[----:B------:R-:W-:-:S02]  /*4dd0*/  FSETP.NEU.FTZ.AND P1, PT, R4, -INF , PT ;  /* 0xff8000000400780b */ /* 0x000fc40003f3d000 */
[----:B------:R-:W-:Y:S02]  /*4de0*/  ISETP.GT.AND P2, PT, R3, 0x30, PT ;  /* 0x000000300300780c */ /* 0x000fe40003f44270 */
[----:B------:R-:W-:Y:S02]  /*4df0*/  FSEL R47, R47, -INF , P3 ;  /* 0xff8000002f2f7808 */ /* 0x000fe40001800000 */
[----:B------:R-:W-:Y:S02]  /*4e00*/  FMNMX.FTZ R20, R46, R21, !PT ;  /* 0x000000152e147209 */ /* 0x000fe40007810000 */
[----:B------:R-:W-:Y:S02]  /*4e10*/  FSEL R7, R7, RZ, P1 ;  /* 0x000000ff07077208 */ /* 0x000fe40000800000 */
[----:B------:R-:W-:Y:S02]  /*4e20*/  ISETP.GT.AND P3, PT, R3, 0x31, PT ;  /* 0x000000310300780c */ /* 0x000fe40003f64270 */
[----:B------:R-:W-:Y:S01]  /*4e30*/  FSEL R50, R50, -INF , P2 ;  /* 0xff80000032327808 */ /* 0x000fe20001000000 */
[--C-:B------:R-:W-:Y:S01]  /*4e40*/  FFMA.FTZ R8, R24, UR33, -R7.reuse ;  /* 0x0000002118087c23 */ /* 0x100fe20008010807 */
[----:B------:R-:W-:Y:S01]  /*4e50*/  FMNMX.FTZ R21, R47, R20, !PT ;  /* 0x000000142f157209 */ /* 0x000fe20007810000 */
[--C-:B------:R-:W-:Y:S01]  /*4e60*/  FFMA.FTZ R9, R25, UR33, -R7.reuse ;  /* 0x0000002119097c23 */ /* 0x100fe20008010807 */
[----:B------:R-:W-:Y:S01]  /*4e70*/  ISETP.GT.AND P2, PT, R3, 0x38, PT ;  /* 0x000000380300780c */ /* 0x000fe20003f44270 */
[--C-:B------:R-:W-:Y:S01]  /*4e80*/  FFMA.FTZ R10, R28, UR33, -R7.reuse ;  /* 0x000000211c0a7c23 */ /* 0x100fe20008010807 */
[----:B------:R-:W-:Y:S01]  /*4e90*/  FSEL R51, R51, -INF , P3 ;  /* 0xff80000033337808 */ /* 0x000fe20001800000 */
[--C-:B------:R-:W-:Y:S01]  /*4ea0*/  FFMA.FTZ R11, R29, UR33, -R7.reuse ;  /* 0x000000211d0b7c23 */ /* 0x100fe20008010807 */
[----:B------:R-:W-:Y:S01]  /*4eb0*/  FMNMX.FTZ R24, R50, R21, !PT ;  /* 0x0000001532187209 */ /* 0x000fe20007810000 */
[--C-:B------:R-:W-:Y:S01]  /*4ec0*/  FFMA.FTZ R32, R32, UR33, -R7.reuse ;  /* 0x0000002120207c23 */ /* 0x100fe20008010807 */
[----:B------:R-:W-:Y:S01]  /*4ed0*/  ISETP.GT.AND P3, PT, R3, 0x39, PT ;  /* 0x000000390300780c */ /* 0x000fe20003f64270 */
[--C-:B------:R-:W-:Y:S01]  /*4ee0*/  FFMA.FTZ R13, R33, UR33, -R7.reuse ;  /* 0x00000021210d7c23 */ /* 0x100fe20008010807 */
[----:B------:R-:W-:Y:S01]  /*4ef0*/  FSEL R54, R54, -INF , P2 ;  /* 0xff80000036367808 */ /* 0x000fe20001000000 */
[----:B------:R0:W-:Y:S01]  /*4f00*/  MUFU.EX2 R12, R32 ;  /* 0x00000020000c7308 */ /* 0x0001e20000000800 */
[----:B------:R-:W-:Y:S01]  /*4f10*/  FMNMX.FTZ R25, R51, R24, !PT ;  /* 0x0000001833197209 */ /* 0x000fe20007810000 */
[--C-:B------:R-:W-:Y:S01]  /*4f20*/  FFMA.FTZ R36, R36, UR33, -R7.reuse ;  /* 0x0000002124247c23 */ /* 0x100fe20008010807 */
[----:B------:R-:W-:Y:S01]  /*4f30*/  ISETP.GT.AND P2, PT, R3, 0x40, PT ;  /* 0x000000400300780c */ /* 0x000fe20003f44270 */
[--C-:B------:R-:W-:Y:S01]  /*4f40*/  FFMA.FTZ R15, R37, UR33, -R7.reuse ;  /* 0x00000021250f7c23 */ /* 0x100fe20008010807 */
[----:B------:R-:W-:Y:S01]  /*4f50*/  FSEL R55, R55, -INF , P3 ;  /* 0xff80000037377808 */ /* 0x000fe20001800000 */
[--C-:B------:R-:W-:Y:S01]  /*4f60*/  FFMA.FTZ R40, R40, UR33, -R7.reuse ;  /* 0x0000002128287c23 */ /* 0x100fe20008010807 */
[----:B------:R-:W-:Y:S01]  /*4f70*/  FMNMX.FTZ R24, R54, R25, !PT ;  /* 0x0000001936187209 */ /* 0x000fe20007810000 */
[----:B------:R1:W-:Y:S01]  /*4f80*/  MUFU.EX2 R14, R36 ;  /* 0x00000024000e7308 */ /* 0x0003e20000000800 */
[----:B------:R-:W-:Y:S01]  /*4f90*/  ISETP.GT.AND P3, PT, R3, 0x41, PT ;  /* 0x000000410300780c */ /* 0x000fe20003f64270 */
[--C-:B------:R-:W-:Y:S01]  /*4fa0*/  FFMA.FTZ R44, R44, UR33, -R7.reuse ;  /* 0x000000212c2c7c23 */ /* 0x100fe20008010807 */
[----:B------:R-:W-:Y:S01]  /*4fb0*/  FSEL R58, R58, -INF , P2 ;  /* 0xff8000003a3a7808 */ /* 0x000fe20001000000 */
[--C-:B------:R-:W-:Y:S01]  /*4fc0*/  FFMA.FTZ R56, R56, UR33, -R7.reuse ;  /* 0x0000002138387c23 */ /* 0x100fe20008010807 */
[----:B------:R-:W-:Y:S01]  /*4fd0*/  FMNMX.FTZ R25, R55, R24, !PT ;  /* 0x0000001837197209 */ /* 0x000fe20007810000 */
[--C-:B------:R-:W-:Y:S01]  /*4fe0*/  FFMA.FTZ R60, R60, UR33, -R7.reuse ;  /* 0x000000213c3c7c23 */ /* 0x100fe20008010807 */
[----:B------:R-:W-:Y:S01]  /*4ff0*/  ISETP.GT.AND P2, PT, R3, 0x48, PT ;  /* 0x000000480300780c */ /* 0x000fe20003f44270 */
[----:B------:R-:W-:Y:S01]  /*5000*/  MUFU.EX2 R20, R40 ;  /* 0x0000002800147308 */ /* 0x000fe20000000800 */
[----:B------:R-:W-:Y:S01]  /*5010*/  FSEL R59, R59, -INF , P3 ;  /* 0xff8000003b3b7808 */ /* 0x000fe20001800000 */
[--C-:B------:R-:W-:Y:S01]  /*5020*/  FFMA.FTZ R21, R41, UR33, -R7.reuse ;  /* 0x0000002129157c23 */ /* 0x100fe20008010807 */
[----:B------:R-:W-:Y:S01]  /*5030*/  FMNMX.FTZ R28, R58, R25, !PT ;  /* 0x000000193a1c7209 */ /* 0x000fe20007810000 */
[--C-:B------:R-:W-:Y:S01]  /*5040*/  FFMA.FTZ R41, R61, UR33, -R7.reuse ;  /* 0x000000213d297c23 */ /* 0x100fe20008010807 */
[----:B------:R-:W-:Y:S01]  /*5050*/  ISETP.GT.AND P3, PT, R3, 0x49, PT ;  /* 0x000000490300780c */ /* 0x000fe20003f64270 */
[--C-:B------:R-:W-:Y:S01]  /*5060*/  FFMA.FTZ R61, R77, UR33, -R7.reuse ;  /* 0x000000214d3d7c23 */ /* 0x100fe20008010807 */
[----:B------:R-:W-:Y:S01]  /*5070*/  FSEL R62, R62, -INF , P2 ;  /* 0xff8000003e3e7808 */ /* 0x000fe20001000000 */
[----:B------:R-:W-:Y:S01]  /*5080*/  MUFU.EX2 R24, R44 ;  /* 0x0000002c00187308 */ /* 0x000fe20000000800 */
[----:B------:R-:W-:Y:S01]  /*5090*/  FMNMX.FTZ R29, R59, R28, !PT ;  /* 0x0000001c3b1d7209 */ /* 0x000fe20007810000 */
[--C-:B------:R-:W-:Y:S01]  /*50a0*/  FFMA.FTZ R52, R52, UR33, -R7.reuse ;  /* 0x0000002134347c23 */ /* 0x100fe20008010807 */
[----:B------:R-:W-:Y:S01]  /*50b0*/  ISETP.GT.AND P2, PT, R3, 0x50, PT ;  /* 0x000000500300780c */ /* 0x000fe20003f44270 */
[--C-:B------:R-:W-:Y:S01]  /*50c0*/  FFMA.FTZ R25, R45, UR33, -R7.reuse ;  /* 0x000000212d197c23 */ /* 0x100fe20008010807 */
[----:B------:R-:W-:Y:S01]  /*50d0*/  FSEL R63, R63, -INF , P3 ;  /* 0xff8000003f3f7808 */ /* 0x000fe20001800000 */
[----:B------:R-:W-:Y:S01]  /*50e0*/  FFMA.FTZ R48, R48, UR33, -R7 ;  /* 0x0000002130307c23 */ /* 0x000fe20008010807 */
        /* <DEDUP_REMOVED lines=8> */
[----:B0-----:R-:W-:Y:S01]  /*5170*/  FMNMX.FTZ R32, R66, R29, !PT ;  /* 0x0000001d42207209 */ /* 0x001fe20007810000 */
[--C-:B------:R-:W-:Y:S01]  /*5180*/  FFMA.FTZ R29, R49, UR33, -R7.reuse ;  /* 0x00000021311d7c23 */ /* 0x100fe20008010807 */
[----:B------:R-:W-:Y:S01]  /*5190*/  ISETP.GT.AND P3, PT, R3, 0x59, PT ;  /* 0x000000590300780c */ /* 0x000fe20003f64270 */
[--C-:B------:R-:W-:Y:S01]  /*51a0*/  FFMA.FTZ R49, R65, UR33, -R7.reuse ;  /* 0x0000002141317c23 */ /* 0x100fe20008010807 */
[----:B------:R-:W-:Y:S01]  /*51b0*/  FSEL R70, R70, -INF , P2 ;  /* 0xff80000046467808 */ /* 0x000fe20001000000 */
[----:B------:R-:W-:Y:S01]  /*51c0*/  MUFU.EX2 R10, R10 ;  /* 0x0000000a000a7308 */ /* 0x000fe20000000800 */
[----:B------:R-:W-:Y:S01]  /*51d0*/  FMNMX.FTZ R33, R67, R32, !PT ;  /* 0x0000002043217209 */ /* 0x000fe20007810000 */
[----:B------:R-:W-:Y:S01]  /*51e0*/  FFMA.FTZ R65, R81, UR33, -R7 ;  /* 0x0000002151417c23 */ /* 0x000fe20008010807 */
[----:B------:R-:W-:-:S02]  /*51f0*/  ISETP.GT.AND P2, PT, R3, 0x60, PT ;  /* 0x000000600300780c */ /* 0x000fc40003f44270 */
[----:B------:R-:W-:Y:S02]  /*5200*/  FSEL R71, R71, -INF , P3 ;  /* 0xff80000047477808 */ /* 0x000fe40001800000 */
[----:B------:R-:W-:Y:S01]  /*5210*/  FMNMX.FTZ R32, R70, R33, !PT ;  /* 0x0000002146207209 */ /* 0x000fe20007810000 */
[----:B------:R-:W-:Y:S01]  /*5220*/  MUFU.EX2 R11, R11 ;  /* 0x0000000b000b7308 */ /* 0x000fe20000000800 */
[----:B------:R-:W-:Y:S02]  /*5230*/  ISETP.GT.AND P3, PT, R3, 0x61, PT ;  /* 0x000000610300780c */ /* 0x000fe40003f64270 */
[----:B------:R-:W-:Y:S02]  /*5240*/  FSEL R74, R74, -INF , P2 ;  /* 0xff8000004a4a7808 */ /* 0x000fe40001000000 */
[----:B------:R-:W-:Y:S02]  /*5250*/  FMNMX.FTZ R33, R71, R32, !PT ;  /* 0x0000002047217209 */ /* 0x000fe40007810000 */
[----:B------:R-:W-:Y:S01]  /*5260*/  ISETP.GT.AND P2, PT, R3, 0x68, PT ;  /* 0x000000680300780c */ /* 0x000fe20003f44270 */
[----:B------:R0:W-:Y:S01]  /*5270*/  MUFU.EX2 R32, R52 ;  /* 0x0000003400207308 */ /* 0x0001e20000000800 */
[----:B------:R-:W-:-:S02]  /*5280*/  FSEL R75, R75, -INF , P3 ;  /* 0xff8000004b4b7808 */ /* 0x000fc40001800000 */
[----:B-1----:R-:W-:Y:S01]  /*5290*/  FMNMX.FTZ R36, R74, R33, !PT ;  /* 0x000000214a247209 */ /* 0x002fe20007810000 */
[--C-:B------:R-:W-:Y:S01]  /*52a0*/  FFMA.FTZ R33, R53, UR33, -R7.reuse ;  /* 0x0000002135217c23 */ /* 0x100fe20008010807 */
[----:B------:R-:W-:Y:S01]  /*52b0*/  ISETP.GT.AND P3, PT, R3, 0x69, PT ;  /* 0x000000690300780c */ /* 0x000fe20003f64270 */
[--C-:B------:R-:W-:Y:S01]  /*52c0*/  FFMA.FTZ R53, R69, UR33, -R7.reuse ;  /* 0x0000002145357c23 */ /* 0x100fe20008010807 */
[----:B------:R-:W-:Y:S01]  /*52d0*/  FSEL R78, R78, -INF , P2 ;  /* 0xff8000004e4e7808 */ /* 0x000fe20001000000 */
[----:B------:R-:W-:Y:S01]  /*52e0*/  MUFU.EX2 R13, R13 ;  /* 0x0000000d000d7308 */ /* 0x000fe20000000800 */
[----:B------:R-:W-:Y:S01]  /*52f0*/  FMNMX.FTZ R37, R75, R36, !PT ;  /* 0x000000244b257209 */ /* 0x000fe20007810000 */
[--C-:B0-----:R-:W-:Y:S01]  /*5300*/  FFMA.FTZ R52, R68, UR33, -R7.reuse ;  /* 0x0000002144347c23 */ /* 0x101fe20008010807 */
[----:B------:R-:W-:Y:S01]  /*5310*/  ISETP.GT.AND P2, PT, R3, 0x70, PT ;  /* 0x000000700300780c */ /* 0x000fe20003f44270 */
[----:B------:R-:W-:Y:S01]  /*5320*/  FFMA.FTZ R68, R84, UR33, -R7 ;  /* 0x0000002154447c23 */ /* 0x000fe20008010807 */
[----:B------:R-:W-:-:S02]  /*5330*/  FSEL R79, R79, -INF , P3 ;  /* 0xff8000004f4f7808 */ /* 0x000fc40001800000 */
        /* <DEDUP_REMOVED lines=8> */
[----:B------:R-:W-:Y:S01]  /*53c0*/  FMNMX.FTZ R40, R82, R37, !PT ;  /* 0x0000002552287209 */ /* 0x000fe20007810000 */
[--C-:B------:R-:W-:Y:S01]  /*53d0*/  FFMA.FTZ R37, R57, UR33, -R7.reuse ;  /* 0x0000002139257c23 */ /* 0x100fe20008010807 */
[----:B------:R-:W-:Y:S01]  /*53e0*/  ISETP.GT.AND P3, PT, R3, 0x79, PT ;  /* 0x000000790300780c */ /* 0x000fe20003f64270 */
[--C-:B------:R-:W-:Y:S01]  /*53f0*/  FFMA.FTZ R57, R73, UR33, -R7.reuse ;  /* 0x0000002149397c23 */ /* 0x100fe20008010807 */
[----:B------:R-:W-:Y:S01]  /*5400*/  FSEL R86, R86, -INF , P2 ;  /* 0xff80000056567808 */ /* 0x000fe20001000000 */
[----:B------:R-:W-:Y:S01]  /*5410*/  MUFU.EX2 R21, R21 ;  /* 0x0000001500157308 */ /* 0x000fe20000000800 */
[----:B------:R-:W-:Y:S01]  /*5420*/  FMNMX.FTZ R3, R83, R40, !PT ;  /* 0x0000002853037209 */ /* 0x000fe20007810000 */
[----:B0-----:R-:W-:Y:S01]  /*5430*/  FFMA.FTZ R56, R72, UR33, -R7 ;  /* 0x0000002148387c23 */ /* 0x001fe20008010807 */
[----:B------:R-:W-:Y:S02]  /*5440*/  FSEL R87, R87, -INF , P3 ;  /* 0xff80000057577808 */ /* 0x000fe40001800000 */
[----:B------:R-:W-:-:S03]  /*5450*/  FMNMX.FTZ R40, R86, R3, !PT ;  /* 0x0000000356287209 */ /* 0x000fc60007810000 */
[----:B------:R-:W-:Y:S01]  /*5460*/  MUFU.EX2 R25, R25 ;  /* 0x0000001900197308 */ /* 0x000fe20000000800 */
[----:B------:R-:W-:-:S05]  /*5470*/  FMNMX.FTZ R3, R87, R40, !PT ;  /* 0x0000002857037209 */ /* 0x000fca0007810000 */
[----:B------:R-:W0:Y:S02]  /*5480*/  SHFL.BFLY PT, R44, R3, 0x2, 0x1f ;  /* 0x0c401f00032c7f89 */ /* 0x000e2400000e0000 */
[----:B------:R1:W-:Y:S08]  /*5490*/  MUFU.EX2 R40, R60 ;  /* 0x0000003c00287308 */ /* 0x0003f00000000800 */
[----:B------:R2:W-:Y:S01]  /*54a0*/  MUFU.EX2 R28, R48 ;  /* 0x00000030001c7308 */ /* 0x0005e20000000800 */
[----:B-1----:R-:W-:-:S07]  /*54b0*/  FFMA.FTZ R60, R76, UR33, -R7 ;  /* 0x000000214c3c7c23 */ /* 0x002fce0008010807 */
[----:B------:R-:W-:Y:S01]  /*54c0*/  MUFU.EX2 R29, R29 ;  /* 0x0000001d001d7308 */ /* 0x000fe20000000800 */
[--C-:B--2---:R-:W-:Y:S01]  /*54d0*/  FFMA.FTZ R48, R64, UR33, -R7.reuse ;  /* 0x0000002140307c23 */ /* 0x104fe20008010807 */
[--C-:B------:R-:W-:Y:S01]  /*54e0*/  FFMA.FTZ R64, R80, UR33, -R7.reuse ;  /* 0x0000002150407c23 */ /* 0x100fe20008010807 */
[----:B------:R-:W-:Y:S01]  /*54f0*/  FFMA.FTZ R7, R85, UR33, -R7 ;  /* 0x0000002155077c23 */ /* 0x000fe20008010807 */
[----:B0-----:R-:W-:-:S04]  /*5500*/  FMNMX.FTZ R44, R3, R44, !PT ;  /* 0x0000002c032c7209 */ /* 0x001fc80007810000 */
        /* <DEDUP_REMOVED lines=12> */
[--C-:B------:R-:W-:Y:S01]  /*55d0*/  FFMA.FTZ R31, R34, UR33, -R72.reuse ;  /* 0x00000021221f7c23 */ /* 0x100fe20008010848 */
[--C-:B------:R-:W-:Y:S01]  /*55e0*/  FFMA.FTZ R73, R35, UR33, -R72.reuse ;  /* 0x0000002123497c23 */ /* 0x100fe20008010848 */
[----:B------:R-:W-:Y:S01]  /*55f0*/  FSEL R34, R4, RZ, P1 ;  /* 0x000000ff04227208 */ /* 0x000fe20000800000 */
[--C-:B------:R-:W-:Y:S01]  /*5600*/  FFMA.FTZ R35, R51, UR33, -R72.reuse ;  /* 0x0000002133237c23 */ /* 0x100fe20008010848 */
[----:B------:R-:W-:Y:S01]  /*5610*/  FSEL R51, R3, RZ, P2 ;  /* 0x000000ff03337208 */ /* 0x000fe20001000000 */
[--C-:B------:R-:W-:Y:S01]  /*5620*/  FFMA.FTZ R44, R30, UR33, -R72.reuse ;  /* 0x000000211e2c7c23 */ /* 0x100fe20008010848 */
[--C-:B------:R-:W-:Y:S01]  /*5630*/  FFMA.FTZ R30, R38, UR33, -R72.reuse ;  /* 0x00000021261e7c23 */ /* 0x100fe20008010848 */
[----:B------:R-:W-:Y:S01]  /*5640*/  FADD.FTZ R5, -R34, R5 ;  /* 0x0000000522057221 */ /* 0x000fe20000010100 */
[----:B------:R-:W-:Y:S01]  /*5650*/  FFMA.FTZ R38, R43, UR33, -R72 ;  /* 0x000000212b267c23 */ /* 0x000fe20008010848 */
[----:B------:R-:W-:Y:S01]  /*5660*/  FADD.FTZ R51, -R51, R6 ;  /* 0x0000000633337221 */ /* 0x000fe20000010100 */
[--C-:B------:R-:W-:Y:S01]  /*5670*/  FFMA.FTZ R69, R26, UR33, -R72.reuse ;  /* 0x000000211a457c23 */ /* 0x100fe20008010848 */
[----:B------:R-:W-:Y:S01]  /*5680*/  FMUL.FTZ R43, R5, UR33 ;  /* 0x00000021052b7c20 */ /* 0x000fe20008410000 */
[--C-:B------:R-:W-:Y:S01]  /*5690*/  FFMA.FTZ R77, R27, UR33, -R72.reuse ;  /* 0x000000211b4d7c23 */ /* 0x100fe20008010848 */
[----:B------:R-:W-:Y:S01]  /*56a0*/  FMUL.FTZ R5, R51, UR33 ;  /* 0x0000002133057c20 */ /* 0x000fe20008410000 */
        /* <DEDUP_REMOVED lines=18> */
[----:B------:R-:W-:-:S06]  /*57d0*/  FFMA.FTZ R58, R82, UR33, -R72 ;  /* 0x00000021523a7c23 */ /* 0x000fcc0008010848 */
[----:B------:R-:W1:Y:S01]  /*57e0*/  MUFU.EX2 R5, R5 ;  /* 0x0000000500057308 */ /* 0x000e620000000800 */
[----:B0-----:R-:W-:-:S04]  /*57f0*/  FFMA.FTZ R2, R6, R2, R8 ;  /* 0x0000000206027223 */ /* 0x001fc80000010008 */
[----:B------:R-:W-:-:S03]  /*5800*/  FADD.FTZ R51, R9, R2 ;  /* 0x0000000209337221 */ /* 0x000fc60000010000 */
[----:B------:R-:W0:Y:S08]  /*5810*/  MUFU.EX2 R77, R77 ;  /* 0x0000004d004d7308 */ /* 0x000e300000000800 */
[----:B------:R-:W2:Y:S01]  /*5820*/  MUFU.EX2 R76, R76 ;  /* 0x0000004c004c7308 */ /* 0x000ea20000000800 */
[----:B-1----:R-:W-:-:S07]  /*5830*/  FFMA.FTZ R0, R5, R0, R69 ;  /* 0x0000000005007223 */ /* 0x002fce0000010045 */
[----:B------:R-:W1:Y:S01]  /*5840*/  MUFU.EX2 R31, R31 ;  /* 0x0000001f001f7308 */ /* 0x000e620000000800 */
[----:B0-----:R-:W-:Y:S01]  /*5850*/  FADD.FTZ R55, R77, R0 ;  /* 0x000000004d377221 */ /* 0x001fe20000010000 */
[----:B------:R-:W-:-:S03]  /*5860*/  FADD.FTZ R0, R10, R51 ;  /* 0x000000330a007221 */ /* 0x000fc60000010000 */
[----:B------:R-:W-:Y:S01]  /*5870*/  FADD.FTZ R55, R44, R55 ;  /* 0x000000372c377221 */ /* 0x000fe20000010000 */
[----:B------:R-:W-:Y:S02]  /*5880*/  FADD.FTZ R51, R11, R0 ;  /* 0x000000000b337221 */ /* 0x000fe40000010000 */
[----:B------:R-:W0:Y:S01]  /*5890*/  MUFU.EX2 R73, R73 ;  /* 0x0000004900497308 */ /* 0x000e220000000800 */
[----:B--2---:R-:W-:Y:S01]  /*58a0*/  FADD.FTZ R0, R76, R55 ;  /* 0x000000374c007221 */ /* 0x004fe20000010000 */
[----:B------:R-:W-:-:S04]  /*58b0*/  FADD.FTZ R2, R12, R51 ;  /* 0x000000330c027221 */ /* 0x000fc80000010000 */
[----:B------:R-:W-:Y:S02]  /*58c0*/  FADD.FTZ R51, R13, R2 ;  /* 0x000000020d337221 */ /* 0x000fe40000010000 */
[----:B------:R-:W2:Y:S01]  /*58d0*/  MUFU.EX2 R30, R30 ;  /* 0x0000001e001e7308 */ /* 0x000ea20000000800 */
[----:B-1----:R-:W-:-:S07]  /*58e0*/  FADD.FTZ R0, R31, R0 ;  /* 0x000000001f007221 */ /* 0x002fce0000010000 */
[----:B------:R-:W1:Y:S01]  /*58f0*/  MUFU.EX2 R39, R39 ;  /* 0x0000002700277308 */ /* 0x000e620000000800 */
[----:B0-----:R-:W-:Y:S01]  /*5900*/  FADD.FTZ R55, R73, R0 ;  /* 0x0000000049377221 */ /* 0x001fe20000010000 */
[----:B------:R-:W-:Y:S01]  /*5910*/  FADD.FTZ R0, R14, R51 ;  /* 0x000000330e007221 */ /* 0x000fe20000010000 */
[--C-:B------:R-:W-:Y:S01]  /*5920*/  FFMA.FTZ R51, R70, UR33, -R72.reuse ;  /* 0x0000002146337c23 */ /* 0x100fe20008010848 */
[----:B------:R-:W-:-:S04]  /*5930*/  FFMA.FTZ R70, R86, UR33, -R72 ;  /* 0x0000002156467c23 */ /* 0x000fc80008010848 */
[----:B------:R-:W0:Y:S01]  /*5940*/  MUFU.EX2 R45, R45 ;  /* 0x0000002d002d7308 */ /* 0x000e220000000800 */
[----:B--2---:R-:W-:Y:S01]  /*5950*/  FADD.FTZ R2, R30, R55 ;  /* 0x000000371e027221 */ /* 0x004fe20000010000 */
[----:B------:R-:W-:-:S04]  /*5960*/  FADD.FTZ R55, R15, R0 ;  /* 0x000000000f377221 */ /* 0x000fc80000010000 */
[----:B------:R-:W-:Y:S02]  /*5970*/  FADD.FTZ R0, R20, R55 ;  /* 0x0000003714007221 */ /* 0x000fe40000010000 */
[----:B------:R-:W2:Y:S01]  /*5980*/  MUFU.EX2 R38, R38 ;  /* 0x0000002600267308 */ /* 0x000ea20000000800 */
[----:B-1----:R-:W-:Y:S01]  /*5990*/  FADD.FTZ R2, R39, R2 ;  /* 0x0000000227027221 */ /* 0x002fe20000010000 */
[----:B------:R-:W-:-:S06]  /*59a0*/  FADD.FTZ R59, R21, R0 ;  /* 0x00000000153b7221 */ /* 0x000fcc0000010000 */
[----:B------:R-:W1:Y:S01]  /*59b0*/  MUFU.EX2 R27, R27 ;  /* 0x0000001b001b7308 */ /* 0x000e620000000800 */
[----:B0-----:R-:W-:Y:S01]  /*59c0*/  FADD.FTZ R55, R45, R2 ;  /* 0x000000022d377221 */ /* 0x001fe20000010000 */
[----:B------:R-:W-:-:S06]  /*59d0*/  FADD.FTZ R2, R24, R59 ;  /* 0x0000003b18027221 */ /* 0x000fcc0000010000 */
[----:B------:R-:W0:Y:S01]  /*59e0*/  MUFU.EX2 R47, R47 ;  /* 0x0000002f002f7308 */ /* 0x000e220000000800 */
[----:B--2---:R-:W-:Y:S01]  /*59f0*/  FADD.FTZ R0, R38, R55 ;  /* 0x0000003726007221 */ /* 0x004fe20000010000 */
[----:B------:R-:W-:-:S06]  /*5a00*/  FADD.FTZ R55, R25, R2 ;  /* 0x0000000219377221 */ /* 0x000fcc0000010000 */
[----:B------:R-:W2:Y:S01]  /*5a10*/  MUFU.EX2 R26, R26 ;  /* 0x0000001a001a7308 */ /* 0x000ea20000000800 */
[----:B-1----:R-:W-:-:S07]  /*5a20*/  FADD.FTZ R0, R27, R0 ;  /* 0x000000001b007221 */ /* 0x002fce0000010000 */
[----:B------:R-:W1:Y:S01]  /*5a30*/  MUFU.EX2 R35, R35 ;  /* 0x0000002300237308 */ /* 0x000e620000000800 */
[----:B0-----:R-:W-:Y:S01]  /*5a40*/  FADD.FTZ R59, R47, R0 ;  /* 0x000000002f3b7221 */ /* 0x001fe20000010000 */
[----:B------:R-:W-:-:S04]  /*5a50*/  FADD.FTZ R0, R28, R55 ;  /* 0x000000371c007221 */ /* 0x000fc80000010000 */
[----:B------:R-:W-:Y:S02]  /*5a60*/  FADD.FTZ R55, R29, R0 ;  /* 0x000000001d377221 */ /* 0x000fe40000010000 */
[----:B------:R-:W0:Y:S01]  /*5a70*/  MUFU.EX2 R34, R34 ;  /* 0x0000002200227308 */ /* 0x000e220000000800 */
[----:B--2---:R-:W-:Y:S01]  /*5a80*/  FADD.FTZ R2, R26, R59 ;  /* 0x0000003b1a027221 */ /* 0x004fe20000010000 */
[----:B------:R-:W-:Y:S01]  /*5a90*/  FADD.FTZ R0, R32, R55 ;  /* 0x0000003720007221 */ /* 0x000fe20000010000 */
[----:B------:R-:W-:-:S03]  /*5aa0*/  FFMA.FTZ R55, R78, UR33, -R72 ;  /* 0x000000214e377c23 */ /* 0x000fc60008010848 */
[----:B------:R-:W-:Y:S02]  /*5ab0*/  FADD.FTZ R67, R33, R0 ;  /* 0x0000000021437221 */ /* 0x000fe40000010000 */
        /* <DEDUP_REMOVED lines=10> */
[----:B------:R-:W-:-:S04]  /*5b60*/  FADD.FTZ R0, R48, R71 ;  /* 0x0000004730007221 */ /* 0x000fc80000010000 */
[----:B------:R-:W-:Y:S02]  /*5b70*/  FADD.FTZ R71, R49, R0 ;  /* 0x0000000031477221 */ /* 0x000fe40000010000 */
[----:B------:R2:W3:Y:S01]  /*5b80*/  MUFU.EX2 R43, R62 ;  /* 0x0000003e002b7308 */ /* 0x0004e20000000800 */
[----:B-1----:R-:W-:Y:S01]  /*5b90*/  FADD.FTZ R2, R42, R59 ;  /* 0x0000003b2a027221 */ /* 0x002fe20000010000 */
[----:B------:R-:W-:-:S06]  /*5ba0*/  FFMA.FTZ R59, R79, UR33, -R72 ;  /* 0x000000214f3b7c23 */ /* 0x000fcc0008010848 */
[----:B------:R-:W1:Y:S01]  /*5bb0*/  MUFU.EX2 R80, R80 ;  /* 0x0000005000507308 */ /* 0x000e620000000800 */
[----:B0-----:R-:W-:Y:S01]  /*5bc0*/  FADD.FTZ R2, R81, R2 ;  /* 0x0000000251027221 */ /* 0x001fe20000010000 */
[----:B--2---:R-:W-:-:S06]  /*5bd0*/  FFMA.FTZ R62, R75, UR33, -R72 ;  /* 0x000000214b3e7c23 */ /* 0x004fcc0008010848 */
[----:B------:R-:W0:Y:S01]  /*5be0*/  MUFU.EX2 R50, R50 ;  /* 0x0000003200327308 */ /* 0x000e220000000800 */
[----:B---3--:R-:W-:Y:S01]  /*5bf0*/  FADD.FTZ R67, R43, R2 ;  /* 0x000000022b437221 */ /* 0x008fe20000010000 */
[----:B------:R-:W-:-:S06]  /*5c00*/  FADD.FTZ R2, R52, R71 ;  /* 0x0000004734027221 */ /* 0x000fcc0000010000 */
        /* <DEDUP_REMOVED lines=46> */
.L_x_1887:
[----:B------:R-:W-:Y:S01]  /*5ef0*/  ULEA UR6, UR52, UR40, 0x3 ;  /* 0x0000002834067291 */ /* 0x000fe2000f8e183f */
[----:B------:R-:W-:Y:S01]  /*5f00*/  F2FP.F16.F32.PACK_AB R8, R9, R8 ;  /* 0x000000080908723e */ /* 0x000fe200000000ff */
[----:B------:R-:W-:Y:S01]  /*5f10*/  UISETP.GT.AND UP0, UPT, UR53, UR35, UPT ;  /* 0x000000233500728c */ /* 0x000fe2000bf04270 */
[----:B------:R-:W-:Y:S01]  /*5f20*/  F2FP.F16.F32.PACK_AB R10, R11, R10 ;  /* 0x0000000a0b0a723e */ /* 0x000fe200000000ff */
[----:B------:R-:W-:Y:S01]  /*5f30*/  UIADD3 UR6, UR6, 0x2d860, URZ ;  /* 0x0002d86006067890 */ /* 0x000fe2000fffe03f */
[----:B------:R-:W-:Y:S01]  /*5f40*/  F2FP.F16.F32.PACK_AB R9, R77, R69 ;  /* 0x000000454d09723e */ /* 0x000fe200000000ff */
[----:B------:R-:W-:Y:S01]  /*5f50*/  UMOV UR28, UR45 ;  /* 0x0000002d001c7c82 */ /* 0x000fe20008000000 */
[----:B------:R-:W-:Y:S01]  /*5f60*/  F2FP.F16.F32.PACK_AB R11, R76, R44 ;  /* 0x0000002c4c0b723e */ /* 0x000fe200000000ff */
[----:B------:R-:W-:Y:S01]  /*5f70*/  UPRMT UR6, UR41, 0x654, UR6 ;  /* 0x0000065429067896 */ /* 0x000fe20008000006 */
[----:B------:R-:W-:Y:S01]  /*5f80*/  F2FP.F16.F32.PACK_AB R12, R13, R12 ;  /* 0x0000000c0d0c723e */ /* 0x000fe200000000ff */
[----:B------:R-:W-:Y:S01]  /*5f90*/  UMOV UR52, UR44 ;  /* 0x0000002c00347c82 */ /* 0x000fe20008000000 */
[----:B------:R-:W-:Y:S01]  /*5fa0*/  F2FP.F16.F32.PACK_AB R14, R15, R14 ;  /* 0x0000000e0f0e723e */ /* 0x000fe200000000ff */
[-C--:B------:R-:W-:Y:S01]  /*5fb0*/  FMUL.FTZ R88, R88, R6.reuse ;  /* 0x0000000658587220 */ /* 0x080fe20000410000 */
        /* <DEDUP_REMOVED lines=9> */
[----:B------:R-:W-:Y:S01]  /*6050*/  UIADD3 UR6, UR53, -0x1, URZ ;  /* 0xffffffff35067890 */ /* 0x000fe2000fffe03f */
[----:B------:R-:W-:Y:S01]  /*6060*/  F2FP.F16.F32.PACK_AB R47, R47, R27 ;  /* 0x0000001b2f2f723e */ /* 0x000fe200000000ff */
[----:B------:R1:W-:Y:S01]  /*6070*/  STSM.16.M88.4 [R19], R12 ;  /* 0x0000000c13007844 */ /* 0x0003e20000000200 */
[----:B------:R-:W-:Y:S01]  /*6080*/  F2FP.F16.F32.PACK_AB R28, R29, R28 ;  /* 0x0000001c1d1c723e */ /* 0x000fe200000000ff */
[----:B------:R-:W-:Y:S01]  /*6090*/  FMUL.FTZ R93, R93, R6 ;  /* 0x000000065d5d7220 */ /* 0x000fe20000410000 */
[----:B------:R-:W-:Y:S01]  /*60a0*/  F2FP.F16.F32.PACK_AB R48, R49, R48 ;  /* 0x000000303130723e */ /* 0x000fe200000000ff */
[----:B------:R1:W-:Y:S01]  /*60b0*/  STSM.16.M88.4 [R18], R44 ;  /* 0x0000002c12007844 */ /* 0x0003e20000000200 */
[----:B------:R-:W-:Y:S01]  /*60c0*/  F2FP.F16.F32.PACK_AB R29, R35, R26 ;  /* 0x0000001a231d723e */ /* 0x000fe200000000ff */
[----:B------:R-:W-:Y:S01]  /*60d0*/  UMOV UR53, UR6 ;  /* 0x0000000600357c82 */ /* 0x000fe20008000000 */
        /* <DEDUP_REMOVED lines=34> */
[----:B------:R-:W-:Y:S01]  /*6300*/  PLOP3.LUT P1, PT, PT, PT, UP0, 0x80, 0x0 ;  /* 0x000000000000781c */ /* 0x000fe20003f2f008 */
[-C--:B------:R-:W-:Y:S01]  /*6310*/  FMUL.FTZ R121, R121, R6.reuse ;  /* 0x0000000679797220 */ /* 0x080fe20000410000 */
[-C--:B------:R-:W-:Y:S01]  /*6320*/  FMUL.FTZ R124, R124, R6.reuse ;  /* 0x000000067c7c7220 */ /* 0x080fe20000410000 */
        /* <DEDUP_REMOVED lines=40> */
[----:B------:R-:W-:-:S05]  /*65b0*/  UMOV UR53, UR6 ;  /* 0x0000000600357c82 */ /* 0x000fca0008000000 */
.L_x_1877:
[----:B------:R-:W-:-:S13]  /*65c0*/  ISETP.LE.AND P1, PT, RZ, UR53, PT ;  /* 0x00000035ff007c0c */ /* 0x000fda000bf23270 */
[----:B------:R-:W-:Y:S05]  /*65d0*/  @!P1 BRA `(.L_x_1889) ;  /* 0x0000002000409947 */ /* 0x000fea0003800000 */
[----:B------:R-:W-:Y:S01]  /*65e0*/  IMAD.MOV.U32 R6, RZ, RZ, R3 ;  /* 0x000000ffff067224 */ /* 0x000fe200078e0003 */
[----:B------:R-:W-:Y:S01]  /*65f0*/  UMOV UR28, UR45 ;  /* 0x0000002d001c7c82 */ /* 0x000fe20008000000 */
[----:B------:R-:W-:Y:S01]  /*6600*/  IMAD.MOV.U32 R5, RZ, RZ, R4 ;  /* 0x000000ffff057224 */ /* 0x000fe200078e0004 */
[----:B------:R-:W-:Y:S01]  /*6610*/  UMOV UR34, UR44 ;  /* 0x0000002c00227c82 */ /* 0x000fe20008000000 */
[----:B------:R-:W-:-:S05]  /*6620*/  ULDC UR33, c[0x0][0x988] ;  /* 0x0002620000217ab9 */ /* 0x000fca0000000800 */
.L_x_1900:
[----:B------:R-:W-:Y:S01]  /*6630*/  ISETP.NE.AND P2, PT, RZ, UR37, PT ;  /* 0x00000025ff007c0c */ /* 0x000fe2000bf45270 */
[----:B------:R-:W-:-:S04]  /*6640*/  UISETP.NE.AND UP0, UPT, UR34, 0x1, UPT ;  /* 0x000000012200788c */ /* 0x000fc8000bf05270 */
[----:B------:R-:W-:-:S04]  /*6650*/  USEL UR45, URZ, 0x1, UP0 ;  /* 0x000000013f2d7887 */ /* 0x000fc80008000000 */
[----:B------:R-:W-:-:S04]  /*6660*/  ULOP3.LUT UR45, UR28, UR45, URZ, 0x3c, !UPT ;  /* 0x0000002d1c2d7292 */ /* 0x000fc8000f8e3c3f */
[----:B------:R-:W-:Y:S08]  /*6670*/  @P2 BRA `(.L_x_1890) ;  /* 0x0000000000382947 */ /* 0x000ff00003800000 */
[----:B------:R-:W-:Y:S05]  /*6680*/  @!P0 BRA `(.L_x_1891) ;  /* 0x0000000000048947 */ /* 0x000fea0003800000 */
[----:B------:R-:W-:Y:S01]  /*6690*/  BPT.TRAP 0x1 ;  /* 0x000000040000795c */ /* 0x000fe20000300000 */
.L_x_1891:
        /* <DEDUP_REMOVED lines=9> */
.L_x_1892:
[----:B--2---:R-:W-:Y:S05]  /*6730*/  @P1 BRA `(.L_x_1890) ;  /* 0x0000000000081947 */ /* 0x004fea0003800000 */
[----:B------:R-:W2:Y:S02]  /*6740*/  SYNCS.PHASECHK.TRANS64.TRYWAIT P1, [UR6+0x2d830], R3 ;  /* 0x02d83003ff0075a7 */ /* 0x000ea40008020146 */
[----:B--2---:R-:W-:Y:S05]  /*6750*/  @!P1 BRA `(.L_x_1893) ;  /* 0x00000084003c9947 */ /* 0x004fea0003800000 */
.L_x_1890:
        /* <DEDUP_REMOVED lines=40> */
.L_x_1895:
[----:B------:R-:W-:Y:S01]  /*69e0*/  ULEA UR6, UR34, UR40, 0x3 ;  /* 0x0000002822067291 */ /* 0x000fe2000f8e183f */
[----:B------:R-:W-:-:S05]  /*69f0*/  IMAD.U32 R3, RZ, RZ, UR28 ;  /* 0x0000001cff037e24 */ /* 0x000fca000f8e00ff */
[----:B------:R-:W-:-:S04]  /*6a00*/  SHF.L.U32 R3, R3, 0x1f, RZ ;  /* 0x0000001f03037819 */ /* 0x000fc800000006ff */
[----:B------:R0:W1:Y:S01]  /*6a10*/  SYNCS.PHASECHK.TRANS64.TRYWAIT P1, [UR6+0x2d850], R3 ;  /* 0x02d85003ff0075a7 */ /* 0x0000620008020146 */
[----:B------:R-:W-:Y:S05]  /*6a20*/  @!P0 BRA `(.L_x_1896) ;  /* 0x0000000000048947 */ /* 0x000fea0003800000 */
[----:B------:R-:W-:Y:S01]  /*6a30*/  BPT.TRAP 0x1 ;  /* 0x000000040000795c */ /* 0x000fe20000300000 */
.L_x_1896:
[----:B-1----:R-:W-:Y:S05]  /*6a40*/  @P1 BRA `(.L_x_1894) ;  /* 0x0000000000081947 */ /* 0x002fea0003800000 */
[----:B------:R-:W1:Y:S02]  /*6a50*/  SYNCS.PHASECHK.TRANS64.TRYWAIT P1, [UR6+0x2d850], R3 ;  /* 0x02d85003ff0075a7 */ /* 0x000e640008020146 */
[----:B-1----:R-:W-:Y:S05]  /*6a60*/  @!P1 BRA `(.L_x_1897) ;  /* 0x0000008000909947 */ /* 0x002fea0003800000 */
.L_x_1894:
        /* <DEDUP_REMOVED lines=70> */
.L_x_1898:
[----:B------:R-:W-:Y:S01]  /*6ed0*/  FMNMX.FTZ R4, R24, R5, !PT ;  /* 0x0000000518047209 */ /* 0x000fe20007810000 */
[----:B------:R-:W-:Y:S01]  /*6ee0*/  ULEA UR6, UR44, UR40, 0x3 ;  /* 0x000000282c067291 */ /* 0x000fe2000f8e183f */
[----:B------:R-:W-:Y:S02]  /*6ef0*/  FMNMX.FTZ R8, R26, R6, !PT ;  /* 0x000000061a087209 */ /* 0x000fe40007810000 */
[----:B0-----:R-:W-:Y:S01]  /*6f00*/  FMNMX.FTZ R3, R25, R4, !PT ;  /* 0x0000000419037209 */ /* 0x001fe20007810000 */
        /* <DEDUP_REMOVED lines=72> */
[C---:B------:R-:W-:Y:S01]  /*7390*/  FADD.FTZ R5, -R4.reuse, R5 ;  /* 0x0000000504057221 */ /* 0x040fe20000010100 */
[----:B------:R-:W-:-:S03]  /*73a0*/  FMUL.FTZ R7, R4, UR33 ;  /* 0x0000002104077c20 */ /* 0x000fc60008410000 */
[----:B------:R-:W-:Y:S01]  /*73b0*/  FMUL.FTZ R11, R5, UR33 ;  /* 0x00000021050b7c20 */ /* 0x000fe20008410000 */
[--C-:B------:R-:W-:Y:S01]  /*73c0*/  FFMA.FTZ R20, R40, UR33, -R7.reuse ;  /* 0x0000002128147c23 */ /* 0x100fe20008010807 */
[C---:B------:R-:W-:Y:S01]  /*73d0*/  FADD.FTZ R5, -R3.reuse, R6 ;  /* 0x0000000603057221 */ /* 0x040fe20000010100 */
[----:B------:R-:W-:Y:S01]  /*73e0*/  FMUL.FTZ R40, R3, UR33 ;  /* 0x0000002103287c20 */ /* 0x000fe20008410000 */
[--C-:B------:R-:W-:Y:S01]  /*73f0*/  FFMA.FTZ R8, R24, UR33, -R7.reuse ;  /* 0x0000002118087c23 */ /* 0x100fe20008010807 */
[--C-:B------:R-:W-:Y:S01]  /*7400*/  FFMA.FTZ R12, R32, UR33, -R7.reuse ;  /* 0x00000021200c7c23 */ /* 0x100fe20008010807 */
[----:B------:R-:W-:Y:S01]  /*7410*/  FMUL.FTZ R5, R5, UR33 ;  /* 0x0000002105057c20 */ /* 0x000fe20008410000 */
        /* <DEDUP_REMOVED lines=48> */
[--C-:B0-----:R-:W-:Y:S01]  /*7720*/  FFMA.FTZ R29, R49, UR33, -R7.reuse ;  /* 0x00000021311d7c23 */ /* 0x101fe20008010807 */
[--C-:B------:R-:W-:Y:S01]  /*7730*/  FFMA.FTZ R49, R65, UR33, -R7.reuse ;  /* 0x0000002141317c23 */ /* 0x100fe20008010807 */
[--C-:B------:R-:W-:Y:S01]  /*7740*/  FFMA.FTZ R65, R81, UR33, -R7.reuse ;  /* 0x0000002151417c23 */ /* 0x100fe20008010807 */
[----:B------:R-:W-:Y:S01]  /*7750*/  FFMA.FTZ R81, R31, UR33, -R40 ;  /* 0x000000211f517c23 */ /* 0x000fe20008010828 */
[----:B-1----:R-:W-:Y:S01]  /*7760*/  FFMA.FTZ R47, R5, R0, R26 ;  /* 0x00000000052f7223 */ /* 0x002fe2000001001a */
        /* <DEDUP_REMOVED lines=12> */
[----:B------:R-:W-:-:S06]  /*7830*/  FFMA.FTZ R7, R85, UR33, -R7 ;  /* 0x0000002155077c23 */ /* 0x000fcc0008010807 */
[----:B------:R-:W2:Y:S01]  /*7840*/  MUFU.EX2 R27, R27 ;  /* 0x0000001b001b7308 */ /* 0x000ea20000000800 */
[----:B0-----:R-:W-:-:S07]  /*7850*/  FADD.FTZ R0, R84, R47 ;  /* 0x0000002f54007221 */ /* 0x001fce0000010000 */
[----:B------:R-:W0:Y:S01]  /*7860*/  MUFU.EX2 R81, R81 ;  /* 0x0000005100517308 */ /* 0x000e220000000800 */
[----:B-1----:R-:W-:-:S04]  /*7870*/  FADD.FTZ R2, R10, R51 ;  /* 0x000000330a027221 */ /* 0x002fc80000010000 */
[----:B------:R-:W-:-:S03]  /*7880*/  FADD.FTZ R47, R11, R2 ;  /* 0x000000020b2f7221 */ /* 0x000fc60000010000 */
        /* <DEDUP_REMOVED lines=12> */
[--C-:B------:R-:W-:Y:S01]  /*7950*/  FFMA.FTZ R51, R70, UR33, -R40.reuse ;  /* 0x0000002146337c23 */ /* 0x100fe20008010828 */
[----:B------:R-:W-:-:S05]  /*7960*/  FFMA.FTZ R70, R87, UR33, -R40 ;  /* 0x0000002157467c23 */ /* 0x000fca0008010828 */
        /* <DEDUP_REMOVED lines=24> */
[----:B------:R-:W-:-:S06]  /*7af0*/  FFMA.FTZ R47, R74, UR33, -R40 ;  /* 0x000000214a2f7c23 */ /* 0x000fcc0008010828 */
        /* <DEDUP_REMOVED lines=83> */
.L_x_1899:
        /* <DEDUP_REMOVED lines=107> */
.L_x_1889:
[----:B------:R-:W-:Y:S06]  /*86e0*/  BAR.ARV 0x8, 0x200 ;  /* 0x0208000000007b1d */ /* 0x000fec0000002000 */
[----:B------:R-:W-:Y:S05]  /*86f0*/  @!P0 BRA `(.L_x_1901) ;  /* 0x0000000000048947 */ /* 0x000fea0003800000 */
[----:B------:R-:W-:Y:S01]  /*8700*/  BPT.TRAP 0x1 ;  /* 0x000000040000795c */ /* 0x000fe20000300000 */
.L_x_1901:
[----:B------:R-:W-:Y:S01]  /*8710*/  ULEA UR8, UR44, UR40, 0x3 ;  /* 0x000000282c087291 */ /* 0x000fe2000f8e183f */
[----:B------:R-:W-:-:S05]  /*8720*/  IMAD.U32 R5, RZ, RZ, UR45 ;  /* 0x0000002dff057e24 */ /* 0x000fca000f8e00ff */
[----:B------:R-:W-:-:S04]  /*8730*/  SHF.L.U32 R5, R5, 0x1f, RZ ;  /* 0x0000001f05057819 */ /* 0x000fc800000006ff */
[----:B------:R1:W2:Y:S01]  /*8740*/  SYNCS.PHASECHK.TRANS64.TRYWAIT P1, [UR8+0x2d850], R5 ;  /* 0x02d85005ff0075a7 */ /* 0x0002a20008020148 */
[----:B------:R-:W-:Y:S05]  /*8750*/  @!P0 BRA `(.L_x_1902) ;  /* 0x0000000000048947 */ /* 0x000fea0003800000 */
[----:B------:R-:W-:Y:S01]  /*8760*/  BPT.TRAP 0x1 ;  /* 0x000000040000795c */ /* 0x000fe20000300000 */
.L_x_1902:
[----:B--2---:R-:W-:Y:S05]  /*8770*/  @P1 BRA `(.L_x_1903) ;  /* 0x0000000000081947 */ /* 0x004fea0003800000 */
[----:B------:R-:W2:Y:S02]  /*8780*/  SYNCS.PHASECHK.TRANS64.TRYWAIT P1, [UR8+0x2d850], R5 ;  /* 0x02d85005ff0075a7 */ /* 0x000ea40008020148 */
[----:B--2---:R-:W-:Y:S05]  /*8790*/  @!P1 BRA `(.L_x_1904) ;  /* 0x00000064005c9947 */ /* 0x004fea0003800000 */
.L_x_1903:
[----:B------:R-:W-:Y:S01]  /*87a0*/  UIADD3 UR40, UR40, 0x400, URZ ;  /* 0x0000040028287890 */ /* 0x000fe2000fffe03f */
[----:B------:R-:W-:Y:S01]  /*87b0*/  WARPGROUP.ARRIVE ;  /* 0x00000000000079c5 */ /* 0x000fe20000000000 */
[----:B------:R-:W-:Y:S01]  /*87c0*/  ULOP3.LUT UR36, UR36, 0x10000, URZ, 0xfc, !UPT ;  /* 0x0001000024247892 */ /* 0x000fe2000f8efc3f */
[----:B-12---:R-:W1:Y:S01]  /*87d0*/  SHFL.BFLY PT, R5, R2, 0x2, 0x1f ;  /* 0x0c401f0002057f89 */ /* 0x006e6200000e0000 */
[----:B------:R-:W-:Y:S01]  /*87e0*/  USHF.R.U32.HI UR40, URZ, 0x4, UR40 ;  /* 0x000000043f287899 */ /* 0x000fe20008011628 */
[----:B------:R-:W-:Y:S01]  /*87f0*/  IMAD.MOV.U32 R46, RZ, RZ, RZ ;  /* 0x000000ffff2e7224 */ /* 0x000fe200078e00ff */
[----:B------:R-:W-:Y:S01]  /*8800*/  UMOV UR5, 0x40000040 ;  /* 0x4000004000057882 */ /* 0x000fe20000000000 */
[----:B------:R-:W-:Y:S01]  /*8810*/  UMOV UR7, 0x80000020 ;  /* 0x8000002000077882 */ /* 0x000fe20000000000 */
[----:B------:R-:W-:Y:S01]  /*8820*/  ULOP3.LUT UR40, UR40, 0x3fff, URZ, 0xc0, !UPT ;  /* 0x00003fff28287892 */ /* 0x000fe2000f8ec03f */
[----:B------:R-:W2:Y:S01]  /*8830*/  SHFL.BFLY PT, R7, R0, 0x2, 0x1f ;  /* 0x0c401f0000077f89 */ /* 0x000ea200000e0000 */
[----:B------:R-:W-:Y:S01]  /*8840*/  UMOV UR4, UR36 ;  /* 0x0000002400047c82 */ /* 0x000fe20008000000 */
[----:B0-----:R-:W-:Y:S01]  /*8850*/  IMAD.MOV.U32 R38, RZ, RZ, -0x800000 ;  /* 0xff800000ff267424 */ /* 0x001fe200078e00ff */
[----:B------:R-:W-:-:S04]  /*8860*/  ULOP3.LUT UR9, UR40, 0x2000000, URZ, 0xfc, !UPT ;  /* 0x0200000028097892 */ /* 0x000fc8000f8efc3f */
[----:B------:R-:W-:-:S07]  /*8870*/  UIMAD UR9, UR44, 0x600, UR9 ;  /* 0x000006002c0978a4 */ /* 0x000fce000f8e0209 */
[----:B------:R-:W-:Y:S02]  /*8880*/  UMOV UR6, UR9 ;  /* 0x0000000900067c82 */ /* 0x000fe40008000000 */
[----:B------:R-:W-:Y:S01]  /*8890*/  HGMMA.64x96x16.F32 R88, gdesc[UR4].tnspB, R88, gsb0 ;  /* 0x41600000045879f0 */ /* 0x000fe20008000858 */
[----:B------:R-:W-:Y:S01]  /*88a0*/  UIADD3 UR4, UR36, 0x2, URZ ;  /* 0x0000000224047890 */ /* 0x000fe2000fffe03f */
[----:B-1----:R-:W-:Y:S01]  /*88b0*/  FADD.FTZ R5, R5, R2 ;  /* 0x0000000205057221 */ /* 0x002fe20000010000 */
[----:B------:R-:W-:Y:S01]  /*88c0*/  UIADD3 UR6, UR9, 0x40, URZ ;  /* 0x0000004009067890 */ /* 0x000fe2000fffe03f */
[----:B------:R-:W-:Y:S01]  /*88d0*/  IMAD.MOV.U32 R2, RZ, RZ, RZ ;  /* 0x000000ffff027224 */ /* 0x000fe200078e00ff */
[----:B------:R-:W-:Y:S01]  /*88e0*/  UMOV UR5, 0x40000040 ;  /* 0x4000004000057882 */ /* 0x000fe20000000000 */
[----:B------:R-:W-:Y:S01]  /*88f0*/  UMOV UR7, 0x80000020 ;  /* 0x8000002000077882 */ /* 0x000fe20000000000 */
[----:B------:R-:W0:Y:S01]  /*8900*/  SHFL.BFLY PT, R6, R5, 0x1, 0x1f ;  /* 0x0c201f0005067f89 */ /* 0x000e2200000e0000 */
[----:B--2---:R-:W-:Y:S01]  /*8910*/  FADD.FTZ R7, R7, R0 ;  /* 0x0000000007077221 */ /* 0x004fe20000010000 */
[----:B------:R-:W-:-:S04]  /*8920*/  IMAD.MOV.U32 R0, RZ, RZ, -0x800000 ;  /* 0xff800000ff007424 */ /* 0x000fc800078e00ff */
[----:B------:R-:W1:Y:S01]  /*8930*/  SHFL.BFLY PT, R8, R7, 0x1, 0x1f ;  /* 0x0c201f0007087f89 */ /* 0x000e6200000e0000 */
[----:B0-----:R-:W-:Y:S01]  /*8940*/  FADD.FTZ R9, R5, R6 ;  /* 0x0000000605097221 */ /* 0x001fe20000010000 */
[----:B------:R-:W-:-:S04]  /*8950*/  IMAD.U32 R5, RZ, RZ, UR33 ;  /* 0x00000021ff057e24 */ /* 0x000fc8000f8e00ff */
[----:B------:R-:W-:Y:S01]  /*8960*/  FSETP.NE.FTZ.AND P1, PT, R9, RZ, PT ;  /* 0x000000ff0900720b */ /* 0x000fe20003f35000 */
[----:B-1----:R-:W-:Y:S01]  /*8970*/  FADD.FTZ R10, R7, R8 ;  /* 0x00000008070a7221 */ /* 0x002fe20000010000 */
[----:B------:R-:W-:-:S04]  /*8980*/  IMAD.U32 R7, RZ, RZ, UR33 ;  /* 0x00000021ff077e24 */ /* 0x000fc8000f8e00ff */
[----:B------:R-:W-:-:S07]  /*8990*/  FSETP.NE.FTZ.AND P2, PT, R10, RZ, PT ;  /* 0x000000ff0a00720b */ /* 0x000fce0003f55000 */
[----:B------:R-:W0:Y:S01]  /*89a0*/  @P1 MUFU.LG2 R6, R9 ;  /* 0x0000000900061308 */ /* 0x000e220000000c00 */
[----:B------:R-:W-:-:S05]  /*89b0*/  @P1 FMUL.FTZ R5, R5, 0.69314718246459960938 ;  /* 0x3f31721805051820 */ /* 0x000fca0000410000 */
[----:B------:R-:W-:Y:S02]  /*89c0*/  @P2 FMUL.FTZ R7, R7, 0.69314718246459960938 ;  /* 0x3f31721807072820 */ /* 0x000fe40000410000 */
        /* <DEDUP_REMOVED lines=55> */
.L_x_1905:
        /* <DEDUP_REMOVED lines=58> */
.L_x_1869:
        /* <DEDUP_REMOVED lines=23> */
[----:B------:R-:W-:Y:S02]  /*9250*/  F2FP.F16.F32.PACK_AB R34, R133, R34 ;  /* 0x000000228522723e */ /* 0x000fe400000000ff */
        /* <DEDUP_REMOVED lines=16> */
[C---:B------:R-:W-:Y:S01]  /*9360*/  IADD3 R8, P3, R4.reuse, 0x3000, RZ ;  /* 0x0000300004087810 */ /* 0x040fe20007f7e0ff */
        /* <DEDUP_REMOVED lines=36> */
[----:B------:R-:W-:Y:S01]  /*95b0*/  LOP3.LUT R10, R29, 0x180, RZ, 0xc0, !PT ;  /* 0x000001801d0a7812 */ /* 0x000fe200078ec0ff */
[----:B------:R-:W-:Y:S01]  /*95c0*/  IMAD.MOV R48, RZ, RZ, -R43 ;  /* 0x000000ffff307224 */ /* 0x000fe200078e0a2b */
[----:B------:R-:W-:Y:S02]  /*95d0*/  MOV R47, R4 ;  /* 0x00000004002f7202 */ /* 0x000fe40000000f00 */
[----:B------:R-:W-:-:S02]  /*95e0*/  SHF.R.U64 R36, R36, 0x3, RZ ;  /* 0x0000000324247819 */ /* 0x000fc400000012ff */
[----:B------:R-:W-:Y:S02]  /*95f0*/  F2FP.F16.F32.PACK_AB R4, R89, R88 ;  /* 0x000000585904723e */ /* 0x000fe400000000ff */
[----:B------:R-:W-:Y:S02]  /*9600*/  F2FP.F16.F32.PACK_AB R5, R91, R90 ;  /* 0x0000005a5b05723e */ /* 0x000fe400000000ff */
[----:B------:R-:W-:Y:S01]  /*9610*/  MOV R57, R14 ;  /* 0x0000000e00397202 */ /* 0x000fe20000000f00 */
[C---:B------:R-:W-:Y:S01]  /*9620*/  IMAD R15, R39.reuse, R48, R52 ;  /* 0x00000030270f7224 */ /* 0x040fe200078e0234 */
        /* <DEDUP_REMOVED lines=60> */
[C---:B------:R-:W-:Y:S02]  /*99f0*/  IADD3 R21, P4, R40.reuse, 0x6000, RZ ;  /* 0x0000600028157810 */ /* 0x040fe40007f9e0ff */
[----:B------:R-:W-:Y:S01]  /*9a00*/  LOP3.LUT R3, R40, 0x180, RZ, 0xc0, !PT ;  /* 0x0000018028037812 */ /* 0x000fe200078ec0ff */
[----:B------:R3:W-:Y:S01]  /*9a10*/  STSM.16.M88.4 [R62], R24 ;  /* 0x000000183e007844 */ /* 0x0007e20000000200 */
[----:B------:R-:W-:Y:S01]  /*9a20*/  UIMAD UR5, UR10, UR8, URZ ;  /* 0x000000080a0572a4 */ /* 0x000fe2000f8e023f */
[----:B------:R-:W-:-:S02]  /*9a30*/  LOP3.LUT R20, R21, 0x180, RZ, 0xc0, !PT ;  /* 0x0000018015147812 */ /* 0x000fc400078ec0ff */
[----:B------:R-:W-:Y:S01]  /*9a40*/  STSM.16.M88.4 [R57], R32 ;  /* 0x0000002039007844 */ /* 0x000fe20000000200 */
[----:B------:R-:W-:Y:S01]  /*9a50*/  UIMAD.WIDE.U32 UR6, UR38, UR8, URZ ;  /* 0x00000008260672a5 */ /* 0x000fe2000f8e003f */
[----:B------:R-:W-:Y:S01]  /*9a60*/  SHF.R.U64 R3, R3, 0x3, RZ ;  /* 0x0000000303037819 */ /* 0x000fe200000012ff */
[----:B------:R-:W-:Y:S01]  /*9a70*/  ULDC.64 UR10, c[0x0][0xaf0] ;  /* 0x0002bc00000a7ab9 */ /* 0x000fe20000000a00 */
[----:B------:R-:W-:Y:S08]  /*9a80*/  BAR.SYNC.DEFER_BLOCKING 0x1, 0x180 ;  /* 0x0046000000007b1d */ /* 0x000ff00000010000 */
[----:B--2---:R-:W2:Y:S08]  /*9a90*/  @P1 LDC R15, c[0x0][0xbec] ;  /* 0x0002fb00ff0f1b82 */ /* 0x004eb00000000800 */
[----:B---3--:R-:W3:Y:S01]  /*9aa0*/  @P1 LDC R25, c[0x0][0xbf0] ;  /* 0x0002fc00ff191b82 */ /* 0x008ee20000000800 */
[----:B------:R-:W-:Y:S01]  /*9ab0*/  UIMAD UR5, UR38, UR9, UR5 ;  /* 0x00000009260572a4 */ /* 0x000fe2000f8e0205 */
[----:B------:R-:W-:-:S02]  /*9ac0*/  SHF.R.U64 R20, R20, 0x3, RZ ;  /* 0x0000000314147819 */ /* 0x000fc400000012ff */
[----:B------:R-:W-:Y:S01]  /*9ad0*/  LOP3.LUT R40, R3, R40, RZ, 0x3c, !PT ;  /* 0x0000002803287212 */ /* 0x000fe200078e3cff */
[----:B0-----:R0:W-:Y:S01]  /*9ae0*/  @!P2 ST.E desc[UR50][R58.64], R0 ;  /* 0x000000003a00a985 */ /* 0x0011e2000c101932 */
[----:B------:R-:W-:Y:S01]  /*9af0*/  UIMAD UR8, UR12, UR10, URZ ;  /* 0x0000000a0c0872a4 */ /* 0x000fe2000f8e023f */
[----:B------:R-:W-:Y:S01]  /*9b00*/  IMAD.X R3, RZ, RZ, R41, P5 ;  /* 0x000000ffff037224 */ /* 0x000fe200028e0629 */
[----:B------:R-:W-:Y:S01]  /*9b10*/  UIADD3 UR7, UR7, UR5, URZ ;  /* 0x0000000507077290 */ /* 0x000fe2000fffe03f */
[----:B------:R-:W-:Y:S01]  /*9b20*/  LOP3.LUT R20, R20, R21, RZ, 0x3c, !PT ;  /* 0x0000001514147212 */ /* 0x000fe200078e3cff */
[----:B0-----:R-:W-:Y:S01]  /*9b30*/  IMAD R0, R140, 0x60, R141 ;  /* 0x000000608c007824 */ /* 0x001fe200078e028d */
[----:B------:R-:W-:Y:S01]  /*9b40*/  UIMAD UR5, UR43, UR11, UR8 ;  /* 0x0000000b2b0572a4 */ /* 0x000fe2000f8e0208 */
[----:B------:R-:W-:Y:S01]  /*9b50*/  IMAD.X R21, RZ, RZ, R41, P4 ;  /* 0x000000ffff157224 */ /* 0x000fe200020e0629 */
[----:B-1----:R0:W-:Y:S01]  /*9b60*/  @!P0 ST.E desc[UR50][R60.64], R38 ;  /* 0x000000263c008985 */ /* 0x0021e2000c101932 */
[----:B------:R-:W-:Y:S01]  /*9b70*/  VIADD R14, R0, UR39 ;  /* 0x00000027000e7c36 */ /* 0x000fe20008000000 */
[----:B------:R-:W-:Y:S01]  /*9b80*/  UIMAD.WIDE.U32 UR6, UR43, UR10, UR6 ;  /* 0x0000000a2b0672a5 */ /* 0x000fe2000f8e0006 */
[----:B------:R-:W-:-:S02]  /*9b90*/  ULDC.64 UR8, c[0x0][0xae0] ;  /* 0x0002b80000087ab9 */ /* 0x000fc40000000a00 */
[----:B--2---:R-:W-:Y:S01]  /*9ba0*/  @P1 IMAD.HI.U32 R0, R14, R15, RZ ;  /* 0x0000000f0e001227 */ /* 0x004fe200078e00ff */
[----:B------:R1:W5:Y:S03]  /*9bb0*/  LD.E.128 R8, desc[UR50][R2.64] ;  /* 0x0000003202087980 */ /* 0x000366000c101d00 */
[----:B------:R-:W-:Y:S01]  /*9bc0*/  IMAD.MOV.U32 R13, RZ, RZ, R14 ;  /* 0x000000ffff0d7224 */ /* 0x000fe200078e000e */
[----:B---3--:R-:W-:Y:S01]  /*9bd0*/  @P1 SHF.R.U32.HI R13, RZ, R25, R0 ;  /* 0x00000019ff0d1219 */ /* 0x008fe20000011600 */
[----:B------:R-:W-:Y:S01]  /*9be0*/  UIADD3 UR5, UR7, UR5, URZ ;  /* 0x0000000507057290 */ /* 0x000fe2000fffe03f */
[----:B------:R-:W5:Y:S02]  /*9bf0*/  LD.E.128 R40, desc[UR50][R40.64] ;  /* 0x0000003228287980 */ /* 0x000f64000c101d00 */
[--C-:B------:R-:W-:Y:S01]  /*9c00*/  SHF.R.S32.HI R0, RZ, 0x1f, R13.reuse ;  /* 0x0000001fff007819 */ /* 0x100fe2000001140d */
[----:B------:R-:W-:Y:S01]  /*9c10*/  IMAD.MOV R12, RZ, RZ, -R13 ;  /* 0x000000ffff0c7224 */ /* 0x000fe200078e0a0d */
[----:B------:R0:W5:Y:S01]  /*9c20*/  LD.E.128 R44, desc[UR50][R36.64] ;  /* 0x00000032242c7980 */ /* 0x000162000c101d00 */
[----:B-1----:R-:W-:-:S02]  /*9c30*/  IMAD.U32 R3, RZ, RZ, UR7 ;  /* 0x00000007ff037e24 */ /* 0x002fc4000f8e00ff */
[----:B------:R-:W-:Y:S01]  /*9c40*/  IMAD R0, R0, UR8, RZ ;  /* 0x0000000800007c24 */ /* 0x000fe2000f8e02ff */
[----:B------:R0:W5:Y:S01]  /*9c50*/  LD.E.128 R48, desc[UR50][R30.64] ;  /* 0x000000321e307980 */ /* 0x000162000c101d00 */
[----:B------:R-:W-:Y:S02]  /*9c60*/  IMAD R39, R39, R12, R14 ;  /* 0x0000000c27277224 */ /* 0x000fe400078e020e */
[----:B------:R-:W-:Y:S01]  /*9c70*/  IMAD.U32 R2, RZ, RZ, UR6 ;  /* 0x00000006ff027e24 */ /* 0x000fe2000f8e00ff */
[----:B------:R0:W5:Y:S01]  /*9c80*/  LD.E.128 R4, desc[UR50][R28.64] ;  /* 0x000000321c047980 */ /* 0x000162000c101d00 */
[----:B------:R-:W-:Y:S01]  /*9c90*/  IMAD.U32 R3, RZ, RZ, UR5 ;  /* 0x00000005ff037e24 */ /* 0x000fe2000f8e00ff */
[----:B------:R-:W-:Y:S01]  /*9ca0*/  ULDC.64 UR6, c[0x0][0xad8] ;  /* 0x0002b60000067ab9 */ /* 0x000fe20000000a00 */
[C---:B------:R-:W-:Y:S01]  /*9cb0*/  IMAD R15, R13.reuse, UR9, R0 ;  /* 0x000000090d0f7c24 */ /* 0x040fe2000f8e0200 */
[----:B------:R0:W5:Y:S01]  /*9cc0*/  LD.E.128 R52, desc[UR50][R20.64] ;  /* 0x0000003214347980 */ /* 0x000162000c101d00 */
[----:B------:R-:W-:Y:S01]  /*9cd0*/  SHF.R.S32.HI R0, RZ, 0x1f, R39 ;  /* 0x0000001fff007819 */ /* 0x000fe20000011427 */
[----:B------:R-:W-:Y:S01]  /*9ce0*/  IMAD.WIDE.U32 R2, R13, UR8, R2 ;  /* 0x000000080d027c25 */ /* 0x000fe2000f8e0002 */
[----:B------:R-:W-:Y:S01]  /*9cf0*/  @!PT LDS RZ, [RZ] ;  /* 0x00000000fffff984 */ /* 0x000fe20000000800 */
[----:B------:R-:W-:Y:S01]  /*9d00*/  @!PT LDS RZ, [RZ] ;  /* 0x00000000fffff984 */ /* 0x000fe20000000800 */
[----:B------:R-:W-:Y:S01]  /*9d10*/  @!PT LDS RZ, [RZ] ;  /* 0x00000000fffff984 */ /* 0x000fe20000000800 */
[----:B------:R-:W-:Y:S01]  /*9d20*/  @!PT LDS RZ, [RZ] ;  /* 0x00000000fffff984 */ /* 0x000fe20000000800 */
[----:B------:R1:W-:Y:S06]  /*9d30*/  MEMBAR.ALL.CTA ;  /* 0x0000000000007992 */ /* 0x0003ec0000008000 */
[----:B-1----:R-:W1:Y:S01]  /*9d40*/  FENCE.VIEW.ASYNC.S ;  /* 0x00000000000073c6 */ /* 0x002e620000000000 */
[----:B------:R-:W-:-:S02]  /*9d50*/  IMAD.IADD R3, R3, 0x1, R15 ;  /* 0x0000000103037824 */ /* 0x000fc400078e020f */
[----:B------:R-:W-:Y:S02]  /*9d60*/  IMAD R0, R0, UR6, RZ ;  /* 0x0000000600007c24 */ /* 0x000fe4000f8e02ff */
        /* <DEDUP_REMOVED lines=10> */
[----:B-1----:R0:W1:Y:S01]  /*9e10*/  SHFL.IDX PT, R12, R0, RZ, 0x1c1f ;  /* 0x001c1fff000c7589 */ /* 0x00206200000e0000 */
        /* <DEDUP_REMOVED lines=8> */
[CC--:B-1----:R-:W-:Y:S02]  /*9ea0*/  @!P1 LEA R14, P3, R138.reuse, R12.reuse, 0x1 ;  /* 0x0000000c8a0e9211 */ /* 0x0c2fe400078608ff */
[----:B0-----:R-:W-:Y:S02]  /*9eb0*/  @!P2 LEA R20, P4, R139, R12, 0x1 ;  /* 0x0000000c8b14a211 */ /* 0x001fe400078808ff */
[----:B--2---:R-:W-:Y:S01]  /*9ec0*/  @!P0 IMAD.WIDE R2, R137, 0x2, R12 ;  /* 0x0000000289028825 */ /* 0x004fe200078e020c */
[-C--:B------:R-:W-:Y:S02]  /*9ed0*/  @!P1 LEA.HI.X R15, R138, R13.reuse, R147, 0x1, P3 ;  /* 0x0000000d8a0f9211 */ /* 0x080fe400018f0c93 */
[----:B------:R-:W-:Y:S02]  /*9ee0*/  @!P2 LEA.HI.X R21, R139, R13, R146, 0x1, P4 ;  /* 0x0000000d8b15a211 */ /* 0x000fe400020f0c92 */
[----:B-----5:R3:W-:Y:S04]  /*9ef0*/  @!P0 ST.E.128 desc[UR50][R2.64], R40 ;  /* 0x0000002802008985 */ /* 0x0207e8000c101d32 */
[----:B------:R3:W-:Y:S04]  /*9f00*/  @!P1 ST.E.128 desc[UR50][R14.64], R48 ;  /* 0x000000300e009985 */ /* 0x0007e8000c101d32 */
[----:B------:R3:W-:Y:S02]  /*9f10*/  @!P2 ST.E.128 desc[UR50][R20.64], R52 ;  /* 0x000000341400a985 */ /* 0x0007e4000c101d32 */
.L_x_1909:
[----:B------:R-:W-:Y:S05]  /*9f20*/  BSYNC B1 ;  /* 0x0000000000017941 */ /* 0x000fea0003800000 */
.L_x_1908:
[----:B---3--:R-:W-:Y:S01]  /*9f30*/  VIADD R3, R25, 0x60 ;  /* 0x0000006019037836 */ /* 0x008fe20000000000 */
[----:B--2---:R2:W3:Y:S04]  /*9f40*/  SHFL.IDX PT, R13, R24, 0x1, 0x1c1f ;  /* 0x003c1f00180d7f89 */ /* 0x0044e800000e0000 */
[----:B------:R-:W-:Y:S01]  /*9f50*/  ISETP.GE.AND P0, PT, R3, R56, PT ;  /* 0x000000380300720c */ /* 0x000fe20003f06270 */
[----:B-1----:R2:W1:-:S12]  /*9f60*/  SHFL.IDX PT, R12, R0, 0x1, 0x1c1f ;  /* 0x003c1f00000c7f89 */ /* 0x00245800000e0000 */
[----:B--2---:R-:W-:Y:S05]  /*9f70*/  @P0 BRA `(.L_x_1910) ;  /* 0x0000000800240947 */ /* 0x004fea0003800000 */
[----:B------:R-:W-:Y:S02]  /*9f80*/  ULDC UR5, c[0x0][0xac8] ;  /* 0x0002b20000057ab9 */ /* 0x000fe40000000800 */
[----:B------:R-:W-:Y:S02]  /*9f90*/  ISETP.GE.AND P2, PT, R138, UR5, PT ;  /* 0x000000058a007c0c */ /* 0x000fe4000bf46270 */
[----:B------:R-:W-:-:S11]  /*9fa0*/  ISETP.GE.AND P1, PT, R137, UR5, PT ;  /* 0x0000000589007c0c */ /* 0x000fd6000bf26270 */
[C---:B-1----:R-:W-:Y:S02]  /*9fb0*/  @!P2 LEA R14, P0, R138.reuse, R12, 0x1 ;  /* 0x0000000c8a0ea211 */ /* 0x042fe400078008ff */
[----:B---3--:R-:W-:Y:S02]  /*9fc0*/  @!P1 IMAD.WIDE R2, R137, 0x2, R12 ;  /* 0x0000000289029825 */ /* 0x008fe400078e020c */
        /* <DEDUP_REMOVED lines=9> */
.L_x_1907:
        /* <DEDUP_REMOVED lines=50> */
.L_x_1912:
[----:B------:R-:W-:Y:S05]  /*a380*/  BSYNC B1 ;  /* 0x0000000000017941 */ /* 0x000fea0003800000 */
.L_x_1911:
        /* <DEDUP_REMOVED lines=54> */
.L_x_1914:
[----:B------:R-:W-:Y:S05]  /*a6f0*/  BSYNC B1 ;  /* 0x0000000000017941 */ /* 0x000fea0003800000 */
.L_x_1913:
        /* <DEDUP_REMOVED lines=17> */
.L_x_1910:
[----:B------:R-:W-:Y:S05]  /*a810*/  BSYNC B0 ;  /* 0x0000000000007941 */ /* 0x000fea0003800000 */
.L_x_1906:
[----:B------:R-:W-:Y:S02]  /*a820*/  ULDC UR5, c[0x0][0xc38] ;  /* 0x00030e0000057ab9 */ /* 0x000fe40000000800 */
[----:B------:R-:W-:-:S06]  /*a830*/  UISETP.GE.AND UP0, UPT, UR4, UR5, UPT ;  /* 0x000000050400728c */ /* 0x000fcc000bf06270 */
[----:B------:R-:W-:-:S13]  /*a840*/  PLOP3.LUT P0, PT, PT, PT, UP0, 0x80, 0x0 ;  /* 0x000000000000781c */ /* 0x000fda0003f0f008 */
[----:B------:R-:W-:Y:S05]  /*a850*/  @!P0 BRA `(.L_x_1915) ;  /* 0xffffff64007c8947 */ /* 0x000fea000383ffff */
[----:B------:R-:W-:Y:S05]  /*a860*/  EXIT ;  /* 0x000000000000794d */ /* 0x000fea0003800000 */
.L_x_1865:
[----:B------:R-:W-:-:S08]  /*a870*/  NOP ;  /* 0x0000000000007918 */ /* 0x000fd00000000000 */
[----:B------:R-:W0:-:S00]  /*a880*/  USETMAXREG.DEALLOC.CTAPOOL 0x20 ;  /* 0x00000020000079c8 */ /* 0x000e0000080e0500 */
[----:B0-----:R-:W-:-:S06]  /*a890*/  LOP3.LUT R0, R0, 0x3, RZ, 0xc0, !PT ;  /* 0x0000000300007812 */ /* 0x001fcc00078ec0ff */
[----:B------:R-:W0:Y:S01]  /*a8a0*/  S2UR UR10, SR_CTAID.X ;  /* 0x00000000000a79c3 */ /* 0x000e220000002500 */
[----:B------:R-:W-:Y:S01]  /*a8b0*/  LOP3.LUT R16, R16, 0xfffff7ff, RZ, 0xc0, !PT ;  /* 0xfffff7ff10107812 */ /* 0x000fe200078ec0ff */
[----:B------:R-:W-:Y:S01]  /*a8c0*/  STL [R1+0x14], RZ ;  /* 0x000014ff01007387 */ /* 0x000fe20000100800 */
[----:B------:R-:W-:Y:S02]  /*a8d0*/  IMAD.MOV.U32 R26, RZ, RZ, 0x1 ;  /* 0x00000001ff1a7424 */ /* 0x000fe400078e00ff */
[----:B------:R-:W-:Y:S01]  /*a8e0*/  IMAD.MOV.U32 R23, RZ, RZ, RZ ;  /* 0x000000ffff177224 */ /* 0x000fe200078e00ff */
        /* <DEDUP_REMOVED lines=31> */
[----:B------:R-:W-:Y:S02]  /*aae0*/  LOP3.LUT R6, R7, 0x7f, RZ, 0xc0, !PT ;  /* 0x0000007f07067812 */ /* 0x000fe400078ec0ff */
        /* <DEDUP_REMOVED lines=21> */
[----:B------:R-:W-:Y:S02]  /*ac40*/  ISETP.GE.AND P1, PT, R0, UR9, PT ;  /* 0x0000000900007c0c */ /* 0x000fe4000bf26270 */
        /* <DEDUP_REMOVED lines=12> */
[----:B------:R-:W-:Y:S02]  /*ad10*/  ISETP.GE.AND P1, PT, R4, UR7, PT ;  /* 0x0000000704007c0c */ /* 0x000fe4000bf26270 */
        /* <DEDUP_REMOVED lines=9> */
.L_x_1965:
        /* <DEDUP_REMOVED lines=23> */
.L_x_1917:
[----:B------:R-:W-:Y:S01]  /*af20*/  ULDC UR8, c[0x0][0xc54] ;  /* 0x0003150000087ab9 */ /* 0x000fe20000000800 */
[----:B------:R-:W-:Y:S01]  /*af30*/  UMOV UR6, UR7 ;  /* 0x0000000700067c82 */ /* 0x000fe20008000000 */
[----:B------:R-:W-:-:S11]  /*af40*/  UISETP.NE.AND UP0, UPT, UR8, 0x1, UPT ;  /* 0x000000010800788c */ /* 0x000fd6000bf05270 */
[----:B------:R-:W-:Y:S02]  /*af50*/  @UP0 ULDC.64 UR10, c[0x0][0xc58] ;  /* 0x00031600000a0ab9 */ /* 0x000fe40000000a00 */
[----:B------:R-:W-:-:S04]  /*af60*/  UIMAD.WIDE.U32 UR4, UR7, UR10, URZ ;  /* 0x0000000a070472a5 */ /* 0x000fc8000f8e003f */
[----:B------:R-:W-:-:S04]  /*af70*/  @UP0 USHF.R.U32.HI UR6, URZ, UR11, UR5 ;  /* 0x0000000b3f060299 */ /* 0x000fc80008011605 */
[----:B------:R-:W-:-:S12]  /*af80*/  UIMAD UR4, UR6, UR8, URZ ;  /* 0x00000008060472a4 */ /* 0x000fd8000f8e023f */
.L_x_1918:
        /* <DEDUP_REMOVED lines=23> */
[----:B------:R-:W-:Y:S01]  /*b100*/  UISETP.NE.AND UP2, UPT, UR5, 0x1, UPT ;  /* 0x000000010500788c */ /* 0x000fe2000bf45270 */
[----:B------:R-:W-:Y:S01]  /*b110*/  BSSY B7, `(.L_x_1919) ;  /* 0x0000346000077945 */ /* 0x000fe20003800000 */
[----:B------:R-:W-:Y:S02]  /*b120*/  UIADD3 UR43, UR43, UR4, URZ ;  /* 0x000000042b2b7290 */ /* 0x000fe4000fffe03f */
[----:B------:R-:W-:Y:S02]  /*b130*/  UP2UR UR47, UPR, URZ, 0x4 ;  /* 0x000000043f2f7883 */ /* 0x000fe40008000000 */
[----:B------:R-:W-:-:S04]  /*b140*/  UIMAD UR6, UR43, 0xc0, URZ ;  /* 0x000000c02b0678a4 */ /* 0x000fc8000f8e023f */
[----:B------:R-:W-:Y:S01]  /*b150*/  UIADD3 UR6, UR6, 0xbf, URZ ;  /* 0x000000bf06067890 */ /* 0x000fe2000fffe03f */
[----:B------:R-:W-:Y:S01]  /*b160*/  @UP2 ULDC UR4, c[0x0][0x44c] ;  /* 0x0001130000042ab9 */ /* 0x000fe20000000800 */
[----:B------:R-:W-:Y:S02]  /*b170*/  @UP2 ULDC UR7, c[0x0][0x450] ;  /* 0x0001140000072ab9 */ /* 0x000fe40000000800 */
[----:B------:R-:W-:-:S04]  /*b180*/  UIMAD.WIDE.U32 UR4, UR6, UR4, URZ ;  /* 0x00000004060472a5 */ /* 0x000fc8000f8e003f */
[----:B------:R-:W-:-:S04]  /*b190*/  @UP2 USHF.R.U32.HI UR6, URZ, UR7, UR5 ;  /* 0x000000073f062299 */ /* 0x000fc80008011605 */
[----:B------:R-:W-:-:S04]  /*b1a0*/  UIADD3 UR6, UR38, UR6, URZ ;  /* 0x0000000626067290 */ /* 0x000fc8000fffe03f */
[----:B------:R-:W-:-:S04]  /*b1b0*/  USHF.R.S32.HI UR4, URZ, 0x1f, UR6 ;  /* 0x0000001f3f047899 */ /* 0x000fc80008011406 */
[----:B------:R-:W-:-:S04]  /*b1c0*/  ULEA.HI UR4, UR4, UR6, URZ, 0x7 ;  /* 0x0000000604047291 */ /* 0x000fc8000f8f383f */
[----:B------:R-:W-:-:S04]  /*b1d0*/  USHF.R.S32.HI UR4, URZ, 0x7, UR4 ;  /* 0x000000073f047899 */ /* 0x000fc80008011404 */
[----:B------:R-:W-:-:S04]  /*b1e0*/  UISETP.LT.AND UP0, UPT, UR39, UR4, UPT ;  /* 0x000000042700728c */ /* 0x000fc8000bf01270 */
[----:B------:R-:W-:-:S06]  /*b1f0*/  USEL UR44, UR39, UR4, UP0 ;  /* 0x00000004272c7287 */ /* 0x000fcc0008000000 */
[----:B------:R-:W-:Y:S01]  /*b200*/  ISETP.LT.AND P0, PT, RZ, UR44, PT ;  /* 0x0000002cff007c0c */ /* 0x000fe2000bf01270 */
[----:B--2---:R0:W-:-:S12]  /*b210*/  STL [R1+0x8], R19 ;  /* 0x0000081301007387 */ /* 0x0041d80000100800 */
        /* <DEDUP_REMOVED lines=19> */
.L_x_1920:
        /* <DEDUP_REMOVED lines=20> */
.L_x_1923:
[----:B------:R-:W-:Y:S05]  /*b490*/  BSYNC B6 ;  /* 0x0000000000067941 */ /* 0x000fea0003800000 */
.L_x_1922:
        /* <DEDUP_REMOVED lines=20> */
.L_x_1926:
        /* <DEDUP_REMOVED lines=15> */
.L_x_1925:
[----:B------:R-:W-:Y:S05]  /*b6d0*/  BSYNC B6 ;  /* 0x0000000000067941 */ /* 0x000fea0003800000 */
.L_x_1924:
        /* <DEDUP_REMOVED lines=16> */
.L_x_1981:
        /* <DEDUP_REMOVED lines=46> */
.L_x_1928:
        /* <DEDUP_REMOVED lines=25> */
.L_x_1982:
[----:B------:R-:W-:Y:S05]  /*bc50*/  BSYNC B0 ;  /* 0x0000000000007941 */ /* 0x000fea0003800000 */
.L_x_1929:
[----:B------:R-:W1:Y:S01]  /*bc60*/  S2R R9, SR_TID.X ;  /* 0x0000000000097919 */ /* 0x000e620000002100 */
[----:B------:R-:W-:Y:S01]  /*bc70*/  ULDC.64 UR4, c[0x0][0x300] ;  /* 0x0000c00000047ab9 */ /* 0x000fe20000000a00 */
[----:B------:R-:W-:Y:S01]  /*bc80*/  LOP3.LUT P4, RZ, R16, 0x4, RZ, 0xc0, !PT ;  /* 0x0000000410ff7812 */ /* 0x000fe2000788c0ff */
[----:B------:R-:W-:Y:S01]  /*bc90*/  IMAD R4, R4, UR4, RZ ;  /* 0x0000000404047c24 */ /* 0x000fe2000f8e02ff */
[C---:B------:R-:W-:Y:S01]  /*bca0*/  LOP3.LUT P3, RZ, R16.reuse, 0x2, RZ, 0xc0, !PT ;  /* 0x0000000210ff7812 */ /* 0x040fe2000786c0ff */
        /* <DEDUP_REMOVED lines=69> */
.L_x_1992:
        /* <DEDUP_REMOVED lines=12> */
.L_x_1932:
        /* <DEDUP_REMOVED lines=11> */
.L_x_1933:
        /* <DEDUP_REMOVED lines=23> */
.L_x_1935:
[----:B------:R-:W-:Y:S05]  /*c3e0*/  BSYNC B6 ;  /* 0x0000000000067941 */ /* 0x000fea0003800000 */
.L_x_1934:
[----:B------:R2:W5:Y:S01]  /*c3f0*/  LDL R10, [R1+0xc] ;  /* 0x00000c00010a7983 */ /* 0x0005620000100800 */
[----:B------:R-:W-:Y:S01]  /*c400*/  UISETP.NE.AND UP0, UPT, UR47, URZ, UPT ;  /* 0x0000003f2f00728c */ /* 0x000fe2000bf05270 */
[----:B-1----:R-:W-:Y:S01]  /*c410*/  IMAD.U32 R6, RZ, RZ, UR43 ;  /* 0x0000002bff067e24 */ /* 0x002fe2000f8e00ff */
[----:B------:R-:W1:Y:S01]  /*c420*/  S2R R20, SR_TID.X ;  /* 0x0000000000147919 */ /* 0x000e620000002100 */
[----:B0-----:R-:W0:Y:S03]  /*c430*/  S2R R2, SR_TID.X ;  /* 0x0000000000027919 */ /* 0x001e260000002100 */
[----:B------:R-:W-:Y:S01]  /*c440*/  PLOP3.LUT P0, PT, PT, PT, UP0, 0x80, 0x0 ;  /* 0x000000000000781c */ /* 0x000fe20003f0f008 */
[----:B------:R-:W-:Y:S01]  /*c450*/  ULDC.64 UR8, c[0x0][0x2d8] ;  /* 0x0000b60000087ab9 */ /* 0x000fe20000000a00 */
[----:B------:R-:W-:-:S03]  /*c460*/  R2UR UR6, R29 ;  /* 0x000000001d0672ca */ /* 0x000fc600000e0000 */
[----:B------:R-:W-:Y:S01]  /*c470*/  @UP0 ULDC UR4, c[0x0][0x44c] ;  /* 0x0001130000040ab9 */ /* 0x000fe20000000800 */
[----:B------:R-:W-:Y:S01]  /*c480*/  R2UR UR7, R22 ;  /* 0x00000000160772ca */ /* 0x000fe200000e0000 */
[----:B------:R-:W-:Y:S01]  /*c490*/  ULDC UR12, c[0x0][0x448] ;  /* 0x00011200000c7ab9 */ /* 0x000fe20000000800 */
[----:B------:R-:W-:Y:S01]  /*c4a0*/  ULDC.64 UR10, c[0x0][0x280] ;  /* 0x0000a000000a7ab9 */ /* 0x000fe20000000a00 */
[----:B------:R-:W-:Y:S01]  /*c4b0*/  @UP0 ULDC UR13, c[0x0][0x44c] ;  /* 0x00011300000d0ab9 */ /* 0x000fe20000000800 */
[C---:B------:R-:W-:Y:S02]  /*c4c0*/  LOP3.LUT P3, RZ, R16.reuse, 0x400, RZ, 0xc0, !PT ;  /* 0x0000040010ff7812 */ /* 0x040fe4000786c0ff */
[C---:B------:R-:W-:Y:S02]  /*c4d0*/  LOP3.LUT P4, RZ, R16.reuse, 0x200, RZ, 0xc0, !PT ;  /* 0x0000020010ff7812 */ /* 0x040fe4000788c0ff */
[----:B------:R-:W-:Y:S01]  /*c4e0*/  LOP3.LUT P5, RZ, R16, 0x100, RZ, 0xc0, !PT ;  /* 0x0000010010ff7812 */ /* 0x000fe200078ac0ff */
[----:B-1----:R-:W-:Y:S01]  /*c4f0*/  IMAD.SHL.U32 R20, R20, 0x20, RZ ;  /* 0x0000002014147824 */ /* 0x002fe200078e00ff */
[----:B0-----:R-:W-:-:S04]  /*c500*/  LOP3.LUT R2, R2, 0x7f, RZ, 0xc0, !PT ;  /* 0x0000007f02027812 */ /* 0x001fc800078ec0ff */
[----:B------:R-:W-:Y:S02]  /*c510*/  LOP3.LUT R20, R20, 0x60, RZ, 0xc0, !PT ;  /* 0x0000006014147812 */ /* 0x000fe400078ec0ff */
[----:B------:R-:W-:-:S04]  /*c520*/  SHF.R.U32.HI R2, RZ, 0x2, R2 ;  /* 0x00000002ff027819 */ /* 0x000fc80000011602 */
[----:B------:R-:W-:-:S05]  /*c530*/  LOP3.LUT R2, R2, R20, RZ, 0xfc, !PT ;  /* 0x0000001402027212 */ /* 0x000fca00078efcff */
[----:B------:R-:W-:-:S04]  /*c540*/  IMAD R6, R6, 0xc0, R2 ;  /* 0x000000c006067824 */ /* 0x000fc800078e0202 */
        /* <DEDUP_REMOVED lines=62> */
[----:B------:R-:W-:-:S03]  /*c930*/  IMAD.U32 R4, RZ, RZ, UR43 ;  /* 0x0000002bff047e24 */ /* 0x000fc6000f8e00ff */
[----:B------:R-:W1:Y:S01]  /*c940*/  SHFL.IDX PT, R2, R5, RZ, 0x1c1f ;  /* 0x001c1fff05027589 */ /* 0x000e6200000e0000 */
[----:B------:R-:W-:-:S03]  /*c950*/  IMAD R4, R4, 0xc0, R21 ;  /* 0x000000c004047824 */ /* 0x000fc600078e0215 */
[----:B------:R-:W-:Y:S01]  /*c960*/  SHFL.IDX PT, R14, R7, 0x1, 0x1c1f ;  /* 0x003c1f00070e7f89 */ /* 0x000fe200000e0000 */
[C---:B------:R-:W-:Y:S01]  /*c970*/  VIADD R8, R4.reuse, 0x20 ;  /* 0x0000002004087836 */ /* 0x040fe20000000000 */
[----:B------:R-:W-:-:S13]  /*c980*/  ISETP.GE.AND P0, PT, R4, UR37, PT ;  /* 0x0000002504007c0c */ /* 0x000fda000bf06270 */
        /* <DEDUP_REMOVED lines=54> */
.L_x_2005:
        /* <DEDUP_REMOVED lines=12> */
.L_x_1937:
        /* <DEDUP_REMOVED lines=18> */
.L_x_2006:
[----:B------:R-:W-:Y:S05]  /*ced0*/  BSYNC B0 ;  /* 0x0000000000007941 */ /* 0x000fea0003800000 */
.L_x_1938:
[----:B------:R-:W-:-:S06]  /*cee0*/  UISETP.GE.AND UP0, UPT, UR44, 0x2, UPT ;  /* 0x000000022c00788c */ /* 0x000fcc000bf06270 */
[----:B------:R-:W-:-:S13]  /*cef0*/  PLOP3.LUT P0, PT, PT, PT, UP0, 0x40, 0x0 ;  /* 0x000000000000781c */ /* 0x000fda0003f0e808 */
[----:B------:R-:W-:Y:S05]  /*cf00*/  @P0 BRA `(.L_x_1940) ;  /* 0x0000000c00d40947 */ /* 0x000fea0003800000 */
[----:B------:R-:W-:Y:S01]  /*cf10*/  UIADD3 UR4, UR44, -0x2, URZ ;  /* 0xfffffffe2c047890 */ /* 0x000fe2000fffe03f */
[----:B------:R-:W-:Y:S01]  /*cf20*/  BSSY B0, `(.L_x_1940) ;  /* 0x00000f3000007945 */ /* 0x000fe20003800000 */
[----:B------:R-:W-:Y:S02]  /*cf30*/  IMAD.MOV.U32 R20, RZ, RZ, R26 ;  /* 0x000000ffff147224 */ /* 0x000fe400078e001a */
[----:B------:R-:W-:Y:S02]  /*cf40*/  IMAD.MOV.U32 R9, RZ, RZ, R23 ;  /* 0x000000ffff097224 */ /* 0x000fe400078e0017 */
[----:B------:R-:W-:Y:S02]  /*cf50*/  IMAD.MOV.U32 R28, RZ, RZ, R24 ;  /* 0x000000ffff1c7224 */ /* 0x000fe400078e0018 */
[----:B0-----:R-:W-:-:S07]  /*cf60*/  IMAD.U32 R0, RZ, RZ, UR4 ;  /* 0x00000004ff007e24 */ /* 0x001fce000f8e00ff */
.L_x_1953:
[----:B------:R-:W2:Y:S01]  /*cf70*/  LDL R8, [R1+0x8] ;  /* 0x0000080001087983 */ /* 0x000ea20000100800 */
[----:B------:R-:W0:Y:S03]  /*cf80*/  LDC R4, c[0x0][0x430] ;  /* 0x00010c00ff047b82 */ /* 0x000e260000000800 */
[----:B------:R-:W3:Y:S04]  /*cf90*/  LDL R6, [R1+0x4] ;  /* 0x0000040001067983 */ /* 0x000ee80000100800 */
[----:B------:R-:W4:Y:S01]  /*cfa0*/  LDL R7, [R1] ;  /* 0x0000000001077983 */ /* 0x000f220000100800 */
        /* <DEDUP_REMOVED lines=10> */
[----:B------:R-:W-:Y:S01]  /*d050*/  ULDC.64 UR4, c[0x0][0x428] ;  /* 0x00010a0000047ab9 */ /* 0x000fe20000000a00 */
        /* <DEDUP_REMOVED lines=28> */
.L_x_1941:
[----:B------:R-:W-:Y:S01]  /*d220*/  IMAD R6, R23, 0x8, R17 ;  /* 0x0000000817067824 */ /* 0x000fe200078e0211 */
[----:B------:R-:W-:Y:S01]  /*d230*/  SHF.L.U32 R0, R26, 0x1f, RZ ;  /* 0x0000001f1a007819 */ /* 0x000fe200000006ff */
[----:B------:R-:W-:Y:S03]  /*d240*/  BSSY B1, `(.L_x_1942) ;  /* 0x0000003000017945 */ /* 0x000fe60003800000 */
[----:B------:R-:W0:Y:S02]  /*d250*/  SYNCS.PHASECHK.TRANS64.TRYWAIT P0, [R6+URZ+0x2d840], R0 ;  /* 0x02d84000060075a7 */ /* 0x000e24000800017f */
[----:B0-----:R-:W-:Y:S05]  /*d260*/  @!P0 BRA `(.L_x_1943) ;  /* 0x0000002800888947 */ /* 0x001fea0003800000 */
.L_x_2007:
[----:B------:R-:W-:Y:S05]  /*d270*/  BSYNC B1 ;  /* 0x0000000000017941 */ /* 0x000fea0003800000 */
.L_x_1942:
[----:B------:R-:W1:Y:S01]  /*d280*/  S2R R12, SR_TID.X ;  /* 0x00000000000c7919 */ /* 0x000e620000002100 */
[----:B------:R-:W-:Y:S01]  /*d290*/  SHF.R.S32.HI R21, RZ, 0x1f, R5 ;  /* 0x0000001fff157819 */ /* 0x000fe20000011405 */
[----:B------:R-:W-:Y:S01]  /*d2a0*/  ULDC.64 UR4, c[0x0][0x300] ;  /* 0x0000c00000047ab9 */ /* 0x000fe20000000a00 */
[C---:B------:R-:W-:Y:S01]  /*d2b0*/  LOP3.LUT P3, RZ, R16.reuse, 0x4, RZ, 0xc0, !PT ;  /* 0x0000000410ff7812 */ /* 0x040fe2000786c0ff */
        /* <DEDUP_REMOVED lines=55> */
.L_x_2017:
        /* <DEDUP_REMOVED lines=10> */
.L_x_1945:
        /* <DEDUP_REMOVED lines=11> */
.L_x_1946:
[----:B------:R1:W-:Y:S01]  /*d780*/  SYNCS.ARRIVE.TRANS64.A1T0 RZ, [R6+URZ+0x2d830], RZ ;  /* 0x02d830ff06ff79a7 */ /* 0x0003e2000810003f */
[----:B------:R-:W-:Y:S05]  /*d790*/  @!P2 BRA `(.L_x_1947) ;  /* 0x000000000004a947 */ /* 0x000fea0003800000 */
[----:B------:R-:W-:Y:S01]  /*d7a0*/  BPT.TRAP 0x1 ;  /* 0x000000040000795c */ /* 0x000fe20000300000 */
.L_x_1947:
[----:B------:R-:W-:Y:S01]  /*d7b0*/  SHF.L.U32 R2, R20, 0x1f, RZ ;  /* 0x0000001f14027819 */ /* 0x000fe200000006ff */
[----:B-1----:R-:W-:Y:S01]  /*d7c0*/  IMAD R6, R9, 0x8, R17 ;  /* 0x0000000809067824 */ /* 0x002fe200078e0211 */
[----:B------:R-:W-:Y:S03]  /*d7d0*/  BSSY B1, `(.L_x_1948) ;  /* 0x0000003000017945 */ /* 0x000fe60003800000 */
[----:B------:R-:W1:Y:S02]  /*d7e0*/  SYNCS.PHASECHK.TRANS64.TRYWAIT P0, [R6+URZ+0x2d860], R2 ;  /* 0x02d86002060075a7 */ /* 0x000e64000800017f */
[----:B-1----:R-:W-:Y:S05]  /*d7f0*/  @!P0 BRA `(.L_x_1949) ;  /* 0x00000028007c8947 */ /* 0x002fea0003800000 */
.L_x_2018:
[----:B------:R-:W-:Y:S05]  /*d800*/  BSYNC B1 ;  /* 0x0000000000017941 */ /* 0x000fea0003800000 */
.L_x_1948:
[----:B------:R-:W0:Y:S01]  /*d810*/  S2R R3, SR_TID.X ;  /* 0x0000000000037919 */ /* 0x000e220000002100 */
[----:B-1----:R-:W-:Y:S01]  /*d820*/  IMAD.MOV.U32 R2, RZ, RZ, -0x80 ;  /* 0xffffff80ff027424 */ /* 0x002fe200078e00ff */
[----:B------:R-:W-:Y:S01]  /*d830*/  UMOV UR4, 0xffffffff ;  /* 0xffffffff00047882 */ /* 0x000fe20000000000 */
[----:B------:R-:W-:Y:S02]  /*d840*/  LOP3.LUT P3, RZ, R16, 0x20, RZ, 0xc0, !PT ;  /* 0x0000002010ff7812 */ /* 0x000fe4000786c0ff */
        /* <DEDUP_REMOVED lines=47> */
.L_x_2028:
        /* <DEDUP_REMOVED lines=31> */
.L_x_1951:
        /* <DEDUP_REMOVED lines=11> */
.L_x_1952:
        /* <DEDUP_REMOVED lines=8> */
.L_x_1940:
[----:B0-----:R-:W0:Y:S01]  /*de60*/  S2R R0, SR_TID.X ;  /* 0x0000000000007919 */ /* 0x001e220000002100 */
[----:B------:R-:W-:Y:S01]  /*de70*/  BSSY B0, `(.L_x_1954) ;  /* 0x0000011000007945 */ /* 0x000fe20003800000 */
[----:B0-----:R-:W-:-:S04]  /*de80*/  LOP3.LUT R0, R0, 0x7f, RZ, 0xc0, !PT ;  /* 0x0000007f00007812 */ /* 0x001fc800078ec0ff */
[----:B------:R-:W-:-:S13]  /*de90*/  ISETP.NE.AND P2, PT, R0, RZ, PT ;  /* 0x000000ff0000720c */ /* 0x000fda0003f45270 */
[----:B------:R-:W-:Y:S05]  /*dea0*/  @P2 BRA `(.L_x_1955) ;  /* 0x0000000000342947 */ /* 0x000fea0003800000 */
[----:B------:R-:W0:Y:S01]  /*deb0*/  S2R R7, SR_LANEID ;  /* 0x0000000000077919 */ /* 0x000e220000000000 */
[----:B------:R-:W-:Y:S01]  /*dec0*/  VOTEU.ANY UR4, UPT, PT ;  /* 0x0000000000047886 */ /* 0x000fe200038e0100 */
[----:B------:R-:W1:Y:S01]  /*ded0*/  LDC.64 R2, c[0x0][0xc80] ;  /* 0x00032000ff027b82 */ /* 0x000e620000000a00 */
[----:B------:R-:W0:Y:S08]  /*dee0*/  FLO.U32 R0, UR4 ;  /* 0x0000000400007d00 */ /* 0x000e3000080e0000 */
[----:B------:R-:W1:Y:S01]  /*def0*/  POPC R5, UR4 ;  /* 0x0000000400057d09 */ /* 0x000e620008000000 */
[----:B0-----:R-:W-:-:S13]  /*df00*/  ISETP.EQ.U32.AND P0, PT, R0, R7, PT ;  /* 0x000000070000720c */ /* 0x001fda0003f02070 */
[----:B-1----:R-:W2:Y:S01]  /*df10*/  @P0 ATOMG.E.ADD.STRONG.GPU PT, R3, desc[UR50][R2.64], R5 ;  /* 0x00000005020309a8 */ /* 0x002ea200081ee1f2 */
[----:B------:R-:W0:Y:S02]  /*df20*/  S2R R4, SR_LTMASK ;  /* 0x0000000000047919 */ /* 0x000e240000003900 */
[----:B0-----:R-:W-:-:S04]  /*df30*/  LOP3.LUT R4, R4, UR4, RZ, 0xc0, !PT ;  /* 0x0000000404047c12 */ /* 0x001fc8000f8ec0ff */
[----:B------:R-:W0:Y:S01]  /*df40*/  POPC R7, R4 ;  /* 0x0000000400077309 */ /* 0x000e220000000000 */
[----:B--2---:R-:W0:Y:S02]  /*df50*/  SHFL.IDX PT, R0, R3, R0, 0x1f ;  /* 0x00001f0003007589 */ /* 0x004e2400000e0000 */
[----:B0-----:R-:W-:-:S05]  /*df60*/  IADD3 R0, R0, UR45, R7 ;  /* 0x0000002d00007c10 */ /* 0x001fca000fffe007 */
[----:B------:R0:W-:Y:S02]  /*df70*/  STL [R1+0x10], R0 ;  /* 0x0000100001007387 */ /* 0x0001e40000100800 */
.L_x_1955:
[----:B------:R-:W-:Y:S05]  /*df80*/  BSYNC B0 ;  /* 0x0000000000007941 */ /* 0x000fea0003800000 */
.L_x_1954:
[----:B0-----:R-:W-:-:S05]  /*df90*/  IMAD.U32 R0, RZ, RZ, UR46 ;  /* 0x0000002eff007e24 */ /* 0x001fca000f8e00ff */
[----:B------:R-:W-:-:S13]  /*dfa0*/  ISETP.NE.AND P0, PT, R0, 0x3, PT ;  /* 0x000000030000780c */ /* 0x000fda0003f05270 */
[----:B------:R-:W-:Y:S05]  /*dfb0*/  @!P0 BRA `(.L_x_1956) ;  /* 0x0000000000048947 */ /* 0x000fea0003800000 */
[----:B------:R-:W-:Y:S01]  /*dfc0*/  BPT.TRAP 0x1 ;  /* 0x000000040000795c */ /* 0x000fe20000300000 */
.L_x_1956:
[----:B------:R-:W-:Y:S01]  /*dfd0*/  IMAD R4, R23, 0x8, R17 ;  /* 0x0000000817047824 */ /* 0x000fe200078e0211 */
[----:B------:R-:W-:Y:S01]  /*dfe0*/  SHF.L.U32 R3, R26, 0x1f, RZ ;  /* 0x0000001f1a037819 */ /* 0x000fe200000006ff */
[----:B------:R-:W-:Y:S03]  /*dff0*/  BSSY B0, `(.L_x_1957) ;  /* 0x0000003000007945 */ /* 0x000fe60003800000 */
[----:B------:R-:W0:Y:S02]  /*e000*/  SYNCS.PHASECHK.TRANS64.TRYWAIT P0, [R4+URZ+0x2d860], R3 ;  /* 0x02d86003040075a7 */ /* 0x000e24000800017f */
[----:B0-----:R-:W-:Y:S05]  /*e010*/  @!P0 BRA `(.L_x_1958) ;  /* 0x0000002400ec8947 */ /* 0x001fea0003800000 */
.L_x_2029:
[----:B------:R-:W-:Y:S05]  /*e020*/  BSYNC B0 ;  /* 0x0000000000007941 */ /* 0x000fea0003800000 */
.L_x_1957:
[----:B------:R-:W1:Y:S01]  /*e030*/  S2R R7, SR_TID.X ;  /* 0x0000000000077919 */ /* 0x000e620000002100 */
[----:B------:R-:W-:Y:S01]  /*e040*/  IMAD.MOV.U32 R5, RZ, RZ, -0x80 ;  /* 0xffffff80ff057424 */ /* 0x000fe200078e00ff */
[----:B------:R-:W-:Y:S01]  /*e050*/  UMOV UR4, 0xffffffff ;  /* 0xffffffff00047882 */ /* 0x000fe20000000000 */
[----:B------:R-:W-:Y:S02]  /*e060*/  LOP3.LUT P4, RZ, R16, 0x20, RZ, 0xc0, !PT ;  /* 0x0000002010ff7812 */ /* 0x000fe4000788c0ff */
        /* <DEDUP_REMOVED lines=50> */
.L_x_2039:
        /* <DEDUP_REMOVED lines=13> */
.L_x_1960:
        /* <DEDUP_REMOVED lines=11> */
.L_x_1961:
[----:B------:R0:W-:Y:S01]  /*e510*/  SYNCS.ARRIVE.TRANS64.A1T0 RZ, [R4+URZ+0x2d850], RZ ;  /* 0x02d850ff04ff79a7 */ /* 0x0001e2000810003f */
[----:B------:R-:W-:-:S05]  /*e520*/  VIADD R23, R23, 0x1 ;  /* 0x0000000117177836 */ /* 0x000fca0000000000 */
[----:B------:R-:W-:-:S04]  /*e530*/  ISETP.NE.AND P0, PT, R23, 0x2, PT ;  /* 0x000000021700780c */ /* 0x000fc80003f05270 */
[----:B------:R-:W-:Y:S02]  /*e540*/  SEL R3, RZ, 0x1, P0 ;  /* 0x00000001ff037807 */ /* 0x000fe40000000000 */
[----:B------:R-:W-:Y:S02]  /*e550*/  SEL R23, R23, RZ, P0 ;  /* 0x000000ff17177207 */ /* 0x000fe40000000000 */
[----:B0-----:R-:W-:-:S07]  /*e560*/  LOP3.LUT R26, R26, R3, RZ, 0x3c, !PT ;  /* 0x000000031a1a7212 */ /* 0x001fce00078e3cff */
.L_x_1921:
[----:B------:R-:W-:Y:S05]  /*e570*/  BSYNC B7 ;  /* 0x0000000000077941 */ /* 0x000fea0003800000 */
.L_x_1919:
        /* <DEDUP_REMOVED lines=13> */
.L_x_1962:
[----:B------:R-:W-:-:S03]  /*e650*/  UMOV UR4, 0xffffffff ;  /* 0xffffffff00047882 */ /* 0x000fc60000000000 */
[----:B------:R-:W-:Y:S05]  /*e660*/  BRA.DIV UR4, `(.L_x_1964) ;  /* 0x0000002604d07947 */ /* 0x000fea000b800000 */
[----:B-----5:R2:W3:Y:S02]  /*e670*/  SHFL.IDX PT, R14, R2, RZ, 0x1f ;  /* 0x00001fff020e7589 */ /* 0x0204e400000e0000 */
.L_x_2042:
        /* <DEDUP_REMOVED lines=8> */
.L_x_1963:
[----:B-1----:R-:W4:Y:S01]  /*e700*/  LDL R0, [R1+0x10] ;  /* 0x0000100001007983 */ /* 0x002f220000100800 */
[----:B------:R-:W-:Y:S02]  /*e710*/  ULDC UR4, c[0x0][0xc38] ;  /* 0x00030e0000047ab9 */ /* 0x000fe40000000800 */
[----:B----4-:R-:W-:-:S13]  /*e720*/  ISETP.GE.AND P0, PT, R0, UR4, PT ;  /* 0x0000000400007c0c */ /* 0x010fda000bf06270 */
[----:B------:R-:W-:Y:S05]  /*e730*/  @!P0 BRA `(.L_x_1965) ;  /* 0xffffffc4009c8947 */ /* 0x000fea000383ffff */
.L_x_1916:
        /* <DEDUP_REMOVED lines=12> */
.L_x_2043:
[----:B------:R-:W-:Y:S05]  /*e800*/  BSYNC B0 ;  /* 0x0000000000007941 */ /* 0x000fea0003800000 */
.L_x_1966:
[----:B------:R-:W-:-:S03]  /*e810*/  UMOV UR4, 0xffffffff ;  /* 0xffffffff00047882 */ /* 0x000fc60000000000 */
[----:B------:R-:W-:Y:S05]  /*e820*/  BRA.DIV UR4, `(.L_x_1968) ;  /* 0x00000026049c7947 */ /* 0x000fea000b800000 */
[----:B-1----:R-:W1:Y:S02]  /*e830*/  S2R R0, SR_TID.X ;  /* 0x0000000000007919 */ /* 0x002e640000002100 */
[----:B-1----:R-:W-:-:S04]  /*e840*/  SHF.R.U32.HI R0, RZ, 0x5, R0 ;  /* 0x00000005ff007819 */ /* 0x002fc80000011600 */
[----:B------:R-:W-:-:S05]  /*e850*/  LOP3.LUT R0, R0, 0x3, RZ, 0xc0, !PT ;  /* 0x0000000300007812 */ /* 0x000fca00078ec0ff */
[----:B------:R1:W2:Y:S02]  /*e860*/  SHFL.IDX PT, R14, R0, RZ, 0x1f ;  /* 0x00001fff000e7589 */ /* 0x0002a400000e0000 */
.L_x_2046:
[----:B--2---:R-:W-:Y:S01]  /*e870*/  ISETP.NE.AND P0, PT, R14, RZ, PT ;  /* 0x000000ff0e00720c */ /* 0x004fe20003f05270 */
[----:B------:R-:W-:-:S12]  /*e880*/  BSSY B0, `(.L_x_1969) ;  /* 0x0000024000007945 */ /* 0x000fd80003800000 */
[----:B------:R-:W-:Y:S05]  /*e890*/  @P0 BRA `(.L_x_1970) ;  /* 0x0000000000880947 */ /* 0x000fea0003800000 */
[----:B------:R-:W-:-:S03]  /*e8a0*/  UMOV UR4, 0xffffffff ;  /* 0xffffffff00047882 */ /* 0x000fc60000000000 */
[----:B------:R-:W-:Y:S05]  /*e8b0*/  BRA.DIV UR4, `(.L_x_1971) ;  /* 0x0000002604ac7947 */ /* 0x000fea000b800000 */
[----:B------:R-:W-:-:S13]  /*e8c0*/  ELECT P6, URZ, PT ;  /* 0x00000000003f782f */ /* 0x000fda00038c0000 */
.L_x_2049:
[----:B------:R-:W-:Y:S05]  /*e8d0*/  @!P6 BRA `(.L_x_1970) ;  /* 0x000000000078e947 */ /* 0x000fea0003800000 */
[----:B------:R-:W-:-:S06]  /*e8e0*/  ULOP3.LUT UR4, UR42, 0x2, URZ, 0xfc, !UPT ;  /* 0x000000022a047892 */ /* 0x000fcc000f8efc3f */
[----:B-1----:R-:W-:-:S05]  /*e8f0*/  IMAD.U32 R0, RZ, RZ, UR4 ;  /* 0x00000004ff007e24 */ /* 0x002fca000f8e00ff */
[----:B------:R-:W-:-:S13]  /*e900*/  ISETP.NE.AND P0, PT, R0, 0x3, PT ;  /* 0x000000030000780c */ /* 0x000fda0003f05270 */
[----:B------:R-:W-:Y:S05]  /*e910*/  @!P0 BRA `(.L_x_1972) ;  /* 0x0000000000048947 */ /* 0x000fea0003800000 */
[----:B------:R-:W-:Y:S01]  /*e920*/  BPT.TRAP 0x1 ;  /* 0x000000040000795c */ /* 0x000fe20000300000 */
.L_x_1972:
[C---:B------:R-:W-:Y:S01]  /*e930*/  IMAD R5, R23.reuse, 0x8, R4 ;  /* 0x0000000817057824 */ /* 0x040fe200078e0204 */
[----:B------:R-:W-:Y:S01]  /*e940*/  SHF.L.U32 R0, R26, 0x1f, RZ ;  /* 0x0000001f1a007819 */ /* 0x000fe200000006ff */
[----:B------:R-:W-:-:S03]  /*e950*/  VIADD R23, R23, 0x1 ;  /* 0x0000000117177836 */ /* 0x000fc60000000000 */
[----:B------:R-:W1:Y:S02]  /*e960*/  SYNCS.PHASECHK.TRANS64.TRYWAIT P1, [R5+URZ+0x2d840], R0 ;  /* 0x02d84000050075a7 */ /* 0x000e64000802017f */
[----:B------:R-:W-:-:S04]  /*e970*/  ISETP.NE.AND P2, PT, R23, 0x2, PT ;  /* 0x000000021700780c */ /* 0x000fc80003f45270 */
[----:B------:R-:W-:Y:S01]  /*e980*/  SEL R3, RZ, 0x1, P2 ;  /* 0x00000001ff037807 */ /* 0x000fe20001000000 */
[----:B-1----:R-:W-:Y:S08]  /*e990*/  @!P1 BRA `(.L_x_1973) ;  /* 0x0000002400949947 */ /* 0x002ff00003800000 */
.L_x_2050:
[----:B------:R-:W-:Y:S02]  /*e9a0*/  SEL R23, R23, RZ, P2 ;  /* 0x000000ff17177207 */ /* 0x000fe40001000000 */
[----:B------:R-:W-:Y:S01]  /*e9b0*/  LOP3.LUT R2, R26, R3, RZ, 0x3c, !PT ;  /* 0x000000031a027212 */ /* 0x000fe200078e3cff */
[----:B------:R-:W-:Y:S06]  /*e9c0*/  @!P0 BRA `(.L_x_1974) ;  /* 0x0000000000048947 */ /* 0x000fec0003800000 */
[----:B------:R-:W-:Y:S01]  /*e9d0*/  BPT.TRAP 0x1 ;  /* 0x000000040000795c */ /* 0x000fe20000300000 */
.L_x_1974:
[----:B------:R-:W-:Y:S01]  /*e9e0*/  IMAD R23, R23, 0x8, R4 ;  /* 0x0000000817177824 */ /* 0x000fe200078e0204 */
[----:B------:R-:W-:-:S04]  /*e9f0*/  SHF.L.U32 R2, R2, 0x1f, RZ ;  /* 0x0000001f02027819 */ /* 0x000fc800000006ff */
[----:B------:R-:W2:Y:S02]  /*ea00*/  SYNCS.PHASECHK.TRANS64.TRYWAIT P1, [R23+URZ+0x2d840], R2 ;  /* 0x02d84002170075a7 */ /* 0x000ea4000802017f */
[----:B--2---:R-:W-:Y:S05]  /*ea10*/  @!P1 BRA `(.L_x_1975) ;  /* 0x0000002400889947 */ /* 0x004fea0003800000 */
.L_x_2051:
[----:B------:R-:W-:Y:S05]  /*ea20*/  @!P0 BRA `(.L_x_1976) ;  /* 0x0000000000048947 */ /* 0x000fea0003800000 */
[----:B------:R-:W-:Y:S01]  /*ea30*/  BPT.TRAP 0x1 ;  /* 0x000000040000795c */ /* 0x000fe20000300000 */
.L_x_1976:
[----:B------:R-:W3:Y:S02]  /*ea40*/  SYNCS.PHASECHK.TRANS64.TRYWAIT P1, [R5+URZ+0x2d860], R0 ;  /* 0x02d86000050075a7 */ /* 0x000ee4000802017f */
[----:B---3--:R-:W-:Y:S05]  /*ea50*/  @!P1 BRA `(.L_x_1977) ;  /* 0x00000024008c9947 */ /* 0x008fea0003800000 */
.L_x_2052:
[----:B------:R-:W-:Y:S05]  /*ea60*/  @!P0 BRA `(.L_x_1978) ;  /* 0x0000000000048947 */ /* 0x000fea0003800000 */
[----:B------:R-:W-:Y:S01]  /*ea70*/  BPT.TRAP 0x1 ;  /* 0x000000040000795c */ /* 0x000fe20000300000 */
.L_x_1978:
[----:B----4-:R4:W0:Y:S02]  /*ea80*/  SYNCS.PHASECHK.TRANS64.TRYWAIT P0, [R23+URZ+0x2d860], R2 ;  /* 0x02d86002170075a7 */ /* 0x010824000800017f */
[----:B0-----:R-:W-:Y:S05]  /*ea90*/  @!P0 NANOSLEEP.SYNCS 0x989680 ;  /* 0x009896800000895d */ /* 0x001fea0003900000 */
[----:B------:R-:W0:Y:S02]  /*eaa0*/  @!P0 SYNCS.PHASECHK.TRANS64 P0, [R23+URZ+0x2d860], R2 ;  /* 0x02d86002170085a7 */ /* 0x000e24000800007f */
[----:B0-----:R-:W-:Y:S05]  /*eab0*/  @!P0 BRA `(.L_x_1978) ;  /* 0xfffffffc00f08947 */ /* 0x001fea000383ffff */
.L_x_1970:
[----:B------:R-:W-:Y:S05]  /*eac0*/  BSYNC B0 ;  /* 0x0000000000007941 */ /* 0x000fea0003800000 */
.L_x_1969:
[----:B------:R-:W-:Y:S05]  /*ead0*/  EXIT ;  /* 0x000000000000794d */ /* 0x000fea0003800000 */
.L_x_1871:
[----:B0-----:R-:W-:-:S04]  /*eae0*/  IMAD.U32 R3, RZ, RZ, UR40 ;  /* 0x00000028ff037e24 */ /* 0x001fc8000f8e00ff */
[----:B------:R0:W1:Y:S03]  /*eaf0*/  SYNCS.PHASECHK.TRANS64.TRYWAIT P1, [R3+URZ+0x2d800], R0 ;  /* 0x02d80000030075a7 */ /* 0x000066000802017f */
[----:B-1----:R-:W-:Y:S05]  /*eb00*/  @!P1 NANOSLEEP.SYNCS 0x989680 ;  /* 0x009896800000995d */ /* 0x002fea0003900000 */
[----:B------:R-:W1:Y:S02]  /*eb10*/  @!P1 SYNCS.PHASECHK.TRANS64 P1, [R3+URZ+0x2d800], R0 ;  /* 0x02d80000030095a7 */ /* 0x000e64000802007f */
[----:B-1----:R-:W-:Y:S05]  /*eb20*/  @!P1 BRA `(.L_x_1871) ;  /* 0xfffffffc00ec9947 */ /* 0x002fea000383ffff */
[----:B------:R-:W-:Y:S05]  /*eb30*/  BRA `(.L_x_1979) ;  /* 0xffffff2c000c7947 */ /* 0x000fea000383ffff */
.L_x_1875:
[----:B-1----:R1:W2:Y:S02]  /*eb40*/  SYNCS.PHASECHK.TRANS64.TRYWAIT P1, [R0+URZ+0x2d830], R3 ;  /* 0x02d83003000075a7 */ /* 0x0022a4000802017f */
[----:B--2---:R-:W-:Y:S05]  /*eb50*/  @!P1 NANOSLEEP.SYNCS 0x989680 ;  /* 0x009896800000995d */ /* 0x004fea0003900000 */
[----:B------:R-:W2:Y:S02]  /*eb60*/  @!P1 SYNCS.PHASECHK.TRANS64 P1, [R0+URZ+0x2d830], R3 ;  /* 0x02d83003000095a7 */ /* 0x000ea4000802007f */
[----:B--2---:R-:W-:Y:S05]  /*eb70*/  @!P1 BRA `(.L_x_1875) ;  /* 0xfffffffc00f09947 */ /* 0x004fea000383ffff */
[----:B------:R-:W-:Y:S05]  /*eb80*/  BRA `(.L_x_1874) ;  /* 0xffffff2c00287947 */ /* 0x000fea000383ffff */
.L_x_1881:
[----:B--2---:R-:W-:-:S04]  /*eb90*/  IMAD.U32 R4, RZ, RZ, UR6 ;  /* 0x00000006ff047e24 */ /* 0x004fc8000f8e00ff */
[----:B------:R2:W3:Y:S03]  /*eba0*/  SYNCS.PHASECHK.TRANS64.TRYWAIT P1, [R4+URZ+0x2d830], R3 ;  /* 0x02d83003040075a7 */ /* 0x0004e6000802017f */
[----:B---3--:R-:W-:Y:S05]  /*ebb0*/  @!P1 NANOSLEEP.SYNCS 0x989680 ;  /* 0x009896800000995d */ /* 0x008fea0003900000 */
[----:B------:R-:W3:Y:S02]  /*ebc0*/  @!P1 SYNCS.PHASECHK.TRANS64 P1, [R4+URZ+0x2d830], R3 ;  /* 0x02d83003040095a7 */ /* 0x000ee4000802007f */
[----:B---3--:R-:W-:Y:S05]  /*ebd0*/  @!P1 BRA `(.L_x_1881) ;  /* 0xfffffffc00ec9947 */ /* 0x008fea000383ffff */
[----:B------:R-:W-:Y:S05]  /*ebe0*/  BRA `(.L_x_1878) ;  /* 0xffffff50002c7947 */ /* 0x000fea000383ffff */
.L_x_1885:
[----:B-1----:R-:W-:-:S04]  /*ebf0*/  IMAD.U32 R4, RZ, RZ, UR6 ;  /* 0x00000006ff047e24 */ /* 0x002fc8000f8e00ff */
[----:B------:R1:W2:Y:S03]  /*ec00*/  SYNCS.PHASECHK.TRANS64.TRYWAIT P1, [R4+URZ+0x2d850], R3 ;  /* 0x02d85003040075a7 */ /* 0x0002a6000802017f */
[----:B--2---:R-:W-:Y:S05]  /*ec10*/  @!P1 NANOSLEEP.SYNCS 0x989680 ;  /* 0x009896800000995d */ /* 0x004fea0003900000 */
[----:B------:R-:W2:Y:S02]  /*ec20*/  @!P1 SYNCS.PHASECHK.TRANS64 P1, [R4+URZ+0x2d850], R3 ;  /* 0x02d85003040095a7 */ /* 0x000ea4000802007f */
[----:B--2---:R-:W-:Y:S05]  /*ec30*/  @!P1 BRA `(.L_x_1885) ;  /* 0xfffffffc00ec9947 */ /* 0x004fea000383ffff */
[----:B------:R-:W-:Y:S05]  /*ec40*/  BRA `(.L_x_1882) ;  /* 0xffffff5000d87947 */ /* 0x000fea000383ffff */
.L_x_1893:
[----:B--2---:R-:W-:-:S04]  /*ec50*/  IMAD.U32 R4, RZ, RZ, UR6 ;  /* 0x00000006ff047e24 */ /* 0x004fc8000f8e00ff */
[----:B------:R2:W3:Y:S03]  /*ec60*/  SYNCS.PHASECHK.TRANS64.TRYWAIT P1, [R4+URZ+0x2d830], R3 ;  /* 0x02d83003040075a7 */ /* 0x0004e6000802017f */
[----:B---3--:R-:W-:Y:S05]  /*ec70*/  @!P1 NANOSLEEP.SYNCS 0x989680 ;  /* 0x009896800000995d */ /* 0x008fea0003900000 */
[----:B------:R-:W3:Y:S02]  /*ec80*/  @!P1 SYNCS.PHASECHK.TRANS64 P1, [R4+URZ+0x2d830], R3 ;  /* 0x02d83003040095a7 */ /* 0x000ee4000802007f */
[----:B---3--:R-:W-:Y:S05]  /*ec90*/  @!P1 BRA `(.L_x_1893) ;  /* 0xfffffffc00ec9947 */ /* 0x008fea000383ffff */
[----:B------:R-:W-:Y:S05]  /*eca0*/  BRA `(.L_x_1890) ;  /* 0xffffff7800ac7947 */ /* 0x000fea000383ffff */
.L_x_1897:
[----:B-1----:R-:W-:-:S04]  /*ecb0*/  IMAD.U32 R4, RZ, RZ, UR6 ;  /* 0x00000006ff047e24 */ /* 0x002fc8000f8e00ff */
[----:B------:R1:W2:Y:S03]  /*ecc0*/  SYNCS.PHASECHK.TRANS64.TRYWAIT P1, [R4+URZ+0x2d850], R3 ;  /* 0x02d85003040075a7 */ /* 0x0002a6000802017f */
[----:B--2---:R-:W-:Y:S05]  /*ecd0*/  @!P1 NANOSLEEP.SYNCS 0x989680 ;  /* 0x009896800000995d */ /* 0x004fea0003900000 */
[----:B------:R-:W2:Y:S02]  /*ece0*/  @!P1 SYNCS.PHASECHK.TRANS64 P1, [R4+URZ+0x2d850], R3 ;  /* 0x02d85003040095a7 */ /* 0x000ea4000802007f */
[----:B--2---:R-:W-:Y:S05]  /*ecf0*/  @!P1 BRA `(.L_x_1897) ;  /* 0xfffffffc00ec9947 */ /* 0x004fea000383ffff */
[----:B------:R-:W-:Y:S05]  /*ed00*/  BRA `(.L_x_1894) ;  /* 0xffffff7c00587947 */ /* 0x000fea000383ffff */
.L_x_1904:
[----:B--2---:R-:W-:-:S04]  /*ed10*/  IMAD.U32 R6, RZ, RZ, UR8 ;  /* 0x00000008ff067e24 */ /* 0x004fc8000f8e00ff */
[----:B------:R2:W3:Y:S03]  /*ed20*/  SYNCS.PHASECHK.TRANS64.TRYWAIT P1, [R6+URZ+0x2d850], R5 ;  /* 0x02d85005060075a7 */ /* 0x0004e6000802017f */
[----:B---3--:R-:W-:Y:S05]  /*ed30*/  @!P1 NANOSLEEP.SYNCS 0x989680 ;  /* 0x009896800000995d */ /* 0x008fea0003900000 */
[----:B------:R-:W3:Y:S02]  /*ed40*/  @!P1 SYNCS.PHASECHK.TRANS64 P1, [R6+URZ+0x2d850], R5 ;  /* 0x02d85005060095a7 */ /* 0x000ee4000802007f */
[----:B---3--:R-:W-:Y:S05]  /*ed50*/  @!P1 BRA `(.L_x_1904) ;  /* 0xfffffffc00ec9947 */ /* 0x008fea000383ffff */
[----:B------:R-:W-:Y:S05]  /*ed60*/  BRA `(.L_x_1903) ;  /* 0xffffff98008c7947 */ /* 0x000fea000383ffff */
.L_x_1927:
        /* <DEDUP_REMOVED lines=10> */
.L_x_1980:
[----:B------:R-:W-:Y:S05]  /*ee10*/  BRA `(.L_x_1981) ;  /* 0xffffffc800707947 */ /* 0x000fea000383ffff */
.L_x_1930:
[----:B0-----:R0:W1:Y:S02]  /*ee20*/  SYNCS.PHASECHK.TRANS64.TRYWAIT P0, [R6+URZ+0x2d840], R2 ;  /* 0x02d84002060075a7 */ /* 0x001064000800017f */
[----:B-1----:R-:W-:Y:S05]  /*ee30*/  @!P0 NANOSLEEP.SYNCS 0x989680 ;  /* 0x009896800000895d */ /* 0x002fea0003900000 */
[----:B------:R-:W1:Y:S02]  /*ee40*/  @!P0 SYNCS.PHASECHK.TRANS64 P0, [R6+URZ+0x2d840], R2 ;  /* 0x02d84002060085a7 */ /* 0x000e64000800007f */
[----:B-1----:R-:W-:Y:S05]  /*ee50*/  @!P0 BRA `(.L_x_1930) ;  /* 0xfffffffc00f08947 */ /* 0x002fea000383ffff */
[----:B------:R-:W-:Y:S05]  /*ee60*/  BRA `(.L_x_1982) ;  /* 0xffffffcc00787947 */ /* 0x000fea000383ffff */
.L_x_1931:
        /* <DEDUP_REMOVED lines=8> */
.L_x_1984:
[----:B------:R-:W-:Y:S05]  /*eef0*/  BSYNC B0 ;  /* 0x0000000000007941 */ /* 0x000fea0003800000 */
.L_x_1983:
        /* <DEDUP_REMOVED lines=9> */
.L_x_1985:
[----:B------:R-:W-:Y:S02]  /*ef90*/  IMAD.MOV.U32 R13, RZ, RZ, R0 ;  /* 0x000000ffff0d7224 */ /* 0x000fe400078e0000 */
[----:B------:R-:W-:Y:S02]  /*efa0*/  IMAD.MOV.U32 R12, RZ, RZ, 0x1 ;  /* 0x00000001ff0c7424 */ /* 0x000fe400078e00ff */
[----:B------:R-:W-:-:S07]  /*efb0*/  IMAD.MOV.U32 R3, RZ, RZ, R14 ;  /* 0x000000ffff037224 */ /* 0x000fce00078e000e */
[----:B------:R-:W-:Y:S05]  /*efc0*/  WARPSYNC.COLLECTIVE R15, `(.L_x_1986) ;  /* 0x000000000f087348 */ /* 0x000fea0003c00000 */
[----:B------:R0:W1:Y:S02]  /*efd0*/  SHFL.IDX P6, R14, R13, R12, R11 ;  /* 0x0000000c0d0e7389 */ /* 0x00006400000c000b */
[----:B01----:R-:W-:Y:S01]  /*efe0*/  ENDCOLLECTIVE ;  /* 0x000000000000791b */ /* 0x003fe20003800000 */
.L_x_1986:
        /* <DEDUP_REMOVED lines=17> */
.L_x_1987:
[----:B------:R-:W-:Y:S02]  /*f100*/  @P0 IMAD R8, R7, 0x2, R17 ;  /* 0x0000000207080824 */ /* 0x000fe400078e0211 */
[----:B------:R-:W-:Y:S02]  /*f110*/  IMAD.MOV.U32 R13, RZ, RZ, R0 ;  /* 0x000000ffff0d7224 */ /* 0x000fe400078e0000 */
[----:B------:R-:W-:Y:S02]  /*f120*/  IMAD.MOV.U32 R12, RZ, RZ, 0x2 ;  /* 0x00000002ff0c7424 */ /* 0x000fe400078e00ff */
[----:B------:R-:W-:-:S07]  /*f130*/  IMAD.MOV.U32 R3, RZ, RZ, R14 ;  /* 0x000000ffff037224 */ /* 0x000fce00078e000e */
[----:B------:R-:W-:Y:S05]  /*f140*/  WARPSYNC.COLLECTIVE R15, `(.L_x_1988) ;  /* 0x000000000f087348 */ /* 0x000fea0003c00000 */
[----:B------:R0:W1:Y:S02]  /*f150*/  SHFL.IDX P6, R14, R13, R12, R11 ;  /* 0x0000000c0d0e7389 */ /* 0x00006400000c000b */
[----:B01----:R-:W-:Y:S01]  /*f160*/  ENDCOLLECTIVE ;  /* 0x000000000000791b */ /* 0x003fe20003800000 */
.L_x_1988:
        /* <DEDUP_REMOVED lines=17> */
.L_x_1989:
[----:B------:R-:W-:Y:S02]  /*f280*/  @P0 IMAD R8, R7, 0x2, R17 ;  /* 0x0000000207080824 */ /* 0x000fe400078e0211 */
[----:B------:R-:W-:Y:S02]  /*f290*/  IMAD.MOV.U32 R13, RZ, RZ, R0 ;  /* 0x000000ffff0d7224 */ /* 0x000fe400078e0000 */
[----:B------:R-:W-:Y:S02]  /*f2a0*/  IMAD.MOV.U32 R12, RZ, RZ, 0x3 ;  /* 0x00000003ff0c7424 */ /* 0x000fe400078e00ff */
[----:B------:R-:W-:-:S07]  /*f2b0*/  IMAD.MOV.U32 R3, RZ, RZ, R14 ;  /* 0x000000ffff037224 */ /* 0x000fce00078e000e */
[----:B------:R-:W-:Y:S05]  /*f2c0*/  WARPSYNC.COLLECTIVE R15, `(.L_x_1990) ;  /* 0x000000000f087348 */ /* 0x000fea0003c00000 */
[----:B------:R0:W1:Y:S02]  /*f2d0*/  SHFL.IDX P6, R14, R13, R12, R11 ;  /* 0x0000000c0d0e7389 */ /* 0x00006400000c000b */
[----:B01----:R-:W-:Y:S01]  /*f2e0*/  ENDCOLLECTIVE ;  /* 0x000000000000791b */ /* 0x003fe20003800000 */
.L_x_1990:
        /* <DEDUP_REMOVED lines=16> */
.L_x_1991:
[----:B------:R-:W-:Y:S05]  /*f3f0*/  BRA `(.L_x_1992) ;  /* 0xffffffcc00407947 */ /* 0x000fea000383ffff */
.L_x_1936:
[----:B------:R-:W-:Y:S02]  /*f400*/  IMAD.MOV.U32 R13, RZ, RZ, R5 ;  /* 0x000000ffff0d7224 */ /* 0x000fe400078e0005 */
[----:B------:R-:W-:Y:S02]  /*f410*/  IMAD.MOV.U32 R12, RZ, RZ, RZ ;  /* 0x000000ffff0c7224 */ /* 0x000fe400078e00ff */
[----:B------:R-:W-:Y:S02]  /*f420*/  IMAD.MOV.U32 R11, RZ, RZ, 0x1c1f ;  /* 0x00001c1fff0b7424 */ /* 0x000fe400078e00ff */
[----:B------:R-:W-:Y:S02]  /*f430*/  IMAD.MOV.U32 R15, RZ, RZ, -0x1 ;  /* 0xffffffffff0f7424 */ /* 0x000fe400078e00ff */
[----:B------:R-:W-:-:S07]  /*f440*/  IMAD.U32 R4, RZ, RZ, UR43 ;  /* 0x0000002bff047e24 */ /* 0x000fce000f8e00ff */
[----:B-----5:R-:W-:Y:S05]  /*f450*/  WARPSYNC.COLLECTIVE R15, `(.L_x_1993) ;  /* 0x000000000f087348 */ /* 0x020fea0003c00000 */
[----:B------:R0:W1:Y:S02]  /*f460*/  SHFL.IDX P6, R14, R13, R12, R11 ;  /* 0x0000000c0d0e7389 */ /* 0x00006400000c000b */
[----:B01---5:R-:W-:Y:S01]  /*f470*/  ENDCOLLECTIVE ;  /* 0x000000000000791b */ /* 0x023fe20003800000 */
.L_x_1993:
[----:B------:R-:W-:-:S05]  /*f480*/  IMAD R4, R4, 0xc0, R21 ;  /* 0x000000c004047824 */ /* 0x000fca00078e0215 */
[----:B------:R-:W-:Y:S01]  /*f490*/  ISETP.GE.AND P0, PT, R4, UR37, PT ;  /* 0x0000002504007c0c */ /* 0x000fe2000bf06270 */
[----:B------:R-:W-:Y:S02]  /*f4a0*/  IMAD.MOV.U32 R13, RZ, RZ, R0 ;  /* 0x000000ffff0d7224 */ /* 0x000fe400078e0000 */
[----:B------:R-:W-:-:S10]  /*f4b0*/  IMAD.MOV.U32 R2, RZ, RZ, R14 ;  /* 0x000000ffff027224 */ /* 0x000fd400078e000e */
[----:B------:R-:W-:Y:S05]  /*f4c0*/  WARPSYNC.COLLECTIVE R15, `(.L_x_1994) ;  /* 0x000000000f087348 */ /* 0x000fea0003c00000 */
[----:B------:R0:W1:Y:S02]  /*f4d0*/  SHFL.IDX P6, R14, R13, R12, R11 ;  /* 0x0000000c0d0e7389 */ /* 0x00006400000c000b */
[----:B01----:R-:W-:Y:S01]  /*f4e0*/  ENDCOLLECTIVE ;  /* 0x000000000000791b */ /* 0x003fe20003800000 */
.L_x_1994:
[----:B------:R-:W-:Y:S02]  /*f4f0*/  IMAD.MOV.U32 R13, RZ, RZ, R5 ;  /* 0x000000ffff0d7224 */ /* 0x000fe400078e0005 */
[----:B------:R-:W-:Y:S02]  /*f500*/  IMAD.MOV.U32 R12, RZ, RZ, 0x1 ;  /* 0x00000001ff0c7424 */ /* 0x000fe400078e00ff */
[----:B------:R-:W-:-:S07]  /*f510*/  IMAD.MOV.U32 R3, RZ, RZ, R14 ;  /* 0x000000ffff037224 */ /* 0x000fce00078e000e */
[----:B------:R-:W-:Y:S05]  /*f520*/  WARPSYNC.COLLECTIVE R15, `(.L_x_1995) ;  /* 0x000000000f087348 */ /* 0x000fea0003c00000 */
[----:B------:R0:W1:Y:S02]  /*f530*/  SHFL.IDX P6, R14, R13, R12, R11 ;  /* 0x0000000c0d0e7389 */ /* 0x00006400000c000b */
[----:B01----:R-:W-:Y:S01]  /*f540*/  ENDCOLLECTIVE ;  /* 0x000000000000791b */ /* 0x003fe20003800000 */
.L_x_1995:
        /* <DEDUP_REMOVED lines=18> */
.L_x_1996:
[----:B------:R-:W-:Y:S02]  /*f670*/  IMAD.MOV.U32 R13, RZ, RZ, R5 ;  /* 0x000000ffff0d7224 */ /* 0x000fe400078e0005 */
[----:B------:R-:W-:Y:S02]  /*f680*/  IMAD.MOV.U32 R12, RZ, RZ, 0x2 ;  /* 0x00000002ff0c7424 */ /* 0x000fe400078e00ff */
[----:B------:R-:W-:-:S07]  /*f690*/  IMAD.MOV.U32 R3, RZ, RZ, R14 ;  /* 0x000000ffff037224 */ /* 0x000fce00078e000e */
[----:B------:R-:W-:Y:S05]  /*f6a0*/  WARPSYNC.COLLECTIVE R15, `(.L_x_1997) ;  /* 0x000000000f087348 */ /* 0x000fea0003c00000 */
[----:B------:R0:W1:Y:S02]  /*f6b0*/  SHFL.IDX P6, R14, R13, R12, R11 ;  /* 0x0000000c0d0e7389 */ /* 0x00006400000c000b */
[----:B01----:R-:W-:Y:S01]  /*f6c0*/  ENDCOLLECTIVE ;  /* 0x000000000000791b */ /* 0x003fe20003800000 */
.L_x_1997:
        /* <DEDUP_REMOVED lines=18> */
.L_x_1998:
[----:B------:R-:W-:Y:S02]  /*f7f0*/  IMAD.MOV.U32 R13, RZ, RZ, R5 ;  /* 0x000000ffff0d7224 */ /* 0x000fe400078e0005 */
[----:B------:R-:W-:Y:S02]  /*f800*/  IMAD.MOV.U32 R12, RZ, RZ, 0x3 ;  /* 0x00000003ff0c7424 */ /* 0x000fe400078e00ff */
[----:B------:R-:W-:-:S07]  /*f810*/  IMAD.MOV.U32 R3, RZ, RZ, R14 ;  /* 0x000000ffff037224 */ /* 0x000fce00078e000e */
[----:B------:R-:W-:Y:S05]  /*f820*/  WARPSYNC.COLLECTIVE R15, `(.L_x_1999) ;  /* 0x000000000f087348 */ /* 0x000fea0003c00000 */
[----:B------:R0:W1:Y:S02]  /*f830*/  SHFL.IDX P6, R14, R13, R12, R11 ;  /* 0x0000000c0d0e7389 */ /* 0x00006400000c000b */
[----:B01----:R-:W-:Y:S01]  /*f840*/  ENDCOLLECTIVE ;  /* 0x000000000000791b */ /* 0x003fe20003800000 */
.L_x_1999:
        /* <DEDUP_REMOVED lines=10> */
.L_x_2000:
        /* <DEDUP_REMOVED lines=13> */
.L_x_2001:
        /* <DEDUP_REMOVED lines=18> */
.L_x_2002:
[----:B------:R-:W-:Y:S02]  /*fae0*/  IMAD.MOV.U32 R13, RZ, RZ, R6 ;  /* 0x000000ffff0d7224 */ /* 0x000fe400078e0006 */
[----:B------:R-:W-:Y:S02]  /*faf0*/  IMAD.MOV.U32 R12, RZ, RZ, 0x1 ;  /* 0x00000001ff0c7424 */ /* 0x000fe400078e00ff */
[----:B------:R-:W-:-:S07]  /*fb00*/  IMAD.MOV.U32 R2, RZ, RZ, R14 ;  /* 0x000000ffff027224 */ /* 0x000fce00078e000e */
[----:B------:R-:W-:Y:S05]  /*fb10*/  WARPSYNC.COLLECTIVE R15, `(.L_x_2003) ;  /* 0x000000000f087348 */ /* 0x000fea0003c00000 */
[----:B------:R0:W1:Y:S02]  /*fb20*/  SHFL.IDX P6, R14, R13, R12, R11 ;  /* 0x0000000c0d0e7389 */ /* 0x00006400000c000b */
[----:B01----:R-:W-:Y:S01]  /*fb30*/  ENDCOLLECTIVE ;  /* 0x000000000000791b */ /* 0x003fe20003800000 */
.L_x_2003:
        /* <DEDUP_REMOVED lines=15> */
.L_x_2004:
[----:B------:R-:W-:Y:S05]  /*fc30*/  BRA `(.L_x_2005) ;  /* 0xffffffd0002c7947 */ /* 0x000fea000383ffff */
.L_x_1939:
[----:B0-----:R0:W1:Y:S02]  /*fc40*/  SYNCS.PHASECHK.TRANS64.TRYWAIT P0, [R17+URZ+0x2d820], R0 ;  /* 0x02d82000110075a7 */ /* 0x001064000800017f */
[----:B-1----:R-:W-:Y:S05]  /*fc50*/  @!P0 NANOSLEEP.SYNCS 0x989680 ;  /* 0x009896800000895d */ /* 0x002fea0003900000 */
[----:B------:R-:W1:Y:S02]  /*fc60*/  @!P0 SYNCS.PHASECHK.TRANS64 P0, [R17+URZ+0x2d820], R0 ;  /* 0x02d82000110085a7 */ /* 0x000e64000800007f */
[----:B-1----:R-:W-:Y:S05]  /*fc70*/  @!P0 BRA `(.L_x_1939) ;  /* 0xfffffffc00f08947 */ /* 0x002fea000383ffff */
[----:B------:R-:W-:Y:S05]  /*fc80*/  BRA `(.L_x_2006) ;  /* 0xffffffd000907947 */ /* 0x000fea000383ffff */
.L_x_1943:
[----:B0-----:R0:W1:Y:S02]  /*fc90*/  SYNCS.PHASECHK.TRANS64.TRYWAIT P0, [R6+URZ+0x2d840], R0 ;  /* 0x02d84000060075a7 */ /* 0x001064000800017f */
[----:B-1----:R-:W-:Y:S05]  /*fca0*/  @!P0 NANOSLEEP.SYNCS 0x989680 ;  /* 0x009896800000895d */ /* 0x002fea0003900000 */
[----:B------:R-:W1:Y:S02]  /*fcb0*/  @!P0 SYNCS.PHASECHK.TRANS64 P0, [R6+URZ+0x2d840], R0 ;  /* 0x02d84000060085a7 */ /* 0x000e64000800007f */
[----:B-1----:R-:W-:Y:S05]  /*fcc0*/  @!P0 BRA `(.L_x_1943) ;  /* 0xfffffffc00f08947 */ /* 0x002fea000383ffff */
[----:B------:R-:W-:Y:S05]  /*fcd0*/  BRA `(.L_x_2007) ;  /* 0xffffffd400647947 */ /* 0x000fea000383ffff */
.L_x_1944:
        /* <DEDUP_REMOVED lines=8> */
.L_x_2009:
[----:B------:R-:W-:Y:S05]  /*fd60*/  BSYNC B1 ;  /* 0x0000000000017941 */ /* 0x000fea0003800000 */
.L_x_2008:
        /* <DEDUP_REMOVED lines=10> */
.L_x_2010:
        /* <DEDUP_REMOVED lines=8> */
.L_x_2011:
        /* <DEDUP_REMOVED lines=14> */
.L_x_2012:
[----:B------:R-:W-:Y:S02]  /*ff70*/  IMAD.MOV.U32 R13, RZ, RZ, R10 ;  /* 0x000000ffff0d7224 */ /* 0x000fe400078e000a */
[----:B------:R-:W-:Y:S02]  /*ff80*/  IMAD.MOV.U32 R12, RZ, RZ, 0x2 ;  /* 0x00000002ff0c7424 */ /* 0x000fe400078e00ff */
[----:B------:R-:W-:-:S07]  /*ff90*/  IMAD.MOV.U32 R2, RZ, RZ, R14 ;  /* 0x000000ffff027224 */ /* 0x000fce00078e000e */
[----:B------:R-:W-:Y:S05]  /*ffa0*/  WARPSYNC.COLLECTIVE R15, `(.L_x_2013) ;  /* 0x000000000f087348 */ /* 0x000fea0003c00000 */
[----:B------:R0:W1:Y:S02]  /*ffb0*/  SHFL.IDX P6, R14, R13, R12, R11 ;  /* 0x0000000c0d0e7389 */ /* 0x00006400000c000b */
[----:B01----:R-:W-:Y:S01]  /*ffc0*/  ENDCOLLECTIVE ;  /* 0x000000000000791b */ /* 0x003fe20003800000 */
.L_x_2013:
        /* <DEDUP_REMOVED lines=13> */
.L_x_2014:
[----:B------:R-:W-:Y:S02]  /*100a0*/  IMAD.MOV.U32 R13, RZ, RZ, R10 ;  /* 0x000000ffff0d7224 */ /* 0x000fe400078e000a */
[----:B------:R-:W-:Y:S02]  /*100b0*/  IMAD.MOV.U32 R12, RZ, RZ, 0x3 ;  /* 0x00000003ff0c7424 */ /* 0x000fe400078e00ff */
[----:B------:R-:W-:-:S07]  /*100c0*/  IMAD.MOV.U32 R2, RZ, RZ, R14 ;  /* 0x000000ffff027224 */ /* 0x000fce00078e000e */
[----:B------:R-:W-:Y:S05]  /*100d0*/  WARPSYNC.COLLECTIVE R15, `(.L_x_2015) ;  /* 0x000000000f087348 */ /* 0x000fea0003c00000 */
[----:B------:R0:W1:Y:S02]  /*100e0*/  SHFL.IDX P6, R14, R13, R12, R11 ;  /* 0x0000000c0d0e7389 */ /* 0x00006400000c000b */
[----:B01----:R-:W-:Y:S01]  /*100f0*/  ENDCOLLECTIVE ;  /* 0x000000000000791b */ /* 0x003fe20003800000 */
.L_x_2015:
        /* <DEDUP_REMOVED lines=13> */
.L_x_2016:
[----:B------:R-:W-:Y:S01]  /*101d0*/  IMAD.MOV.U32 R2, RZ, RZ, R14 ;  /* 0x000000ffff027224 */ /* 0x000fe200078e000e */
[----:B------:R-:W-:Y:S06]  /*101e0*/  BRA `(.L_x_2017) ;  /* 0xffffffd400107947 */ /* 0x000fec000383ffff */
.L_x_1949:
[----:B-1----:R1:W2:Y:S02]  /*101f0*/  SYNCS.PHASECHK.TRANS64.TRYWAIT P0, [R6+URZ+0x2d860], R2 ;  /* 0x02d86002060075a7 */ /* 0x0022a4000800017f */
[----:B--2---:R-:W-:Y:S05]  /*10200*/  @!P0 NANOSLEEP.SYNCS 0x989680 ;  /* 0x009896800000895d */ /* 0x004fea0003900000 */
[----:B------:R-:W2:Y:S02]  /*10210*/  @!P0 SYNCS.PHASECHK.TRANS64 P0, [R6+URZ+0x2d860], R2 ;  /* 0x02d86002060085a7 */ /* 0x000ea4000800007f */
[----:B--2---:R-:W-:Y:S05]  /*10220*/  @!P0 BRA `(.L_x_1949) ;  /* 0xfffffffc00f08947 */ /* 0x004fea000383ffff */
[----:B------:R-:W-:Y:S05]  /*10230*/  BRA `(.L_x_2018) ;  /* 0xffffffd400707947 */ /* 0x000fea000383ffff */
.L_x_1950:
        /* <DEDUP_REMOVED lines=8> */
.L_x_2020:
[----:B------:R-:W-:Y:S05]  /*102c0*/  BSYNC B1 ;  /* 0x0000000000017941 */ /* 0x000fea0003800000 */
.L_x_2019:
        /* <DEDUP_REMOVED lines=9> */
.L_x_2021:
[----:B------:R-:W-:Y:S02]  /*10360*/  IMAD.MOV.U32 R13, RZ, RZ, R19 ;  /* 0x000000ffff0d7224 */ /* 0x000fe400078e0013 */
[----:B------:R-:W-:Y:S02]  /*10370*/  IMAD.MOV.U32 R12, RZ, RZ, 0x1 ;  /* 0x00000001ff0c7424 */ /* 0x000fe400078e00ff */
[----:B------:R-:W-:-:S07]  /*10380*/  IMAD.MOV.U32 R2, RZ, RZ, R14 ;  /* 0x000000ffff027224 */ /* 0x000fce00078e000e */
[----:B------:R-:W-:Y:S05]  /*10390*/  WARPSYNC.COLLECTIVE R15, `(.L_x_2022) ;  /* 0x000000000f087348 */ /* 0x000fea0003c00000 */
[----:B------:R0:W1:Y:S02]  /*103a0*/  SHFL.IDX P6, R14, R13, R12, R11 ;  /* 0x0000000c0d0e7389 */ /* 0x00006400000c000b */
[----:B01----:R-:W-:Y:S01]  /*103b0*/  ENDCOLLECTIVE ;  /* 0x000000000000791b */ /* 0x003fe20003800000 */
.L_x_2022:
        /* <DEDUP_REMOVED lines=16> */
.L_x_2023:
[----:B------:R-:W-:Y:S02]  /*104c0*/  IMAD.MOV.U32 R13, RZ, RZ, R19 ;  /* 0x000000ffff0d7224 */ /* 0x000fe400078e0013 */
[----:B------:R-:W-:Y:S02]  /*104d0*/  IMAD.MOV.U32 R12, RZ, RZ, 0x2 ;  /* 0x00000002ff0c7424 */ /* 0x000fe400078e00ff */
[----:B------:R-:W-:-:S07]  /*104e0*/  IMAD.MOV.U32 R2, RZ, RZ, R14 ;  /* 0x000000ffff027224 */ /* 0x000fce00078e000e */
[----:B------:R-:W-:Y:S05]  /*104f0*/  WARPSYNC.COLLECTIVE R15, `(.L_x_2024) ;  /* 0x000000000f087348 */ /* 0x000fea0003c00000 */
[----:B------:R0:W1:Y:S02]  /*10500*/  SHFL.IDX P6, R14, R13, R12, R11 ;  /* 0x0000000c0d0e7389 */ /* 0x00006400000c000b */
[----:B01----:R-:W-:Y:S01]  /*10510*/  ENDCOLLECTIVE ;  /* 0x000000000000791b */ /* 0x003fe20003800000 */
.L_x_2024:
        /* <DEDUP_REMOVED lines=16> */
.L_x_2025:
[----:B------:R-:W-:Y:S02]  /*10620*/  IMAD.MOV.U32 R13, RZ, RZ, R19 ;  /* 0x000000ffff0d7224 */ /* 0x000fe400078e0013 */
[----:B------:R-:W-:Y:S02]  /*10630*/  IMAD.MOV.U32 R12, RZ, RZ, 0x3 ;  /* 0x00000003ff0c7424 */ /* 0x000fe400078e00ff */
[----:B------:R-:W-:-:S07]  /*10640*/  IMAD.MOV.U32 R2, RZ, RZ, R14 ;  /* 0x000000ffff027224 */ /* 0x000fce00078e000e */
[----:B------:R-:W-:Y:S05]  /*10650*/  WARPSYNC.COLLECTIVE R15, `(.L_x_2026) ;  /* 0x000000000f087348 */ /* 0x000fea0003c00000 */
[----:B------:R0:W1:Y:S02]  /*10660*/  SHFL.IDX P6, R14, R13, R12, R11 ;  /* 0x0000000c0d0e7389 */ /* 0x00006400000c000b */
[----:B01----:R-:W-:Y:S01]  /*10670*/  ENDCOLLECTIVE ;  /* 0x000000000000791b */ /* 0x003fe20003800000 */
.L_x_2026:
        /* <DEDUP_REMOVED lines=13> */
.L_x_2027:
        /* <DEDUP_REMOVED lines=8> */
.L_x_1958:
[----:B0-----:R0:W1:Y:S02]  /*107d0*/  SYNCS.PHASECHK.TRANS64.TRYWAIT P0, [R4+URZ+0x2d860], R3 ;  /* 0x02d86003040075a7 */ /* 0x001064000800017f */
[----:B-1----:R-:W-:Y:S05]  /*107e0*/  @!P0 NANOSLEEP.SYNCS 0x989680 ;  /* 0x009896800000895d */ /* 0x002fea0003900000 */
[----:B------:R-:W1:Y:S02]  /*107f0*/  @!P0 SYNCS.PHASECHK.TRANS64 P0, [R4+URZ+0x2d860], R3 ;  /* 0x02d86003040085a7 */ /* 0x000e64000800007f */
[----:B-1----:R-:W-:Y:S05]  /*10800*/  @!P0 BRA `(.L_x_1958) ;  /* 0xfffffffc00f08947 */ /* 0x002fea000383ffff */
[----:B------:R-:W-:Y:S05]  /*10810*/  BRA `(.L_x_2029) ;  /* 0xffffffd800007947 */ /* 0x000fea000383ffff */
.L_x_1959:
        /* <DEDUP_REMOVED lines=8> */
.L_x_2031:
[----:B------:R-:W-:Y:S05]  /*108a0*/  BSYNC B0 ;  /* 0x0000000000007941 */ /* 0x000fea0003800000 */
.L_x_2030:
        /* <DEDUP_REMOVED lines=9> */
.L_x_2032:
        /* <DEDUP_REMOVED lines=9> */
.L_x_2033:
        /* <DEDUP_REMOVED lines=16> */
.L_x_2034:
[----:B------:R-:W-:Y:S02]  /*10ad0*/  IMAD.MOV.U32 R13, RZ, RZ, R19 ;  /* 0x000000ffff0d7224 */ /* 0x000fe400078e0013 */
[----:B------:R-:W-:Y:S01]  /*10ae0*/  IMAD.MOV.U32 R12, RZ, RZ, 0x2 ;  /* 0x00000002ff0c7424 */ /* 0x000fe200078e00ff */
[----:B------:R-:W-:-:S13]  /*10af0*/  IADD3 R2, P0, R14, R6, RZ ;  /* 0x000000060e027210 */ /* 0x000fda0007f1e0ff */
[----:B------:R-:W-:Y:S05]  /*10b00*/  WARPSYNC.COLLECTIVE R15, `(.L_x_2035) ;  /* 0x000000000f087348 */ /* 0x000fea0003c00000 */
[----:B------:R0:W1:Y:S02]  /*10b10*/  SHFL.IDX P6, R14, R13, R12, R11 ;  /* 0x0000000c0d0e7389 */ /* 0x00006400000c000b */
[----:B01----:R-:W-:Y:S01]  /*10b20*/  ENDCOLLECTIVE ;  /* 0x000000000000791b */ /* 0x003fe20003800000 */
.L_x_2035:
        /* <DEDUP_REMOVED lines=15> */
.L_x_2036:
[----:B------:R-:W-:Y:S02]  /*10c20*/  IMAD.MOV.U32 R13, RZ, RZ, R19 ;  /* 0x000000ffff0d7224 */ /* 0x000fe400078e0013 */
[----:B------:R-:W-:Y:S01]  /*10c30*/  IMAD.MOV.U32 R12, RZ, RZ, 0x3 ;  /* 0x00000003ff0c7424 */ /* 0x000fe200078e00ff */
[----:B------:R-:W-:-:S13]  /*10c40*/  IADD3 R2, P0, R14, R6, RZ ;  /* 0x000000060e027210 */ /* 0x000fda0007f1e0ff */
[----:B------:R-:W-:Y:S05]  /*10c50*/  WARPSYNC.COLLECTIVE R15, `(.L_x_2037) ;  /* 0x000000000f087348 */ /* 0x000fea0003c00000 */
[----:B------:R0:W1:Y:S02]  /*10c60*/  SHFL.IDX P6, R14, R13, R12, R11 ;  /* 0x0000000c0d0e7389 */ /* 0x00006400000c000b */
[----:B01----:R-:W-:Y:S01]  /*10c70*/  ENDCOLLECTIVE ;  /* 0x000000000000791b */ /* 0x003fe20003800000 */
.L_x_2037:
        /* <DEDUP_REMOVED lines=12> */
.L_x_2038:
[----:B------:R-:W-:Y:S01]  /*10d40*/  @!PT LDS RZ, [RZ] ;  /* 0x00000000fffff984 */ /* 0x000fe20000000800 */
[----:B------:R-:W-:Y:S01]  /*10d50*/  @!PT LDS RZ, [RZ] ;  /* 0x00000000fffff984 */ /* 0x000fe20000000800 */
[----:B------:R-:W-:Y:S01]  /*10d60*/  @!PT LDS RZ, [RZ] ;  /* 0x00000000fffff984 */ /* 0x000fe20000000800 */
[----:B------:R0:W-:Y:S01]  /*10d70*/  LDGSTS.E.BYPASS.LTC128B.128 [R0+0x3400], desc[UR50][R2.64+0x40], !P0 ;  /* 0x0340004002007fae */ /* 0x0001e2000c101d72 */
[----:B------:R-:W-:-:S13]  /*10d80*/  ISETP.LT.OR P0, PT, R5, 0x41, P1 ;  /* 0x000000410500780c */ /* 0x000fda0000f01670 */
[----:B------:R0:W-:Y:S01]  /*10d90*/  LDGSTS.E.BYPASS.LTC128B.128 [R0+0x5400], desc[UR50][R2.64+0x80], !P0 ;  /* 0x0540008002007fae */ /* 0x0001e2000c101d72 */
[----:B------:R-:W-:Y:S05]  /*10da0*/  BRA `(.L_x_2039) ;  /* 0xffffffd400787947 */ /* 0x000fea000383ffff */
.L_x_1964:
        /* <DEDUP_REMOVED lines=8> */
.L_x_2041:
[----:B------:R-:W-:Y:S05]  /*10e30*/  BSYNC B0 ;  /* 0x0000000000007941 */ /* 0x000fea0003800000 */
.L_x_2040:
[----:B------:R-:W-:Y:S05]  /*10e40*/  BRA `(.L_x_2042) ;  /* 0xffffffd8000c7947 */ /* 0x000fea000383ffff */
.L_x_1967:
[----:B-1----:R1:W2:Y:S02]  /*10e50*/  SYNCS.PHASECHK.TRANS64.TRYWAIT P0, [R4+URZ+0x2d820], R0 ;  /* 0x02d82000040075a7 */ /* 0x0022a4000800017f */
[----:B--2---:R-:W-:Y:S05]  /*10e60*/  @!P0 NANOSLEEP.SYNCS 0x989680 ;  /* 0x009896800000895d */ /* 0x004fea0003900000 */
[----:B------:R-:W2:Y:S02]  /*10e70*/  @!P0 SYNCS.PHASECHK.TRANS64 P0, [R4+URZ+0x2d820], R0 ;  /* 0x02d82000040085a7 */ /* 0x000ea4000800007f */
[----:B--2---:R-:W-:Y:S05]  /*10e80*/  @!P0 BRA `(.L_x_1967) ;  /* 0xfffffffc00f08947 */ /* 0x004fea000383ffff */
[----:B------:R-:W-:Y:S05]  /*10e90*/  BRA `(.L_x_2043) ;  /* 0xffffffd800587947 */ /* 0x000fea000383ffff */
.L_x_1968:
        /* <DEDUP_REMOVED lines=11> */
.L_x_2045:
[----:B------:R-:W-:Y:S05]  /*10f50*/  BSYNC B0 ;  /* 0x0000000000007941 */ /* 0x000fea0003800000 */
.L_x_2044:
[----:B------:R-:W-:Y:S05]  /*10f60*/  BRA `(.L_x_2046) ;  /* 0xffffffd800407947 */ /* 0x000fea000383ffff */
.L_x_1971:
[----:B------:R-:W-:Y:S01]  /*10f70*/  BSSY B1, `(.L_x_2047) ;  /* 0x0000006000017945 */ /* 0x000fe20003800000 */
[----:B------:R-:W-:-:S07]  /*10f80*/  IMAD.MOV.U32 R15, RZ, RZ, -0x1 ;  /* 0xffffffffff0f7424 */ /* 0x000fce00078e00ff */
[----:B01----:R-:W-:Y:S05]  /*10f90*/  WARPSYNC.COLLECTIVE R15, `(.L_x_2048) ;  /* 0x000000000f0c7348 */ /* 0x003fea0003c00000 */
[----:B------:R-:W-:Y:S02]  /*10fa0*/  ELECT P6, UR62, PT ;  /* 0x00000000003e782f */ /* 0x000fe400038c0000 */
[----:B------:R-:W-:Y:S01]  /*10fb0*/  MOV R14, UR62 ;  /* 0x0000003e000e7c02 */ /* 0x000fe20008000f00 */
[----:B01----:R-:W-:Y:S10]  /*10fc0*/  ENDCOLLECTIVE ;  /* 0x000000000000791b */ /* 0x003ff40003800000 */
.L_x_2048:
[----:B------:R-:W-:Y:S05]  /*10fd0*/  BSYNC B1 ;  /* 0x0000000000017941 */ /* 0x000fea0003800000 */
.L_x_2047:
[----:B------:R-:W-:Y:S05]  /*10fe0*/  BRA `(.L_x_2049) ;  /* 0xffffffd800387947 */ /* 0x000fea000383ffff */
.L_x_1973:
[----:B-1----:R1:W2:Y:S02]  /*10ff0*/  SYNCS.PHASECHK.TRANS64.TRYWAIT P1, [R5+URZ+0x2d840], R0 ;  /* 0x02d84000050075a7 */ /* 0x0022a4000802017f */
[----:B--2---:R-:W-:Y:S05]  /*11000*/  @!P1 NANOSLEEP.SYNCS 0x989680 ;  /* 0x009896800000995d */ /* 0x004fea0003900000 */
[----:B------:R-:W2:Y:S02]  /*11010*/  @!P1 SYNCS.PHASECHK.TRANS64 P1, [R5+URZ+0x2d840], R0 ;  /* 0x02d84000050095a7 */ /* 0x000ea4000802007f */
[----:B--2---:R-:W-:Y:S05]  /*11020*/  @!P1 BRA `(.L_x_1973) ;  /* 0xfffffffc00f09947 */ /* 0x004fea000383ffff */
[----:B------:R-:W-:Y:S05]  /*11030*/  BRA `(.L_x_2050) ;  /* 0xffffffd800587947 */ /* 0x000fea000383ffff */
.L_x_1975:
[----:B--2---:R2:W3:Y:S02]  /*11040*/  SYNCS.PHASECHK.TRANS64.TRYWAIT P1, [R23+URZ+0x2d840], R2 ;  /* 0x02d84002170075a7 */ /* 0x0044e4000802017f */
[----:B---3--:R-:W-:Y:S05]  /*11050*/  @!P1 NANOSLEEP.SYNCS 0x989680 ;  /* 0x009896800000995d */ /* 0x008fea0003900000 */
[----:B------:R-:W3:Y:S02]  /*11060*/  @!P1 SYNCS.PHASECHK.TRANS64 P1, [R23+URZ+0x2d840], R2 ;  /* 0x02d84002170095a7 */ /* 0x000ee4000802007f */
[----:B---3--:R-:W-:Y:S05]  /*11070*/  @!P1 BRA `(.L_x_1975) ;  /* 0xfffffffc00f09947 */ /* 0x008fea000383ffff */
[----:B------:R-:W-:Y:S05]  /*11080*/  BRA `(.L_x_2051) ;  /* 0xffffffd800647947 */ /* 0x000fea000383ffff */
.L_x_1977:
[----:B---3--:R3:W4:Y:S02]  /*11090*/  SYNCS.PHASECHK.TRANS64.TRYWAIT P1, [R5+URZ+0x2d860], R0 ;  /* 0x02d86000050075a7 */ /* 0x008724000802017f */
[----:B----4-:R-:W-:Y:S05]  /*110a0*/  @!P1 NANOSLEEP.SYNCS 0x989680 ;  /* 0x009896800000995d */ /* 0x010fea0003900000 */
[----:B------:R-:W4:Y:S02]  /*110b0*/  @!P1 SYNCS.PHASECHK.TRANS64 P1, [R5+URZ+0x2d860], R0 ;  /* 0x02d86000050095a7 */ /* 0x000f24000802007f */
[----:B----4-:R-:W-:Y:S05]  /*110c0*/  @!P1 BRA `(.L_x_1977) ;  /* 0xfffffffc00f09947 */ /* 0x010fea000383ffff */
[----:B------:R-:W-:Y:S05]  /*110d0*/  BRA `(.L_x_2052) ;  /* 0xffffffd800607947 */ /* 0x000fea000383ffff */
.L_x_2053:
        /* <DEDUP_REMOVED lines=10> */
.L_x_2734:


//--------------------- .text._ZN7cutlass13device_kernelIN5flash11enable_sm90INS1_16FlashAttnFwdSm90INS1_25CollectiveMainloopFwdSm90ILi2EN4cute5tupleIJNS5_1CILi1EEES8_S8_EEENS6_IJNS7_ILi192EEENS7_ILi128EEENS7_ILi96EEEEEELi96ENS_6half_tEfNS_4arch4Sm90ELb1ELb0ELb0ELb1ELb1ELb0ELb0ELb0ELb1ELb1ELb0ELb0EEENS1_21CollectiveEpilogueFwdINS6_IJSA_SC_SB_EEES9_SE_SG_Li384ELb1ELb1ELb0ELb0EEENS1_36VarlenDynamicPersistentTileSchedulerILi192ELi128ELi384ELi128ELb0ELb1ELb1ELb1ELb1ELb1EEEEEEEEEvNT_6ParamsE --------------------------
	.section	.text._ZN7cutlass13device_kernelIN5flash11enable_sm90INS1_16FlashAttnFwdSm90INS1_25CollectiveMainloopFwdSm90ILi2EN4cute5tupleIJNS5_1CILi1EEES8_S8_EEENS6_IJNS7_ILi192EEENS7_ILi128EEENS7_ILi96EEEEEELi96ENS_6half_tEfNS_4arch4Sm90ELb1ELb0ELb0ELb1ELb1ELb0ELb0ELb0ELb1ELb1ELb0ELb0EEENS1_21CollectiveEpilogueFwdINS6_IJSA_SC_SB_EEES9_SE_SG_Li384ELb1ELb1ELb0ELb0EEENS1_36VarlenDynamicPersistentTileSchedulerILi192ELi128ELi384ELi128ELb0ELb1ELb1ELb1ELb1ELb1EEEEEEEEEvNT_6ParamsE,"ax",@progbits
	.align	128
.text._ZN7cutlass13device_kernelIN5flash11enable_sm90INS1_16FlashAttnFwdSm90INS1_25CollectiveMainloopFwdSm90ILi2EN4cute5tupleIJNS5_1CILi1EEES8_S8_EEENS6_IJNS7_ILi192EEENS7_ILi128EEENS7_ILi96EEEEEELi96ENS_6half_tEfNS_4arch4Sm90ELb1ELb0ELb0ELb1ELb1ELb0ELb0ELb0ELb1ELb1ELb0ELb0EEENS1_21CollectiveEpilogueFwdINS6_IJSA_SC_SB_EEES9_SE_SG_Li384ELb1ELb1ELb0ELb0EEENS1_36VarlenDynamicPersistentTileSchedulerILi192ELi128ELi384ELi128ELb0ELb1ELb1ELb1ELb1ELb1EEEEEEEEEvNT_6ParamsE:
        .type           _ZN7cutlass13device_kernelIN5flash11enable_sm90INS1_16FlashAttnFwdSm90INS1_25CollectiveMainloopFwdSm90ILi2EN4cute5tupleIJNS5_1CILi1EEES8_S8_EEENS6_IJNS7_ILi192EEENS7_ILi128EEENS7_ILi96EEEEEELi96ENS_6half_tEfNS_4arch4Sm90ELb1ELb0ELb0ELb1ELb1ELb0ELb0ELb0ELb1ELb1ELb0ELb0EEENS1_21CollectiveEpilogueFwdINS6_IJSA_SC_SB_EEES9_SE_SG_Li384ELb1ELb1ELb0ELb0EEENS1_36VarlenDynamicPersistentTileSchedulerILi192ELi128ELi384ELi128ELb0ELb1ELb1ELb1ELb1ELb1EEEEEEEEEvNT_6ParamsE,@function
        .size           _ZN7cutlass13device_kernelIN5flash11enable_sm90INS1_16FlashAttnFwdSm90INS1_25CollectiveMainloopFwdSm90ILi2EN4cute5tupleIJNS5_1CILi1EEES8_S8_EEENS6_IJNS7_ILi192EEENS7_ILi128EEENS7_ILi96EEEEEELi96ENS_6half_tEfNS_4arch4Sm90ELb1ELb0ELb0ELb1ELb1ELb0ELb0ELb0ELb1ELb1ELb0ELb0EEENS1_21CollectiveEpilogueFwdINS6_IJSA_SC_SB_EEES9_SE_SG_Li384ELb1ELb1ELb0ELb0EEENS1_36VarlenDynamicPersistentTileSchedulerILi192ELi128ELi384ELi128ELb0ELb1ELb1ELb1ELb1ELb1EEEEEEEEEvNT_6ParamsE,(.L_x_2735 - _ZN7cutlass13device_kernelIN5flash11enable_sm90INS1_16FlashAttnFwdSm90INS1_25CollectiveMainloopFwdSm90ILi2EN4cute5tupleIJNS5_1CILi1EEES8_S8_EEENS6_IJNS7_ILi192EEENS7_ILi128EEENS7_ILi96EEEEEELi96ENS_6half_tEfNS_4arch4Sm90ELb1ELb0ELb0ELb1ELb1ELb0ELb0ELb0ELb1ELb1ELb0ELb0EEENS1_21CollectiveEpilogueFwdINS6_IJSA_SC_SB_EEES9_SE_SG_Li384ELb1ELb1ELb0ELb0EEENS1_36VarlenDynamicPersistentTileSchedulerILi192ELi128ELi384ELi128ELb0ELb1ELb1ELb1ELb1ELb1EEEEEEEEEvNT_6ParamsE)
        .other          _ZN7cutlass13device_kernelIN5flash11enable_sm90INS1_16FlashAttnFwdSm90INS1_25CollectiveMainloopFwdSm90ILi2EN4cute5tupleIJNS5_1CILi1EEES8_S8_EEENS6_IJNS7_ILi192EEENS7_ILi128EEENS7_ILi96EEEEEELi96ENS_6half_tEfNS_4arch4Sm90ELb1ELb0ELb0ELb1ELb1ELb0ELb0ELb0ELb1ELb1ELb0ELb0EEENS1_21CollectiveEpilogueFwdINS6_IJSA_SC_SB_EEES9_SE_SG_Li384ELb1ELb1ELb0ELb0EEENS1_36VarlenDynamicPersistentTileSchedulerILi192ELi128ELi384ELi128ELb0ELb1ELb1ELb1ELb1ELb1EEEEEEEEEvNT_6ParamsE,@"STO_CUDA_ENTRY STV_DEFAULT"
_ZN7cutlass13device_kernelIN5flash11enable_sm90INS1_16FlashAttnFwdSm90INS1_25CollectiveMainloopFwdSm90ILi2EN4cute5tupleIJNS5_1CILi1EEES8_S8_EEENS6_IJNS7_ILi192EEENS7_ILi128EEENS7_ILi96EEEEEELi96ENS_6half_tEfNS_4arch4Sm90ELb1ELb0ELb0ELb1ELb1ELb0ELb0ELb0ELb1ELb1ELb0ELb0EEENS1_21CollectiveEpilogueFwdINS6_IJSA_SC_SB_EEES9_SE_SG_Li384ELb1ELb1ELb0ELb0EEENS1_36VarlenDynamicPersistentTileSchedulerILi192ELi128ELi384ELi128ELb0ELb1ELb1ELb1ELb1ELb1EEEEEEEEEvNT_6ParamsE:
        /* <DEDUP_REMOVED lines=45> */
.L_x_2054:
        /* <DEDUP_REMOVED lines=22> */
.L_x_2055:
        /* <DEDUP_REMOVED lines=18> */
.L_x_2056:
        /* <DEDUP_REMOVED lines=22> */
.L_x_2057:
        /* <DEDUP_REMOVED lines=22> */
.L_x_2058:
        /* <DEDUP_REMOVED lines=8> */
.L_x_2060:
        /* <DEDUP_REMOVED lines=24> */
[----:B------:R-:W-:-:S03]  /*0a10*/  LOP3.LUT R4, R2, 0xfffffff0, RZ, 0xc0, !PT ;  /* 0xfffffff002047812 */ /* 0x000fc600078ec0ff */
[C---:B------:R-:W-:Y:S02]  /*0a20*/  IMAD.IADD R150, R157.reuse, 0x1, -R150 ;  /* 0x000000019d967824 */ /* 0x040fe400078e0a96 */
[----:B------:R-:W-:-:S03]  /*0a30*/  IMAD.IADD R4, R157, 0x1, -R4 ;  /* 0x000000019d047824 */ /* 0x000fc600078e0a04 */
[----:B------:R-:W-:Y:S02]  /*0a40*/  SHF.R.S32.HI R11, RZ, 0x1f, R150 ;  /* 0x0000001fff0b7819 */ /* 0x000fe40000011496 */
[----:B------:R-:W-:Y:S02]  /*0a50*/  SHF.R.S32.HI R3, RZ, 0x1f, R4 ;  /* 0x0000001fff037819 */ /* 0x000fe40000011404 */
[----:B------:R-:W-:Y:S02]  /*0a60*/  LEA.HI R10, R11, R150, RZ, 0x2 ;  /* 0x000000960b0a7211 */ /* 0x000fe400078f10ff */
[----:B------:R-:W-:Y:S02]  /*0a70*/  LEA.HI R5, R0, R157, RZ, 0x5 ;  /* 0x0000009d00057211 */ /* 0x000fe400078f28ff */
[--C-:B------:R-:W-:Y:S02]  /*0a80*/  SHF.R.S32.HI R8, RZ, 0x2, R10.reuse ;  /* 0x00000002ff087819 */ /* 0x100fe4000001140a */
[----:B------:R-:W-:-:S02]  /*0a90*/  SHF.R.S32.HI R9, RZ, 0x1f, R10 ;  /* 0x0000001fff097819 */ /* 0x000fc4000001140a */
[----:B------:R-:W-:Y:S02]  /*0aa0*/  SHF.R.S32.HI R7, RZ, 0x4, R2 ;  /* 0x00000004ff077819 */ /* 0x000fe40000011402 */
[----:B------:R-:W-:Y:S02]  /*0ab0*/  LEA.HI R3, R3, R4, RZ, 0x3 ;  /* 0x0000000403037211 */ /* 0x000fe400078f18ff */
[----:B------:R-:W-:Y:S02]  /*0ac0*/  LEA.HI R6, R9, R8, RZ, 0x3 ;  /* 0x0000000809067211 */ /* 0x000fe400078f18ff */
[----:B------:R-:W-:Y:S02]  /*0ad0*/  SHF.R.S32.HI R9, RZ, 0x5, R5 ;  /* 0x00000005ff097819 */ /* 0x000fe40000011405 */
[----:B------:R-:W-:Y:S02]  /*0ae0*/  LEA.HI R2, R2, R7, RZ, 0x1 ;  /* 0x0000000702027211 */ /* 0x000fe400078f08ff */
[----:B------:R-:W-:-:S02]  /*0af0*/  LOP3.LUT R5, R3, 0xfffffff8, RZ, 0xc0, !PT ;  /* 0xfffffff803057812 */ /* 0x000fc400078ec0ff */
[----:B------:R-:W-:Y:S02]  /*0b00*/  SHF.R.S32.HI R151, RZ, 0x7, R151 ;  /* 0x00000007ff977819 */ /* 0x000fe40000011497 */
[----:B------:R-:W-:Y:S01]  /*0b10*/  LOP3.LUT R2, R2, 0x1ffffffe, RZ, 0xc0, !PT ;  /* 0x1ffffffe02027812 */ /* 0x000fe200078ec0ff */
[----:B------:R-:W-:Y:S01]  /*0b20*/  IMAD.IADD R5, R4, 0x1, -R5 ;  /* 0x0000000104057824 */ /* 0x000fe200078e0a05 */
[----:B------:R-:W-:Y:S01]  /*0b30*/  LOP3.LUT R13, R6, 0xfffffff8, RZ, 0xc0, !PT ;  /* 0xfffffff8060d7812 */ /* 0x000fe200078ec0ff */
[----:B------:R-:W-:-:S04]  /*0b40*/  IMAD.HI R6, R151, 0x55555556, RZ ;  /* 0x5555555697067827 */ /* 0x000fc800078e02ff */
[----:B------:R-:W-:Y:S02]  /*0b50*/  IMAD R14, R9, 0x10, R4 ;  /* 0x00000010090e7824 */ /* 0x000fe400078e0204 */
[----:B------:R-:W-:Y:S02]  /*0b60*/  IMAD.IADD R2, R7, 0x1, -R2 ;  /* 0x0000000107027824 */ /* 0x000fe400078e0a02 */
[----:B------:R-:W-:Y:S02]  /*0b70*/  IMAD.SHL.U32 R4, R5, 0x40, RZ ;  /* 0x0000004005047824 */ /* 0x000fe400078e00ff */
[----:B------:R-:W-:Y:S01]  /*0b80*/  IMAD.IADD R12, R8, 0x1, -R13 ;  /* 0x00000001080c7824 */ /* 0x000fe200078e0a0d */
[----:B------:R-:W-:Y:S01]  /*0b90*/  LEA.HI R8, R6, R6, RZ, 0x1 ;  /* 0x0000000606087211 */ /* 0x000fe200078f08ff */
[----:B------:R-:W-:Y:S01]  /*0ba0*/  IMAD.SHL.U32 R6, R3, 0x40, RZ ;  /* 0x0000004003067824 */ /* 0x000fe200078e00ff */
[----:B------:R-:W-:Y:S01]  /*0bb0*/  LOP3.LUT R4, R4, 0x1c0, RZ, 0xc0, !PT ;  /* 0x000001c004047812 */ /* 0x000fe200078ec0ff */
[----:B------:R-:W-:Y:S01]  /*0bc0*/  IMAD.SHL.U32 R3, R2, 0x8, RZ ;  /* 0x0000000802037824 */ /* 0x000fe200078e00ff */
[----:B------:R-:W-:-:S03]  /*0bd0*/  LEA.HI R0, R0, R157, RZ, 0x2 ;  /* 0x0000009d00007211 */ /* 0x000fc600078f10ff */
[--C-:B------:R-:W-:Y:S01]  /*0be0*/  IMAD.U32 R153, R14, 0x20, R3.reuse ;  /* 0x000000200e997824 */ /* 0x100fe200078e0003 */
[----:B------:R-:W-:Y:S02]  /*0bf0*/  LOP3.LUT R3, R4, 0x8, R3, 0xf8, !PT ;  /* 0x0000000804037812 */ /* 0x000fe400078ef803 */
[----:B------:R-:W-:Y:S02]  /*0c00*/  LOP3.LUT R6, R6, 0x7ffffe00, RZ, 0xc0, !PT ;  /* 0x7ffffe0006067812 */ /* 0x000fe400078ec0ff */
[----:B------:R-:W-:Y:S02]  /*0c10*/  SHF.R.U32.HI R4, RZ, 0x3, R4 ;  /* 0x00000003ff047819 */ /* 0x000fe40000011604 */
[----:B------:R-:W-:Y:S01]  /*0c20*/  LOP3.LUT R2, R0, 0xfffffffc, RZ, 0xc0, !PT ;  /* 0xfffffffc00027812 */ /* 0x000fe200078ec0ff */
[----:B------:R-:W-:Y:S01]  /*0c30*/  IMAD R6, R9, 0x400, R6 ;  /* 0x0000040009067824 */ /* 0x000fe200078e0206 */
[----:B------:R-:W-:Y:S02]  /*0c40*/  LOP3.LUT R3, R3, R4, RZ, 0x3c, !PT ;  /* 0x0000000403037212 */ /* 0x000fe400078e3cff */
[----:B------:R-:W-:Y:S01]  /*0c50*/  LEA.HI R11, R11, R150, RZ, 0x5 ;  /* 0x000000960b0b7211 */ /* 0x000fe200078f28ff */
[----:B------:R-:W-:Y:S01]  /*0c60*/  IMAD.IADD R147, R157, 0x1, -R2 ;  /* 0x000000019d937824 */ /* 0x000fe200078e0a02 */
[----:B------:R-:W-:Y:S01]  /*0c70*/  R2P PR, R5, 0x6 ;  /* 0x0000000605007804 */ /* 0x000fe20000000000 */
[----:B------:R-:W-:Y:S01]  /*0c80*/  IMAD.IADD R3, R6, 0x1, R3 ;  /* 0x0000000106037824 */ /* 0x000fe200078e0203 */
[----:B------:R-:W-:-:S02]  /*0c90*/  SHF.R.S32.HI R11, RZ, 0x5, R11 ;  /* 0x00000005ff0b7819 */ /* 0x000fc4000001140b */
[----:B------:R-:W-:Y:S02]  /*0ca0*/  LEA.HI R4, R147, R147, RZ, 0x1 ;  /* 0x0000009393047211 */ /* 0x000fe400078f08ff */
[----:B------:R-:W-:Y:S01]  /*0cb0*/  LEA R16, R3, UR40, 0x1 ;  /* 0x0000002803107c11 */ /* 0x000fe2000f8e08ff */
[----:B------:R-:W-:Y:S01]  /*0cc0*/  IMAD.MOV.U32 R17, RZ, RZ, 0x40 ;  /* 0x00000040ff117424 */ /* 0x000fe200078e00ff */
[----:B------:R-:W-:Y:S01]  /*0cd0*/  LOP3.LUT R4, R4, 0x1ffffffe, RZ, 0xc0, !PT ;  /* 0x1ffffffe04047812 */ /* 0x000fe200078ec0ff */
[----:B------:R-:W-:Y:S02]  /*0ce0*/  IMAD.SHL.U32 R142, R147, 0x8, RZ ;  /* 0x00000008938e7824 */ /* 0x000fe400078e00ff */
[----:B------:R-:W-:Y:S02]  /*0cf0*/  IMAD R8, R8, -0x3, R151 ;  /* 0xfffffffd08087824 */ /* 0x000fe400078e0297 */
[----:B------:R-:W-:Y:S02]  /*0d00*/  IMAD R11, R11, 0x10, R12 ;  /* 0x000000100b0b7824 */ /* 0x000fe400078e020c */
[----:B------:R-:W-:Y:S01]  /*0d10*/  VIADD R18, R16, 0x21800 ;  /* 0x0002180010127836 */ /* 0x000fe20000000000 */
[----:B------:R-:W-:Y:S01]  /*0d20*/  SEL R17, R17, 0xffffffc0, !P2 ;  /* 0xffffffc011117807 */ /* 0x000fe20005000000 */
[----:B------:R-:W-:Y:S01]  /*0d30*/  VIADD R144, R142, 0x20 ;  /* 0x000000208e907836 */ /* 0x000fe20000000000 */
[----:B------:R-:W-:Y:S01]  /*0d40*/  LOP3.LUT R139, R10, 0x7ffffffc, RZ, 0xc0, !PT ;  /* 0x7ffffffc0a8b7812 */ /* 0x000fe200078ec0ff */
[----:B------:R-:W-:-:S02]  /*0d50*/  VIADD R146, R142, 0x40 ;  /* 0x000000408e927836 */ /* 0x000fc40000000000 */
[----:B------:R-:W-:Y:S02]  /*0d60*/  VIADD R22, R16, 0x21820 ;  /* 0x0002182010167836 */ /* 0x000fe40000000000 */
[----:B------:R-:W-:Y:S02]  /*0d70*/  IMAD R152, R8, 0x40, R11 ;  /* 0x0000004008987824 */ /* 0x000fe400078e020b */
[----:B------:R-:W-:Y:S02]  /*0d80*/  IMAD.IADD R3, R147, 0x1, -R4 ;  /* 0x0000000193037824 */ /* 0x000fe400078e0a04 */
[C---:B------:R-:W-:Y:S01]  /*0d90*/  @P1 VIADD R22, R18.reuse, 0xffffffe0 ;  /* 0xffffffe012161836 */ /* 0x040fe20000000000 */
[----:B------:R-:W-:Y:S01]  /*0da0*/  SHF.R.S32.HI R148, RZ, 0x2, R0 ;  /* 0x00000002ff947819 */ /* 0x000fe20000011400 */
[----:B------:R-:W-:Y:S01]  /*0db0*/  IMAD.IADD R18, R18, 0x1, R17 ;  /* 0x0000000112127824 */ /* 0x000fe200078e0211 */
[----:B------:R-:W-:Y:S01]  /*0dc0*/  SHF.R.S32.HI R156, RZ, 0x1f, R144 ;  /* 0x0000001fff9c7819 */ /* 0x000fe20000011490 */
[----:B------:R-:W-:Y:S01]  /*0dd0*/  IMAD.MOV.U32 R149, RZ, RZ, RZ ;  /* 0x000000ffff957224 */ /* 0x000fe200078e00ff */
[----:B------:R-:W-:Y:S01]  /*0de0*/  SHF.R.S32.HI R155, RZ, 0x1f, R146 ;  /* 0x0000001fff9b7819 */ /* 0x000fe20000011492 */
[----:B------:R-:W-:-:S02]  /*0df0*/  IMAD.MOV.U32 R2, RZ, RZ, RZ ;  /* 0x000000ffff027224 */ /* 0x000fc400078e00ff */
[----:B------:R-:W-:Y:S02]  /*0e00*/  IMAD.IADD R139, R150, 0x1, -R139 ;  /* 0x00000001968b7824 */ /* 0x000fe400078e0a8b */
[----:B------:R-:W-:Y:S02]  /*0e10*/  IMAD R140, R3, 0x8, R152 ;  /* 0x00000008038c7824 */ /* 0x000fe400078e0298 */
[----:B------:R-:W-:Y:S02]  /*0e20*/  IMAD.IADD R17, R17, 0x1, R22 ;  /* 0x0000000111117824 */ /* 0x000fe400078e0216 */
[----:B------:R-:W-:Y:S01]  /*0e30*/  VIADD R23, R22, 0x6000 ;  /* 0x0000600016177836 */ /* 0x000fe20000000000 */
[----:B------:R-:W-:Y:S01]  /*0e40*/  UMOV UR38, URZ ;  /* 0x0000003f00267c82 */ /* 0x000fe20008000000 */
[----:B--2---:R-:W-:-:S07]  /*0e50*/  LOP3.LUT R19, R15, 0x1, RZ, 0xfc, !PT ;  /* 0x000000010f137812 */ /* 0x004fce00078efcff */
.L_x_2112:
[----:B--2---:R-:W0:Y:S01]  /*0e60*/  LDC.64 R4, c[0x0][0xc88] ;  /* 0x00032200ff047b82 */ /* 0x004e220000000a00 */
[----:B------:R-:W-:Y:S01]  /*0e70*/  ULDC.64 UR4, c[0x0][0xa28] ;  /* 0x00028a0000047ab9 */ /* 0x000fe20000000a00 */
[----:B------:R-:W-:Y:S01]  /*0e80*/  ULDC.64 UR6, c[0x0][0xa18] ;  /* 0x0002860000067ab9 */ /* 0x000fe20000000a00 */
[----:B------:R-:W-:Y:S01]  /*0e90*/  IMAD.MOV.U32 R0, RZ, RZ, RZ ;  /* 0x000000ffff007224 */ /* 0x000fe200078e00ff */
[----:B------:R-:W-:Y:S01]  /*0ea0*/  ULDC.64 UR8, c[0x0][0xa20] ;  /* 0x0002880000087ab9 */ /* 0x000fe20000000a00 */
[----:B0-----:R-:W-:-:S05]  /*0eb0*/  IMAD.WIDE R4, R31, 0x4, R4 ;  /* 0x000000041f047825 */ /* 0x001fca00078e0204 */
[----:B------:R-:W2:Y:S01]  /*0ec0*/  LDG.E R141, desc[UR36][R4.64] ;  /* 0x00000024048d7981 */ /* 0x000ea2000c1e1900 */
[----:B------:R-:W-:Y:S02]  /*0ed0*/  ISETP.NE.U32.AND P0, PT, RZ, UR4, PT ;  /* 0x00000004ff007c0c */ /* 0x000fe4000bf05070 */
[----:B------:R-:W-:Y:S02]  /*0ee0*/  ISETP.NE.U32.AND P1, PT, RZ, UR6, PT ;  /* 0x00000006ff007c0c */ /* 0x000fe4000bf25070 */
[----:B------:R-:W-:Y:S02]  /*0ef0*/  ISETP.NE.AND.EX P0, PT, RZ, UR5, PT, P0 ;  /* 0x00000005ff007c0c */ /* 0x000fe4000bf05300 */
[----:B------:R-:W-:Y:S02]  /*0f00*/  ISETP.NE.AND.EX P1, PT, RZ, UR7, PT, P1 ;  /* 0x00000007ff007c0c */ /* 0x000fe4000bf25310 */
[----:B--2---:R-:W-:-:S09]  /*0f10*/  SHF.R.S32.HI R145, RZ, 0x1f, R141 ;  /* 0x0000001fff917819 */ /* 0x004fd2000001148d */
[----:B-1-3--:R-:W-:-:S04]  /*0f20*/  @P0 LEA R6, P2, R141, UR4, 0x2 ;  /* 0x000000048d060c11 */ /* 0x00afc8000f8410ff */
[C---:B------:R-:W-:Y:S01]  /*0f30*/  @P0 LEA.HI.X R7, R141.reuse, UR5, R145, 0x2, P2 ;  /* 0x000000058d070c11 */ /* 0x040fe200090f1491 */
[----:B------:R-:W-:Y:S01]  /*0f40*/  ULDC.64 UR4, c[0x0][0x418] ;  /* 0x0001060000047ab9 */ /* 0x000fe20000000a00 */
[----:B------:R-:W-:-:S03]  /*0f50*/  @P1 LEA R4, P2, R141, UR6, 0x2 ;  /* 0x000000068d041c11 */ /* 0x000fc6000f8410ff */
[----:B------:R0:W5:Y:S01]  /*0f60*/  @P0 LDG.E R0, desc[UR36][R6.64] ;  /* 0x0000002406000981 */ /* 0x000162000c1e1900 */
[----:B------:R-:W-:-:S05]  /*0f70*/  @P1 LEA.HI.X R5, R141, UR7, R145, 0x2, P2 ;  /* 0x000000078d051c11 */ /* 0x000fca00090f1491 */
[----:B------:R0:W5:Y:S01]  /*0f80*/  @P1 LDG.E R138, desc[UR36][R4.64] ;  /* 0x00000024048a1981 */ /* 0x000162000c1e1900 */
[----:B------:R-:W-:Y:S01]  /*0f90*/  UISETP.NE.U32.AND UP0, UPT, UR4, URZ, UPT ;  /* 0x0000003f0400728c */ /* 0x000fe2000bf05070 */
[----:B------:R-:W-:Y:S02]  /*0fa0*/  ISETP.NE.U32.AND P2, PT, RZ, UR8, PT ;  /* 0x00000008ff007c0c */ /* 0x000fe4000bf45070 */
[----:B------:R-:W-:Y:S01]  /*0fb0*/  ULDC UR4, c[0x0][0x424] ;  /* 0x0001090000047ab9 */ /* 0x000fe20000000800 */
[----:B------:R-:W-:Y:S01]  /*0fc0*/  UISETP.NE.AND.EX UP0, UPT, UR5, URZ, UPT, UP0 ;  /* 0x0000003f0500728c */ /* 0x000fe2000bf05300 */
[----:B------:R-:W-:Y:S02]  /*0fd0*/  ISETP.NE.AND.EX P2, PT, RZ, UR9, PT, P2 ;  /* 0x00000009ff007c0c */ /* 0x000fe4000bf45320 */
[----:B------:R-:W-:Y:S01]  /*0fe0*/  ULDC UR5, c[0x0][0x2f0] ;  /* 0x0000bc0000057ab9 */ /* 0x000fe20000000800 */
[----:B------:R-:W-:-:S04]  /*0ff0*/  USEL UR4, UR4, 0x1, UP0 ;  /* 0x0000000104047887 */ /* 0x000fc80008000000 */
[----:B------:R-:W-:Y:S01]  /*1000*/  UIMAD UR4, UR4, UR5, URZ ;  /* 0x00000005040472a4 */ /* 0x000fe2000f8e023f */
[----:B0---4-:R-:W-:Y:S11]  /*1010*/  @P1 BRA `(.L_x_2061) ;  /* 0x0000000000281947 */ /* 0x011ff60003800000 */
[----:B------:R-:W-:Y:S01]  /*1020*/  ULDC.64 UR6, c[0x0][0xa00] ;  /* 0x0002800000067ab9 */ /* 0x000fe20000000a00 */
[----:B-----5:R-:W0:Y:S01]  /*1030*/  LDC R138, c[0x0][0x288] ;  /* 0x0000a200ff8a7b82 */ /* 0x020e220000000800 */
[----:B------:R-:W-:-:S04]  /*1040*/  ISETP.NE.U32.AND P0, PT, RZ, UR6, PT ;  /* 0x00000006ff007c0c */ /* 0x000fc8000bf05070 */
[----:B------:R-:W-:-:S13]  /*1050*/  ISETP.NE.AND.EX P0, PT, RZ, UR7, PT, P0 ;  /* 0x00000007ff007c0c */ /* 0x000fda000bf05300 */
[----:B------:R-:W-:Y:S05]  /*1060*/  @!P0 BRA `(.L_x_2061) ;  /* 0x0000000000148947 */ /* 0x000fea0003800000 */
[----:B------:R-:W1:Y:S02]  /*1070*/  LDC.64 R4, c[0x0][0xa00] ;  /* 0x00028000ff047b82 */ /* 0x000e640000000a00 */
[----:B-1----:R-:W-:-:S05]  /*1080*/  IMAD.WIDE R4, R141, 0x4, R4 ;  /* 0x000000048d047825 */ /* 0x002fca00078e0204 */
[----:B0-----:R-:W2:Y:S04]  /*1090*/  LDG.E R138, desc[UR36][R4.64] ;  /* 0x00000024048a7981 */ /* 0x001ea8000c1e1900 */
[----:B------:R-:W2:Y:S02]  /*10a0*/  LDG.E R3, desc[UR36][R4.64+0x4] ;  /* 0x0000042404037981 */ /* 0x000ea4000c1e1900 */
[----:B--2---:R-:W-:-:S07]  /*10b0*/  IMAD.IADD R138, R3, 0x1, -R138 ;  /* 0x00000001038a7824 */ /* 0x004fce00078e0a8a */
.L_x_2061:
[----:B------:R-:W-:Y:S02]  /*10c0*/  IMAD.U32 R137, RZ, RZ, UR4 ;  /* 0x00000004ff897e24 */ /* 0x000fe4000f8e00ff */
[----:B------:R-:W-:Y:S01]  /*10d0*/  IMAD.MOV.U32 R143, RZ, RZ, R30 ;  /* 0x000000ffff8f7224 */ /* 0x000fe200078e001e */
[----:B------:R-:W-:Y:S06]  /*10e0*/  @!P2 BRA `(.L_x_2062) ;  /* 0x000000000010a947 */ /* 0x000fec0003800000 */
[----:B------:R-:W-:-:S04]  /*10f0*/  LEA R4, P0, R141, UR8, 0x2 ;  /* 0x000000088d047c11 */ /* 0x000fc8000f8010ff */
[----:B------:R-:W-:-:S05]  /*1100*/  LEA.HI.X R5, R141, UR9, R145, 0x2, P0 ;  /* 0x000000098d057c11 */ /* 0x000fca00080f1491 */
[----:B------:R1:W5:Y:S01]  /*1110*/  LDG.E R137, desc[UR36][R4.64] ;  /* 0x0000002404897981 */ /* 0x000362000c1e1900 */
[----:B------:R-:W-:Y:S05]  /*1120*/  BRA `(.L_x_2063) ;  /* 0x0000000000247947 */ /* 0x000fea0003800000 */
.L_x_2062:
        /* <DEDUP_REMOVED lines=9> */
.L_x_2063:
[----:B------:R-:W2:Y:S01]  /*11c0*/  LDC R154, c[0x0][0x448] ;  /* 0x00011200ff9a7b82 */ /* 0x000ea20000000800 */
[----:B------:R-:W-:Y:S01]  /*11d0*/  IMAD R136, R29, 0xc0, RZ ;  /* 0x000000c01d887824 */ /* 0x000fe200078e02ff */
[----:B------:R-:W-:Y:S01]  /*11e0*/  CS2R R134, SRZ ;  /* 0x0000000000867805 */ /* 0x000fe2000001ff00 */
[----:B-----5:R-:W-:Y:S01]  /*11f0*/  IMAD.IADD R137, R137, 0x1, -R0 ;  /* 0x0000000189897824 */ /* 0x020fe200078e0a00 */
[----:B------:R-:W-:Y:S01]  /*1200*/  CS2R R132, SRZ ;  /* 0x0000000000847805 */ /* 0x000fe2000001ff00 */
[----:B------:R-:W-:Y:S01]  /*1210*/  VIADD R3, R136, 0xbf ;  /* 0x000000bf88037836 */ /* 0x000fe20000000000 */
[----:B------:R-:W-:Y:S01]  /*1220*/  CS2R R130, SRZ ;  /* 0x0000000000827805 */ /* 0x000fe2000001ff00 */
[----:B------:R-:W-:Y:S01]  /*1230*/  IMAD.MOV.U32 R32, RZ, RZ, RZ ;  /* 0x000000ffff207224 */ /* 0x000fe200078e00ff */
        /* <DEDUP_REMOVED lines=11> */
[----:B------:R-:W-:Y:S01]  /*12f0*/  CS2R R106, SRZ ;  /* 0x00000000006a7805 */ /* 0x000fe2000001ff00 */
[----:B------:R-:W-:Y:S01]  /*1300*/  IMAD.MOV.U32 R109, RZ, RZ, RZ ;  /* 0x000000ffff6d7224 */ /* 0x000fe200078e00ff */
[----:B------:R-:W-:Y:S02]  /*1310*/  CS2R R104, SRZ ;  /* 0x0000000000687805 */ /* 0x000fe4000001ff00 */
[----:B------:R-:W-:Y:S02]  /*1320*/  CS2R R102, SRZ ;  /* 0x0000000000667805 */ /* 0x000fe4000001ff00 */
[----:B------:R-:W-:-:S02]  /*1330*/  CS2R R100, SRZ ;  /* 0x0000000000647805 */ /* 0x000fc4000001ff00 */
[----:B--2---:R-:W-:Y:S02]  /*1340*/  ISETP.NE.AND P0, PT, R154, 0x1, PT ;  /* 0x000000019a00780c */ /* 0x004fe40003f05270 */
[----:B------:R-:W-:Y:S02]  /*1350*/  CS2R R98, SRZ ;  /* 0x0000000000627805 */ /* 0x000fe4000001ff00 */
[----:B------:R-:W-:Y:S02]  /*1360*/  CS2R R96, SRZ ;  /* 0x0000000000607805 */ /* 0x000fe4000001ff00 */
[----:B------:R-:W-:Y:S01]  /*1370*/  CS2R R6, SRZ ;  /* 0x0000000000067805 */ /* 0x000fe2000001ff00 */
[----:B------:R-:W-:Y:S01]  /*1380*/  IMAD.MOV.U32 R94, RZ, RZ, RZ ;  /* 0x000000ffff5e7224 */ /* 0x000fe200078e00ff */
[----:B------:R-:W-:Y:S01]  /*1390*/  CS2R R90, SRZ ;  /* 0x00000000005a7805 */ /* 0x000fe2000001ff00 */
[----:B------:R-:W-:Y:S02]  /*13a0*/  IMAD.MOV.U32 R93, RZ, RZ, RZ ;  /* 0x000000ffff5d7224 */ /* 0x000fe400078e00ff */
[----:B------:R-:W-:-:S02]  /*13b0*/  IMAD.MOV.U32 R89, RZ, RZ, RZ ;  /* 0x000000ffff597224 */ /* 0x000fc400078e00ff */
[----:B-1----:R-:W1:Y:S08]  /*13c0*/  @P0 LDC R4, c[0x0][0x44c] ;  /* 0x00011300ff040b82 */ /* 0x002e700000000800 */
[----:B------:R-:W2:Y:S01]  /*13d0*/  @P0 LDC R5, c[0x0][0x450] ;  /* 0x00011400ff050b82 */ /* 0x000ea20000000800 */
[----:B-1----:R-:W-:Y:S01]  /*13e0*/  @P0 IMAD.HI.U32 R0, R3, R4, RZ ;  /* 0x0000000403000227 */ /* 0x002fe200078e00ff */
[----:B0-----:R-:W-:-:S04]  /*13f0*/  IADD3 R4, R137, 0x80, -R138 ;  /* 0x0000008089047810 */ /* 0x001fc80007ffe88a */
[----:B--2---:R-:W-:Y:S01]  /*1400*/  @P0 SHF.R.U32.HI R3, RZ, R5, R0 ;  /* 0x00000005ff030219 */ /* 0x004fe20000011600 */
[----:B------:R-:W-:Y:S01]  /*1410*/  VIADD R0, R137, 0x7f ;  /* 0x0000007f89007836 */ /* 0x000fe20000000000 */
[----:B------:R-:W-:-:S03]  /*1420*/  PLOP3.LUT P0, PT, PT, PT, PT, 0x80, 0x0 ;  /* 0x000000000000781c */ /* 0x000fc60003f0f070 */
[----:B------:R-:W-:Y:S01]  /*1430*/  IMAD.IADD R4, R4, 0x1, R3 ;  /* 0x0000000104047824 */ /* 0x000fe200078e0203 */
[----:B------:R-:W-:-:S04]  /*1440*/  SHF.R.S32.HI R3, RZ, 0x1f, R0 ;  /* 0x0000001fff037819 */ /* 0x000fc80000011400 */
[----:B------:R-:W-:Y:S02]  /*1450*/  SHF.R.S32.HI R5, RZ, 0x1f, R4 ;  /* 0x0000001fff057819 */ /* 0x000fe40000011404 */
[----:B------:R-:W-:Y:S01]  /*1460*/  LEA.HI R3, R3, R0, RZ, 0x7 ;  /* 0x0000000003037211 */ /* 0x000fe200078f38ff */
[----:B------:R-:W-:Y:S01]  /*1470*/  IMAD.MOV.U32 R0, RZ, RZ, RZ ;  /* 0x000000ffff007224 */ /* 0x000fe200078e00ff */
[----:B------:R-:W-:Y:S02]  /*1480*/  LEA.HI R5, R5, R4, RZ, 0x7 ;  /* 0x0000000405057211 */ /* 0x000fe400078f38ff */
[----:B------:R-:W-:Y:S02]  /*1490*/  SHF.R.S32.HI R3, RZ, 0x7, R3 ;  /* 0x00000007ff037819 */ /* 0x000fe40000011403 */
[----:B------:R-:W-:-:S04]  /*14a0*/  SHF.R.S32.HI R88, RZ, 0x7, R5 ;  /* 0x00000007ff587819 */ /* 0x000fc80000011405 */
[----:B------:R-:W-:Y:S01]  /*14b0*/  VIMNMX R88, R3, R88, PT ;  /* 0x0000005803587248 */ /* 0x000fe20003fe0100 */
[----:B------:R-:W-:-:S03]  /*14c0*/  IMAD.MOV.U32 R3, RZ, RZ, RZ ;  /* 0x000000ffff037224 */ /* 0x000fc600078e00ff */
[----:B------:R-:W-:-:S13]  /*14d0*/  ISETP.GE.AND P1, PT, R88, 0x1, PT ;  /* 0x000000015800780c */ /* 0x000fda0003f26270 */
[----:B------:R-:W-:Y:S05]  /*14e0*/  @!P1 BRA `(.L_x_2064) ;  /* 0x0000007800989947 */ /* 0x000fea0003800000 */
        /* <DEDUP_REMOVED lines=32> */
.L_x_2065:
[----:B------:R-:W-:Y:S02]  /*16f0*/  LEA.HI R0, R149, R149, RZ, 0x1 ;  /* 0x0000009595007211 */ /* 0x000fe400078f08ff */
[----:B------:R-:W-:Y:S02]  /*1700*/  ISETP.NE.AND P0, PT, R19, 0x3, PT ;  /* 0x000000031300780c */ /* 0x000fe40003f05270 */
[----:B------:R-:W-:-:S05]  /*1710*/  LOP3.LUT R0, R0, 0xfffffffe, RZ, 0xc0, !PT ;  /* 0xfffffffe00007812 */ /* 0x000fca00078ec0ff */
[----:B------:R-:W-:-:S05]  /*1720*/  IMAD.IADD R0, R149, 0x1, -R0 ;  /* 0x0000000195007824 */ /* 0x000fca00078e0a00 */
[----:B------:R-:W-:-:S04]  /*1730*/  SHF.L.U32 R0, R0, 0x1f, RZ ;  /* 0x0000001f00007819 */ /* 0x000fc800000006ff */
[----:B------:R-:W0:Y:S02]  /*1740*/  SYNCS.PHASECHK.TRANS64.TRYWAIT P1, [UR40+0x2d800], R0 ;  /* 0x02d80000ff0075a7 */ /* 0x000e240008020168 */
[----:B0-----:R-:W-:Y:S05]  /*1750*/  @!P1 BRA `(.L_x_2066) ;  /* 0x000000e800c89947 */ /* 0x001fea0003800000 */
.L_x_2197:
[----:B------:R-:W-:Y:S05]  /*1760*/  @!P0 BRA `(.L_x_2067) ;  /* 0x0000000000048947 */ /* 0x000fea0003800000 */
[----:B------:R-:W-:Y:S01]  /*1770*/  BPT.TRAP 0x1 ;  /* 0x000000040000795c */ /* 0x000fe20000300000 */
.L_x_2067:
[----:B0-----:R-:W-:Y:S01]  /*1780*/  IMAD.U32 R3, RZ, RZ, UR38 ;  /* 0x00000026ff037e24 */ /* 0x001fe2000f8e00ff */
[----:B------:R-:W-:-:S04]  /*1790*/  SHF.L.U32 R0, R2, 0x1f, RZ ;  /* 0x0000001f02007819 */ /* 0x000fc800000006ff */
[----:B------:R-:W-:-:S04]  /*17a0*/  LEA R3, R3, UR40, 0x3 ;  /* 0x0000002803037c11 */ /* 0x000fc8000f8e18ff */
[----:B------:R0:W1:Y:S01]  /*17b0*/  SYNCS.PHASECHK.TRANS64.TRYWAIT P1, [R3+URZ+0x2d830], R0 ;  /* 0x02d83000030075a7 */ /* 0x000062000802017f */
[----:B------:R-:W-:Y:S05]  /*17c0*/  @!P0 BRA `(.L_x_2068) ;  /* 0x0000000000048947 */ /* 0x000fea0003800000 */
[----:B------:R-:W-:Y:S01]  /*17d0*/  BPT.TRAP 0x1 ;  /* 0x000000040000795c */ /* 0x000fe20000300000 */
.L_x_2068:
[----:B-1----:R-:W-:Y:S05]  /*17e0*/  @P1 BRA `(.L_x_2069) ;  /* 0x0000000000081947 */ /* 0x002fea0003800000 */
[----:B------:R-:W1:Y:S02]  /*17f0*/  SYNCS.PHASECHK.TRANS64.TRYWAIT P1, [R3+URZ+0x2d830], R0 ;  /* 0x02d83000030075a7 */ /* 0x000e64000802017f */
[----:B-1----:R-:W-:Y:S05]  /*1800*/  @!P1 BRA `(.L_x_2070) ;  /* 0x000000e800b49947 */ /* 0x002fea0003800000 */
.L_x_2069:
        /* <DEDUP_REMOVED lines=49> */
.L_x_2071:
[----:B------:R-:W-:Y:S01]  /*1b20*/  ISETP.NE.AND P4, PT, R154, 0x1, PT ;  /* 0x000000019a00780c */ /* 0x000fe20003f85270 */
[----:B------:R-:W-:Y:S01]  /*1b30*/  IMAD.IADD R89, R140, 0x1, R136 ;  /* 0x000000018c597824 */ /* 0x000fe200078e0288 */
[----:B------:R-:W-:Y:S01]  /*1b40*/  ULDC UR6, c[0x0][0x988] ;  /* 0x0002620000067ab9 */ /* 0x000fe20000000800 */
[----:B------:R-:W-:Y:S01]  /*1b50*/  IMAD.MOV.U32 R7, RZ, RZ, -0x80 ;  /* 0xffffff80ff077424 */ /* 0x000fe200078e00ff */
        /* <DEDUP_REMOVED lines=8> */
[----:B01----:R-:W0:Y:S08]  /*1be0*/  @P4 LDC R0, c[0x0][0x44c] ;  /* 0x00011300ff004b82 */ /* 0x003e300000000800 */
[----:B------:R-:W1:Y:S01]  /*1bf0*/  @P4 LDC R5, c[0x0][0x450] ;  /* 0x00011400ff054b82 */ /* 0x000e620000000800 */
[----:B0-----:R-:W-:-:S05]  /*1c00*/  @P4 IMAD.HI.U32 R0, R89, R0, RZ ;  /* 0x0000000059004227 */ /* 0x001fca00078e00ff */
[----:B-1----:R-:W-:Y:S01]  /*1c10*/  @P4 SHF.R.U32.HI R89, RZ, R5, R0 ;  /* 0x00000005ff594219 */ /* 0x002fe20000011600 */
[----:B------:R-:W-:-:S04]  /*1c20*/  IMAD R0, R88, R7, 0x80 ;  /* 0x0000008058007424 */ /* 0x000fc800078e0207 */
[----:B------:R-:W0:Y:S01]  /*1c30*/  SHFL.IDX PT, R5, R89, 0x1, 0x1c1f ;  /* 0x003c1f0059057f89 */ /* 0x000e2200000e0000 */
[----:B------:R-:W-:Y:S02]  /*1c40*/  VIADD R4, R0, 0x1 ;  /* 0x0000000100047836 */ /* 0x000fe40000000000 */
[----:B------:R-:W-:Y:S02]  /*1c50*/  IMAD.IADD R0, R137, 0x1, R0 ;  /* 0x0000000189007824 */ /* 0x000fe400078e0200 */
[C---:B------:R-:W-:Y:S02]  /*1c60*/  IMAD R4, R139.reuse, -0x2, R4 ;  /* 0xfffffffe8b047824 */ /* 0x040fe400078e0204 */
[----:B------:R-:W-:-:S03]  /*1c70*/  IMAD R91, R139, -0x2, R0 ;  /* 0xfffffffe8b5b7824 */ /* 0x000fc600078e0200 */
[----:B------:R-:W-:-:S04]  /*1c80*/  IADD3 R98, -R138, R4, R137 ;  /* 0x000000048a627210 */ /* 0x000fc80007ffe189 */
[----:B0-----:R-:W-:-:S04]  /*1c90*/  VIADDMNMX R0, R5, R98, R91, PT ;  /* 0x0000006205007246 */ /* 0x001fc8000380015b */
        /* <DEDUP_REMOVED lines=56> */
[C---:B------:R-:W-:Y:S02]  /*2020*/  ISETP.GT.AND P2, PT, R0.reuse, 0x50, PT ;  /* 0x000000500000780c */ /* 0x040fe40003f44270 */
        /* <DEDUP_REMOVED lines=35> */
[----:B------:R-:W-:Y:S02]  /*2260*/  FSEL R87, R87, -INF , P1 ;  /* 0xff80000057577808 */ /* 0x000fe40000800000 */
[----:B------:R-:W-:-:S04]  /*2270*/  FMNMX.FTZ R62, R9, R62, !PT ;  /* 0x0000003e093e7209 */ /* 0x000fc80007810000 */
[----:B------:R-:W-:Y:S02]  /*2280*/  FMNMX.FTZ R27, R87, R62, !PT ;  /* 0x0000003e571b7209 */ /* 0x000fe40007810000 */
[----:B------:R-:W0:Y:S04]  /*2290*/  SHFL.IDX PT, R62, R89, RZ, 0x1c1f ;  /* 0x001c1fff593e7589 */ /* 0x000e2800000e0000 */
[----:B------:R-:W1:Y:S01]  /*22a0*/  SHFL.BFLY PT, R0, R27, 0x2, 0x1f ;  /* 0x0c401f001b007f89 */ /* 0x000e6200000e0000 */
[----:B0-----:R-:W-:Y:S02]  /*22b0*/  VIADDMNMX R62, R62, R98, R91, PT ;  /* 0x000000623e3e7246 */ /* 0x001fe4000380015b */
[----:B-1----:R-:W-:Y:S01]  /*22c0*/  FMNMX.FTZ R31, R27, R0, !PT ;  /* 0x000000001b1f7209 */ /* 0x002fe20007810000 */
[----:B------:R-:W-:Y:S01]  /*22d0*/  IMAD.U32 R0, RZ, RZ, UR6 ;  /* 0x00000006ff007e24 */ /* 0x000fe2000f8e00ff */
[----:B------:R-:W-:-:S02]  /*22e0*/  ISETP.GT.AND P2, PT, R62, 0x1, PT ;  /* 0x000000013e00780c */ /* 0x000fc40003f44270 */
[C---:B------:R-:W-:Y:S01]  /*22f0*/  ISETP.GT.AND P3, PT, R62.reuse, 0x8, PT ;  /* 0x000000083e00780c */ /* 0x040fe20003f64270 */
[----:B------:R-:W0:Y:S01]  /*2300*/  SHFL.BFLY PT, R74, R31, 0x1, 0x1f ;  /* 0x0c201f001f4a7f89 */ /* 0x000e2200000e0000 */
[----:B------:R-:W-:Y:S02]  /*2310*/  FSEL R25, R25, -INF , P2 ;  /* 0xff80000019197808 */ /* 0x000fe40001000000 */
[----:B------:R-:W-:Y:S02]  /*2320*/  ISETP.GT.AND P2, PT, R62, 0x10, PT ;  /* 0x000000103e00780c */ /* 0x000fe40003f44270 */
[----:B------:R-:W-:Y:S02]  /*2330*/  R2UR UR6, R3 ;  /* 0x00000000030672ca */ /* 0x000fe400000e0000 */
[----:B------:R-:W-:Y:S02]  /*2340*/  FSEL R39, R32, -INF , P2 ;  /* 0xff80000020277808 */ /* 0x000fe40001000000 */
[----:B------:R-:W-:-:S04]  /*2350*/  ISETP.GT.AND P2, PT, R62, 0x18, PT ;  /* 0x000000183e00780c */ /* 0x000fc80003f44270 */
[----:B------:R-:W-:Y:S02]  /*2360*/  FSEL R47, R36, -INF , P2 ;  /* 0xff800000242f7808 */ /* 0x000fe40001000000 */
[----:B------:R-:W-:-:S03]  /*2370*/  ISETP.GT.AND P2, PT, R62, 0x20, PT ;  /* 0x000000203e00780c */ /* 0x000fc60003f44270 */
[----:B------:R-:W-:Y:S01]  /*2380*/  UIADD3 UR6, UR6, 0x2d840, URZ ;  /* 0x0002d84006067890 */ /* 0x000fe2000fffe03f */
[----:B------:R-:W-:Y:S02]  /*2390*/  FSEL R55, R40, -INF , P2 ;  /* 0xff80000028377808 */ /* 0x000fe40001000000 */
[----:B------:R-:W-:Y:S01]  /*23a0*/  ISETP.GT.AND P2, PT, R62, 0x28, PT ;  /* 0x000000283e00780c */ /* 0x000fe20003f44270 */
[----:B------:R-:W-:Y:S01]  /*23b0*/  UPRMT UR6, UR41, 0x654, UR6 ;  /* 0x0000065429067896 */ /* 0x000fe20008000006 */
[----:B0-----:R-:W-:Y:S02]  /*23c0*/  FMNMX.FTZ R5, R31, R74, !PT ;  /* 0x0000004a1f057209 */ /* 0x001fe40007810000 */
[----:B------:R-:W-:Y:S02]  /*23d0*/  FSEL R31, R28, -INF , P3 ;  /* 0xff8000001c1f7808 */ /* 0x000fe40001800000 */
[C---:B------:R-:W-:Y:S01]  /*23e0*/  FSETP.NEU.FTZ.AND P1, PT, R5.reuse, -INF , PT ;  /* 0xff8000000500780b */ /* 0x040fe20003f3d000 */
[----:B------:R-:W-:Y:S01]  /*23f0*/  FMUL.FTZ R21, R5, R0 ;  /* 0x0000000005157220 */ /* 0x000fe20000410000 */
[----:B------:R-:W-:-:S02]  /*2400*/  FSEL R67, R44, -INF , P2 ;  /* 0xff8000002c437808 */ /* 0x000fc40001000000 */
[----:B------:R-:W-:Y:S01]  /*2410*/  SYNCS.ARRIVE.TRANS64.RED.A1T0 RZ, [UR6], RZ ;  /* 0x000000ffffff79a7 */ /* 0x000fe20008100406 */
[C---:B------:R-:W-:Y:S02]  /*2420*/  ISETP.GT.AND P2, PT, R62.reuse, 0x30, PT ;  /* 0x000000303e00780c */ /* 0x040fe40003f44270 */
[----:B------:R-:W-:Y:S02]  /*2430*/  FSEL R21, R21, RZ, P1 ;  /* 0x000000ff15157208 */ /* 0x000fe40000800000 */
[----:B------:R-:W-:Y:S02]  /*2440*/  ISETP.GT.AND P1, PT, R62, RZ, PT ;  /* 0x000000ff3e00720c */ /* 0x000fe40003f24270 */
[----:B------:R-:W-:Y:S01]  /*2450*/  FSEL R71, R48, -INF , P2 ;  /* 0xff80000030477808 */ /* 0x000fe20001000000 */
[-CC-:B------:R-:W-:Y:S01]  /*2460*/  FFMA.FTZ R26, R26, R0.reuse, -R21.reuse ;  /* 0x000000001a1a7223 */ /* 0x180fe20000010815 */
[----:B------:R-:W-:Y:S01]  /*2470*/  FSEL R27, R24, -INF , P1 ;  /* 0xff800000181b7808 */ /* 0x000fe20000800000 */
[-CC-:B------:R-:W-:Y:S01]  /*2480*/  FFMA.FTZ R35, R100, R0.reuse, -R21.reuse ;  /* 0x0000000064237223 */ /* 0x180fe20000010815 */
[----:B------:R-:W-:Y:S01]  /*2490*/  ISETP.GT.AND P1, PT, R62, 0x9, PT ;  /* 0x000000093e00780c */ /* 0x000fe20003f24270 */
[-CC-:B------:R-:W-:Y:S01]  /*24a0*/  FFMA.FTZ R79, R12, R0.reuse, -R21.reuse ;  /* 0x000000000c4f7223 */ /* 0x180fe20000010815 */
[----:B------:R-:W-:Y:S01]  /*24b0*/  FMNMX.FTZ R24, R27, R25, !PT ;  /* 0x000000191b187209 */ /* 0x000fe20007810000 */
[----:B------:R-:W-:Y:S01]  /*24c0*/  MUFU.EX2 R26, R26 ;  /* 0x0000001a001a7308 */ /* 0x000fe20000000800 */
[----:B------:R-:W-:Y:S01]  /*24d0*/  FSEL R29, R29, -INF , P1 ;  /* 0xff8000001d1d7808 */ /* 0x000fe20000800000 */
[--C-:B------:R-:W-:Y:S01]  /*24e0*/  FFMA.FTZ R96, R96, R0, -R21.reuse ;  /* 0x0000000060607223 */ /* 0x100fe20000010815 */
[----:B------:R-:W-:Y:S01]  /*24f0*/  FMNMX.FTZ R28, R31, R24, !PT ;  /* 0x000000181f1c7209 */ /* 0x000fe20007810000 */
[-CC-:B------:R-:W-:Y:S01]  /*2500*/  FFMA.FTZ R43, R94, R0.reuse, -R21.reuse ;  /* 0x000000005e2b7223 */ /* 0x180fe20000010815 */
[----:B------:R-:W-:Y:S01]  /*2510*/  ISETP.GT.AND P1, PT, R62, 0x11, PT ;  /* 0x000000113e00780c */ /* 0x000fe20003f24270 */
[--C-:B------:R-:W-:Y:S01]  /*2520*/  FFMA.FTZ R92, R92, R0, -R21.reuse ;  /* 0x000000005c5c7223 */ /* 0x100fe20000010815 */
[----:B------:R-:W-:Y:S01]  /*2530*/  FMNMX.FTZ R28, R29, R28, !PT ;  /* 0x0000001c1d1c7209 */ /* 0x000fe20007810000 */
[----:B------:R-:W0:Y:S01]  /*2540*/  MUFU.EX2 R35, R35 ;  /* 0x0000002300237308 */ /* 0x000e220000000800 */
[----:B------:R-:W-:Y:S01]  /*2550*/  FSEL R33, R33, -INF , P1 ;  /* 0xff80000021217808 */ /* 0x000fe20000800000 */
[--C-:B------:R-:W-:Y:S01]  /*2560*/  FFMA.FTZ R30, R30, R0, -R21.reuse ;  /* 0x000000001e1e7223 */ /* 0x100fe20000010815 */
[----:B------:R-:W-:Y:S01]  /*2570*/  FMNMX.FTZ R28, R39, R28, !PT ;  /* 0x0000001c271c7209 */ /* 0x000fe20007810000 */
[-CC-:B------:R-:W-:Y:S01]  /*2580*/  FFMA.FTZ R54, R54, R0.reuse, -R21.reuse ;  /* 0x0000000036367223 */ /* 0x180fe20000010815 */
[----:B------:R-:W-:Y:S01]  /*2590*/  ISETP.GT.AND P1, PT, R62, 0x19, PT ;  /* 0x000000193e00780c */ /* 0x000fe20003f24270 */
[--C-:B------:R-:W-:Y:S01]  /*25a0*/  FFMA.FTZ R40, R11, R0, -R21.reuse ;  /* 0x000000000b287223 */ /* 0x100fe20000010815 */
[----:B------:R-:W-:Y:S01]  /*25b0*/  FMNMX.FTZ R28, R33, R28, !PT ;  /* 0x0000001c211c7209 */ /* 0x000fe20007810000 */
[----:B------:R-:W1:Y:S01]  /*25c0*/  MUFU.EX2 R24, R96 ;  /* 0x0000006000187308 */ /* 0x000e620000000800 */
[----:B------:R-:W-:Y:S01]  /*25d0*/  FSEL R37, R37, -INF , P1 ;  /* 0xff80000025257808 */ /* 0x000fe20000800000 */
[--C-:B------:R-:W-:Y:S01]  /*25e0*/  FFMA.FTZ R44, R70, R0, -R21.reuse ;  /* 0x00000000462c7223 */ /* 0x100fe20000010815 */
[----:B------:R-:W-:Y:S01]  /*25f0*/  FMNMX.FTZ R32, R47, R28, !PT ;  /* 0x0000001c2f207209 */ /* 0x000fe20007810000 */
[-CC-:B------:R-:W-:Y:S01]  /*2600*/  FFMA.FTZ R42, R42, R0.reuse, -R21.reuse ;  /* 0x000000002a2a7223 */ /* 0x180fe20000010815 */
[----:B------:R-:W-:Y:S01]  /*2610*/  ISETP.GT.AND P1, PT, R62, 0x21, PT ;  /* 0x000000213e00780c */ /* 0x000fe20003f24270 */
[--C-:B------:R-:W-:Y:S01]  /*2620*/  FFMA.FTZ R48, R58, R0, -R21.reuse ;  /* 0x000000003a307223 */ /* 0x100fe20000010815 */
[----:B------:R-:W-:Y:S01]  /*2630*/  FMNMX.FTZ R32, R37, R32, !PT ;  /* 0x0000002025207209 */ /* 0x000fe20007810000 */
[----:B------:R-:W-:Y:S01]  /*2640*/  MUFU.EX2 R43, R43 ;  /* 0x0000002b002b7308 */ /* 0x000fe20000000800 */
[----:B------:R-:W-:Y:S01]  /*2650*/  FSEL R51, R41, -INF , P1 ;  /* 0xff80000029337808 */ /* 0x000fe20000800000 */
[----:B------:R-:W-:Y:S01]  /*2660*/  FFMA.FTZ R41, R90, R0, -R21 ;  /* 0x000000005a297223 */ /* 0x000fe20000010815 */
[----:B------:R-:W-:Y:S01]  /*2670*/  FMNMX.FTZ R32, R55, R32, !PT ;  /* 0x0000002037207209 */ /* 0x000fe20007810000 */
[----:B0-----:R-:W-:Y:S01]  /*2680*/  FADD.FTZ R11, R26, R35 ;  /* 0x000000231a0b7221 */ /* 0x001fe20000010000 */
[----:B------:R-:W-:Y:S01]  /*2690*/  ISETP.GT.AND P1, PT, R62, 0x29, PT ;  /* 0x000000293e00780c */ /* 0x000fe20003f24270 */
[----:B------:R-:W-:Y:S01]  /*26a0*/  FFMA.FTZ R7, R7, R0, -R21 ;  /* 0x0000000007077223 */ /* 0x000fe20000010815 */
[----:B------:R-:W-:Y:S01]  /*26b0*/  FMNMX.FTZ R32, R51, R32, !PT ;  /* 0x0000002033207209 */ /* 0x000fe20007810000 */
[----:B------:R-:W-:Y:S01]  /*26c0*/  MUFU.EX2 R28, R92 ;  /* 0x0000005c001c7308 */ /* 0x000fe20000000800 */
[----:B------:R-:W-:Y:S01]  /*26d0*/  FSEL R45, R45, -INF , P1 ;  /* 0xff8000002d2d7808 */ /* 0x000fe20000800000 */
[----:B-1----:R-:W-:Y:S01]  /*26e0*/  FADD.FTZ R70, R24, R11 ;  /* 0x0000000b18467221 */ /* 0x002fe20000010000 */
[----:B------:R-:W-:-:S02]  /*26f0*/  FMNMX.FTZ R32, R67, R32, !PT ;  /* 0x0000002043207209 */ /* 0x000fc40007810000 */
[C---:B------:R-:W-:Y:S02]  /*2700*/  ISETP.GT.AND P1, PT, R62.reuse, 0x31, PT ;  /* 0x000000313e00780c */ /* 0x040fe40003f24270 */
[----:B------:R-:W-:Y:S01]  /*2710*/  FMNMX.FTZ R32, R45, R32, !PT ;  /* 0x000000202d207209 */ /* 0x000fe20007810000 */
[----:B------:R-:W0:Y:S01]  /*2720*/  MUFU.EX2 R41, R41 ;  /* 0x0000002900297308 */ /* 0x000e220000000800 */
[----:B------:R-:W-:Y:S02]  /*2730*/  ISETP.GT.AND P2, PT, R62, 0x38, PT ;  /* 0x000000383e00780c */ /* 0x000fe40003f44270 */
[----:B------:R-:W-:Y:S01]  /*2740*/  FSEL R75, R49, -INF , P1 ;  /* 0xff800000314b7808 */ /* 0x000fe20000800000 */
[--C-:B------:R-:W-:Y:S01]  /*2750*/  FFMA.FTZ R49, R38, R0, -R21.reuse ;  /* 0x0000000026317223 */ /* 0x100fe20000010815 */
[----:B------:R-:W-:Y:S01]  /*2760*/  FMNMX.FTZ R32, R71, R32, !PT ;  /* 0x0000002047207209 */ /* 0x000fe20007810000 */
[----:B------:R-:W-:Y:S01]  /*2770*/  FFMA.FTZ R38, R15, R0, -R21 ;  /* 0x000000000f267223 */ /* 0x000fe20000010815 */
[----:B------:R-:W-:Y:S01]  /*2780*/  ISETP.GT.AND P1, PT, R62, 0x39, PT ;  /* 0x000000393e00780c */ /* 0x000fe20003f24270 */
[----:B------:R-:W-:Y:S01]  /*2790*/  MUFU.EX2 R30, R30 ;  /* 0x0000001e001e7308 */ /* 0x000fe20000000800 */
[----:B------:R-:W-:-:S02]  /*27a0*/  FSEL R89, R52, -INF , P2 ;  /* 0xff80000034597808 */ /* 0x000fc40001000000 */
[----:B------:R-:W-:Y:S02]  /*27b0*/  FMNMX.FTZ R32, R75, R32, !PT ;  /* 0x000000204b207209 */ /* 0x000fe40007810000 */
[----:B------:R-:W-:Y:S02]  /*27c0*/  ISETP.GT.AND P2, PT, R62, 0x40, PT ;  /* 0x000000403e00780c */ /* 0x000fe40003f44270 */
[----:B------:R-:W-:Y:S01]  /*27d0*/  FSEL R91, R53, -INF , P1 ;  /* 0xff800000355b7808 */ /* 0x000fe20000800000 */
[----:B------:R-:W-:Y:S01]  /*27e0*/  MUFU.EX2 R49, R49 ;  /* 0x0000003100317308 */ /* 0x000fe20000000800 */
[----:B------:R-:W-:Y:S01]  /*27f0*/  FMNMX.FTZ R36, R89, R32, !PT ;  /* 0x0000002059247209 */ /* 0x000fe20007810000 */
[-CC-:B------:R-:W-:Y:S01]  /*2800*/  FFMA.FTZ R53, R34, R0.reuse, -R21.reuse ;  /* 0x0000000022357223 */ /* 0x180fe20000010815 */
[----:B------:R-:W-:Y:S01]  /*2810*/  ISETP.GT.AND P1, PT, R62, 0x41, PT ;  /* 0x000000413e00780c */ /* 0x000fe20003f24270 */
[-CC-:B------:R-:W-:Y:S01]  /*2820*/  FFMA.FTZ R34, R46, R0.reuse, -R21.reuse ;  /* 0x000000002e227223 */ /* 0x180fe20000010815 */
[----:B------:R-:W-:Y:S01]  /*2830*/  FSEL R93, R56, -INF , P2 ;  /* 0xff800000385d7808 */ /* 0x000fe20001000000 */
[----:B------:R-:W-:Y:S01]  /*2840*/  FFMA.FTZ R46, R66, R0, -R21 ;  /* 0x00000000422e7223 */ /* 0x000fe20000010815 */
[----:B------:R-:W-:Y:S01]  /*2850*/  FMNMX.FTZ R36, R91, R36, !PT ;  /* 0x000000245b247209 */ /* 0x000fe20007810000 */
[----:B------:R1:W-:Y:S01]  /*2860*/  MUFU.EX2 R32, R42 ;  /* 0x0000002a00207308 */ /* 0x0003e20000000800 */
[----:B------:R-:W-:-:S02]  /*2870*/  ISETP.GT.AND P2, PT, R62, 0x48, PT ;  /* 0x000000483e00780c */ /* 0x000fc40003f44270 */
[----:B------:R-:W-:Y:S01]  /*2880*/  FSEL R95, R57, -INF , P1 ;  /* 0xff800000395f7808 */ /* 0x000fe20000800000 */
[--C-:B------:R-:W-:Y:S01]  /*2890*/  FFMA.FTZ R57, R20, R0, -R21.reuse ;  /* 0x0000000014397223 */ /* 0x100fe20000010815 */
[----:B------:R-:W-:Y:S01]  /*28a0*/  FMNMX.FTZ R36, R93, R36, !PT ;  /* 0x000000245d247209 */ /* 0x000fe20007810000 */
[-CC-:B------:R-:W-:Y:S01]  /*28b0*/  FFMA.FTZ R20, R50, R0.reuse, -R21.reuse ;  /* 0x0000000032147223 */ /* 0x180fe20000010815 */
[----:B------:R-:W-:Y:S01]  /*28c0*/  ISETP.GT.AND P1, PT, R62, 0x49, PT ;  /* 0x000000493e00780c */ /* 0x000fe20003f24270 */
[----:B------:R-:W-:Y:S01]  /*28d0*/  MUFU.EX2 R53, R53 ;  /* 0x0000003500357308 */ /* 0x000fe20000000800 */
[----:B------:R-:W-:Y:S01]  /*28e0*/  FSEL R97, R60, -INF , P2 ;  /* 0xff8000003c617808 */ /* 0x000fe20001000000 */
[--C-:B-1----:R-:W-:Y:S01]  /*28f0*/  FFMA.FTZ R42, R13, R0, -R21.reuse ;  /* 0x000000000d2a7223 */ /* 0x102fe20000010815 */
[----:B------:R-:W-:Y:S01]  /*2900*/  FMNMX.FTZ R36, R95, R36, !PT ;  /* 0x000000245f247209 */ /* 0x000fe20007810000 */
[----:B------:R-:W-:Y:S01]  /*2910*/  FFMA.FTZ R50, R83, R0, -R21 ;  /* 0x0000000053327223 */ /* 0x000fe20000010815 */
[----:B------:R-:W-:-:S02]  /*2920*/  ISETP.GT.AND P2, PT, R62, 0x50, PT ;  /* 0x000000503e00780c */ /* 0x000fc40003f44270 */
[----:B------:R-:W-:Y:S01]  /*2930*/  FSEL R99, R61, -INF , P1 ;  /* 0xff8000003d637808 */ /* 0x000fe20000800000 */
[--C-:B------:R-:W-:Y:S01]  /*2940*/  FFMA.FTZ R61, R14, R0, -R21.reuse ;  /* 0x000000000e3d7223 */ /* 0x100fe20000010815 */
[----:B------:R-:W-:Y:S01]  /*2950*/  FMNMX.FTZ R36, R97, R36, !PT ;  /* 0x0000002461247209 */ /* 0x000fe20007810000 */
[----:B------:R-:W-:Y:S01]  /*2960*/  MUFU.EX2 R34, R34 ;  /* 0x0000002200227308 */ /* 0x000fe20000000800 */
[----:B------:R-:W-:Y:S02]  /*2970*/  ISETP.GT.AND P1, PT, R62, 0x51, PT ;  /* 0x000000513e00780c */ /* 0x000fe40003f24270 */
[----:B------:R-:W-:Y:S02]  /*2980*/  FSEL R101, R64, -INF , P2 ;  /* 0xff80000040657808 */ /* 0x000fe40001000000 */
[----:B------:R-:W-:Y:S02]  /*2990*/  FMNMX.FTZ R36, R99, R36, !PT ;  /* 0x0000002463247209 */ /* 0x000fe40007810000 */
[----:B------:R-:W-:Y:S01]  /*29a0*/  ISETP.GT.AND P2, PT, R62, 0x58, PT ;  /* 0x000000583e00780c */ /* 0x000fe20003f44270 */
[----:B------:R-:W-:Y:S01]  /*29b0*/  MUFU.EX2 R57, R57 ;  /* 0x0000003900397308 */ /* 0x000fe20000000800 */
[----:B------:R-:W-:Y:S01]  /*29c0*/  FSEL R103, R65, -INF , P1 ;  /* 0xff80000041677808 */ /* 0x000fe20000800000 */
[----:B------:R-:W-:Y:S01]  /*29d0*/  FFMA.FTZ R65, R8, R0, -R21 ;  /* 0x0000000008417223 */ /* 0x000fe20000010815 */
[----:B------:R-:W-:-:S02]  /*29e0*/  FMNMX.FTZ R36, R101, R36, !PT ;  /* 0x0000002465247209 */ /* 0x000fc40007810000 */
[----:B------:R-:W-:Y:S02]  /*29f0*/  ISETP.GT.AND P1, PT, R62, 0x59, PT ;  /* 0x000000593e00780c */ /* 0x000fe40003f24270 */
[----:B------:R-:W-:Y:S01]  /*2a00*/  FSEL R105, R68, -INF , P2 ;  /* 0xff80000044697808 */ /* 0x000fe20001000000 */
[----:B------:R-:W-:Y:S01]  /*2a10*/  MUFU.EX2 R20, R20 ;  /* 0x0000001400147308 */ /* 0x000fe20000000800 */
[----:B------:R-:W-:Y:S02]  /*2a20*/  FMNMX.FTZ R36, R103, R36, !PT ;  /* 0x0000002467247209 */ /* 0x000fe40007810000 */
        /* <DEDUP_REMOVED lines=9> */
[C---:B------:R-:W-:Y:S02]  /*2ac0*/  ISETP.GT.AND P2, PT, R62.reuse, 0x68, PT ;  /* 0x000000683e00780c */ /* 0x040fe40003f44270 */
[----:B------:R-:W-:Y:S01]  /*2ad0*/  FSEL R111, R73, -INF , P1 ;  /* 0xff800000496f7808 */ /* 0x000fe20000800000 */
[----:B------:R-:W-:Y:S01]  /*2ae0*/  FFMA.FTZ R73, R59, R0, -R21 ;  /* 0x000000003b497223 */ /* 0x000fe20000010815 */
[----:B------:R-:W-:Y:S01]  /*2af0*/  FMNMX.FTZ R36, R109, R36, !PT ;  /* 0x000000246d247209 */ /* 0x000fe20007810000 */
[----:B------:R-:W-:Y:S01]  /*2b00*/  MUFU.EX2 R65, R65 ;  /* 0x0000004100417308 */ /* 0x000fe20000000800 */
[----:B------:R-:W-:Y:S02]  /*2b10*/  ISETP.GT.AND P1, PT, R62, 0x69, PT ;  /* 0x000000693e00780c */ /* 0x000fe40003f24270 */
[----:B------:R-:W-:-:S02]  /*2b20*/  FSEL R113, R76, -INF , P2 ;  /* 0xff8000004c717808 */ /* 0x000fc40001000000 */
[----:B------:R-:W-:Y:S02]  /*2b30*/  FMNMX.FTZ R36, R111, R36, !PT ;  /* 0x000000246f247209 */ /* 0x000fe40007810000 */
[----:B------:R-:W-:Y:S01]  /*2b40*/  ISETP.GT.AND P2, PT, R62, 0x70, PT ;  /* 0x000000703e00780c */ /* 0x000fe20003f44270 */
[----:B------:R-:W-:Y:S01]  /*2b50*/  MUFU.EX2 R48, R48 ;  /* 0x0000003000307308 */ /* 0x000fe20000000800 */
[----:B------:R-:W-:Y:S01]  /*2b60*/  FSEL R115, R77, -INF , P1 ;  /* 0xff8000004d737808 */ /* 0x000fe20000800000 */
[--C-:B------:R-:W-:Y:S01]  /*2b70*/  FFMA.FTZ R77, R63, R0, -R21.reuse ;  /* 0x000000003f4d7223 */ /* 0x100fe20000010815 */
[----:B------:R-:W-:Y:S01]  /*2b80*/  FMNMX.FTZ R14, R113, R36, !PT ;  /* 0x00000024710e7209 */ /* 0x000fe20007810000 */
[----:B------:R-:W-:Y:S01]  /*2b90*/  FFMA.FTZ R63, R10, R0, -R21 ;  /* 0x000000000a3f7223 */ /* 0x000fe20000010815 */
[----:B------:R-:W-:Y:S02]  /*2ba0*/  ISETP.GT.AND P1, PT, R62, 0x71, PT ;  /* 0x000000713e00780c */ /* 0x000fe40003f24270 */
[----:B------:R-:W-:Y:S01]  /*2bb0*/  FSEL R117, R80, -INF , P2 ;  /* 0xff80000050757808 */ /* 0x000fe20001000000 */
[----:B------:R1:W-:Y:S01]  /*2bc0*/  MUFU.EX2 R36, R54 ;  /* 0x0000003600247308 */ /* 0x0003e20000000800 */
[----:B------:R-:W-:-:S02]  /*2bd0*/  FMNMX.FTZ R14, R115, R14, !PT ;  /* 0x0000000e730e7209 */ /* 0x000fc40007810000 */
[C---:B------:R-:W-:Y:S02]  /*2be0*/  ISETP.GT.AND P2, PT, R62.reuse, 0x78, PT ;  /* 0x000000783e00780c */ /* 0x040fe40003f44270 */
[----:B------:R-:W-:Y:S02]  /*2bf0*/  FSEL R81, R81, -INF , P1 ;  /* 0xff80000051517808 */ /* 0x000fe40000800000 */
[----:B------:R-:W-:Y:S01]  /*2c00*/  FMNMX.FTZ R14, R117, R14, !PT ;  /* 0x0000000e750e7209 */ /* 0x000fe20007810000 */
[----:B------:R-:W-:Y:S01]  /*2c10*/  MUFU.EX2 R73, R73 ;  /* 0x0000004900497308 */ /* 0x000fe20000000800 */
[----:B------:R-:W-:Y:S02]  /*2c20*/  ISETP.GT.AND P1, PT, R62, 0x79, PT ;  /* 0x000000793e00780c */ /* 0x000fe40003f24270 */
[----:B------:R-:W-:Y:S02]  /*2c30*/  FSEL R119, R84, -INF , P2 ;  /* 0xff80000054777808 */ /* 0x000fe40001000000 */
[----:B------:R-:W-:-:S02]  /*2c40*/  FMNMX.FTZ R14, R81, R14, !PT ;  /* 0x0000000e510e7209 */ /* 0x000fc40007810000 */
[----:B------:R-:W-:Y:S01]  /*2c50*/  FSEL R85, R85, -INF , P1 ;  /* 0xff80000055557808 */ /* 0x000fe20000800000 */
[----:B------:R-:W-:Y:S01]  /*2c60*/  MUFU.EX2 R38, R38 ;  /* 0x0000002600267308 */ /* 0x000fe20000000800 */
[----:B------:R-:W-:Y:S02]  /*2c70*/  FMNMX.FTZ R14, R119, R14, !PT ;  /* 0x0000000e770e7209 */ /* 0x000fe40007810000 */
[----:B0-----:R-:W-:Y:S02]  /*2c80*/  F2FP.F16.F32.PACK_AB R13, R41, R28 ;  /* 0x0000001c290d723e */ /* 0x001fe400000000ff */
[----:B------:R-:W-:-:S03]  /*2c90*/  FMNMX.FTZ R14, R85, R14, !PT ;  /* 0x0000000e550e7209 */ /* 0x000fc60007810000 */
[----:B------:R-:W-:Y:S02]  /*2ca0*/  MUFU.EX2 R77, R77 ;  /* 0x0000004d004d7308 */ /* 0x000fe40000000800 */
[----:B------:R-:W0:Y:S06]  /*2cb0*/  SHFL.BFLY PT, R59, R14, 0x2, 0x1f ;  /* 0x0c401f000e3b7f89 */ /* 0x000e2c00000e0000 */
[----:B------:R-:W-:Y:S08]  /*2cc0*/  MUFU.EX2 R46, R46 ;  /* 0x0000002e002e7308 */ /* 0x000ff00000000800 */
[----:B------:R-:W-:Y:S08]  /*2cd0*/  MUFU.EX2 R79, R79 ;  /* 0x0000004f004f7308 */ /* 0x000ff00000000800 */
[----:B------:R-:W-:Y:S01]  /*2ce0*/  MUFU.EX2 R44, R44 ;  /* 0x0000002c002c7308 */ /* 0x000fe20000000800 */
[----:B0-----:R-:W-:Y:S01]  /*2cf0*/  FMNMX.FTZ R8, R14, R59, !PT ;  /* 0x0000003b0e087209 */ /* 0x001fe20007810000 */
[-CC-:B------:R-:W-:Y:S01]  /*2d00*/  FFMA.FTZ R59, R6, R0.reuse, -R21.reuse ;  /* 0x00000000063b7223 */ /* 0x180fe20000010815 */
[----:B------:R-:W-:-:S03]  /*2d10*/  FFMA.FTZ R21, R87, R0, -R21 ;  /* 0x0000000057157223 */ /* 0x000fc60000010815 */
[----:B------:R-:W0:Y:S02]  /*2d20*/  SHFL.BFLY PT, R15, R8, 0x1, 0x1f ;  /* 0x0c201f00080f7f89 */ /* 0x000e2400000e0000 */
[----:B------:R-:W-:Y:S08]  /*2d30*/  MUFU.EX2 R63, R63 ;  /* 0x0000003f003f7308 */ /* 0x000ff00000000800 */
[----:B------:R-:W-:Y:S08]  /*2d40*/  MUFU.EX2 R42, R42 ;  /* 0x0000002a002a7308 */ /* 0x000ff00000000800 */
[----:B------:R-:W-:Y:S01]  /*2d50*/  MUFU.EX2 R59, R59 ;  /* 0x0000003b003b7308 */ /* 0x000fe20000000800 */
[----:B0-----:R-:W-:-:S07]  /*2d60*/  FMNMX.FTZ R6, R8, R15, !PT ;  /* 0x0000000f08067209 */ /* 0x001fce0007810000 */
[----:B------:R-:W-:Y:S01]  /*2d70*/  MUFU.EX2 R40, R40 ;  /* 0x0000002800287308 */ /* 0x000fe20000000800 */
[C---:B------:R-:W-:Y:S01]  /*2d80*/  FSETP.NEU.FTZ.AND P1, PT, R6.reuse, -INF , PT ;  /* 0xff8000000600780b */ /* 0x040fe20003f3d000 */
[----:B------:R-:W-:-:S06]  /*2d90*/  FMUL.FTZ R10, R6, R0 ;  /* 0x00000000060a7220 */ /* 0x000fcc0000410000 */
[----:B------:R-:W-:Y:S01]  /*2da0*/  MUFU.EX2 R69, R69 ;  /* 0x0000004500457308 */ /* 0x000fe20000000800 */
[----:B------:R-:W-:-:S05]  /*2db0*/  FSEL R10, R10, RZ, P1 ;  /* 0x000000ff0a0a7208 */ /* 0x000fca0000800000 */
        /* <DEDUP_REMOVED lines=8> */
[-CC-:B-1----:R-:W-:Y:S01]  /*2e40*/  FFMA.FTZ R54, R37, R0.reuse, -R10.reuse ;  /* 0x0000000025367223 */ /* 0x182fe2000001080a */
        /* <DEDUP_REMOVED lines=14> */
[-CC-:B------:R-:W-:Y:S01]  /*2f30*/  FFMA.FTZ R51, R101, R0.reuse, -R10.reuse ;  /* 0x0000000065337223 */ /* 0x180fe2000001080a */
[-CC-:B------:R-:W-:Y:S01]  /*2f40*/  FFMA.FTZ R66, R103, R0.reuse, -R10.reuse ;  /* 0x0000000067427223 */ /* 0x180fe2000001080a */
[-CC-:B------:R-:W-:Y:S01]  /*2f50*/  FFMA.FTZ R105, R105, R0.reuse, -R10.reuse ;  /* 0x0000000069697223 */ /* 0x180fe2000001080a */
[-CC-:B------:R-:W-:Y:S01]  /*2f60*/  FFMA.FTZ R107, R107, R0.reuse, -R10.reuse ;  /* 0x000000006b6b7223 */ /* 0x180fe2000001080a */
[-CC-:B------:R-:W-:Y:S01]  /*2f70*/  FFMA.FTZ R109, R109, R0.reuse, -R10.reuse ;  /* 0x000000006d6d7223 */ /* 0x180fe2000001080a */
[-CC-:B------:R-:W-:Y:S01]  /*2f80*/  FFMA.FTZ R111, R111, R0.reuse, -R10.reuse ;  /* 0x000000006f6f7223 */ /* 0x180fe2000001080a */
[-CC-:B------:R-:W-:Y:S01]  /*2f90*/  FFMA.FTZ R113, R113, R0.reuse, -R10.reuse ;  /* 0x0000000071717223 */ /* 0x180fe2000001080a */
[----:B------:R-:W2:Y:S01]  /*2fa0*/  MUFU.EX2 R27, R27 ;  /* 0x0000001b001b7308 */ /* 0x000ea20000000800 */
[----:B0-----:R-:W-:Y:S01]  /*2fb0*/  FADD.FTZ R9, R8, R25 ;  /* 0x0000001908097221 */ /* 0x001fe20000010000 */
[-CC-:B------:R-:W-:Y:S01]  /*2fc0*/  FFMA.FTZ R115, R115, R0.reuse, -R10.reuse ;  /* 0x0000000073737223 */ /* 0x180fe2000001080a */
[-CC-:B------:R-:W-:Y:S01]  /*2fd0*/  FFMA.FTZ R117, R117, R0.reuse, -R10.reuse ;  /* 0x0000000075757223 */ /* 0x180fe2000001080a */
[-CC-:B------:R-:W-:Y:S01]  /*2fe0*/  FFMA.FTZ R81, R81, R0.reuse, -R10.reuse ;  /* 0x0000000051517223 */ /* 0x180fe2000001080a */
[-CC-:B------:R-:W-:Y:S01]  /*2ff0*/  FFMA.FTZ R119, R119, R0.reuse, -R10.reuse ;  /* 0x0000000077777223 */ /* 0x180fe2000001080a */
[----:B------:R-:W-:Y:S01]  /*3000*/  FFMA.FTZ R85, R85, R0, -R10 ;  /* 0x0000000055557223 */ /* 0x000fe2000001080a */
[----:B------:R-:W-:Y:S01]  /*3010*/  F2FP.F16.F32.PACK_AB R8, R25, R8 ;  /* 0x000000081908723e */ /* 0x000fe200000000ff */
[----:B------:R-:W0:Y:S01]  /*3020*/  MUFU.EX2 R14, R14 ;  /* 0x0000000e000e7308 */ /* 0x000e220000000800 */
[----:B-1----:R-:W-:Y:S01]  /*3030*/  FADD.FTZ R68, R12, R9 ;  /* 0x000000090c447221 */ /* 0x002fe20000010000 */
[----:B------:R-:W-:Y:S01]  /*3040*/  FADD.FTZ R9, R43, R70 ;  /* 0x000000462b097221 */ /* 0x000fe20000010000 */
[----:B------:R-:W-:-:S02]  /*3050*/  CS2R R102, SRZ ;  /* 0x0000000000667805 */ /* 0x000fc4000001ff00 */
[----:B------:R-:W-:Y:S02]  /*3060*/  CS2R R100, SRZ ;  /* 0x0000000000647805 */ /* 0x000fe4000001ff00 */
[----:B------:R-:W-:Y:S02]  /*3070*/  CS2R R98, SRZ ;  /* 0x0000000000627805 */ /* 0x000fe4000001ff00 */
[----:B------:R-:W-:Y:S02]  /*3080*/  CS2R R94, SRZ ;  /* 0x00000000005e7805 */ /* 0x000fe4000001ff00 */
[----:B------:R-:W-:Y:S01]  /*3090*/  CS2R R92, SRZ ;  /* 0x00000000005c7805 */ /* 0x000fe2000001ff00 */
[----:B------:R-:W1:Y:S01]  /*30a0*/  MUFU.EX2 R31, R31 ;  /* 0x0000001f001f7308 */ /* 0x000e620000000800 */
[----:B--2---:R-:W-:Y:S01]  /*30b0*/  FADD.FTZ R11, R27, R68 ;  /* 0x000000441b0b7221 */ /* 0x004fe20000010000 */
[----:B------:R-:W-:Y:S01]  /*30c0*/  FADD.FTZ R68, R28, R9 ;  /* 0x000000091c447221 */ /* 0x000fe20000010000 */
[----:B------:R-:W-:-:S02]  /*30d0*/  F2FP.F16.F32.PACK_AB R9, R35, R26 ;  /* 0x0000001a2309723e */ /* 0x000fc400000000ff */
[----:B------:R-:W-:Y:S01]  /*30e0*/  CS2R R90, SRZ ;  /* 0x00000000005a7805 */ /* 0x000fe2000001ff00 */
[----:B------:R-:W-:Y:S02]  /*30f0*/  FADD.FTZ R15, R41, R68 ;  /* 0x00000044290f7221 */ /* 0x000fe40000010000 */
[----:B------:R-:W2:Y:S01]  /*3100*/  MUFU.EX2 R33, R33 ;  /* 0x0000002100217308 */ /* 0x000ea20000000800 */
[----:B0-----:R-:W-:Y:S01]  /*3110*/  FADD.FTZ R10, R14, R11 ;  /* 0x0000000b0e0a7221 */ /* 0x001fe20000010000 */
[----:B------:R-:W-:Y:S01]  /*3120*/  F2FP.F16.F32.PACK_AB R11, R43, R24 ;  /* 0x000000182b0b723e */ /* 0x000fe200000000ff */
[----:B------:R-:W-:Y:S01]  /*3130*/  FADD.FTZ R24, R30, R15 ;  /* 0x0000000f1e187221 */ /* 0x000fe20000010000 */
[----:B------:R-:W-:-:S03]  /*3140*/  F2FP.F16.F32.PACK_AB R15, R49, R30 ;  /* 0x0000001e310f723e */ /* 0x000fc600000000ff */
[----:B------:R-:W-:Y:S01]  /*3150*/  FADD.FTZ R41, R49, R24 ;  /* 0x0000001831297221 */ /* 0x000fe20000010000 */
[----:B------:R-:W0:Y:S01]  /*3160*/  MUFU.EX2 R54, R54 ;  /* 0x0000003600367308 */ /* 0x000e220000000800 */
[----:B-1----:R-:W-:Y:S02]  /*3170*/  FADD.FTZ R10, R31, R10 ;  /* 0x0000000a1f0a7221 */ /* 0x002fe40000010000 */
[----:B------:R-:W-:-:S05]  /*3180*/  FADD.FTZ R26, R32, R41 ;  /* 0x00000029201a7221 */ /* 0x000fca0000010000 */
[----:B------:R-:W1:Y:S01]  /*3190*/  MUFU.EX2 R29, R29 ;  /* 0x0000001d001d7308 */ /* 0x000e620000000800 */
[----:B--2---:R-:W-:Y:S01]  /*31a0*/  FADD.FTZ R35, R33, R10 ;  /* 0x0000000a21237221 */ /* 0x004fe20000010000 */
[----:B------:R-:W-:Y:S01]  /*31b0*/  F2FP.F16.F32.PACK_AB R10, R27, R12 ;  /* 0x0000000c1b0a723e */ /* 0x000fe200000000ff */
[----:B------:R-:W-:Y:S01]  /*31c0*/  FADD.FTZ R27, R53, R26 ;  /* 0x0000001a351b7221 */ /* 0x000fe20000010000 */
[----:B------:R-:W-:-:S03]  /*31d0*/  F2FP.F16.F32.PACK_AB R12, R31, R14 ;  /* 0x0000000e1f0c723e */ /* 0x000fc600000000ff */
[----:B------:R-:W-:Y:S01]  /*31e0*/  FADD.FTZ R26, R34, R27 ;  /* 0x0000001b221a7221 */ /* 0x000fe20000010000 */
[----:B------:R-:W2:Y:S01]  /*31f0*/  MUFU.EX2 R52, R52 ;  /* 0x0000003400347308 */ /* 0x000ea20000000800 */
[C---:B0-----:R-:W-:Y:S01]  /*3200*/  FADD.FTZ R24, R54.reuse, R35 ;  /* 0x0000002336187221 */ /* 0x041fe20000010000 */
[----:B------:R-:W-:Y:S01]  /*3210*/  F2FP.F16.F32.PACK_AB R14, R54, R33 ;  /* 0x00000021360e723e */ /* 0x000fe200000000ff */
[----:B------:R-:W-:Y:S01]  /*3220*/  FADD.FTZ R27, R57, R26 ;  /* 0x0000001a391b7221 */ /* 0x000fe20000010000 */
[----:B------:R0:W-:Y:S03]  /*3230*/  STSM.16.M88.4 [R16+0x21800], R8 ;  /* 0x0218000810007844 */ /* 0x0001e60000000200 */
[----:B------:R-:W-:Y:S01]  /*3240*/  FADD.FTZ R26, R20, R27 ;  /* 0x0000001b141a7221 */ /* 0x000fe20000010000 */
[----:B------:R-:W3:Y:S01]  /*3250*/  MUFU.EX2 R37, R37 ;  /* 0x0000002500257308 */ /* 0x000ee20000000800 */
[----:B-1----:R-:W-:Y:S01]  /*3260*/  FADD.FTZ R25, R29, R24 ;  /* 0x000000181d197221 */ /* 0x002fe20000010000 */
[----:B------:R1:W-:Y:S01]  /*3270*/  STSM.16.M88.4 [R22], R12 ;  /* 0x0000000c16007844 */ /* 0x0003e20000000200 */
[----:B------:R-:W-:Y:S01]  /*3280*/  FADD.FTZ R33, R61, R26 ;  /* 0x0000001a3d217221 */ /* 0x000fe20000010000 */
[----:B------:R-:W-:-:S02]  /*3290*/  F2FP.F16.F32.PACK_AB R27, R57, R34 ;  /* 0x00000022391b723e */ /* 0x000fc400000000ff */
[----:B------:R-:W4:Y:S02]  /*32a0*/  @P4 LDC R34, c[0x0][0x450] ;  /* 0x00011400ff224b82 */ /* 0x000f240000000800 */
[----:B------:R-:W5:Y:S01]  /*32b0*/  MUFU.EX2 R56, R56 ;  /* 0x0000003800387308 */ /* 0x000f620000000800 */
[----:B--2---:R-:W-:Y:S01]  /*32c0*/  FADD.FTZ R24, R52, R25 ;  /* 0x0000001934187221 */ /* 0x004fe20000010000 */
[----:B0-----:R-:W-:-:S06]  /*32d0*/  F2FP.F16.F32.PACK_AB R9, R61, R20 ;  /* 0x000000143d09723e */ /* 0x001fcc00000000ff */
[----:B------:R-:W0:Y:S01]  /*32e0*/  MUFU.EX2 R39, R39 ;  /* 0x0000002700277308 */ /* 0x000e220000000800 */
[----:B---3--:R-:W-:Y:S01]  /*32f0*/  FADD.FTZ R25, R37, R24 ;  /* 0x0000001825197221 */ /* 0x008fe20000010000 */
[----:B-1----:R-:W-:-:S04]  /*3300*/  FADD.FTZ R12, R36, R33 ;  /* 0x00000021240c7221 */ /* 0x002fc80000010000 */
[----:B------:R-:W-:Y:S02]  /*3310*/  FADD.FTZ R13, R65, R12 ;  /* 0x0000000c410d7221 */ /* 0x000fe40000010000 */
[----:B------:R-:W1:Y:S01]  /*3320*/  MUFU.EX2 R58, R58 ;  /* 0x0000003a003a7308 */ /* 0x000e620000000800 */
[----:B-----5:R-:W-:Y:S01]  /*3330*/  FADD.FTZ R24, R56, R25 ;  /* 0x0000001938187221 */ /* 0x020fe20000010000 */
[----:B------:R-:W-:Y:S01]  /*3340*/  F2FP.F16.F32.PACK_AB R25, R53, R32 ;  /* 0x000000203519723e */ /* 0x000fe200000000ff */
[----:B------:R-:W-:Y:S01]  /*3350*/  FADD.FTZ R12, R48, R13 ;  /* 0x0000000d300c7221 */ /* 0x000fe20000010000 */
[----:B------:R-:W-:-:S03]  /*3360*/  F2FP.F16.F32.PACK_AB R26, R56, R37 ;  /* 0x00000025381a723e */ /* 0x000fc600000000ff */
[----:B------:R-:W-:Y:S01]  /*3370*/  FADD.FTZ R13, R73, R12 ;  /* 0x0000000c490d7221 */ /* 0x000fe20000010000 */
[----:B------:R-:W2:Y:S01]  /*3380*/  MUFU.EX2 R45, R45 ;  /* 0x0000002d002d7308 */ /* 0x000ea20000000800 */
[----:B0-----:R-:W-:Y:S01]  /*3390*/  FADD.FTZ R31, R39, R24 ;  /* 0x00000018271f7221 */ /* 0x001fe20000010000 */
[----:B------:R-:W-:Y:S02]  /*33a0*/  F2FP.F16.F32.PACK_AB R24, R52, R29 ;  /* 0x0000001d3418723e */ /* 0x000fe400000000ff */
[----:B------:R-:W0:Y:S03]  /*33b0*/  @P4 LDC R29, c[0x0][0x44c] ;  /* 0x00011300ff1d4b82 */ /* 0x000e260000000800 */
[----:B------:R3:W-:Y:S01]  /*33c0*/  STSM.16.M88.4 [R18], R24 ;  /* 0x0000001812007844 */ /* 0x0007e20000000200 */
[----:B------:R-:W5:Y:S01]  /*33d0*/  MUFU.EX2 R60, R60 ;  /* 0x0000003c003c7308 */ /* 0x000f620000000800 */
[C---:B-1----:R-:W-:Y:S01]  /*33e0*/  FADD.FTZ R32, R58.reuse, R31 ;  /* 0x0000001f3a207221 */ /* 0x042fe20000010000 */
[----:B------:R-:W-:-:S06]  /*33f0*/  F2FP.F16.F32.PACK_AB R8, R58, R39 ;  /* 0x000000273a08723e */ /* 0x000fcc00000000ff */
[----:B------:R-:W1:Y:S01]  /*3400*/  MUFU.EX2 R47, R47 ;  /* 0x0000002f002f7308 */ /* 0x000e620000000800 */
[----:B--2---:R-:W-:Y:S01]  /*3410*/  FADD.FTZ R11, R45, R32 ;  /* 0x000000202d0b7221 */ /* 0x004fe20000010000 */
[----:B---3--:R-:W-:-:S06]  /*3420*/  IMAD.MOV.U32 R27, RZ, RZ, R136 ;  /* 0x000000ffff1b7224 */ /* 0x008fcc00078e0088 */
[----:B------:R-:W2:Y:S01]  /*3430*/  MUFU.EX2 R62, R62 ;  /* 0x0000003e003e7308 */ /* 0x000ea20000000800 */
[C---:B-----5:R-:W-:Y:S01]  /*3440*/  FADD.FTZ R14, R60.reuse, R11 ;  /* 0x0000000b3c0e7221 */ /* 0x060fe20000010000 */
[----:B------:R-:W-:Y:S02]  /*3450*/  F2FP.F16.F32.PACK_AB R10, R60, R45 ;  /* 0x0000002d3c0a723e */ /* 0x000fe400000000ff */
[----:B------:R-:W-:Y:S01]  /*3460*/  F2FP.F16.F32.PACK_AB R11, R65, R36 ;  /* 0x00000024410b723e */ /* 0x000fe200000000ff */
[----:B0-----:R-:W-:-:S03]  /*3470*/  @P4 IMAD.HI.U32 R29, R136, R29, RZ ;  /* 0x0000001d881d4227 */ /* 0x001fc600078e00ff */
[----:B------:R0:W3:Y:S01]  /*3480*/  MUFU.EX2 R3, R97 ;  /* 0x0000006100037308 */ /* 0x0000e20000000800 */
[----:B-1----:R-:W-:Y:S01]  /*3490*/  FADD.FTZ R15, R47, R14 ;  /* 0x0000000e2f0f7221 */ /* 0x002fe20000010000 */
[----:B------:R1:W-:Y:S01]  /*34a0*/  STSM.16.M88.4 [R17], R8 ;  /* 0x0000000811007844 */ /* 0x0003e20000000200 */
[----:B----4-:R-:W-:-:S05]  /*34b0*/  @P4 SHF.R.U32.HI R27, RZ, R34, R29 ;  /* 0x00000022ff1b4219 */ /* 0x010fca000001161d */
[----:B------:R-:W4:Y:S01]  /*34c0*/  MUFU.EX2 R64, R64 ;  /* 0x0000004000407308 */ /* 0x000f220000000800 */
[C---:B--2---:R-:W-:Y:S01]  /*34d0*/  FADD.FTZ R14, R62.reuse, R15 ;  /* 0x0000000f3e0e7221 */ /* 0x044fe20000010000 */
[----:B------:R-:W-:Y:S02]  /*34e0*/  F2FP.F16.F32.PACK_AB R12, R62, R47 ;  /* 0x0000002f3e0c723e */ /* 0x000fe400000000ff */
[----:B0-----:R-:W-:-:S04]  /*34f0*/  CS2R R96, SRZ ;  /* 0x0000000000607805 */ /* 0x001fc8000001ff00 */
[----:B------:R-:W0:Y:S01]  /*3500*/  MUFU.EX2 R51, R51 ;  /* 0x0000003300337308 */ /* 0x000e220000000800 */
[----:B---3--:R-:W-:Y:S01]  /*3510*/  FADD.FTZ R15, R3, R14 ;  /* 0x0000000e030f7221 */ /* 0x008fe20000010000 */
[----:B------:R-:W-:Y:S01]  /*3520*/  FADD.FTZ R14, R38, R13 ;  /* 0x0000000d260e7221 */ /* 0x000fe20000010000 */
[----:B------:R-:W-:Y:S02]  /*3530*/  F2FP.F16.F32.PACK_AB R13, R73, R48 ;  /* 0x00000030490d723e */ /* 0x000fe400000000ff */
[----:B-1----:R-:W-:-:S03]  /*3540*/  F2FP.F16.F32.PACK_AB R11, R63, R44 ;  /* 0x0000002c3f0b723e */ /* 0x002fc600000000ff */
[----:B------:R-:W1:Y:S01]  /*3550*/  MUFU.EX2 R66, R66 ;  /* 0x0000004200427308 */ /* 0x000e620000000800 */
[C---:B----4-:R-:W-:Y:S01]  /*3560*/  FADD.FTZ R32, R64.reuse, R15 ;  /* 0x0000000f40207221 */ /* 0x050fe20000010000 */
[----:B------:R-:W-:Y:S01]  /*3570*/  FADD.FTZ R15, R77, R14 ;  /* 0x0000000e4d0f7221 */ /* 0x000fe20000010000 */
[----:B------:R-:W-:-:S03]  /*3580*/  F2FP.F16.F32.PACK_AB R14, R64, R3 ;  /* 0x00000003400e723e */ /* 0x000fc600000000ff */
[----:B------:R-:W-:Y:S01]  /*3590*/  FADD.FTZ R8, R46, R15 ;  /* 0x0000000f2e087221 */ /* 0x000fe20000010000 */
[----:B------:R-:W-:Y:S01]  /*35a0*/  F2FP.F16.F32.PACK_AB R15, R77, R38 ;  /* 0x000000264d0f723e */ /* 0x000fe200000000ff */
[----:B------:R2:W3:Y:S01]  /*35b0*/  MUFU.EX2 R28, R105 ;  /* 0x00000069001c7308 */ /* 0x0004e20000000800 */
[----:B0-----:R-:W-:Y:S01]  /*35c0*/  FADD.FTZ R3, R51, R32 ;  /* 0x0000002033037221 */ /* 0x001fe20000010000 */
[C---:B------:R-:W-:Y:S02]  /*35d0*/  FADD.FTZ R9, R79.reuse, R8 ;  /* 0x000000084f097221 */ /* 0x040fe40000010000 */
[----:B------:R0:W-:Y:S02]  /*35e0*/  STSM.16.M88.4 [R16+0x27800], R12 ;  /* 0x0278000c10007844 */ /* 0x0001e40000000200 */
[----:B------:R-:W-:Y:S01]  /*35f0*/  FADD.FTZ R26, R44, R9 ;  /* 0x000000092c1a7221 */ /* 0x000fe20000010000 */
[----:B------:R-:W-:Y:S01]  /*3600*/  F2FP.F16.F32.PACK_AB R9, R79, R46 ;  /* 0x0000002e4f09723e */ /* 0x000fe200000000ff */
[----:B------:R-:W4:Y:S01]  /*3610*/  MUFU.EX2 R107, R107 ;  /* 0x0000006b006b7308 */ /* 0x000f220000000800 */
[C---:B-1----:R-:W-:Y:S01]  /*3620*/  FADD.FTZ R3, R66.reuse, R3 ;  /* 0x0000000342037221 */ /* 0x042fe20000010000 */
[----:B------:R-:W-:-:S02]  /*3630*/  F2FP.F16.F32.PACK_AB R8, R66, R51 ;  /* 0x000000334208723e */ /* 0x000fc400000000ff */
[----:B--2---:R-:W-:-:S04]  /*3640*/  CS2R R104, SRZ ;  /* 0x0000000000687805 */ /* 0x004fc8000001ff00 */
[----:B------:R-:W1:Y:S01]  /*3650*/  MUFU.EX2 R109, R109 ;  /* 0x0000006d006d7308 */ /* 0x000e620000000800 */
[----:B---3--:R-:W-:Y:S01]  /*3660*/  FADD.FTZ R10, R28, R3 ;  /* 0x000000031c0a7221 */ /* 0x008fe20000010000 */
[----:B------:R-:W-:Y:S01]  /*3670*/  FADD.FTZ R3, R63, R26 ;  /* 0x0000001a3f037221 */ /* 0x000fe20000010000 */
[----:B0-----:R-:W-:-:S03]  /*3680*/  F2FP.F16.F32.PACK_AB R13, R59, R42 ;  /* 0x0000002a3b0d723e */ /* 0x001fc600000000ff */
[----:B------:R-:W-:Y:S01]  /*3690*/  FADD.FTZ R26, R42, R3 ;  /* 0x000000032a1a7221 */ /* 0x000fe20000010000 */
[----:B------:R-:W-:Y:S01]  /*36a0*/  F2FP.F16.F32.PACK_AB R15, R69, R40 ;  /* 0x00000028450f723e */ /* 0x000fe200000000ff */
[----:B------:R0:W2:Y:S01]  /*36b0*/  MUFU.EX2 R30, R111 ;  /* 0x0000006f001e7308 */ /* 0x0000a20000000800 */
[C---:B----4-:R-:W-:Y:S01]  /*36c0*/  FADD.FTZ R32, R107.reuse, R10 ;  /* 0x0000000a6b207221 */ /* 0x050fe20000010000 */
[----:B------:R-:W-:Y:S01]  /*36d0*/  F2FP.F16.F32.PACK_AB R10, R107, R28 ;  /* 0x0000001c6b0a723e */ /* 0x000fe200000000ff */
[----:B------:R-:W-:Y:S01]  /*36e0*/  FADD.FTZ R3, R59, R26 ;  /* 0x0000001a3b037221 */ /* 0x000fe20000010000 */
[----:B------:R-:W-:-:S03]  /*36f0*/  CS2R R106, SRZ ;  /* 0x00000000006a7805 */ /* 0x000fc6000001ff00 */
[----:B------:R-:W-:Y:S01]  /*3700*/  FADD.FTZ R14, R40, R3 ;  /* 0x00000003280e7221 */ /* 0x000fe20000010000 */
[----:B------:R-:W3:Y:S01]  /*3710*/  MUFU.EX2 R113, R113 ;  /* 0x0000007100717308 */ /* 0x000ee20000000800 */
[----:B-1----:R-:W-:Y:S01]  /*3720*/  FADD.FTZ R25, R109, R32 ;  /* 0x000000206d197221 */ /* 0x002fe20000010000 */
[----:B------:R1:W-:Y:S01]  /*3730*/  STSM.16.M88.4 [R23], R8 ;  /* 0x0000000817007844 */ /* 0x0003e20000000200 */
[----:B0-----:R-:W-:-:S05]  /*3740*/  CS2R R110, SRZ ;  /* 0x00000000006e7805 */ /* 0x001fca000001ff00 */
[----:B------:R0:W4:Y:S01]  /*3750*/  MUFU.EX2 R20, R115 ;  /* 0x0000007300147308 */ /* 0x0001220000000800 */
[C---:B--2---:R-:W-:Y:S01]  /*3760*/  FADD.FTZ R32, R30.reuse, R25 ;  /* 0x000000191e207221 */ /* 0x044fe20000010000 */
[----:B------:R-:W-:Y:S02]  /*3770*/  F2FP.F16.F32.PACK_AB R12, R30, R109 ;  /* 0x0000006d1e0c723e */ /* 0x000fe400000000ff */
[----:B------:R-:W-:-:S04]  /*3780*/  CS2R R108, SRZ ;  /* 0x00000000006c7805 */ /* 0x000fc8000001ff00 */
[----:B------:R-:W2:Y:S01]  /*3790*/  MUFU.EX2 R117, R117 ;  /* 0x0000007500757308 */ /* 0x000ea20000000800 */
[----:B---3--:R-:W-:Y:S01]  /*37a0*/  FADD.FTZ R25, R113, R32 ;  /* 0x0000002071197221 */ /* 0x008fe20000010000 */
[----:B-1----:R-:W-:Y:S01]  /*37b0*/  FADD.FTZ R8, R69, R14 ;  /* 0x0000000e45087221 */ /* 0x002fe20000010000 */
[----:B0-----:R-:W-:-:S05]  /*37c0*/  CS2R R114, SRZ ;  /* 0x0000000000727805 */ /* 0x001fca000001ff00 */
[----:B------:R-:W0:Y:S01]  /*37d0*/  MUFU.EX2 R7, R7 ;  /* 0x0000000700077308 */ /* 0x000e220000000800 */
[C---:B----4-:R-:W-:Y:S01]  /*37e0*/  FADD.FTZ R26, R20.reuse, R25 ;  /* 0x00000019141a7221 */ /* 0x050fe20000010000 */
[----:B------:R-:W-:Y:S02]  /*37f0*/  F2FP.F16.F32.PACK_AB R14, R20, R113 ;  /* 0x00000071140e723e */ /* 0x000fe400000000ff */
[----:B------:R-:W-:-:S03]  /*3800*/  CS2R R112, SRZ ;  /* 0x0000000000707805 */ /* 0x000fc6000001ff00 */
[----:B------:R1:W-:Y:S01]  /*3810*/  STSM.16.M88.4 [R18+0x6000], R12 ;  /* 0x0060000c12007844 */ /* 0x0003e20000000200 */
[----:B------:R-:W3:Y:S01]  /*3820*/  MUFU.EX2 R50, R50 ;  /* 0x0000003200327308 */ /* 0x000ee20000000800 */
[----:B--2---:R-:W-:-:S07]  /*3830*/  FADD.FTZ R3, R117, R26 ;  /* 0x0000001a75037221 */ /* 0x004fce0000010000 */
[----:B------:R-:W2:Y:S01]  /*3840*/  MUFU.EX2 R24, R81 ;  /* 0x0000005100187308 */ /* 0x000ea20000000800 */
[----:B0-----:R-:W-:-:S07]  /*3850*/  FADD.FTZ R9, R7, R8 ;  /* 0x0000000807097221 */ /* 0x001fce0000010000 */
[----:B------:R-:W-:Y:S01]  /*3860*/  MUFU.EX2 R4, R4 ;  /* 0x0000000400047308 */ /* 0x000fe20000000800 */
[C---:B---3--:R-:W-:Y:S01]  /*3870*/  F2FP.F16.F32.PACK_AB R25, R50.reuse, R7 ;  /* 0x000000073219723e */ /* 0x048fe200000000ff */
[----:B------:R-:W-:Y:S01]  /*3880*/  FADD.FTZ R9, R50, R9 ;  /* 0x0000000932097221 */ /* 0x000fe20000010000 */
[----:B------:R-:W-:-:S05]  /*3890*/  IADD3 R7, R27, R137, -R138 ;  /* 0x000000891b077210 */ /* 0x000fca0007ffe88a */
[----:B------:R-:W-:Y:S01]  /*38a0*/  MUFU.EX2 R119, R119 ;  /* 0x0000007700777308 */ /* 0x000fe20000000800 */
[C---:B--2---:R-:W-:Y:S01]  /*38b0*/  FADD.FTZ R8, R24.reuse, R3 ;  /* 0x0000000318087221 */ /* 0x044fe20000010000 */
[----:B------:R-:W-:Y:S02]  /*38c0*/  F2FP.F16.F32.PACK_AB R24, R24, R117 ;  /* 0x000000751818723e */ /* 0x000fe400000000ff */
[----:B------:R-:W-:-:S04]  /*38d0*/  CS2R R116, SRZ ;  /* 0x0000000000747805 */ /* 0x000fc8000001ff00 */
[----:B------:R-:W0:Y:S08]  /*38e0*/  MUFU.EX2 R28, R85 ;  /* 0x00000055001c7308 */ /* 0x000e300000000800 */
[----:B------:R-:W2:Y:S01]  /*38f0*/  MUFU.EX2 R21, R21 ;  /* 0x0000001500157308 */ /* 0x000ea20000000800 */
[----:B0-----:R-:W-:Y:S01]  /*3900*/  F2FP.F16.F32.PACK_AB R26, R28, R119 ;  /* 0x000000771c1a723e */ /* 0x001fe200000000ff */
[----:B------:R-:W-:Y:S01]  /*3910*/  FADD.FTZ R119, R119, R8 ;  /* 0x0000000877777221 */ /* 0x000fe20000010000 */
[----:B------:R-:W-:-:S04]  /*3920*/  SHF.R.S32.HI R8, RZ, 0x1f, R7 ;  /* 0x0000001fff087819 */ /* 0x000fc80000011407 */
[----:B------:R-:W-:Y:S01]  /*3930*/  LEA.HI R7, R8, R7, RZ, 0x7 ;  /* 0x0000000708077211 */ /* 0x000fe200078f38ff */
[----:B------:R-:W-:Y:S01]  /*3940*/  VIADD R8, R88, 0xfffffffe ;  /* 0xfffffffe58087836 */ /* 0x000fe20000000000 */
[C---:B--2---:R-:W-:Y:S01]  /*3950*/  F2FP.F16.F32.PACK_AB R27, R21.reuse, R4 ;  /* 0x00000004151b723e */ /* 0x044fe200000000ff */
[----:B------:R-:W-:Y:S01]  /*3960*/  FADD.FTZ R4, R4, R9 ;  /* 0x0000000904047221 */ /* 0x000fe20000010000 */
[----:B------:R-:W-:Y:S02]  /*3970*/  SHF.R.S32.HI R7, RZ, 0x7, R7 ;  /* 0x00000007ff077819 */ /* 0x000fe40000011407 */
[----:B------:R-:W-:Y:S01]  /*3980*/  CS2R R88, SRZ ;  /* 0x0000000000587805 */ /* 0x000fe2000001ff00 */
[----:B------:R1:W-:Y:S01]  /*3990*/  STSM.16.M88.4 [R17+0x6000], R24 ;  /* 0x0060001811007844 */ /* 0x0003e20000000200 */
[----:B------:R-:W-:Y:S01]  /*39a0*/  VIMNMX R7, RZ, R7, !PT ;  /* 0x00000007ff077248 */ /* 0x000fe20007fe0100 */
[----:B------:R-:W-:Y:S01]  /*39b0*/  FADD.FTZ R3, R21, R4 ;  /* 0x0000000415037221 */ /* 0x000fe20000010000 */
[----:B------:R-:W-:Y:S01]  /*39c0*/  FADD.FTZ R4, R28, R119 ;  /* 0x000000771c047221 */ /* 0x000fe20000010000 */
[----:B------:R0:W-:Y:S06]  /*39d0*/  MEMBAR.ALL.CTA ;  /* 0x0000000000007992 */ /* 0x0001ec0000008000 */
[----:B0-----:R-:W0:Y:S01]  /*39e0*/  FENCE.VIEW.ASYNC.S ;  /* 0x00000000000073c6 */ /* 0x001e220000000000 */
[----:B------:R-:W-:-:S02]  /*39f0*/  ISETP.GE.AND P1, PT, R8, R7, PT ;  /* 0x000000070800720c */ /* 0x000fc40003f26270 */
[----:B------:R-:W-:Y:S01]  /*3a00*/  CS2R R118, SRZ ;  /* 0x0000000000767805 */ /* 0x000fe2000001ff00 */
[----:B0-----:R-:W-:-:S10]  /*3a10*/  NOP ;  /* 0x0000000000007918 */ /* 0x001fd40000000000 */
[----:B-1----:R-:W-:Y:S05]  /*3a20*/  @!P1 BRA `(.L_x_2072) ;  /* 0x0000002800909947 */ /* 0x002fea0003800000 */
[----:B------:R-:W-:Y:S01]  /*3a30*/  IMAD.MOV.U32 R10, RZ, RZ, R5 ;  /* 0x000000ffff0a7224 */ /* 0x000fe200078e0005 */
[----:B------:R-:W-:Y:S01]  /*3a40*/  UMOV UR6, UR38 ;  /* 0x0000002600067c82 */ /* 0x000fe20008000000 */
[----:B------:R-:W-:Y:S02]  /*3a50*/  IMAD.MOV.U32 R9, RZ, RZ, R6 ;  /* 0x000000ffff097224 */ /* 0x000fe400078e0006 */
[----:B------:R-:W-:Y:S02]  /*3a60*/  IMAD.MOV.U32 R11, RZ, RZ, R2 ;  /* 0x000000ffff0b7224 */ /* 0x000fe400078e0002 */
[----:B------:R-:W-:-:S07]  /*3a70*/  IMAD.MOV.U32 R135, RZ, RZ, RZ ;  /* 0x000000ffff877224 */ /* 0x000fce00078e00ff */
.L_x_2083:
[----:B------:R-:W-:Y:S01]  /*3a80*/  ISETP.NE.AND P2, PT, RZ, UR42, PT ;  /* 0x0000002aff007c0c */ /* 0x000fe2000bf45270 */
[----:B------:R-:W-:-:S04]  /*3a90*/  UISETP.NE.AND UP0, UPT, UR6, 0x1, UPT ;  /* 0x000000010600788c */ /* 0x000fc8000bf05270 */
[----:B------:R-:W-:-:S06]  /*3aa0*/  USEL UR7, URZ, 0x1, UP0 ;  /* 0x000000013f077887 */ /* 0x000fcc0008000000 */
[----:B------:R-:W-:Y:S02]  /*3ab0*/  LOP3.LUT R2, R11, UR7, RZ, 0x3c, !PT ;  /* 0x000000070b027c12 */ /* 0x000fe4000f8e3cff */
[----:B------:R-:W-:Y:S05]  /*3ac0*/  @P2 BRA `(.L_x_2073) ;  /* 0x0000000000342947 */ /* 0x000fea0003800000 */
[----:B------:R-:W-:Y:S05]  /*3ad0*/  @!P0 BRA `(.L_x_2074) ;  /* 0x0000000000048947 */ /* 0x000fea0003800000 */
[----:B------:R-:W-:Y:S01]  /*3ae0*/  BPT.TRAP 0x1 ;  /* 0x000000040000795c */ /* 0x000fe20000300000 */
.L_x_2074:
        /* <DEDUP_REMOVED lines=8> */
.L_x_2075:
[----:B-1----:R-:W-:Y:S05]  /*3b70*/  @P1 BRA `(.L_x_2073) ;  /* 0x0000000000081947 */ /* 0x002fea0003800000 */
[----:B------:R-:W1:Y:S02]  /*3b80*/  SYNCS.PHASECHK.TRANS64.TRYWAIT P1, [UR7+0x2d830], R0 ;  /* 0x02d83000ff0075a7 */ /* 0x000e640008020147 */
[----:B-1----:R-:W-:Y:S05]  /*3b90*/  @!P1 BRA `(.L_x_2076) ;  /* 0x000000c400e49947 */ /* 0x002fea0003800000 */
.L_x_2073:
        /* <DEDUP_REMOVED lines=42> */
.L_x_2078:
[----:B------:R-:W-:Y:S01]  /*3e40*/  ULEA UR7, UR6, UR40, 0x3 ;  /* 0x0000002806077291 */ /* 0x000fe2000f8e183f */
[----:B------:R-:W-:-:S08]  /*3e50*/  SHF.L.U32 R0, R11, 0x1f, RZ ;  /* 0x0000001f0b007819 */ /* 0x000fd000000006ff */
[----:B------:R0:W1:Y:S01]  /*3e60*/  SYNCS.PHASECHK.TRANS64.TRYWAIT P1, [UR7+0x2d850], R0 ;  /* 0x02d85000ff0075a7 */ /* 0x0000620008020147 */
[----:B------:R-:W-:Y:S05]  /*3e70*/  @!P0 BRA `(.L_x_2079) ;  /* 0x0000000000048947 */ /* 0x000fea0003800000 */
[----:B------:R-:W-:Y:S01]  /*3e80*/  BPT.TRAP 0x1 ;  /* 0x000000040000795c */ /* 0x000fe20000300000 */
.L_x_2079:
[----:B-1----:R-:W-:Y:S05]  /*3e90*/  @P1 BRA `(.L_x_2077) ;  /* 0x0000000000081947 */ /* 0x002fea0003800000 */
[----:B------:R-:W1:Y:S02]  /*3ea0*/  SYNCS.PHASECHK.TRANS64.TRYWAIT P1, [UR7+0x2d850], R0 ;  /* 0x02d85000ff0075a7 */ /* 0x000e640008020147 */
[----:B-1----:R-:W-:Y:S05]  /*3eb0*/  @!P1 BRA `(.L_x_2080) ;  /* 0x000000c400349947 */ /* 0x002fea0003800000 */
.L_x_2077:
        /* <DEDUP_REMOVED lines=70> */
.L_x_2081:
[----:B------:R-:W-:Y:S01]  /*4320*/  ISETP.NE.AND P1, PT, R154, 0x1, PT ;  /* 0x000000019a00780c */ /* 0x000fe20003f25270 */
[----:B------:R-:W-:Y:S01]  /*4330*/  IMAD.IADD R6, R140, 0x1, R136 ;  /* 0x000000018c067824 */ /* 0x000fe200078e0288 */
[----:B------:R-:W-:-:S04]  /*4340*/  ULEA UR7, UR38, UR40, 0x3 ;  /* 0x0000002826077291 */ /* 0x000fc8000f8e183f */
[----:B------:R-:W-:-:S04]  /*4350*/  UIADD3 UR7, UR7, 0x2d840, URZ ;  /* 0x0002d84007077890 */ /* 0x000fc8000fffe03f */
[----:B------:R-:W-:-:S03]  /*4360*/  UPRMT UR7, UR41, 0x654, UR7 ;  /* 0x0000065429077896 */ /* 0x000fc60008000007 */
[----:B------:R-:W0:Y:S08]  /*4370*/  @P1 LDC R5, c[0x0][0x44c] ;  /* 0x00011300ff051b82 */ /* 0x000e300000000800 */
[----:B------:R-:W1:Y:S01]  /*4380*/  @P1 LDC R11, c[0x0][0x450] ;  /* 0x00011400ff0b1b82 */ /* 0x000e620000000800 */
[----:B------:R-:W-:Y:S01]  /*4390*/  SYNCS.ARRIVE.TRANS64.RED.A1T0 RZ, [UR7], RZ ;  /* 0x000000ffffff79a7 */ /* 0x000fe20008100407 */
[----:B0-----:R-:W-:-:S04]  /*43a0*/  @P1 IMAD.HI.U32 R0, R6, R5, RZ ;  /* 0x0000000506001227 */ /* 0x001fc800078e00ff */
[----:B------:R-:W-:Y:S01]  /*43b0*/  IMAD.MOV.U32 R5, RZ, RZ, -0x80 ;  /* 0xffffff80ff057424 */ /* 0x000fe200078e00ff */
[----:B-1----:R-:W-:-:S03]  /*43c0*/  @P1 SHF.R.U32.HI R6, RZ, R11, R0 ;  /* 0x0000000bff061219 */ /* 0x002fc60000011600 */
[----:B------:R-:W-:Y:S02]  /*43d0*/  IMAD R0, R8, R5, 0x1 ;  /* 0x0000000108007424 */ /* 0x000fe400078e0205 */
[----:B------:R-:W0:Y:S02]  /*43e0*/  SHFL.IDX PT, R12, R6, RZ, 0x1c1f ;  /* 0x001c1fff060c7589 */ /* 0x000e2400000e0000 */
[----:B------:R-:W-:Y:S02]  /*43f0*/  IMAD R0, R139, -0x2, R0 ;  /* 0xfffffffe8b007824 */ /* 0x000fe400078e0200 */
[----:B------:R-:W1:Y:S03]  /*4400*/  SHFL.IDX PT, R6, R6, 0x1, 0x1c1f ;  /* 0x003c1f0006067f89 */ /* 0x000e6600000e0000 */
[----:B------:R-:W-:-:S05]  /*4410*/  IADD3 R5, -R138, R0, R137 ;  /* 0x000000008a057210 */ /* 0x000fca0007ffe189 */
[C---:B0-----:R-:W-:Y:S02]  /*4420*/  IMAD.IADD R0, R5.reuse, 0x1, R12 ;  /* 0x0000000105007824 */ /* 0x041fe400078e020c */
[----:B-1----:R-:W-:-:S03]  /*4430*/  IMAD.IADD R5, R5, 0x1, R6 ;  /* 0x0000000105057824 */ /* 0x002fc600078e0206 */
[C---:B------:R-:W-:Y:S02]  /*4440*/  ISETP.GT.AND P1, PT, R0.reuse, RZ, PT ;  /* 0x000000ff0000720c */ /* 0x040fe40003f24270 */
[----:B------:R-:W-:Y:S02]  /*4450*/  ISETP.GT.AND P2, PT, R0, 0x1, PT ;  /* 0x000000010000780c */ /* 0x000fe40003f44270 */
        /* <DEDUP_REMOVED lines=79> */
[C---:B------:R-:W-:Y:S02]  /*4950*/  ISETP.GT.AND P3, PT, R0.reuse, 0x70, PT ;  /* 0x000000700000780c */ /* 0x040fe40003f64270 */
[C---:B------:R-:W-:Y:S02]  /*4960*/  ISETP.GT.AND P2, PT, R0.reuse, 0x71, PT ;  /* 0x000000710000780c */ /* 0x040fe40003f44270 */
[----:B------:R-:W-:-:S02]  /*4970*/  ISETP.GT.AND P5, PT, R0, 0x78, PT ;  /* 0x000000780000780c */ /* 0x000fc40003fa4270 */
[----:B------:R-:W-:Y:S02]  /*4980*/  ISETP.GT.AND P4, PT, R0, 0x79, PT ;  /* 0x000000790000780c */ /* 0x000fe40003f84270 */
        /* <DEDUP_REMOVED lines=9> */
[----:B------:R-:W-:Y:S02]  /*4a20*/  FMNMX.FTZ R0, R84, R11, !PT ;  /* 0x0000000b54007209 */ /* 0x000fe40007810000 */
[----:B------:R-:W-:-:S02]  /*4a30*/  ISETP.GT.AND P4, PT, R5, RZ, PT ;  /* 0x000000ff0500720c */ /* 0x000fc40003f84270 */
[----:B------:R-:W-:Y:S02]  /*4a40*/  FMNMX.FTZ R0, R85, R0, !PT ;  /* 0x0000000055007209 */ /* 0x000fe40007810000 */
[----:B------:R-:W-:Y:S02]  /*4a50*/  FSEL R26, R26, -INF , P4 ;  /* 0xff8000001a1a7808 */ /* 0x000fe40002000000 */
[C---:B------:R-:W-:Y:S01]  /*4a60*/  ISETP.GT.AND P2, PT, R5.reuse, 0x8, PT ;  /* 0x000000080500780c */ /* 0x040fe20003f44270 */
[----:B------:R-:W0:Y:S01]  /*4a70*/  SHFL.BFLY PT, R11, R0, 0x2, 0x1f ;  /* 0x0c401f00000b7f89 */ /* 0x000e2200000e0000 */
[C---:B------:R-:W-:Y:S02]  /*4a80*/  ISETP.GT.AND P3, PT, R5.reuse, 0x9, PT ;  /* 0x000000090500780c */ /* 0x040fe40003f64270 */
[C---:B------:R-:W-:Y:S02]  /*4a90*/  ISETP.GT.AND P5, PT, R5.reuse, 0x10, PT ;  /* 0x000000100500780c */ /* 0x040fe40003fa4270 */
[----:B------:R-:W-:-:S02]  /*4aa0*/  ISETP.GT.AND P4, PT, R5, 0x11, PT ;  /* 0x000000110500780c */ /* 0x000fc40003f84270 */
[----:B------:R-:W-:Y:S02]  /*4ab0*/  ISETP.GT.AND P1, PT, R5, 0x1, PT ;  /* 0x000000010500780c */ /* 0x000fe40003f24270 */
[----:B------:R-:W-:Y:S02]  /*4ac0*/  FSEL R30, R30, -INF , P2 ;  /* 0xff8000001e1e7808 */ /* 0x000fe40001000000 */
[----:B------:R-:W-:Y:S02]  /*4ad0*/  FSEL R31, R31, -INF , P3 ;  /* 0xff8000001f1f7808 */ /* 0x000fe40001800000 */
[----:B------:R-:W-:Y:S02]  /*4ae0*/  FSEL R34, R34, -INF , P5 ;  /* 0xff80000022227808 */ /* 0x000fe40002800000 */
[----:B------:R-:W-:Y:S02]  /*4af0*/  FSEL R35, R35, -INF , P4 ;  /* 0xff80000023237808 */ /* 0x000fe40002000000 */
[----:B------:R-:W-:-:S02]  /*4b00*/  ISETP.GT.AND P2, PT, R5, 0x19, PT ;  /* 0x000000190500780c */ /* 0x000fc40003f44270 */
[C---:B------:R-:W-:Y:S02]  /*4b10*/  ISETP.GT.AND P3, PT, R5.reuse, 0x20, PT ;  /* 0x000000200500780c */ /* 0x040fe40003f64270 */
[C---:B------:R-:W-:Y:S02]  /*4b20*/  ISETP.GT.AND P5, PT, R5.reuse, 0x21, PT ;  /* 0x000000210500780c */ /* 0x040fe40003fa4270 */
[----:B------:R-:W-:Y:S02]  /*4b30*/  ISETP.GT.AND P4, PT, R5, 0x28, PT ;  /* 0x000000280500780c */ /* 0x000fe40003f84270 */
[----:B0-----:R-:W-:Y:S02]  /*4b40*/  FMNMX.FTZ R11, R0, R11, !PT ;  /* 0x0000000b000b7209 */ /* 0x001fe40007810000 */
[----:B------:R-:W0:Y:S01]  /*4b50*/  LDC R0, c[0x0][0x988] ;  /* 0x00026200ff007b82 */ /* 0x000e220000000800 */
[----:B------:R-:W-:Y:S02]  /*4b60*/  FSEL R27, R27, -INF , P1 ;  /* 0xff8000001b1b7808 */ /* 0x000fe40000800000 */
[----:B------:R-:W1:Y:S01]  /*4b70*/  SHFL.BFLY PT, R12, R11, 0x1, 0x1f ;  /* 0x0c201f000b0c7f89 */ /* 0x000e6200000e0000 */
[----:B------:R-:W-:-:S02]  /*4b80*/  ISETP.GT.AND P1, PT, R5, 0x18, PT ;  /* 0x000000180500780c */ /* 0x000fc40003f24270 */
[----:B------:R-:W-:Y:S02]  /*4b90*/  FSEL R39, R39, -INF , P2 ;  /* 0xff80000027277808 */ /* 0x000fe40001000000 */
[----:B------:R-:W-:Y:S02]  /*4ba0*/  FSEL R42, R42, -INF , P3 ;  /* 0xff8000002a2a7808 */ /* 0x000fe40001800000 */
[----:B------:R-:W-:Y:S02]  /*4bb0*/  FSEL R43, R43, -INF , P5 ;  /* 0xff8000002b2b7808 */ /* 0x000fe40002800000 */
[----:B------:R-:W-:Y:S02]  /*4bc0*/  FSEL R46, R46, -INF , P4 ;  /* 0xff8000002e2e7808 */ /* 0x000fe40002000000 */
[C---:B------:R-:W-:Y:S02]  /*4bd0*/  ISETP.GT.AND P2, PT, R5.reuse, 0x30, PT ;  /* 0x000000300500780c */ /* 0x040fe40003f44270 */
[----:B------:R-:W-:-:S02]  /*4be0*/  ISETP.GT.AND P3, PT, R5, 0x31, PT ;  /* 0x000000310500780c */ /* 0x000fc40003f64270 */
[C---:B------:R-:W-:Y:S02]  /*4bf0*/  ISETP.GT.AND P5, PT, R5.reuse, 0x38, PT ;  /* 0x000000380500780c */ /* 0x040fe40003fa4270 */
[C---:B------:R-:W-:Y:S02]  /*4c00*/  ISETP.GT.AND P4, PT, R5.reuse, 0x39, PT ;  /* 0x000000390500780c */ /* 0x040fe40003f84270 */
[----:B------:R-:W-:Y:S02]  /*4c10*/  FSEL R38, R38, -INF , P1 ;  /* 0xff80000026267808 */ /* 0x000fe40000800000 */
[----:B------:R-:W-:Y:S02]  /*4c20*/  ISETP.GT.AND P1, PT, R5, 0x29, PT ;  /* 0x000000290500780c */ /* 0x000fe40003f24270 */
[----:B------:R-:W-:Y:S02]  /*4c30*/  FSEL R50, R50, -INF , P2 ;  /* 0xff80000032327808 */ /* 0x000fe40001000000 */
[----:B-1----:R-:W-:-:S02]  /*4c40*/  FMNMX.FTZ R6, R11, R12, !PT ;  /* 0x0000000c0b067209 */ /* 0x002fc40007810000 */
[----:B------:R-:W-:Y:S02]  /*4c50*/  FSEL R51, R51, -INF , P3 ;  /* 0xff80000033337808 */ /* 0x000fe40001800000 */
[----:B------:R-:W-:Y:S01]  /*4c60*/  FSEL R54, R54, -INF , P5 ;  /* 0xff80000036367808 */ /* 0x000fe20002800000 */
[----:B0-----:R-:W-:Y:S01]  /*4c70*/  FMUL.FTZ R11, R6, R0 ;  /* 0x00000000060b7220 */ /* 0x001fe20000410000 */
[----:B------:R-:W-:Y:S02]  /*4c80*/  FSEL R55, R55, -INF , P4 ;  /* 0xff80000037377808 */ /* 0x000fe40002000000 */
[C---:B------:R-:W-:Y:S02]  /*4c90*/  ISETP.GT.AND P2, PT, R5.reuse, 0x40, PT ;  /* 0x000000400500780c */ /* 0x040fe40003f44270 */
[C---:B------:R-:W-:Y:S02]  /*4ca0*/  ISETP.GT.AND P3, PT, R5.reuse, 0x41, PT ;  /* 0x000000410500780c */ /* 0x040fe40003f64270 */
[----:B------:R-:W-:-:S02]  /*4cb0*/  ISETP.GT.AND P5, PT, R5, 0x48, PT ;  /* 0x000000480500780c */ /* 0x000fc40003fa4270 */
[----:B------:R-:W-:Y:S02]  /*4cc0*/  ISETP.GT.AND P4, PT, R5, 0x49, PT ;  /* 0x000000490500780c */ /* 0x000fe40003f84270 */
[----:B------:R-:W-:Y:S02]  /*4cd0*/  FSEL R47, R47, -INF , P1 ;  /* 0xff8000002f2f7808 */ /* 0x000fe40000800000 */
[----:B------:R-:W-:Y:S02]  /*4ce0*/  FSETP.NEU.FTZ.AND P1, PT, R6, -INF , PT ;  /* 0xff8000000600780b */ /* 0x000fe40003f3d000 */
[----:B------:R-:W-:Y:S02]  /*4cf0*/  FSEL R58, R58, -INF , P2 ;  /* 0xff8000003a3a7808 */ /* 0x000fe40001000000 */
[----:B------:R-:W-:Y:S02]  /*4d00*/  FSEL R59, R59, -INF , P3 ;  /* 0xff8000003b3b7808 */ /* 0x000fe40001800000 */
[----:B------:R-:W-:-:S02]  /*4d10*/  FSEL R62, R62, -INF , P5 ;  /* 0xff8000003e3e7808 */ /* 0x000fc40002800000 */
[----:B------:R-:W-:Y:S02]  /*4d20*/  FSEL R63, R63, -INF , P4 ;  /* 0xff8000003f3f7808 */ /* 0x000fe40002000000 */
[C---:B------:R-:W-:Y:S02]  /*4d30*/  ISETP.GT.AND P2, PT, R5.reuse, 0x50, PT ;  /* 0x000000500500780c */ /* 0x040fe40003f44270 */
[C---:B------:R-:W-:Y:S02]  /*4d40*/  ISETP.GT.AND P3, PT, R5.reuse, 0x51, PT ;  /* 0x000000510500780c */ /* 0x040fe40003f64270 */
[C---:B------:R-:W-:Y:S02]  /*4d50*/  ISETP.GT.AND P5, PT, R5.reuse, 0x58, PT ;  /* 0x000000580500780c */ /* 0x040fe40003fa4270 */
[----:B------:R-:W-:Y:S02]  /*4d60*/  ISETP.GT.AND P4, PT, R5, 0x59, PT ;  /* 0x000000590500780c */ /* 0x000fe40003f84270 */
[----:B------:R-:W-:-:S02]  /*4d70*/  FSEL R11, R11, RZ, P1 ;  /* 0x000000ff0b0b7208 */ /* 0x000fc40000800000 */
[----:B------:R-:W-:Y:S02]  /*4d80*/  FSEL R66, R66, -INF , P2 ;  /* 0xff80000042427808 */ /* 0x000fe40001000000 */
[----:B------:R-:W-:Y:S01]  /*4d90*/  FSEL R67, R67, -INF , P3 ;  /* 0xff80000043437808 */ /* 0x000fe20001800000 */
[-CC-:B------:R-:W-:Y:S01]  /*4da0*/  FFMA.FTZ R12, R24, R0.reuse, -R11.reuse ;  /* 0x00000000180c7223 */ /* 0x180fe2000001080b */
[----:B------:R-:W-:Y:S01]  /*4db0*/  FSEL R70, R70, -INF , P5 ;  /* 0xff80000046467808 */ /* 0x000fe20002800000 */
[-CC-:B------:R-:W-:Y:S01]  /*4dc0*/  FFMA.FTZ R14, R28, R0.reuse, -R11.reuse ;  /* 0x000000001c0e7223 */ /* 0x180fe2000001080b */
[----:B------:R-:W-:Y:S01]  /*4dd0*/  FSEL R71, R71, -INF , P4 ;  /* 0xff80000047477808 */ /* 0x000fe20002000000 */
[-CC-:B------:R-:W-:Y:S01]  /*4de0*/  FFMA.FTZ R20, R32, R0.reuse, -R11.reuse ;  /* 0x0000000020147223 */ /* 0x180fe2000001080b */
[----:B------:R-:W-:Y:S01]  /*4df0*/  ISETP.GT.AND P2, PT, R5, 0x60, PT ;  /* 0x000000600500780c */ /* 0x000fe20003f44270 */
[-CC-:B------:R-:W-:Y:S01]  /*4e00*/  FFMA.FTZ R15, R29, R0.reuse, -R11.reuse ;  /* 0x000000001d0f7223 */ /* 0x180fe2000001080b */
[----:B------:R-:W-:Y:S01]  /*4e10*/  ISETP.GT.AND P3, PT, R5, 0x61, PT ;  /* 0x000000610500780c */ /* 0x000fe20003f64270 */
[-CC-:B------:R-:W-:Y:S01]  /*4e20*/  FFMA.FTZ R29, R41, R0.reuse, -R11.reuse ;  /* 0x00000000291d7223 */ /* 0x180fe2000001080b */
[----:B------:R-:W-:Y:S01]  /*4e30*/  ISETP.GT.AND P5, PT, R5, 0x68, PT ;  /* 0x000000680500780c */ /* 0x000fe20003fa4270 */
[-CC-:B------:R-:W-:Y:S01]  /*4e40*/  FFMA.FTZ R41, R49, R0.reuse, -R11.reuse ;  /* 0x0000000031297223 */ /* 0x180fe2000001080b */
[----:B------:R-:W-:Y:S01]  /*4e50*/  ISETP.GT.AND P4, PT, R5, 0x69, PT ;  /* 0x000000690500780c */ /* 0x000fe20003f84270 */
[--C-:B------:R-:W-:Y:S01]  /*4e60*/  FFMA.FTZ R49, R57, R0, -R11.reuse ;  /* 0x0000000039317223 */ /* 0x100fe2000001080b */
[----:B------:R-:W-:Y:S01]  /*4e70*/  FMNMX.FTZ R24, R26, R10, !PT ;  /* 0x0000000a1a187209 */ /* 0x000fe20007810000 */
[-CC-:B------:R-:W-:Y:S01]  /*4e80*/  FFMA.FTZ R57, R65, R0.reuse, -R11.reuse ;  /* 0x0000000041397223 */ /* 0x180fe2000001080b */
[----:B------:R-:W-:Y:S01]  /*4e90*/  FSEL R74, R74, -INF , P2 ;  /* 0xff8000004a4a7808 */ /* 0x000fe20001000000 */
[-CC-:B------:R-:W-:Y:S01]  /*4ea0*/  FFMA.FTZ R65, R73, R0.reuse, -R11.reuse ;  /* 0x0000000049417223 */ /* 0x180fe2000001080b */
        /* <DEDUP_REMOVED lines=17> */
[----:B------:R-:W-:Y:S01]  /*4fc0*/  MUFU.EX2 R12, R12 ;  /* 0x0000000c000c7308 */ /* 0x000fe20000000800 */
[----:B------:R-:W-:Y:S01]  /*4fd0*/  FMNMX.FTZ R24, R30, R5, !PT ;  /* 0x000000051e187209 */ /* 0x000fe20007810000 */
[-CC-:B------:R-:W-:Y:S01]  /*4fe0*/  FFMA.FTZ R84, R84, R0.reuse, -R11.reuse ;  /* 0x0000000054547223 */ /* 0x180fe2000001080b */
[----:B------:R-:W-:Y:S01]  /*4ff0*/  FSEL R83, R83, -INF , P3 ;  /* 0xff80000053537808 */ /* 0x000fe20001800000 */
[--C-:B------:R-:W-:Y:S01]  /*5000*/  FFMA.FTZ R25, R37, R0, -R11.reuse ;  /* 0x0000000025197223 */ /* 0x100fe2000001080b */
[----:B------:R-:W-:Y:S01]  /*5010*/  FMNMX.FTZ R5, R31, R24, !PT ;  /* 0x000000181f057209 */ /* 0x000fe20007810000 */
[----:B------:R-:W-:Y:S01]  /*5020*/  FFMA.FTZ R24, R36, R0, -R11 ;  /* 0x0000000024187223 */ /* 0x000fe2000001080b */
[----:B------:R-:W-:Y:S01]  /*5030*/  FSEL R86, R86, -INF , P5 ;  /* 0xff80000056567808 */ /* 0x000fe20002800000 */
[----:B------:R-:W-:Y:S01]  /*5040*/  MUFU.EX2 R13, R13 ;  /* 0x0000000d000d7308 */ /* 0x000fe20000000800 */
[----:B------:R-:W-:-:S02]  /*5050*/  FMNMX.FTZ R28, R34, R5, !PT ;  /* 0x00000005221c7209 */ /* 0x000fc40007810000 */
[----:B------:R-:W-:Y:S02]  /*5060*/  FSEL R87, R87, -INF , P4 ;  /* 0xff80000057577808 */ /* 0x000fe40002000000 */
[----:B------:R-:W-:-:S03]  /*5070*/  FMNMX.FTZ R5, R35, R28, !PT ;  /* 0x0000001c23057209 */ /* 0x000fc60007810000 */
[----:B------:R-:W-:Y:S01]  /*5080*/  MUFU.EX2 R14, R14 ;  /* 0x0000000e000e7308 */ /* 0x000fe20000000800 */
[----:B------:R-:W-:-:S04]  /*5090*/  FMNMX.FTZ R28, R38, R5, !PT ;  /* 0x00000005261c7209 */ /* 0x000fc80007810000 */
[----:B------:R-:W-:Y:S01]  /*50a0*/  FMNMX.FTZ R5, R39, R28, !PT ;  /* 0x0000001c27057209 */ /* 0x000fe20007810000 */
[-CC-:B------:R-:W-:Y:S01]  /*50b0*/  FFMA.FTZ R28, R40, R0.reuse, -R11.reuse ;  /* 0x00000000281c7223 */ /* 0x180fe2000001080b */
[-CC-:B------:R-:W-:Y:S01]  /*50c0*/  FFMA.FTZ R40, R48, R0.reuse, -R11.reuse ;  /* 0x0000000030287223 */ /* 0x180fe2000001080b */
[-CC-:B------:R-:W-:Y:S01]  /*50d0*/  FFMA.FTZ R48, R56, R0.reuse, -R11.reuse ;  /* 0x0000000038307223 */ /* 0x180fe2000001080b */
[----:B------:R-:W-:Y:S01]  /*50e0*/  FMNMX.FTZ R32, R42, R5, !PT ;  /* 0x000000052a207209 */ /* 0x000fe20007810000 */
[-CC-:B------:R-:W-:Y:S01]  /*50f0*/  FFMA.FTZ R56, R64, R0.reuse, -R11.reuse ;  /* 0x0000000040387223 */ /* 0x180fe2000001080b */
[-CC-:B------:R-:W-:Y:S01]  /*5100*/  FFMA.FTZ R64, R72, R0.reuse, -R11.reuse ;  /* 0x0000000048407223 */ /* 0x180fe2000001080b */
[----:B------:R-:W-:Y:S01]  /*5110*/  FFMA.FTZ R72, R80, R0, -R11 ;  /* 0x0000000050487223 */ /* 0x000fe2000001080b */
[----:B------:R-:W-:Y:S01]  /*5120*/  FMNMX.FTZ R5, R43, R32, !PT ;  /* 0x000000202b057209 */ /* 0x000fe20007810000 */
[----:B------:R-:W-:Y:S03]  /*5130*/  MUFU.EX2 R15, R15 ;  /* 0x0000000f000f7308 */ /* 0x000fe60000000800 */
        /* <DEDUP_REMOVED lines=37> */
[----:B------:R-:W-:Y:S04]  /*5390*/  MUFU.EX2 R40, R40 ;  /* 0x0000002800287308 */ /* 0x000fe80000000800 */
[----:B------:R-:W0:Y:S04]  /*53a0*/  SHFL.BFLY PT, R36, R5, 0x2, 0x1f ;  /* 0x0c401f0005247f89 */ /* 0x000e2800000e0000 */
        /* <DEDUP_REMOVED lines=11> */
[----:B------:R-:W-:Y:S02]  /*5460*/  FMUL.FTZ R81, R5, R0 ;  /* 0x0000000005517220 */ /* 0x000fe40000410000 */
[----:B------:R-:W-:Y:S03]  /*5470*/  MUFU.EX2 R56, R56 ;  /* 0x0000003800387308 */ /* 0x000fe60000000800 */
[----:B------:R-:W-:-:S05]  /*5480*/  FSEL R81, R81, RZ, P2 ;  /* 0x000000ff51517208 */ /* 0x000fca0001000000 */
[-CC-:B------:R-:W-:Y:S01]  /*5490*/  FFMA.FTZ R36, R30, R0.reuse, -R81.reuse ;  /* 0x000000001e247223 */ /* 0x180fe20000010851 */
[-CC-:B------:R-:W-:Y:S01]  /*54a0*/  FFMA.FTZ R80, R35, R0.reuse, -R81.reuse ;  /* 0x0000000023507223 */ /* 0x180fe20000010851 */
[-CC-:B------:R-:W-:Y:S01]  /*54b0*/  FFMA.FTZ R30, R38, R0.reuse, -R81.reuse ;  /* 0x00000000261e7223 */ /* 0x180fe20000010851 */
[-CC-:B------:R-:W-:Y:S01]  /*54c0*/  FFMA.FTZ R35, R47, R0.reuse, -R81.reuse ;  /* 0x000000002f237223 */ /* 0x180fe20000010851 */
[----:B------:R-:W-:Y:S01]  /*54d0*/  FSEL R38, R6, RZ, P1 ;  /* 0x000000ff06267208 */ /* 0x000fe20000800000 */
[-CC-:B------:R-:W-:Y:S01]  /*54e0*/  FFMA.FTZ R77, R26, R0.reuse, -R81.reuse ;  /* 0x000000001a4d7223 */ /* 0x180fe20000010851 */
[----:B------:R-:W-:Y:S01]  /*54f0*/  FSEL R47, R5, RZ, P2 ;  /* 0x000000ff052f7208 */ /* 0x000fe20001000000 */
[-C--:B------:R-:W-:Y:S01]  /*5500*/  FFMA.FTZ R85, R27, R0.reuse, -R81 ;  /* 0x000000001b557223 */ /* 0x080fe20000010851 */
[----:B------:R-:W-:Y:S01]  /*5510*/  MUFU.EX2 R36, R36 ;  /* 0x0000002400247308 */ /* 0x000fe20000000800 */
[----:B------:R-:W-:Y:S01]  /*5520*/  FADD.FTZ R9, -R38, R9 ;  /* 0x0000000926097221 */ /* 0x000fe20000010100 */
[-CC-:B------:R-:W-:Y:S01]  /*5530*/  FFMA.FTZ R31, R31, R0.reuse, -R81.reuse ;  /* 0x000000001f1f7223 */ /* 0x180fe20000010851 */
[----:B------:R-:W-:Y:S01]  /*5540*/  FADD.FTZ R47, -R47, R10 ;  /* 0x0000000a2f2f7221 */ /* 0x000fe20000010100 */
[-CC-:B------:R-:W-:Y:S01]  /*5550*/  FFMA.FTZ R37, R34, R0.reuse, -R81.reuse ;  /* 0x0000000022257223 */ /* 0x180fe20000010851 */
[-C--:B------:R-:W-:Y:S01]  /*5560*/  FMUL.FTZ R9, R9, R0.reuse ;  /* 0x0000000009097220 */ /* 0x080fe20000410000 */
[-CC-:B------:R-:W-:Y:S01]  /*5570*/  FFMA.FTZ R34, R51, R0.reuse, -R81.reuse ;  /* 0x0000000033227223 */ /* 0x180fe20000010851 */
[-C--:B------:R-:W-:Y:S01]  /*5580*/  FMUL.FTZ R10, R47, R0.reuse ;  /* 0x000000002f0a7220 */ /* 0x080fe20000410000 */
        /* <DEDUP_REMOVED lines=21> */
[----:B------:R-:W-:-:S03]  /*56e0*/  FFMA.FTZ R75, R86, R0, -R81 ;  /* 0x00000000564b7223 */ /* 0x000fc60000010851 */
[----:B------:R-:W2:Y:S01]  /*56f0*/  MUFU.EX2 R85, R85 ;  /* 0x0000005500557308 */ /* 0x000ea20000000800 */
[----:B0-----:R-:W-:-:S07]  /*5700*/  FFMA.FTZ R4, R9, R4, R12 ;  /* 0x0000000409047223 */ /* 0x001fce000001000c */
[----:B------:R0:W3:Y:S01]  /*5710*/  MUFU.EX2 R84, R31 ;  /* 0x0000001f00547308 */ /* 0x0000e20000000800 */
[----:B-1----:R-:W-:Y:S01]  /*5720*/  FFMA.FTZ R78, R10, R3, R77 ;  /* 0x000000030a4e7223 */ /* 0x002fe2000001004d */
[----:B------:R-:W-:-:S04]  /*5730*/  FADD.FTZ R3, R13, R4 ;  /* 0x000000040d037221 */ /* 0x000fc80000010000 */
[----:B------:R-:W-:Y:S02]  /*5740*/  FADD.FTZ R4, R14, R3 ;  /* 0x000000030e047221 */ /* 0x000fe40000010000 */
[----:B------:R-:W1:Y:S01]  /*5750*/  MUFU.EX2 R37, R37 ;  /* 0x0000002500257308 */ /* 0x000e620000000800 */
[----:B--2---:R-:W-:Y:S01]  /*5760*/  FADD.FTZ R71, R85, R78 ;  /* 0x0000004e55477221 */ /* 0x004fe20000010000 */
[----:B------:R-:W-:Y:S01]  /*5770*/  FADD.FTZ R3, R15, R4 ;  /* 0x000000040f037221 */ /* 0x000fe20000010000 */
[-CC-:B0-----:R-:W-:Y:S01]  /*5780*/  FFMA.FTZ R31, R46, R0.reuse, -R81.reuse ;  /* 0x000000002e1f7223 */ /* 0x181fe20000010851 */
[-C--:B------:R-:W-:Y:S01]  /*5790*/  FFMA.FTZ R46, R55, R0.reuse, -R81 ;  /* 0x00000000372e7223 */ /* 0x080fe20000010851 */
[----:B------:R-:W-:Y:S01]  /*57a0*/  FADD.FTZ R71, R36, R71 ;  /* 0x0000004724477221 */ /* 0x000fe20000010000 */
[----:B------:R-:W-:Y:S01]  /*57b0*/  FADD.FTZ R82, R20, R3 ;  /* 0x0000000314527221 */ /* 0x000fe20000010000 */
[-C--:B------:R-:W-:Y:S01]  /*57c0*/  FFMA.FTZ R55, R83, R0.reuse, -R81 ;  /* 0x0000000053377223 */ /* 0x080fe20000010851 */
[----:B------:R-:W0:Y:S01]  /*57d0*/  MUFU.EX2 R80, R80 ;  /* 0x0000005000507308 */ /* 0x000e220000000800 */
[----:B---3--:R-:W-:Y:S01]  /*57e0*/  FADD.FTZ R4, R84, R71 ;  /* 0x0000004754047221 */ /* 0x008fe20000010000 */
[----:B------:R-:W-:Y:S01]  /*57f0*/  FADD.FTZ R71, R21, R82 ;  /* 0x0000005215477221 */ /* 0x000fe20000010000 */
[----:B------:R-:W-:-:S05]  /*5800*/  FFMA.FTZ R81, R87, R0, -R81 ;  /* 0x0000000057517223 */ /* 0x000fca0000010851 */
[----:B------:R-:W2:Y:S01]  /*5810*/  MUFU.EX2 R30, R30 ;  /* 0x0000001e001e7308 */ /* 0x000ea20000000800 */
[----:B-1----:R-:W-:Y:S01]  /*5820*/  FADD.FTZ R3, R37, R4 ;  /* 0x0000000425037221 */ /* 0x002fe20000010000 */
[----:B------:R-:W-:-:S06]  /*5830*/  FADD.FTZ R4, R24, R71 ;  /* 0x0000004718047221 */ /* 0x000fcc0000010000 */
[----:B------:R-:W1:Y:S01]  /*5840*/  MUFU.EX2 R39, R39 ;  /* 0x0000002700277308 */ /* 0x000e620000000800 */
[----:B0-----:R-:W-:-:S07]  /*5850*/  FADD.FTZ R3, R80, R3 ;  /* 0x0000000350037221 */ /* 0x001fce0000010000 */
[----:B------:R-:W0:Y:S08]  /*5860*/  MUFU.EX2 R27, R27 ;  /* 0x0000001b001b7308 */ /* 0x000e300000000800 */
[----:B------:R-:W3:Y:S08]  /*5870*/  MUFU.EX2 R42, R42 ;  /* 0x0000002a002a7308 */ /* 0x000ef00000000800 */
[----:B------:R-:W4:Y:S08]  /*5880*/  MUFU.EX2 R31, R31 ;  /* 0x0000001f001f7308 */ /* 0x000f300000000800 */
[----:B------:R2:W-:Y:S08]  /*5890*/  MUFU.EX2 R74, R62 ;  /* 0x0000003e004a7308 */ /* 0x0005f00000000800 */
[----:B------:R-:W5:Y:S01]  /*58a0*/  MUFU.EX2 R35, R35 ;  /* 0x0000002300237308 */ /* 0x000f620000000800 */
[----:B--2---:R-:W-:Y:S01]  /*58b0*/  FADD.FTZ R62, R30, R3 ;  /* 0x000000031e3e7221 */ /* 0x004fe20000010000 */
[----:B------:R-:W-:-:S03]  /*58c0*/  FADD.FTZ R3, R25, R4 ;  /* 0x0000000419037221 */ /* 0x000fc60000010000 */
[----:B-1----:R-:W-:Y:S01]  /*58d0*/  FADD.FTZ R62, R39, R62 ;  /* 0x0000003e273e7221 */ /* 0x002fe20000010000 */
[----:B------:R-:W-:Y:S02]  /*58e0*/  FADD.FTZ R4, R28, R3 ;  /* 0x000000031c047221 */ /* 0x000fe40000010000 */
[----:B------:R-:W1:Y:S01]  /*58f0*/  MUFU.EX2 R26, R26 ;  /* 0x0000001a001a7308 */ /* 0x000e620000000800 */
[----:B0-----:R-:W-:-:S07]  /*5900*/  FADD.FTZ R3, R27, R62 ;  /* 0x0000003e1b037221 */ /* 0x001fce0000010000 */
[----:B------:R0:W-:Y:S08]  /*5910*/  MUFU.EX2 R78, R63 ;  /* 0x0000003f004e7308 */ /* 0x0001f00000000800 */
[----:B------:R-:W2:Y:S01]  /*5920*/  MUFU.EX2 R34, R34 ;  /* 0x0000002200227308 */ /* 0x000ea20000000800 */
[----:B0-----:R-:W-:Y:S01]  /*5930*/  FADD.FTZ R63, R29, R4 ;  /* 0x000000041d3f7221 */ /* 0x001fe20000010000 */
[----:B---3--:R-:W-:-:S03]  /*5940*/  FADD.FTZ R4, R42, R3 ;  /* 0x000000032a047221 */ /* 0x008fc60000010000 */
[----:B------:R-:W-:Y:S01]  /*5950*/  FADD.FTZ R62, R32, R63 ;  /* 0x0000003f203e7221 */ /* 0x000fe20000010000 */
[----:B----4-:R-:W-:Y:S02]  /*5960*/  FADD.FTZ R4, R31, R4 ;  /* 0x000000041f047221 */ /* 0x010fe40000010000 */
[----:B------:R-:W0:Y:S01]  /*5970*/  MUFU.EX2 R43, R43 ;  /* 0x0000002b002b7308 */ /* 0x000e220000000800 */
[----:B------:R-:W-:Y:S01]  /*5980*/  FADD.FTZ R3, R33, R62 ;  /* 0x0000003e21037221 */ /* 0x000fe20000010000 */
[----:B-----5:R-:W-:-:S03]  /*5990*/  FADD.FTZ R63, R35, R4 ;  /* 0x00000004233f7221 */ /* 0x020fc60000010000 */
[----:B------:R-:W-:Y:S01]  /*59a0*/  FADD.FTZ R4, R40, R3 ;  /* 0x0000000328047221 */ /* 0x000fe20000010000 */
[----:B-1----:R-:W-:Y:S02]  /*59b0*/  FADD.FTZ R3, R26, R63 ;  /* 0x0000003f1a037221 */ /* 0x002fe40000010000 */
[----:B------:R-:W1:Y:S08]  /*59c0*/  MUFU.EX2 R46, R46 ;  /* 0x0000002e002e7308 */ /* 0x000e700000000800 */
[----:B------:R-:W3:Y:S08]  /*59d0*/  MUFU.EX2 R50, R50 ;  /* 0x0000003200327308 */ /* 0x000ef00000000800 */
[----:B------:R4:W-:Y:S08]  /*59e0*/  MUFU.EX2 R71, R67 ;  /* 0x0000004300477308 */ /* 0x0009f00000000800 */
[----:B------:R-:W5:Y:S01]  /*59f0*/  MUFU.EX2 R51, R51 ;  /* 0x0000003300337308 */ /* 0x000f620000000800 */
[----:B----4-:R-:W-:Y:S01]  /*5a00*/  FADD.FTZ R67, R41, R4 ;  /* 0x0000000429437221 */ /* 0x010fe20000010000 */
[----:B--2---:R-:W-:-:S03]  /*5a10*/  FADD.FTZ R4, R34, R3 ;  /* 0x0000000322047221 */ /* 0x004fc60000010000 */
[----:B------:R-:W-:Y:S01]  /*5a20*/  FADD.FTZ R62, R44, R67 ;  /* 0x000000432c3e7221 */ /* 0x000fe20000010000 */
[----:B0-----:R-:W-:Y:S02]  /*5a30*/  FADD.FTZ R3, R43, R4 ;  /* 0x000000042b037221 */ /* 0x001fe40000010000 */
[----:B------:R-:W-:Y:S01]  /*5a40*/  MUFU.EX2 R58, R58 ;  /* 0x0000003a003a7308 */ /* 0x000fe20000000800 */
[----:B------:R-:W-:Y:S01]  /*5a50*/  FADD.FTZ R67, R45, R62 ;  /* 0x0000003e2d437221 */ /* 0x000fe20000010000 */
[----:B-1----:R-:W-:-:S03]  /*5a60*/  FADD.FTZ R3, R46, R3 ;  /* 0x000000032e037221 */ /* 0x002fc60000010000 */
[----:B------:R-:W-:Y:S01]  /*5a70*/  FADD.FTZ R4, R48, R67 ;  /* 0x0000004330047221 */ /* 0x000fe20000010000 */
[----:B---3--:R-:W-:Y:S02]  /*5a80*/  FADD.FTZ R62, R50, R3 ;  /* 0x00000003323e7221 */ /* 0x008fe40000010000 */
[----:B------:R-:W0:Y:S01]  /*5a90*/  MUFU.EX2 R57, R57 ;  /* 0x0000003900397308 */ /* 0x000e220000000800 */
[----:B------:R-:W-:Y:S01]  /*5aa0*/  FADD.FTZ R3, R49, R4 ;  /* 0x0000000431037221 */ /* 0x000fe20000010000 */
[----:B-----5:R-:W-:-:S03]  /*5ab0*/  FADD.FTZ R83, R51, R62 ;  /* 0x0000003e33537221 */ /* 0x020fc60000010000 */
[----:B------:R-:W-:Y:S01]  /*5ac0*/  FADD.FTZ R4, R52, R3 ;  /* 0x0000000334047221 */ /* 0x000fe20000010000 */
[----:B------:R-:W-:Y:S02]  /*5ad0*/  FADD.FTZ R83, R74, R83 ;  /* 0x000000534a537221 */ /* 0x000fe40000010000 */
[----:B------:R-:W1:Y:S01]  /*5ae0*/  MUFU.EX2 R60, R60 ;  /* 0x0000003c003c7308 */ /* 0x000e620000000800 */
[----:B------:R-:W-:Y:S01]  /*5af0*/  FADD.FTZ R3, R53, R4 ;  /* 0x0000000435037221 */ /* 0x000fe20000010000 */
[----:B------:R-:W-:-:S03]  /*5b00*/  FADD.FTZ R83, R78, R83 ;  /* 0x000000534e537221 */ /* 0x000fc60000010000 */
[----:B------:R-:W-:-:S03]  /*5b10*/  FADD.FTZ R4, R56, R3 ;  /* 0x0000000338047221 */ /* 0x000fc60000010000 */
[----:B------:R-:W2:Y:S01]  /*5b20*/  MUFU.EX2 R59, R59 ;  /* 0x0000003b003b7308 */ /* 0x000ea20000000800 */
[----:B0-----:R-:W-:-:S07]  /*5b30*/  FADD.FTZ R3, R57, R4 ;  /* 0x0000000439037221 */ /* 0x001fce0000010000 */
[----:B------:R-:W0:Y:S01]  /*5b40*/  MUFU.EX2 R61, R61 ;  /* 0x0000003d003d7308 */ /* 0x000e220000000800 */
[----:B-1----:R-:W-:-:S07]  /*5b50*/  FADD.FTZ R4, R60, R3 ;  /* 0x000000033c047221 */ /* 0x002fce0000010000 */
[----:B------:R-:W1:Y:S08]  /*5b60*/  MUFU.EX2 R70, R70 ;  /* 0x0000004600467308 */ /* 0x000e700000000800 */
[----:B------:R-:W3:Y:S08]  /*5b70*/  MUFU.EX2 R64, R64 ;  /* 0x0000004000407308 */ /* 0x000ef00000000800 */
[----:B------:R4:W5:Y:S08]  /*5b80*/  MUFU.EX2 R63, R38 ;  /* 0x00000026003f7308 */ /* 0x0009700000000800 */
[----:B------:R-:W5:Y:S01]  /*5b90*/  MUFU.EX2 R65, R65 ;  /* 0x0000004100417308 */ /* 0x000f620000000800 */
[----:B----4-:R-:W-:-:S04]  /*5ba0*/  FADD.FTZ R38, R58, R83 ;  /* 0x000000533a267221 */ /* 0x010fc80000010000 */
[----:B------:R-:W-:-:S03]  /*5bb0*/  FADD.FTZ R38, R71, R38 ;  /* 0x0000002647267221 */ /* 0x000fc60000010000 */
[----:B------:R-:W4:Y:S01]  /*5bc0*/  MUFU.EX2 R66, R66 ;  /* 0x0000004200427308 */ /* 0x000f220000000800 */
[----:B--2---:R-:W-:-:S07]  /*5bd0*/  FADD.FTZ R3, R59, R38 ;  /* 0x000000263b037221 */ /* 0x004fce0000010000 */
[----:B------:R-:W2:Y:S08]  /*5be0*/  MUFU.EX2 R68, R68 ;  /* 0x0000004400447308 */ /* 0x000eb00000000800 */
[----:B------:R0:W2:Y:S08]  /*5bf0*/  MUFU.EX2 R67, R47 ;  /* 0x0000002f00437308 */ /* 0x0000b00000000800 */
[----:B------:R-:W2:Y:S01]  /*5c00*/  MUFU.EX2 R69, R69 ;  /* 0x0000004500457308 */ /* 0x000ea20000000800 */
[----:B0-----:R-:W-:Y:S01]  /*5c10*/  FADD.FTZ R47, R61, R4 ;  /* 0x000000043d2f7221 */ /* 0x001fe20000010000 */
[----:B-1----:R-:W-:-:S03]  /*5c20*/  FADD.FTZ R4, R70, R3 ;  /* 0x0000000346047221 */ /* 0x002fc60000010000 */
[----:B---3--:R-:W-:Y:S01]  /*5c30*/  FADD.FTZ R38, R64, R47 ;  /* 0x0000002f40267221 */ /* 0x008fe20000010000 */
[----:B-----5:R-:W-:Y:S02]  /*5c40*/  FADD.FTZ R3, R63, R4 ;  /* 0x000000043f037221 */ /* 0x020fe40000010000 */
[----:B------:R0:W1:Y:S01]  /*5c50*/  MUFU.EX2 R62, R79 ;  /* 0x0000004f003e7308 */ /* 0x0000620000000800 */
[----:B------:R-:W-:Y:S01]  /*5c60*/  FADD.FTZ R47, R65, R38 ;  /* 0x00000026412f7221 */ /* 0x000fe20000010000 */
[----:B----4-:R-:W-:-:S03]  /*5c70*/  FADD.FTZ R4, R66, R3 ;  /* 0x0000000342047221 */ /* 0x010fc60000010000 */
[----:B--2---:R-:W-:Y:S01]  /*5c80*/  FADD.FTZ R38, R68, R47 ;  /* 0x0000002f44267221 */ /* 0x004fe20000010000 */
[----:B------:R-:W-:Y:S02]  /*5c90*/  FADD.FTZ R3, R67, R4 ;  /* 0x0000000443037221 */ /* 0x000fe40000010000 */
        /* <DEDUP_REMOVED lines=19> */
.L_x_2082:
[----:B------:R-:W-:Y:S01]  /*5dd0*/  ULEA UR6, UR6, UR40, 0x3 ;  /* 0x0000002806067291 */ /* 0x000fe2000f8e183f */
[----:B------:R-:W-:Y:S01]  /*5de0*/  F2FP.F16.F32.PACK_AB R12, R13, R12 ;  /* 0x0000000c0d0c723e */ /* 0x000fe200000000ff */
[----:B------:R-:W-:Y:S01]  /*5df0*/  FMUL.FTZ R88, R88, R9 ;  /* 0x0000000958587220 */ /* 0x000fe20000410000 */
[----:B------:R-:W-:Y:S01]  /*5e00*/  F2FP.F16.F32.PACK_AB R14, R15, R14 ;  /* 0x0000000e0f0e723e */ /* 0x000fe200000000ff */
[----:B------:R-:W-:Y:S01]  /*5e10*/  UIADD3 UR6, UR6, 0x2d860, URZ ;  /* 0x0002d86006067890 */ /* 0x000fe2000fffe03f */
[----:B------:R-:W-:Y:S01]  /*5e20*/  F2FP.F16.F32.PACK_AB R13, R85, R77 ;  /* 0x0000004d550d723e */ /* 0x000fe200000000ff */
[-C--:B------:R-:W-:Y:S01]  /*5e30*/  FMUL.FTZ R89, R89, R9.reuse ;  /* 0x0000000959597220 */ /* 0x080fe20000410000 */
        /* <DEDUP_REMOVED lines=15> */
[----:B------:R-:W-:Y:S01]  /*5f30*/  UMOV UR6, UR38 ;  /* 0x0000002600067c82 */ /* 0x000fe20008000000 */
        /* <DEDUP_REMOVED lines=37> */
[----:B------:R0:W-:Y:S01]  /*6190*/  STSM.16.M88.4 [R18+0x6000], R64 ;  /* 0x0060004012007844 */ /* 0x0001e20000000200 */
[----:B------:R-:W-:Y:S01]  /*61a0*/  F2FP.F16.F32.PACK_AB R74, R76, R11 ;  /* 0x0000000b4c4a723e */ /* 0x000fe200000000ff */
[----:B------:R-:W-:Y:S01]  /*61b0*/  FMUL.FTZ R125, R125, R9 ;  /* 0x000000097d7d7220 */ /* 0x000fe20000410000 */
[----:B------:R-:W-:Y:S01]  /*61c0*/  F2FP.F16.F32.PACK_AB R75, R47, R75 ;  /* 0x0000004b2f4b723e */ /* 0x000fe200000000ff */
[----:B------:R-:W-:Y:S01]  /*61d0*/  FMUL.FTZ R128, R128, R9 ;  /* 0x0000000980807220 */ /* 0x000fe20000410000 */
[----:B------:R-:W-:Y:S01]  /*61e0*/  ISETP.GT.AND P1, PT, R8, R7, PT ;  /* 0x000000070800720c */ /* 0x000fe20003f24270 */
        /* <DEDUP_REMOVED lines=36> */
[----:B------:R-:W-:Y:S02]  /*6430*/  IMAD.MOV.U32 R9, RZ, RZ, R6 ;  /* 0x000000ffff097224 */ /* 0x000fe400078e0006 */
[----:B------:R-:W-:Y:S01]  /*6440*/  IMAD.MOV.U32 R11, RZ, RZ, R2 ;  /* 0x000000ffff0b7224 */ /* 0x000fe200078e0002 */
[----:B-1----:R-:W-:Y:S01]  /*6450*/  NOP ;  /* 0x0000000000007918 */ /* 0x002fe20000000000 */
[----:B0-----:R-:W-:Y:S05]  /*6460*/  @P1 BRA `(.L_x_2083) ;  /* 0xffffffd400841947 */ /* 0x001fea000383ffff */
.L_x_2072:
[----:B------:R-:W-:-:S13]  /*6470*/  ISETP.GE.AND P1, PT, R8, RZ, PT ;  /* 0x000000ff0800720c */ /* 0x000fda0003f26270 */
[----:B------:R-:W-:Y:S05]  /*6480*/  @!P1 BRA `(.L_x_2084) ;  /* 0x00000020003c9947 */ /* 0x000fea0003800000 */
[----:B------:R-:W-:Y:S01]  /*6490*/  IMAD.MOV.U32 R9, RZ, RZ, R5 ;  /* 0x000000ffff097224 */ /* 0x000fe200078e0005 */
[----:B------:R-:W-:Y:S01]  /*64a0*/  UMOV UR6, UR38 ;  /* 0x0000002600067c82 */ /* 0x000fe20008000000 */
[----:B------:R-:W-:Y:S02]  /*64b0*/  IMAD.MOV.U32 R7, RZ, RZ, R6 ;  /* 0x000000ffff077224 */ /* 0x000fe400078e0006 */
[----:B------:R-:W-:-:S07]  /*64c0*/  IMAD.MOV.U32 R10, RZ, RZ, R2 ;  /* 0x000000ffff0a7224 */ /* 0x000fce00078e0002 */
.L_x_2095:
[----:B------:R-:W-:Y:S01]  /*64d0*/  ISETP.NE.AND P2, PT, RZ, UR42, PT ;  /* 0x0000002aff007c0c */ /* 0x000fe2000bf45270 */
[----:B------:R-:W-:-:S04]  /*64e0*/  UISETP.NE.AND UP0, UPT, UR6, 0x1, UPT ;  /* 0x000000010600788c */ /* 0x000fc8000bf05270 */
[----:B------:R-:W-:-:S06]  /*64f0*/  USEL UR7, URZ, 0x1, UP0 ;  /* 0x000000013f077887 */ /* 0x000fcc0008000000 */
[----:B------:R-:W-:Y:S02]  /*6500*/  LOP3.LUT R2, R10, UR7, RZ, 0x3c, !PT ;  /* 0x000000070a027c12 */ /* 0x000fe4000f8e3cff */
[----:B------:R-:W-:Y:S05]  /*6510*/  @P2 BRA `(.L_x_2085) ;  /* 0x0000000000342947 */ /* 0x000fea0003800000 */
[----:B------:R-:W-:Y:S05]  /*6520*/  @!P0 BRA `(.L_x_2086) ;  /* 0x0000000000048947 */ /* 0x000fea0003800000 */
[----:B------:R-:W-:Y:S01]  /*6530*/  BPT.TRAP 0x1 ;  /* 0x000000040000795c */ /* 0x000fe20000300000 */
.L_x_2086:
        /* <DEDUP_REMOVED lines=8> */
.L_x_2087:
[----:B-1----:R-:W-:Y:S05]  /*65c0*/  @P1 BRA `(.L_x_2085) ;  /* 0x0000000000081947 */ /* 0x002fea0003800000 */
[----:B------:R-:W1:Y:S02]  /*65d0*/  SYNCS.PHASECHK.TRANS64.TRYWAIT P1, [UR7+0x2d830], R0 ;  /* 0x02d83000ff0075a7 */ /* 0x000e640008020147 */
[----:B-1----:R-:W-:Y:S05]  /*65e0*/  @!P1 BRA `(.L_x_2088) ;  /* 0x0000009c00809947 */ /* 0x002fea0003800000 */
.L_x_2085:
        /* <DEDUP_REMOVED lines=42> */
.L_x_2090:
[----:B------:R-:W-:Y:S01]  /*6890*/  ULEA UR7, UR6, UR40, 0x3 ;  /* 0x0000002806077291 */ /* 0x000fe2000f8e183f */
[----:B------:R-:W-:-:S08]  /*68a0*/  SHF.L.U32 R0, R10, 0x1f, RZ ;  /* 0x0000001f0a007819 */ /* 0x000fd000000006ff */
[----:B------:R0:W1:Y:S01]  /*68b0*/  SYNCS.PHASECHK.TRANS64.TRYWAIT P1, [UR7+0x2d850], R0 ;  /* 0x02d85000ff0075a7 */ /* 0x0000620008020147 */
[----:B------:R-:W-:Y:S05]  /*68c0*/  @!P0 BRA `(.L_x_2091) ;  /* 0x0000000000048947 */ /* 0x000fea0003800000 */
[----:B------:R-:W-:Y:S01]  /*68d0*/  BPT.TRAP 0x1 ;  /* 0x000000040000795c */ /* 0x000fe20000300000 */
.L_x_2091:
[----:B-1----:R-:W-:Y:S05]  /*68e0*/  @P1 BRA `(.L_x_2089) ;  /* 0x0000000000081947 */ /* 0x002fea0003800000 */
[----:B------:R-:W1:Y:S02]  /*68f0*/  SYNCS.PHASECHK.TRANS64.TRYWAIT P1, [UR7+0x2d850], R0 ;  /* 0x02d85000ff0075a7 */ /* 0x000e640008020147 */
[----:B-1----:R-:W-:Y:S05]  /*6900*/  @!P1 BRA `(.L_x_2092) ;  /* 0x0000009800d09947 */ /* 0x002fea0003800000 */
.L_x_2089:
        /* <DEDUP_REMOVED lines=70> */
.L_x_2093:
        /* <DEDUP_REMOVED lines=77> */
[C---:B------:R-:W-:Y:S01]  /*7240*/  FADD.FTZ R7, -R6.reuse, R7 ;  /* 0x0000000706077221 */ /* 0x040fe20000010100 */
[----:B-1----:R-:W-:-:S03]  /*7250*/  FMUL.FTZ R11, R6, R0 ;  /* 0x00000000060b7220 */ /* 0x002fc60000410000 */
[-C--:B------:R-:W-:Y:S01]  /*7260*/  FMUL.FTZ R14, R7, R0.reuse ;  /* 0x00000000070e7220 */ /* 0x080fe20000410000 */
[-C--:B------:R-:W-:Y:S01]  /*7270*/  FFMA.FTZ R29, R29, R0.reuse, -R11 ;  /* 0x000000001d1d7223 */ /* 0x080fe2000001080b */
[C---:B------:R-:W-:Y:S01]  /*7280*/  FADD.FTZ R7, -R5.reuse, R9 ;  /* 0x0000000905077221 */ /* 0x040fe20000010100 */
[-C--:B------:R-:W-:Y:S01]  /*7290*/  FMUL.FTZ R137, R5, R0.reuse ;  /* 0x0000000005897220 */ /* 0x080fe20000410000 */
        /* <DEDUP_REMOVED lines=12> */
[----:B------:R0:W-:Y:S01]  /*7360*/  MUFU.EX2 R14, R29 ;  /* 0x0000001d000e7308 */ /* 0x0001e20000000800 */
        /* <DEDUP_REMOVED lines=9> */
[-C--:B0-----:R-:W-:Y:S01]  /*7400*/  FFMA.FTZ R29, R26, R0.reuse, -R137 ;  /* 0x000000001a1d7223 */ /* 0x081fe20000010889 */
        /* <DEDUP_REMOVED lines=28> */
[--C-:B------:R-:W-:Y:S01]  /*75d0*/  FFMA.FTZ R54, R58, R0, -R137.reuse ;  /* 0x000000003a367223 */ /* 0x100fe20000010889 */
        /* <DEDUP_REMOVED lines=15> */
[-C--:B------:R-:W-:Y:S01]  /*76d0*/  FFMA.FTZ R82, R82, R0.reuse, -R137 ;  /* 0x0000000052527223 */ /* 0x080fe20000010889 */
[----:B------:R-:W2:Y:S01]  /*76e0*/  MUFU.EX2 R85, R85 ;  /* 0x0000005500557308 */ /* 0x000ea20000000800 */
[----:B-1----:R-:W-:Y:S01]  /*76f0*/  FFMA.FTZ R4, R7, R3, R29 ;  /* 0x0000000307047223 */ /* 0x002fe2000001001d */
[-CC-:B------:R-:W-:Y:S01]  /*7700*/  FFMA.FTZ R51, R83, R0.reuse, -R137.reuse ;  /* 0x0000000053337223 */ /* 0x180fe20000010889 */
[----:B------:R-:W-:-:S05]  /*7710*/  FFMA.FTZ R87, R87, R0, -R137 ;  /* 0x0000000057577223 */ /* 0x000fca0000010889 */
        /* <DEDUP_REMOVED lines=19> */
[----:B------:R-:W-:Y:S01]  /*7850*/  MUFU.EX2 R24, R24 ;  /* 0x0000001800187308 */ /* 0x000fe20000000800 */
[----:B0-----:R-:W-:-:S07]  /*7860*/  FADD.FTZ R79, R21, R4 ;  /* 0x00000004154f7221 */ /* 0x001fce0000010000 */
[----:B------:R-:W0:Y:S01]  /*7870*/  MUFU.EX2 R81, R81 ;  /* 0x0000005100517308 */ /* 0x000e220000000800 */
[----:B--2---:R-:W-:-:S07]  /*7880*/  FADD.FTZ R4, R38, R3 ;  /* 0x0000000326047221 */ /* 0x004fce0000010000 */
        /* <DEDUP_REMOVED lines=35> */
[----:B0-----:R-:W-:-:S07]  /*7ac0*/  FFMA.FTZ R46, R86, R0, -R137 ;  /* 0x00000000562e7223 */ /* 0x001fce0000010889 */
        /* <DEDUP_REMOVED lines=8> */
[----:B------:R-:W-:Y:S08]  /*7b50*/  MUFU.EX2 R70, R66 ;  /* 0x0000004200467308 */ /* 0x000ff00000000800 */
        /* <DEDUP_REMOVED lines=14> */
[----:B------:R-:W-:-:S03]  /*7c40*/  FADD.FTZ R4, R70, R3 ;  /* 0x0000000346047221 */ /* 0x000fc60000010000 */
[----:B----4-:R-:W-:Y:S01]  /*7c50*/  FADD.FTZ R28, R56, R47 ;  /* 0x0000002f381c7221 */ /* 0x010fe20000010000 */
[----:B------:R-:W-:Y:S02]  /*7c60*/  FADD.FTZ R4, R71, R4 ;  /* 0x0000000447047221 */ /* 0x000fe40000010000 */
[----:B------:R-:W1:Y:S01]  /*7c70*/  MUFU.EX2 R60, R60 ;  /* 0x0000003c003c7308 */ /* 0x000e620000000800 */
[----:B-----5:R-:W-:-:S07]  /*7c80*/  FADD.FTZ R3, R57, R28 ;  /* 0x0000001c39037221 */ /* 0x020fce0000010000 */
[----:B------:R-:W2:Y:S01]  /*7c90*/  MUFU.EX2 R61, R61 ;  /* 0x0000003d003d7308 */ /* 0x000ea20000000800 */
[----:B0-----:R-:W-:-:S04]  /*7ca0*/  FADD.FTZ R47, R63, R4 ;  /* 0x000000043f2f7221 */ /* 0x001fc80000010000 */
[----:B------:R-:W-:-:S03]  /*7cb0*/  FADD.FTZ R28, R66, R47 ;  /* 0x0000002f421c7221 */ /* 0x000fc60000010000 */
        /* <DEDUP_REMOVED lines=34> */
.L_x_2094:
        /* <DEDUP_REMOVED lines=104> */
[----:B0-----:R-:W-:Y:S01]  /*8560*/  NOP ;  /* 0x0000000000007918 */ /* 0x001fe20000000000 */
[----:B--2---:R-:W-:Y:S05]  /*8570*/  @P1 BRA `(.L_x_2095) ;  /* 0xffffffdc00d41947 */ /* 0x004fea000383ffff */
.L_x_2084:
[----:B------:R-:W-:Y:S06]  /*8580*/  BAR.ARV 0x8, 0x200 ;  /* 0x0208000000007b1d */ /* 0x000fec0000002000 */
[----:B------:R-:W-:Y:S05]  /*8590*/  @!P0 BRA `(.L_x_2096) ;  /* 0x0000000000048947 */ /* 0x000fea0003800000 */
[----:B------:R-:W-:Y:S01]  /*85a0*/  BPT.TRAP 0x1 ;  /* 0x000000040000795c */ /* 0x000fe20000300000 */
.L_x_2096:
[----:B------:R-:W-:Y:S01]  /*85b0*/  ULEA UR4, UR38, UR40, 0x3 ;  /* 0x0000002826047291 */ /* 0x000fe2000f8e183f */
[----:B------:R-:W-:-:S08]  /*85c0*/  SHF.L.U32 R7, R2, 0x1f, RZ ;  /* 0x0000001f02077819 */ /* 0x000fd000000006ff */
[----:B------:R0:W1:Y:S01]  /*85d0*/  SYNCS.PHASECHK.TRANS64.TRYWAIT P1, [UR4+0x2d850], R7 ;  /* 0x02d85007ff0075a7 */ /* 0x0000620008020144 */
[----:B------:R-:W-:Y:S05]  /*85e0*/  @!P0 BRA `(.L_x_2097) ;  /* 0x0000000000048947 */ /* 0x000fea0003800000 */
[----:B------:R-:W-:Y:S01]  /*85f0*/  BPT.TRAP 0x1 ;  /* 0x000000040000795c */ /* 0x000fe20000300000 */
.L_x_2097:
[----:B-1----:R-:W-:Y:S05]  /*8600*/  @P1 BRA `(.L_x_2098) ;  /* 0x0000000000081947 */ /* 0x002fea0003800000 */
[----:B------:R-:W1:Y:S02]  /*8610*/  SYNCS.PHASECHK.TRANS64.TRYWAIT P1, [UR4+0x2d850], R7 ;  /* 0x02d85007ff0075a7 */ /* 0x000e640008020144 */
[----:B-1----:R-:W-:Y:S05]  /*8620*/  @!P1 BRA `(.L_x_2099) ;  /* 0x0000007c00a09947 */ /* 0x002fea0003800000 */
.L_x_2098:
[----:B------:R-:W-:Y:S01]  /*8630*/  UIADD3 UR40, UR40, 0x400, URZ ;  /* 0x0000040028287890 */ /* 0x000fe2000fffe03f */
[----:B------:R-:W-:Y:S01]  /*8640*/  WARPGROUP.ARRIVE ;  /* 0x00000000000079c5 */ /* 0x000fe20000000000 */
[----:B------:R-:W-:Y:S01]  /*8650*/  ULOP3.LUT UR39, UR39, 0x10000, URZ, 0xfc, !UPT ;  /* 0x0001000027277892 */ /* 0x000fe2000f8efc3f */
[----:B01----:R-:W0:Y:S01]  /*8660*/  SHFL.BFLY PT, R7, R4, 0x2, 0x1f ;  /* 0x0c401f0004077f89 */ /* 0x003e2200000e0000 */
[----:B------:R-:W-:Y:S01]  /*8670*/  USHF.R.U32.HI UR40, URZ, 0x4, UR40 ;  /* 0x000000043f287899 */ /* 0x000fe20008011628 */
[----:B------:R-:W-:Y:S01]  /*8680*/  IMAD.MOV.U32 R32, RZ, RZ, -0x800000 ;  /* 0xff800000ff207424 */ /* 0x000fe200078e00ff */
[----:B------:R-:W-:Y:S01]  /*8690*/  UMOV UR9, 0x40000040 ;  /* 0x4000004000097882 */ /* 0x000fe20000000000 */
[----:B------:R-:W-:Y:S01]  /*86a0*/  UMOV UR11, 0x80000020 ;  /* 0x80000020000b7882 */ /* 0x000fe20000000000 */
[----:B------:R-:W-:Y:S01]  /*86b0*/  ULOP3.LUT UR40, UR40, 0x3fff, URZ, 0xc0, !UPT ;  /* 0x00003fff28287892 */ /* 0x000fe2000f8ec03f */
[----:B------:R-:W1:Y:S01]  /*86c0*/  SHFL.BFLY PT, R8, R3, 0x2, 0x1f ;  /* 0x0c401f0003087f89 */ /* 0x000e6200000e0000 */
[----:B------:R-:W-:-:S02]  /*86d0*/  UMOV UR8, UR39 ;  /* 0x0000002700087c82 */ /* 0x000fc40008000000 */
[----:B------:R-:W-:-:S04]  /*86e0*/  ULOP3.LUT UR5, UR40, 0x2000000, URZ, 0xfc, !UPT ;  /* 0x0200000028057892 */ /* 0x000fc8000f8efc3f */
[----:B------:R-:W-:-:S07]  /*86f0*/  UIMAD UR5, UR38, 0x600, UR5 ;  /* 0x00000600260578a4 */ /* 0x000fce000f8e0205 */
[----:B------:R-:W-:Y:S02]  /*8700*/  UMOV UR10, UR5 ;  /* 0x00000005000a7c82 */ /* 0x000fe40008000000 */
[----:B------:R-:W-:Y:S01]  /*8710*/  HGMMA.64x96x16.F32 R88, gdesc[UR8].tnspB, R88, gsb0 ;  /* 0x41600000085879f0 */ /* 0x000fe20008000858 */
[----:B------:R-:W-:Y:S01]  /*8720*/  UIADD3 UR8, UR39, 0x2, URZ ;  /* 0x0000000227087890 */ /* 0x000fe2000fffe03f */
[----:B0-----:R-:W-:Y:S01]  /*8730*/  FADD.FTZ R7, R7, R4 ;  /* 0x0000000407077221 */ /* 0x001fe20000010000 */
[----:B------:R-:W-:Y:S01]  /*8740*/  UIADD3 UR10, UR5, 0x40, URZ ;  /* 0x00000040050a7890 */ /* 0x000fe2000fffe03f */
[----:B------:R-:W-:Y:S01]  /*8750*/  IMAD.MOV.U32 R4, RZ, RZ, RZ ;  /* 0x000000ffff047224 */ /* 0x000fe200078e00ff */
[----:B------:R-:W-:Y:S01]  /*8760*/  UMOV UR9, 0x40000040 ;  /* 0x4000004000097882 */ /* 0x000fe20000000000 */
[----:B------:R-:W-:Y:S01]  /*8770*/  UMOV UR11, 0x80000020 ;  /* 0x80000020000b7882 */ /* 0x000fe20000000000 */
[----:B-1----:R-:W-:Y:S01]  /*8780*/  FADD.FTZ R9, R8, R3 ;  /* 0x0000000308097221 */ /* 0x002fe20000010000 */
[----:B------:R-:W-:Y:S01]  /*8790*/  IMAD.MOV.U32 R3, RZ, RZ, -0x800000 ;  /* 0xff800000ff037424 */ /* 0x000fe200078e00ff */
[----:B------:R-:W0:Y:S04]  /*87a0*/  SHFL.BFLY PT, R8, R7, 0x1, 0x1f ;  /* 0x0c201f0007087f89 */ /* 0x000e2800000e0000 */
[----:B------:R-:W1:Y:S01]  /*87b0*/  SHFL.BFLY PT, R10, R9, 0x1, 0x1f ;  /* 0x0c201f00090a7f89 */ /* 0x000e6200000e0000 */
[----:B0-----:R-:W-:Y:S01]  /*87c0*/  FADD.FTZ R12, R7, R8 ;  /* 0x00000008070c7221 */ /* 0x001fe20000010000 */
[----:B-1----:R-:W-:-:S04]  /*87d0*/  FADD.FTZ R13, R9, R10 ;  /* 0x0000000a090d7221 */ /* 0x002fc80000010000 */
[----:B------:R-:W-:Y:S01]  /*87e0*/  FSETP.NE.FTZ.AND P1, PT, R12, RZ, PT ;  /* 0x000000ff0c00720b */ /* 0x000fe20003f35000 */
[----:B------:R-:W-:Y:S01]  /*87f0*/  IMAD.MOV.U32 R10, RZ, RZ, RZ ;  /* 0x000000ffff0a7224 */ /* 0x000fe200078e00ff */
[----:B------:R-:W-:-:S11]  /*8800*/  FSETP.NE.FTZ.AND P2, PT, R13, RZ, PT ;  /* 0x000000ff0d00720b */ /* 0x000fd60003f55000 */
[----:B------:R-:W0:Y:S01]  /*8810*/  @P1 MUFU.LG2 R8, R12 ;  /* 0x0000000c00081308 */ /* 0x000e220000000c00 */
[C---:B------:R-:W-:Y:S01]  /*8820*/  @P1 FMUL.FTZ R7, R0.reuse, 0.69314718246459960938 ;  /* 0x3f31721800071820 */ /* 0x040fe20000410000 */
        /* <DEDUP_REMOVED lines=56> */
.L_x_2100:
        /* <DEDUP_REMOVED lines=58> */
.L_x_2064:
        /* <DEDUP_REMOVED lines=9> */
[----:B------:R-:W-:Y:S01]  /*8fe0*/  BAR.SYNC.DEFER_BLOCKING 0x1, 0x180 ;  /* 0x0046000000007b1d */ /* 0x000fe20000010000 */
[----:B------:R-:W-:Y:S02]  /*8ff0*/  F2FP.F16.F32.PACK_AB R6, R93, R6 ;  /* 0x000000065d06723e */ /* 0x000fe400000000ff */
[----:B------:R-:W-:-:S02]  /*9000*/  F2FP.F16.F32.PACK_AB R7, R7, R94 ;  /* 0x0000005e0707723e */ /* 0x000fc400000000ff */
[----:B------:R-:W-:Y:S02]  /*9010*/  F2FP.F16.F32.PACK_AB R14, R109, R14 ;  /* 0x0000000e6d0e723e */ /* 0x000fe400000000ff */
[----:B------:R-:W-:Y:S01]  /*9020*/  F2FP.F16.F32.PACK_AB R15, R15, R110 ;  /* 0x0000006e0f0f723e */ /* 0x000fe200000000ff */
[----:B------:R-:W-:Y:S01]  /*9030*/  UMOV UR4, UR40 ;  /* 0x0000002800047c82 */ /* 0x000fe20008000000 */
[----:B-1----:R-:W-:Y:S01]  /*9040*/  UMOV UR5, UR6 ;  /* 0x0000000600057c82 */ /* 0x002fe20008000000 */
[----:B------:R-:W-:Y:S02]  /*9050*/  IMAD.U32 R20, RZ, RZ, UR4 ;  /* 0x00000004ff147e24 */ /* 0x000fe4000f8e00ff */
        /* <DEDUP_REMOVED lines=10> */
[--C-:B------:R-:W-:Y:S01]  /*9100*/  IMAD.X R13, RZ, RZ, R5.reuse, P3 ;  /* 0x000000ffff0d7224 */ /* 0x100fe200018e0605 */
[----:B------:R-:W-:Y:S01]  /*9110*/  IADD3 R41, P0, R4, 0x6020, RZ ;  /* 0x0000602004297810 */ /* 0x000fe20007f1e0ff */
[--C-:B------:R-:W-:Y:S01]  /*9120*/  IMAD.X R9, RZ, RZ, R5.reuse, P2 ;  /* 0x000000ffff097224 */ /* 0x100fe200010e0605 */
[----:B------:R-:W-:Y:S01]  /*9130*/  LOP3.LUT R4, R25, R4, RZ, 0x3c, !PT ;  /* 0x0000000419047212 */ /* 0x000fe200078e3cff */
[--C-:B------:R-:W-:Y:S01]  /*9140*/  IMAD.X R25, RZ, RZ, R5.reuse, P1 ;  /* 0x000000ffff197224 */ /* 0x100fe200008e0605 */
[----:B------:R-:W-:Y:S01]  /*9150*/  LOP3.LUT R8, R33, 0x180, RZ, 0xc0, !PT ;  /* 0x0000018021087812 */ /* 0x000fe200078ec0ff */
[----:B------:R-:W-:Y:S01]  /*9160*/  IMAD.X R27, RZ, RZ, R5, P0 ;  /* 0x000000ffff1b7224 */ /* 0x000fe200000e0605 */
[----:B0-----:R-:W-:-:S02]  /*9170*/  MOV R28, R4 ;  /* 0x00000004001c7202 */ /* 0x001fc40000000f00 */
[----:B------:R-:W-:Y:S02]  /*9180*/  LOP3.LUT R12, R35, 0x180, RZ, 0xc0, !PT ;  /* 0x00000180230c7812 */ /* 0x000fe400078ec0ff */
[----:B------:R-:W-:Y:S02]  /*9190*/  F2FP.F16.F32.PACK_AB R4, R89, R0 ;  /* 0x000000005904723e */ /* 0x000fe400000000ff */
[----:B------:R-:W-:Y:S02]  /*91a0*/  LOP3.LUT R0, R37, 0x180, RZ, 0xc0, !PT ;  /* 0x0000018025007812 */ /* 0x000fe400078ec0ff */
[----:B------:R-:W-:Y:S02]  /*91b0*/  SHF.R.U64 R8, R8, 0x3, RZ ;  /* 0x0000000308087819 */ /* 0x000fe400000012ff */
[----:B------:R-:W-:Y:S02]  /*91c0*/  SHF.R.U64 R12, R12, 0x3, RZ ;  /* 0x000000030c0c7819 */ /* 0x000fe400000012ff */
[----:B------:R-:W-:-:S02]  /*91d0*/  SHF.R.U64 R0, R0, 0x3, RZ ;  /* 0x0000000300007819 */ /* 0x000fc400000012ff */
[----:B------:R-:W-:Y:S02]  /*91e0*/  LOP3.LUT R24, R39, 0x180, RZ, 0xc0, !PT ;  /* 0x0000018027187812 */ /* 0x000fe400078ec0ff */
[----:B------:R-:W-:Y:S02]  /*91f0*/  LOP3.LUT R26, R41, 0x180, RZ, 0xc0, !PT ;  /* 0x00000180291a7812 */ /* 0x000fe400078ec0ff */
[----:B------:R-:W-:Y:S02]  /*9200*/  LOP3.LUT R10, R8, R33, RZ, 0x3c, !PT ;  /* 0x00000021080a7212 */ /* 0x000fe400078e3cff */
[----:B------:R-:W-:Y:S02]  /*9210*/  LOP3.LUT R12, R12, R35, RZ, 0x3c, !PT ;  /* 0x000000230c0c7212 */ /* 0x000fe400078e3cff */
[----:B------:R-:W-:Y:S01]  /*9220*/  LOP3.LUT R8, R0, R37, RZ, 0x3c, !PT ;  /* 0x0000002500087212 */ /* 0x000fe200078e3cff */
[----:B------:R-:W0:Y:S01]  /*9230*/  LDC.64 R34, c[0x0][0xc00] ;  /* 0x00030000ff227b82 */ /* 0x000e220000000a00 */
[----:B------:R-:W-:-:S02]  /*9240*/  SHF.R.U64 R24, R24, 0x3, RZ ;  /* 0x0000000318187819 */ /* 0x000fc400000012ff */
[----:B------:R-:W-:Y:S02]  /*9250*/  SHF.R.U64 R26, R26, 0x3, RZ ;  /* 0x000000031a1a7819 */ /* 0x000fe400000012ff */
[----:B------:R-:W-:Y:S02]  /*9260*/  F2FP.F16.F32.PACK_AB R5, R91, R90 ;  /* 0x0000005a5b05723e */ /* 0x000fe400000000ff */
[----:B------:R-:W-:Y:S02]  /*9270*/  MOV R33, R10 ;  /* 0x0000000a00217202 */ /* 0x000fe40000000f00 */
[----:B------:R-:W-:Y:S01]  /*9280*/  MOV R37, R8 ;  /* 0x0000000800257202 */ /* 0x000fe20000000f00 */
[----:B------:R1:W-:Y:S01]  /*9290*/  STSM.16.M88.4 [R28], R4 ;  /* 0x000000041c007844 */ /* 0x0003e20000000200 */
[----:B------:R-:W-:Y:S01]  /*92a0*/  LOP3.LUT R24, R24, R39, RZ, 0x3c, !PT ;  /* 0x0000002718187212 */ /* 0x000fe200078e3cff */
[----:B------:R-:W-:Y:S01]  /*92b0*/  IMAD.SHL.U32 R39, R141, 0x4, RZ ;  /* 0x000000048d277824 */ /* 0x000fe200078e00ff */
[----:B------:R-:W-:-:S02]  /*92c0*/  LOP3.LUT R26, R26, R41, RZ, 0x3c, !PT ;  /* 0x000000291a1a7212 */ /* 0x000fc400078e3cff */
[----:B------:R-:W-:Y:S02]  /*92d0*/  F2FP.F16.F32.PACK_AB R8, R97, R96 ;  /* 0x000000606108723e */ /* 0x000fe400000000ff */
[----:B------:R-:W-:Y:S02]  /*92e0*/  F2FP.F16.F32.PACK_AB R9, R99, R98 ;  /* 0x000000626309723e */ /* 0x000fe400000000ff */
[----:B------:R-:W-:Y:S02]  /*92f0*/  F2FP.F16.F32.PACK_AB R10, R101, R100 ;  /* 0x00000064650a723e */ /* 0x000fe400000000ff */
[----:B------:R-:W-:Y:S02]  /*9300*/  F2FP.F16.F32.PACK_AB R11, R103, R102 ;  /* 0x00000066670b723e */ /* 0x000fe400000000ff */
[----:B------:R-:W-:Y:S02]  /*9310*/  MOV R0, R12 ;  /* 0x0000000c00007202 */ /* 0x000fe40000000f00 */
[----:B------:R-:W-:Y:S01]  /*9320*/  F2FP.F16.F32.PACK_AB R12, R105, R104 ;  /* 0x00000068690c723e */ /* 0x000fe200000000ff */
[----:B------:R2:W-:Y:S01]  /*9330*/  STSM.16.M88.4 [R33], R8 ;  /* 0x0000000821007844 */ /* 0x0005e20000000200 */
[----:B------:R-:W-:-:S02]  /*9340*/  F2FP.F16.F32.PACK_AB R13, R107, R106 ;  /* 0x0000006a6b0d723e */ /* 0x000fc400000000ff */
[----:B------:R-:W-:Y:S02]  /*9350*/  MOV R36, R24 ;  /* 0x0000001800247202 */ /* 0x000fe40000000f00 */
[----:B-1----:R-:W-:Y:S01]  /*9360*/  MOV R28, R26 ;  /* 0x0000001a001c7202 */ /* 0x002fe20000000f00 */
[----:B------:R1:W-:Y:S01]  /*9370*/  STSM.16.M88.4 [R0], R12 ;  /* 0x0000000c00007844 */ /* 0x0003e20000000200 */
[----:B------:R-:W-:Y:S02]  /*9380*/  F2FP.F16.F32.PACK_AB R4, R113, R112 ;  /* 0x000000707104723e */ /* 0x000fe400000000ff */
[----:B------:R-:W-:Y:S02]  /*9390*/  F2FP.F16.F32.PACK_AB R5, R115, R114 ;  /* 0x000000727305723e */ /* 0x000fe400000000ff */
[----:B------:R-:W-:Y:S02]  /*93a0*/  F2FP.F16.F32.PACK_AB R6, R117, R116 ;  /* 0x000000747506723e */ /* 0x000fe400000000ff */
[----:B------:R-:W-:-:S02]  /*93b0*/  F2FP.F16.F32.PACK_AB R7, R119, R118 ;  /* 0x000000767707723e */ /* 0x000fc400000000ff */
[----:B------:R-:W-:Y:S01]  /*93c0*/  F2FP.F16.F32.PACK_AB R24, R121, R120 ;  /* 0x000000787918723e */ /* 0x000fe200000000ff */
[----:B--2---:R-:W-:Y:S01]  /*93d0*/  IMAD.MOV.U32 R33, RZ, RZ, RZ ;  /* 0x000000ffff217224 */ /* 0x004fe200078e00ff */
[----:B------:R-:W-:Y:S01]  /*93e0*/  F2FP.F16.F32.PACK_AB R25, R123, R122 ;  /* 0x0000007a7b19723e */ /* 0x000fe200000000ff */
[----:B------:R2:W-:Y:S01]  /*93f0*/  STSM.16.M88.4 [R37], R4 ;  /* 0x0000000425007844 */ /* 0x0005e20000000200 */
[----:B------:R-:W-:Y:S02]  /*9400*/  F2FP.F16.F32.PACK_AB R26, R125, R124 ;  /* 0x0000007c7d1a723e */ /* 0x000fe400000000ff */
[----:B------:R-:W-:Y:S01]  /*9410*/  F2FP.F16.F32.PACK_AB R27, R127, R126 ;  /* 0x0000007e7f1b723e */ /* 0x000fe200000000ff */
[----:B-1----:R-:W1:Y:S01]  /*9420*/  LDC R0, c[0x0][0xbe8] ;  /* 0x0002fa00ff007b82 */ /* 0x002e620000000800 */
[----:B------:R-:W-:Y:S02]  /*9430*/  F2FP.F16.F32.PACK_AB R8, R129, R128 ;  /* 0x000000808108723e */ /* 0x000fe400000000ff */
[----:B------:R-:W-:Y:S01]  /*9440*/  F2FP.F16.F32.PACK_AB R9, R131, R130 ;  /* 0x000000828309723e */ /* 0x000fe200000000ff */
[----:B------:R3:W-:Y:S01]  /*9450*/  STSM.16.M88.4 [R36], R24 ;  /* 0x0000001824007844 */ /* 0x0007e20000000200 */
[----:B------:R-:W-:-:S02]  /*9460*/  F2FP.F16.F32.PACK_AB R10, R133, R132 ;  /* 0x00000084850a723e */ /* 0x000fc400000000ff */
[----:B------:R-:W-:Y:S02]  /*9470*/  F2FP.F16.F32.PACK_AB R11, R135, R134 ;  /* 0x00000086870b723e */ /* 0x000fe400000000ff */
[----:B------:R-:W-:Y:S02]  /*9480*/  ISETP.NE.U32.AND P2, PT, RZ, UR4, PT ;  /* 0x00000004ff007c0c */ /* 0x000fe4000bf45070 */
[----:B0-----:R-:W-:Y:S01]  /*9490*/  ISETP.NE.U32.AND P0, PT, R34, RZ, PT ;  /* 0x000000ff2200720c */ /* 0x001fe20003f05070 */
[----:B------:R3:W-:Y:S01]  /*94a0*/  STSM.16.M88.4 [R28], R8 ;  /* 0x000000081c007844 */ /* 0x0007e20000000200 */
[----:B------:R-:W-:Y:S01]  /*94b0*/  BAR.SYNC.DEFER_BLOCKING 0x1, 0x180 ;  /* 0x0046000000007b1d */ /* 0x000fe20000010000 */
[----:B------:R-:W-:Y:S02]  /*94c0*/  ISETP.NE.AND.EX P2, PT, RZ, UR5, PT, P2 ;  /* 0x00000005ff007c0c */ /* 0x000fe4000bf45320 */
[----:B------:R-:W-:Y:S02]  /*94d0*/  ISETP.NE.AND.EX P0, PT, R35, RZ, PT, P0 ;  /* 0x000000ff2300720c */ /* 0x000fe40003f05300 */
[----:B------:R-:W-:-:S02]  /*94e0*/  SHF.L.U64.HI R12, R141, 0x2, R145 ;  /* 0x000000028d0c7819 */ /* 0x000fc40000010291 */
[----:B------:R-:W-:-:S05]  /*94f0*/  IADD3 R34, P1, R39, R34, RZ ;  /* 0x0000002227227210 */ /* 0x000fca0007f3e0ff */
[C---:B------:R-:W-:Y:S02]  /*9500*/  IMAD.X R35, R12.reuse, 0x1, R35, P1 ;  /* 0x000000010c237824 */ /* 0x040fe400008e0623 */
[----:B--2---:R-:W-:Y:S01]  /*9510*/  @P2 IADD3 R4, P3, R39, UR4, RZ ;  /* 0x0000000427042c10 */ /* 0x004fe2000ff7e0ff */
[----:B------:R-:W-:Y:S02]  /*9520*/  ULDC UR4, c[0x0][0xa88] ;  /* 0x0002a20000047ab9 */ /* 0x000fe40000000800 */
[----:B------:R-:W-:Y:S01]  /*9530*/  IMAD.U32 R7, RZ, RZ, UR4 ;  /* 0x00000004ff077e24 */ /* 0x000fe2000f8e00ff */
[----:B------:R-:W-:Y:S01]  /*9540*/  @P2 IADD3.X R5, R12, UR5, RZ, P3, !PT ;  /* 0x000000050c052c10 */ /* 0x000fe20009ffe4ff */
[----:B------:R3:W5:Y:S01]  /*9550*/  @P0 LDG.E R33, desc[UR36][R34.64] ;  /* 0x0000002422210981 */ /* 0x000762000c1e1900 */
[----:B-1----:R-:W-:Y:S01]  /*9560*/  ISETP.NE.AND P1, PT, R0, 0x1, PT ;  /* 0x000000010000780c */ /* 0x002fe20003f25270 */
[----:B------:R-:W-:Y:S02]  /*9570*/  IMAD.IADD R15, R140, 0x1, R136 ;  /* 0x000000018c0f7824 */ /* 0x000fe400078e0288 */
[----:B------:R3:W5:Y:S10]  /*9580*/  @P2 LDG.E R7, desc[UR36][R4.64] ;  /* 0x0000002404072981 */ /* 0x000774000c1e1900 */
[----:B------:R-:W0:Y:S08]  /*9590*/  @P1 LDC R6, c[0x0][0xbec] ;  /* 0x0002fb00ff061b82 */ /* 0x000e300000000800 */
[----:B------:R-:W1:Y:S01]  /*95a0*/  @P1 LDC R13, c[0x0][0xbf0] ;  /* 0x0002fc00ff0d1b82 */ /* 0x000e620000000800 */
[----:B---3--:R-:W-:Y:S05]  /*95b0*/  @P2 BRA `(.L_x_2103) ;  /* 0x0000000000102947 */ /* 0x008fea0003800000 */
[----:B------:R-:W-:Y:S05]  /*95c0*/  @!P0 BRA `(.L_x_2103) ;  /* 0x00000000000c8947 */ /* 0x000fea0003800000 */
[----:B------:R-:W2:Y:S04]  /*95d0*/  LDG.E R4, desc[UR36][R34.64] ;  /* 0x0000002422047981 */ /* 0x000ea8000c1e1900 */
[----:B-----5:R-:W2:Y:S02]  /*95e0*/  LDG.E R7, desc[UR36][R34.64+0x4] ;  /* 0x0000042422077981 */ /* 0x020ea4000c1e1900 */
[----:B--2---:R-:W-:-:S07]  /*95f0*/  IMAD.IADD R7, R7, 0x1, -R4 ;  /* 0x0000000107077824 */ /* 0x004fce00078e0a04 */
.L_x_2103:
[----:B------:R-:W-:Y:S01]  /*9600*/  SHF.R.S32.HI R48, RZ, 0x1f, R143 ;  /* 0x0000001fff307819 */ /* 0x000fe2000001148f */
[----:B0-----:R-:W-:Y:S01]  /*9610*/  @P1 IMAD.HI.U32 R4, R15, R6, RZ ;  /* 0x000000060f041227 */ /* 0x001fe200078e00ff */
[----:B------:R-:W-:Y:S01]  /*9620*/  ULDC.64 UR4, c[0x0][0xb90] ;  /* 0x0002e40000047ab9 */ /* 0x000fe20000000a00 */
[--C-:B-----5:R-:W-:Y:S01]  /*9630*/  SHF.R.S32.HI R35, RZ, 0x1f, R33.reuse ;  /* 0x0000001fff237819 */ /* 0x120fe20000011421 */
[----:B------:R-:W0:Y:S01]  /*9640*/  @P1 LDC R51, c[0x0][0xbec] ;  /* 0x0002fb00ff331b82 */ /* 0x000e220000000800 */
[----:B------:R-:W-:Y:S01]  /*9650*/  IMAD R6, R48, UR4, RZ ;  /* 0x0000000430067c24 */ /* 0x000fe2000f8e02ff */
[----:B------:R-:W-:Y:S01]  /*9660*/  SEL R145, R145, RZ, !P0 ;  /* 0x000000ff91917207 */ /* 0x000fe20004000000 */
[----:B------:R-:W-:Y:S01]  /*9670*/  IMAD.MOV.U32 R34, RZ, RZ, R33 ;  /* 0x000000ffff227224 */ /* 0x000fe200078e0021 */
[----:B------:R-:W-:Y:S01]  /*9680*/  SEL R141, R141, RZ, !P0 ;  /* 0x000000ff8d8d7207 */ /* 0x000fe20004000000 */
[----:B------:R-:W-:Y:S01]  /*9690*/  IMAD.MOV.U32 R9, RZ, RZ, R15 ;  /* 0x000000ffff097224 */ /* 0x000fe200078e000f */
[----:B-1----:R-:W-:Y:S01]  /*96a0*/  @P1 SHF.R.U32.HI R9, RZ, R13, R4 ;  /* 0x0000000dff091219 */ /* 0x002fe20000011604 */
[----:B------:R-:W-:Y:S01]  /*96b0*/  IMAD R11, R148, 0x20, R142 ;  /* 0x00000020940b7824 */ /* 0x000fe200078e028e */
[----:B------:R-:W-:Y:S01]  /*96c0*/  ULDC.64 UR6, c[0x0][0xa80] ;  /* 0x0002a00000067ab9 */ /* 0x000fe20000000a00 */
[----:B------:R-:W-:-:S02]  /*96d0*/  IMAD R13, R143, UR5, R6 ;  /* 0x000000058f0d7c24 */ /* 0x000fc4000f8e0206 */
        /* <DEDUP_REMOVED lines=8> */
[C---:B------:R-:W-:Y:S01]  /*9760*/  IADD3 R15, P2, R20.reuse, 0x1800, RZ ;  /* 0x00001800140f7810 */ /* 0x040fe20007f5e0ff */
[----:B------:R-:W-:Y:S01]  /*9770*/  IMAD R6, R145, UR4, RZ ;  /* 0x0000000491067c24 */ /* 0x000fe2000f8e02ff */
[----:B------:R-:W-:Y:S01]  /*9780*/  IADD3 R37, P4, R20, 0x6000, RZ ;  /* 0x0000600014257810 */ /* 0x000fe20007f9e0ff */
[----:B------:R-:W-:Y:S01]  /*9790*/  IMAD.WIDE.U32 R4, R141, UR4, R4 ;  /* 0x000000048d047c25 */ /* 0x000fe2000f8e0004 */
[----:B------:R-:W-:Y:S02]  /*97a0*/  LOP3.LUT R8, R15, 0x180, RZ, 0xc0, !PT ;  /* 0x000001800f087812 */ /* 0x000fe400078ec0ff */
[----:B------:R-:W-:Y:S01]  /*97b0*/  LOP3.LUT R24, R25, 0x180, RZ, 0xc0, !PT ;  /* 0x0000018019187812 */ /* 0x000fe200078ec0ff */
[----:B------:R-:W-:Y:S01]  /*97c0*/  IMAD R10, R141, UR5, R6 ;  /* 0x000000058d0a7c24 */ /* 0x000fe2000f8e0206 */
[----:B------:R-:W-:Y:S01]  /*97d0*/  SHF.R.S32.HI R6, RZ, 0x1f, R11 ;  /* 0x0000001fff067819 */ /* 0x000fe2000001140b */
[----:B------:R-:W-:Y:S01]  /*97e0*/  ULDC.64 UR4, c[0x0][0xb88] ;  /* 0x0002e20000047ab9 */ /* 0x000fe20000000a00 */
[----:B------:R-:W-:Y:S01]  /*97f0*/  IADD3 R4, P0, R9, R4, RZ ;  /* 0x0000000409047210 */ /* 0x000fe20007f1e0ff */
[----:B------:R-:W-:Y:S01]  /*9800*/  IMAD.IADD R14, R152, 0x1, R136 ;  /* 0x00000001980e7824 */ /* 0x000fe200078e0288 */
[----:B------:R-:W-:Y:S01]  /*9810*/  SHF.R.U64 R8, R8, 0x3, RZ ;  /* 0x0000000308087819 */ /* 0x000fe200000012ff */
[----:B------:R-:W-:Y:S01]  /*9820*/  IMAD R12, R6, UR4, RZ ;  /* 0x00000004060c7c24 */ /* 0x000fe2000f8e02ff */
[----:B------:R-:W-:Y:S01]  /*9830*/  IADD3.X R5, R13, R5, R10, P0, !PT ;  /* 0x000000050d057210 */ /* 0x000fe200007fe40a */
[----:B------:R-:W-:Y:S01]  /*9840*/  IMAD R49, R7, R0, RZ ;  /* 0x0000000007317224 */ /* 0x000fe200078e02ff */
[----:B------:R-:W-:Y:S01]  /*9850*/  LOP3.LUT R6, R8, R15, RZ, 0x3c, !PT ;  /* 0x0000000f08067212 */ /* 0x000fe200078e3cff */
[C---:B------:R-:W-:Y:S01]  /*9860*/  IMAD R9, R11.reuse, UR5, R12 ;  /* 0x000000050b097c24 */ /* 0x040fe2000f8e020c */
[----:B------:R-:W-:Y:S01]  /*9870*/  IADD3 R13, P5, R20, 0x4800, RZ ;  /* 0x00004800140d7810 */ /* 0x000fe20007fbe0ff */
[----:B------:R-:W-:Y:S01]  /*9880*/  IMAD.WIDE.U32 R4, R11, UR4, R4 ;  /* 0x000000040b047c25 */ /* 0x000fe2000f8e0004 */
[----:B------:R-:W-:Y:S01]  /*9890*/  ULDC.64 UR4, c[0x0][0xb50] ;  /* 0x0002d40000047ab9 */ /* 0x000fe20000000a00 */
[----:B------:R-:W-:-:S02]  /*98a0*/  LOP3.LUT R36, R37, 0x180, RZ, 0xc0, !PT ;  /* 0x0000018025247812 */ /* 0x000fc400078ec0ff */
[----:B------:R-:W-:Y:S01]  /*98b0*/  IMAD.IADD R5, R5, 0x1, R9 ;  /* 0x0000000105057824 */ /* 0x000fe200078e0209 */
[----:B------:R-:W-:Y:S01]  /*98c0*/  LEA R8, P0, R4, UR4, 0x2 ;  /* 0x0000000404087c11 */ /* 0x000fe2000f8010ff */
[----:B------:R-:W-:Y:S01]  /*98d0*/  IMAD.X R7, RZ, RZ, R21, P2 ;  /* 0x000000ffff077224 */ /* 0x000fe200010e0615 */
[----:B------:R-:W-:Y:S02]  /*98e0*/  LOP3.LUT R9, R20, 0x180, RZ, 0xc0, !PT ;  /* 0x0000018014097812 */ /* 0x000fe400078ec0ff */
[----:B------:R-:W-:Y:S01]  /*98f0*/  LEA.HI.X R10, R4, UR5, R5, 0x2, P0 ;  /* 0x00000005040a7c11 */ /* 0x000fe200080f1405 */
[----:B------:R-:W-:Y:S01]  /*9900*/  SHFL.IDX PT, R44, R8, RZ, 0x1c1f ;  /* 0x001c1fff082c7589 */ /* 0x000fe200000e0000 */
[----:B------:R-:W-:Y:S01]  /*9910*/  LOP3.LUT P0, RZ, R150, 0x3, RZ, 0xc0, !PT ;  /* 0x0000000396ff7812 */ /* 0x000fe2000780c0ff */
[C---:B------:R-:W-:Y:S01]  /*9920*/  VIADD R4, R14.reuse, 0x8 ;  /* 0x000000080e047836 */ /* 0x040fe20000000000 */
[----:B------:R-:W-:Y:S01]  /*9930*/  ULDC.64 UR4, c[0x0][0xaa0] ;  /* 0x0002a80000047ab9 */ /* 0x000fe20000000a00 */
[----:B------:R-:W1:Y:S01]  /*9940*/  SHFL.IDX PT, R45, R10, RZ, 0x1c1f ;  /* 0x001c1fff0a2d7589 */ /* 0x000e6200000e0000 */
[----:B------:R-:W-:-:S02]  /*9950*/  ISETP.GE.OR P2, PT, R14, R49, P0 ;  /* 0x000000310e00720c */ /* 0x000fc40000746670 */
[----:B------:R-:W-:Y:S01]  /*9960*/  ISETP.GE.OR P0, PT, R4, R49, P0 ;  /* 0x000000310400720c */ /* 0x000fe20000706670 */
[----:B------:R-:W-:Y:S01]  /*9970*/  SHFL.IDX PT, R46, R8, 0x1, 0x1c1f ;  /* 0x003c1f00082e7f89 */ /* 0x000fe200000e0000 */
[----:B------:R-:W-:Y:S02]  /*9980*/  LOP3.LUT R12, R13, 0x180, RZ, 0xc0, !PT ;  /* 0x000001800d0c7812 */ /* 0x000fe400078ec0ff */
[----:B------:R-:W-:Y:S01]  /*9990*/  SHF.R.U64 R9, R9, 0x3, RZ ;  /* 0x0000000309097819 */ /* 0x000fe200000012ff */
[----:B------:R-:W2:Y:S01]  /*99a0*/  SHFL.IDX PT, R47, R10, 0x1, 0x1c1f ;  /* 0x003c1f000a2f7f89 */ /* 0x000ea200000e0000 */
[----:B------:R-:W-:Y:S01]  /*99b0*/  IMAD R28, R35, UR4, RZ ;  /* 0x00000004231c7c24 */ /* 0x000fe2000f8e02ff */
[----:B------:R-:W-:Y:S02]  /*99c0*/  IADD3 R5, P3, R20, 0x7800, RZ ;  /* 0x0000780014057810 */ /* 0x000fe40007f7e0ff */
[----:B------:R-:W-:Y:S01]  /*99d0*/  SHF.R.U64 R24, R24, 0x3, RZ ;  /* 0x0000000318187819 */ /* 0x000fe200000012ff */
[----:B------:R-:W-:Y:S01]  /*99e0*/  IMAD R35, R33, UR5, R28 ;  /* 0x0000000521237c24 */ /* 0x000fe2000f8e021c */
[----:B------:R-:W-:Y:S01]  /*99f0*/  SHF.R.U64 R12, R12, 0x3, RZ ;  /* 0x000000030c0c7819 */ /* 0x000fe200000012ff */
[----:B------:R-:W-:Y:S01]  /*9a00*/  IMAD.X R41, RZ, RZ, R21, P3 ;  /* 0x000000ffff297224 */ /* 0x000fe200018e0615 */
[----:B------:R-:W-:-:S02]  /*9a10*/  SHF.R.U64 R36, R36, 0x3, RZ ;  /* 0x0000000324247819 */ /* 0x000fc400000012ff */
[----:B------:R-:W-:Y:S02]  /*9a20*/  LOP3.LUT R20, R9, R20, RZ, 0x3c, !PT ;  /* 0x0000001409147212 */ /* 0x000fe400078e3cff */
[----:B------:R-:W-:Y:S01]  /*9a30*/  LOP3.LUT R24, R24, R25, RZ, 0x3c, !PT ;  /* 0x0000001918187212 */ /* 0x000fe200078e3cff */
[--C-:B------:R-:W-:Y:S01]  /*9a40*/  IMAD.X R25, RZ, RZ, R21.reuse, P6 ;  /* 0x000000ffff197224 */ /* 0x100fe200030e0615 */
[----:B------:R-:W-:Y:S01]  /*9a50*/  LOP3.LUT R12, R12, R13, RZ, 0x3c, !PT ;  /* 0x0000000d0c0c7212 */ /* 0x000fe200078e3cff */
[--C-:B------:R-:W-:Y:S01]  /*9a60*/  IMAD.X R13, RZ, RZ, R21.reuse, P5 ;  /* 0x000000ffff0d7224 */ /* 0x100fe200028e0615 */
[----:B-1----:R1:W-:Y:S01]  /*9a70*/  @!P2 ST.E desc[UR36][R44.64], R3 ;  /* 0x000000032c00a985 */ /* 0x0023e2000c101924 */
[----:B------:R-:W-:Y:S01]  /*9a80*/  LOP3.LUT R36, R36, R37, RZ, 0x3c, !PT ;  /* 0x0000002524247212 */ /* 0x000fe200078e3cff */
[----:B------:R-:W-:Y:S01]  /*9a90*/  IMAD.X R37, RZ, RZ, R21, P4 ;  /* 0x000000ffff257224 */ /* 0x000fe200020e0615 */
[----:B------:R-:W-:-:S04]  /*9aa0*/  LOP3.LUT R4, R5, 0x180, RZ, 0xc0, !PT ;  /* 0x0000018005047812 */ /* 0x000fc800078ec0ff */
[----:B------:R-:W-:Y:S01]  /*9ab0*/  SHF.R.U64 R4, R4, 0x3, RZ ;  /* 0x0000000304047819 */ /* 0x000fe200000012ff */
[----:B--2---:R2:W-:Y:S03]  /*9ac0*/  @!P0 ST.E desc[UR36][R46.64], R32 ;  /* 0x000000202e008985 */ /* 0x0045e6000c101924 */
[----:B------:R-:W-:Y:S01]  /*9ad0*/  LOP3.LUT R40, R4, R5, RZ, 0x3c, !PT ;  /* 0x0000000504287212 */ /* 0x000fe200078e3cff */
[----:B-1----:R-:W1:Y:S01]  /*9ae0*/  @P1 LDC R45, c[0x0][0xbf0] ;  /* 0x0002fc00ff2d1b82 */ /* 0x002e620000000800 */
[----:B------:R-:W-:Y:S01]  /*9af0*/  IMAD R3, R147, 0x60, R148 ;  /* 0x0000006093037824 */ /* 0x000fe200078e0294 */
[----:B------:R3:W5:Y:S01]  /*9b00*/  LD.E.128 R8, desc[UR36][R20.64] ;  /* 0x0000002414087980 */ /* 0x000762000c101d00 */
[----:B--2---:R-:W-:Y:S01]  /*9b10*/  IMAD.WIDE.U32 R32, R33, UR4, RZ ;  /* 0x0000000421207c25 */ /* 0x004fe2000f8e00ff */
[----:B------:R-:W-:Y:S02]  /*9b20*/  ULDC.64 UR4, c[0x0][0xae8] ;  /* 0x0002ba0000047ab9 */ /* 0x000fe40000000a00 */
[----:B------:R-:W5:Y:S01]  /*9b30*/  LD.E.128 R4, desc[UR36][R6.64] ;  /* 0x0000002406047980 */ /* 0x000f62000c101d00 */
[----:B---3--:R-:W-:-:S02]  /*9b40*/  IMAD.IADD R21, R33, 0x1, R35 ;  /* 0x0000000121157824 */ /* 0x008fc400078e0223 */
[----:B------:R-:W-:Y:S01]  /*9b50*/  IMAD R28, R48, UR4, RZ ;  /* 0x00000004301c7c24 */ /* 0x000fe2000f8e02ff */
[----:B------:R-:W5:Y:S01]  /*9b60*/  LD.E.128 R24, desc[UR36][R24.64] ;  /* 0x0000002418187980 */ /* 0x000f62000c101d00 */
[----:B------:R-:W-:Y:S02]  /*9b70*/  IMAD.MOV.U32 R20, RZ, RZ, R32 ;  /* 0x000000ffff147224 */ /* 0x000fe400078e0020 */
[----:B------:R-:W-:Y:S01]  /*9b80*/  IMAD.IADD R34, R136, 0x1, R3 ;  /* 0x0000000188227824 */ /* 0x000fe200078e0203 */
[----:B------:R-:W5:Y:S01]  /*9b90*/  LD.E.128 R12, desc[UR36][R12.64] ;  /* 0x000000240c0c7980 */ /* 0x000f62000c101d00 */
[C---:B------:R-:W-:Y:S02]  /*9ba0*/  IMAD R3, R143.reuse, UR5, R28 ;  /* 0x000000058f037c24 */ /* 0x040fe4000f8e021c */
[----:B------:R-:W-:Y:S01]  /*9bb0*/  IMAD.WIDE.U32 R20, R143, UR4, R20 ;  /* 0x000000048f147c25 */ /* 0x000fe2000f8e0014 */
[----:B------:R-:W-:Y:S01]  /*9bc0*/  ULDC.64 UR4, c[0x0][0xaf0] ;  /* 0x0002bc0000047ab9 */ /* 0x000fe20000000a00 */
[----:B------:R-:W5:Y:S02]  /*9bd0*/  LD.E.128 R36, desc[UR36][R36.64] ;  /* 0x0000002424247980 */ /* 0x000f64000c101d00 */
[----:B0-----:R-:W-:-:S02]  /*9be0*/  @P1 IMAD.HI.U32 R28, R34, R51, RZ ;  /* 0x00000033221c1227 */ /* 0x001fc400078e00ff */
[----:B------:R-:W5:Y:S01]  /*9bf0*/  LD.E.128 R40, desc[UR36][R40.64] ;  /* 0x0000002428287980 */ /* 0x000f62000c101d00 */
[----:B------:R-:W-:Y:S01]  /*9c00*/  BSSY B1, `(.L_x_2104) ;  /* 0x0000032000017945 */ /* 0x000fe20003800000 */
[----:B------:R-:W-:Y:S02]  /*9c10*/  IMAD.IADD R21, R21, 0x1, R3 ;  /* 0x0000000115157824 */ /* 0x000fe400078e0203 */
[----:B------:R-:W-:Y:S01]  /*9c20*/  IMAD.MOV.U32 R3, RZ, RZ, R34 ;  /* 0x000000ffff037224 */ /* 0x000fe200078e0022 */
[----:B-1----:R-:W-:Y:S01]  /*9c30*/  @P1 SHF.R.U32.HI R3, RZ, R45, R28 ;  /* 0x0000002dff031219 */ /* 0x002fe2000001161c */
        /* <DEDUP_REMOVED lines=18> */
[----:B------:R-:W-:Y:S02]  /*9d60*/  ULDC.64 UR4, c[0x0][0xad8] ;  /* 0x0002b60000047ab9 */ /* 0x000fe40000000a00 */
[----:B------:R-:W-:Y:S02]  /*9d70*/  IMAD R0, R0, UR4, RZ ;  /* 0x0000000400007c24 */ /* 0x000fe4000f8e02ff */
[----:B------:R-:W-:Y:S02]  /*9d80*/  IMAD.IADD R21, R21, 0x1, R35 ;  /* 0x0000000115157824 */ /* 0x000fe400078e0223 */
[C---:B------:R-:W-:Y:S02]  /*9d90*/  IMAD R3, R33.reuse, UR5, R0 ;  /* 0x0000000521037c24 */ /* 0x040fe4000f8e0200 */
[----:B------:R-:W-:Y:S02]  /*9da0*/  IMAD.IADD R0, R148, 0x1, R136 ;  /* 0x0000000194007824 */ /* 0x000fe400078e0288 */
[----:B------:R-:W-:Y:S01]  /*9db0*/  IMAD.WIDE.U32 R20, R33, UR4, R20 ;  /* 0x0000000421147c25 */ /* 0x000fe2000f8e0014 */
[----:B------:R-:W-:-:S02]  /*9dc0*/  UIADD3 UR4, UR40, 0x2d820, URZ ;  /* 0x0002d82028047890 */ /* 0x000fc4000fffe03f */
[----:B------:R-:W-:Y:S01]  /*9dd0*/  ISETP.GE.AND P0, PT, R0, R49, PT ;  /* 0x000000310000720c */ /* 0x000fe20003f06270 */
[----:B------:R-:W-:Y:S01]  /*9de0*/  IMAD.IADD R3, R21, 0x1, R3 ;  /* 0x0000000115037824 */ /* 0x000fe200078e0203 */
[----:B------:R-:W-:Y:S01]  /*9df0*/  LEA R28, P1, R20, UR6, 0x1 ;  /* 0x00000006141c7c11 */ /* 0x000fe2000f8208ff */
[----:B------:R-:W-:-:S03]  /*9e00*/  UPRMT UR4, URZ, 0x654, UR4 ;  /* 0x000006543f047896 */ /* 0x000fc60008000004 */
[----:B------:R-:W-:Y:S01]  /*9e10*/  LEA.HI.X R3, R20, UR7, R3, 0x1, P1 ;  /* 0x0000000714037c11 */ /* 0x000fe200088f0c03 */
[----:B0-----:R0:W1:Y:S04]  /*9e20*/  SHFL.IDX PT, R32, R28, RZ, 0x1c1f ;  /* 0x001c1fff1c207589 */ /* 0x00106800000e0000 */
        /* <DEDUP_REMOVED lines=15> */
.L_x_2105:
[----:B------:R-:W-:Y:S05]  /*9f20*/  BSYNC B1 ;  /* 0x0000000000017941 */ /* 0x000fea0003800000 */
.L_x_2104:
        /* <DEDUP_REMOVED lines=19> */
.L_x_2102:
        /* <DEDUP_REMOVED lines=12> */
[----:B------:R-:W-:-:S05]  /*a120*/  IMAD.U32 R0, RZ, RZ, UR4 ;  /* 0x00000004ff007e24 */ /* 0x000fca000f8e00ff */
        /* <DEDUP_REMOVED lines=11> */
.L_x_2107:
        /* <DEDUP_REMOVED lines=8> */
[----:B---3--:R-:W-:Y:S01]  /*a260*/  IMAD R4, R0, R14, RZ ;  /* 0x0000000e00047224 */ /* 0x008fe200078e02ff */
[----:B--2---:R-:W-:-:S04]  /*a270*/  IADD3 R11, R136, -0x80, R5 ;  /* 0xffffff80880b7810 */ /* 0x004fc80007ffe005 */
        /* <DEDUP_REMOVED lines=19> */
[----:B------:R-:W-:Y:S02]  /*a3b0*/  IMAD.MOV R9, RZ, RZ, -R7 ;  /* 0x000000ffff097224 */ /* 0x000fe400078e0a07 */
[----:B------:R-:W-:Y:S01]  /*a3c0*/  IMAD R8, R141, UR5, R6 ;  /* 0x000000058d087c24 */ /* 0x000fe2000f8e0206 */
[----:B------:R-:W-:Y:S01]  /*a3d0*/  ULDC.64 UR4, c[0x0][0xb88] ;  /* 0x0002e20000047ab9 */ /* 0x000fe20000000a00 */
        /* <DEDUP_REMOVED lines=13> */
.L_x_2109:
[----:B------:R-:W-:Y:S05]  /*a4b0*/  BSYNC B1 ;  /* 0x0000000000017941 */ /* 0x000fea0003800000 */
.L_x_2108:
[----:B------:R-:W3:Y:S01]  /*a4c0*/  @P2 LDC R9, c[0x0][0xbf0] ;  /* 0x0002fc00ff092b82 */ /* 0x000ee20000000800 */
[----:B------:R-:W-:Y:S01]  /*a4d0*/  ULDC.64 UR4, c[0x0][0xaa0] ;  /* 0x0002a80000047ab9 */ /* 0x000fe20000000a00 */
[----:B------:R-:W-:Y:S01]  /*a4e0*/  BSSY B1, `(.L_x_2110) ;  /* 0x0000037000017945 */ /* 0x000fe20003800000 */
[----:B------:R-:W-:-:S04]  /*a4f0*/  IMAD R4, R10, UR4, RZ ;  /* 0x000000040a047c24 */ /* 0x000fc8000f8e02ff */
[C---:B--2---:R-:W-:Y:S02]  /*a500*/  IMAD R7, R3.reuse, UR5, R4 ;  /* 0x0000000503077c24 */ /* 0x044fe4000f8e0204 */
[----:B------:R-:W-:Y:S01]  /*a510*/  IMAD.WIDE.U32 R4, R3, UR4, RZ ;  /* 0x0000000403047c25 */ /* 0x000fe2000f8e00ff */
[----:B------:R-:W-:-:S03]  /*a520*/  ULDC.64 UR4, c[0x0][0xae8] ;  /* 0x0002ba0000047ab9 */ /* 0x000fc60000000a00 */
[----:B------:R-:W-:Y:S02]  /*a530*/  IMAD R3, R147, 0x60, R148 ;  /* 0x0000006093037824 */ /* 0x000fe400078e0294 */
[----:B------:R-:W-:Y:S02]  /*a540*/  IMAD R6, R12, UR4, RZ ;  /* 0x000000040c067c24 */ /* 0x000fe4000f8e02ff */
[----:B------:R-:W-:Y:S02]  /*a550*/  IMAD.IADD R11, R136, 0x1, R3 ;  /* 0x00000001880b7824 */ /* 0x000fe400078e0203 */
[----:B------:R-:W-:Y:S02]  /*a560*/  IMAD.IADD R5, R5, 0x1, R7 ;  /* 0x0000000105057824 */ /* 0x000fe400078e0207 */
[----:B------:R-:W-:Y:S02]  /*a570*/  IMAD R7, R143, UR5, R6 ;  /* 0x000000058f077c24 */ /* 0x000fe4000f8e0206 */
[----:B-1----:R-:W-:-:S04]  /*a580*/  @P2 IMAD.HI.U32 R6, R11, R20, RZ ;  /* 0x000000140b062227 */ /* 0x002fc800078e00ff */
        /* <DEDUP_REMOVED lines=21> */
[----:B------:R-:W-:Y:S02]  /*a6e0*/  IMAD.IADD R0, R148, 0x1, R136 ;  /* 0x0000000194007824 */ /* 0x000fe400078e0288 */
        /* <DEDUP_REMOVED lines=15> */
[----:B------:R-:W-:Y:S02]  /*a7e0*/  @!P4 LEA R12, P1, R146, R4, 0x1 ;  /* 0x00000004920cc211 */ /* 0x000fe400078208ff */
[----:B---3--:R-:W-:Y:S01]  /*a7f0*/  @!P2 IMAD.WIDE R8, R142, 0x2, R4 ;  /* 0x000000028e08a825 */ /* 0x008fe200078e0204 */
[-C--:B------:R-:W-:Y:S02]  /*a800*/  @!P3 LEA.HI.X R11, R144, R5.reuse, R156, 0x1, P0 ;  /* 0x00000005900bb211 */ /* 0x080fe400000f0c9c */
[----:B------:R-:W-:Y:S02]  /*a810*/  @!P4 LEA.HI.X R13, R146, R5, R155, 0x1, P1 ;  /* 0x00000005920dc211 */ /* 0x000fe400008f0c9b */
[----:B------:R4:W-:Y:S04]  /*a820*/  @!P2 ST.E.128 desc[UR36][R8.64], RZ ;  /* 0x000000ff0800a985 */ /* 0x0009e8000c101d24 */
[----:B------:R4:W-:Y:S04]  /*a830*/  @!P3 ST.E.128 desc[UR36][R10.64], RZ ;  /* 0x000000ff0a00b985 */ /* 0x0009e8000c101d24 */
[----:B------:R4:W-:Y:S02]  /*a840*/  @!P4 ST.E.128 desc[UR36][R12.64], RZ ;  /* 0x000000ff0c00c985 */ /* 0x0009e4000c101d24 */
.L_x_2111:
[----:B------:R-:W-:Y:S05]  /*a850*/  BSYNC B1 ;  /* 0x0000000000017941 */ /* 0x000fea0003800000 */
.L_x_2110:
        /* <DEDUP_REMOVED lines=10> */
[----:B------:R-:W-:Y:S02]  /*a900*/  @!P4 LEA R10, P1, R146, R4, 0x1 ;  /* 0x00000004920ac211 */ /* 0x000fe400078208ff */
[----:B01----:R-:W-:Y:S01]  /*a910*/  @!P2 IMAD.WIDE R6, R142, 0x2, R4 ;  /* 0x000000028e06a825 */ /* 0x003fe200078e0204 */
[-C--:B------:R-:W-:Y:S02]  /*a920*/  @!P3 LEA.HI.X R9, R144, R5.reuse, R156, 0x1, P0 ;  /* 0x000000059009b211 */ /* 0x080fe400000f0c9c */
[----:B------:R-:W-:Y:S02]  /*a930*/  @!P4 LEA.HI.X R11, R146, R5, R155, 0x1, P1 ;  /* 0x00000005920bc211 */ /* 0x000fe400008f0c9b */
[----:B------:R3:W-:Y:S04]  /*a940*/  @!P2 ST.E.128 desc[UR36][R6.64], RZ ;  /* 0x000000ff0600a985 */ /* 0x0007e8000c101d24 */
[----:B------:R3:W-:Y:S04]  /*a950*/  @!P3 ST.E.128 desc[UR36][R8.64], RZ ;  /* 0x000000ff0800b985 */ /* 0x0007e8000c101d24 */
[----:B------:R3:W-:Y:S02]  /*a960*/  @!P4 ST.E.128 desc[UR36][R10.64], RZ ;  /* 0x000000ff0a00c985 */ /* 0x0007e4000c101d24 */
.L_x_2106:
[----:B------:R-:W-:Y:S05]  /*a970*/  BSYNC B0 ;  /* 0x0000000000007941 */ /* 0x000fea0003800000 */
.L_x_2101:
[----:B------:R-:W-:Y:S02]  /*a980*/  ULDC UR4, c[0x0][0xc3c] ;  /* 0x00030f0000047ab9 */ /* 0x000fe40000000800 */
[----:B0-----:R-:W-:-:S13]  /*a990*/  ISETP.GE.AND P0, PT, R31, UR4, PT ;  /* 0x000000041f007c0c */ /* 0x001fda000bf06270 */
[----:B------:R-:W-:Y:S05]  /*a9a0*/  @!P0 BRA `(.L_x_2112) ;  /* 0xffffff64002c8947 */ /* 0x000fea000383ffff */
[----:B------:R-:W-:Y:S05]  /*a9b0*/  EXIT ;  /* 0x000000000000794d */ /* 0x000fea0003800000 */
.L_x_2059:
        /* <DEDUP_REMOVED lines=16> */
.L_x_2113:
        /* <DEDUP_REMOVED lines=40> */
.L_x_2119:
        /* <DEDUP_REMOVED lines=12> */
.L_x_2118:
[----:B------:R-:W-:Y:S05]  /*ae00*/  BSYNC B0 ;  /* 0x0000000000007941 */ /* 0x000fea0003800000 */
.L_x_2117:
        /* <DEDUP_REMOVED lines=20> */
.L_x_2115:
        /* <DEDUP_REMOVED lines=21> */
.L_x_2120:
        /* <DEDUP_REMOVED lines=58> */
.L_x_2116:
[----:B------:R-:W-:Y:S01]  /*b440*/  ULDC UR4, c[0x0][0xc3c] ;  /* 0x00030f0000047ab9 */ /* 0x000fe20000000800 */
[----:B------:R-:W-:Y:S02]  /*b450*/  IMAD.MOV.U32 R17, RZ, RZ, RZ ;  /* 0x000000ffff117224 */ /* 0x000fe400078e00ff */
[----:B------:R-:W-:Y:S02]  /*b460*/  IMAD.U32 R16, RZ, RZ, UR6 ;  /* 0x00000006ff107e24 */ /* 0x000fe4000f8e00ff */
[----:B------:R-:W-:Y:S02]  /*b470*/  IMAD.MOV.U32 R18, RZ, RZ, RZ ;  /* 0x000000ffff127224 */ /* 0x000fe400078e00ff */
[----:B------:R-:W-:-:S07]  /*b480*/  IMAD.U32 R19, RZ, RZ, UR4 ;  /* 0x00000004ff137e24 */ /* 0x000fce000f8e00ff */
.L_x_2121:
[----:B------:R-:W-:-:S13]  /*b490*/  ISETP.NE.AND P0, PT, R5, RZ, PT ;  /* 0x000000ff0500720c */ /* 0x000fda0003f05270 */
[----:B------:R-:W0:Y:S01]  /*b4a0*/  @!P0 S2R R3, SR_CgaCtaId ;  /* 0x0000000000038919 */ /* 0x000e220000008800 */
[----:B------:R-:W-:-:S04]  /*b4b0*/  @!P0 MOV R0, 0x400 ;  /* 0x0000040000008802 */ /* 0x000fc80000000f00 */
[----:B0-----:R-:W-:-:S05]  /*b4c0*/  @!P0 LEA R0, R3, R0, 0x18 ;  /* 0x0000000003008211 */ /* 0x001fca00078ec0ff */
[----:B------:R1:W-:Y:S01]  /*b4d0*/  @!P0 STS.128 [R0+0x2d8d0], R16 ;  /* 0x02d8d01000008388 */ /* 0x0003e20000000c00 */
[----:B------:R-:W-:Y:S06]  /*b4e0*/  BAR.ARV 0x5, 0x200 ;  /* 0x0148000000007b1d */ /* 0x000fec0000002000 */
.L_x_2114:
[----:B------:R2:W-:Y:S01]  /*b4f0*/  STL [R1+0x34], RZ ;  /* 0x000034ff01007387 */ /* 0x0005e20000100800 */
[----:B------:R-:W-:Y:S01]  /*b500*/  ULDC UR4, c[0x0][0xc3c] ;  /* 0x00030f0000047ab9 */ /* 0x000fe20000000800 */
[----:B------:R-:W-:Y:S01]  /*b510*/  IMAD.MOV.U32 R29, RZ, RZ, 0x1 ;  /* 0x00000001ff1d7424 */ /* 0x000fe200078e00ff */
[----:B0-----:R-:W-:Y:S01]  /*b520*/  ISETP.GE.AND P0, PT, R19, UR4, PT ;  /* 0x0000000413007c0c */ /* 0x001fe2000bf06270 */
[----:B------:R-:W-:-:S12]  /*b530*/  IMAD.MOV.U32 R26, RZ, RZ, RZ ;  /* 0x000000ffff1a7224 */ /* 0x000fd800078e00ff */
[----:B--2---:R-:W-:Y:S05]  /*b540*/  @P0 BRA `(.L_x_2122) ;  /* 0x0000004800640947 */ /* 0x004fea0003800000 */
[----:B------:R-:W2:Y:S01]  /*b550*/  LDL R6, [R1+0x1c] ;  /* 0x00001c0001067983 */ /* 0x000ea20000100800 */
[----:B------:R-:W1:Y:S01]  /*b560*/  S2R R3, SR_TID.X ;  /* 0x0000000000037919 */ /* 0x000e620000002100 */
[----:B------:R-:W0:Y:S01]  /*b570*/  S2UR UR5, SR_CgaCtaId ;  /* 0x00000000000579c3 */ /* 0x000e220000008800 */
[----:B------:R-:W-:Y:S01]  /*b580*/  UMOV UR4, 0x400 ;  /* 0x0000040000047882 */ /* 0x000fe20000000000 */
[C---:B-1----:R-:W-:Y:S01]  /*b590*/  IMAD.SHL.U32 R0, R3.reuse, 0x8, RZ ;  /* 0x0000000803007824 */ /* 0x042fe200078e00ff */
[C---:B------:R-:W-:Y:S01]  /*b5a0*/  LOP3.LUT R5, R3.reuse, 0x7f, RZ, 0xc0, !PT ;  /* 0x0000007f03057812 */ /* 0x040fe200078ec0ff */
[----:B------:R-:W-:-:S03]  /*b5b0*/  IMAD.SHL.U32 R4, R3, 0x20, RZ ;  /* 0x0000002003047824 */ /* 0x000fc600078e00ff */
[----:B------:R-:W-:Y:S01]  /*b5c0*/  LOP3.LUT R2, R0, 0xd8, RZ, 0xc0, !PT ;  /* 0x000000d800027812 */ /* 0x000fe200078ec0ff */
[----:B0-----:R-:W-:-:S03]  /*b5d0*/  ULEA UR4, UR5, UR4, 0x18 ;  /* 0x0000000405047291 */ /* 0x001fc6000f8ec03f */
[----:B------:R-:W-:Y:S02]  /*b5e0*/  LOP3.LUT R3, R2, 0x18, R3, 0x78, !PT ;  /* 0x0000001802037812 */ /* 0x000fe400078e7803 */
[----:B------:R-:W-:Y:S01]  /*b5f0*/  SHF.R.U32.HI R5, RZ, 0x2, R5 ;  /* 0x00000002ff057819 */ /* 0x000fe20000011605 */
[----:B------:R-:W-:Y:S01]  /*b600*/  IMAD.U32 R23, RZ, RZ, UR4 ;  /* 0x00000004ff177e24 */ /* 0x000fe2000f8e00ff */
[----:B------:R-:W-:Y:S01]  /*b610*/  BSSY B8, `(.L_x_2122) ;  /* 0x000048c000087945 */ /* 0x000fe20003800000 */
[----:B------:R-:W-:Y:S02]  /*b620*/  IMAD.MOV.U32 R29, RZ, RZ, 0x1 ;  /* 0x00000001ff1d7424 */ /* 0x000fe400078e00ff */
[----:B------:R-:W-:Y:S01]  /*b630*/  IMAD.MOV.U32 R26, RZ, RZ, RZ ;  /* 0x000000ffff1a7224 */ /* 0x000fe200078e00ff */
        /* <DEDUP_REMOVED lines=12> */
.L_x_2183:
        /* <DEDUP_REMOVED lines=50> */
.L_x_2123:
        /* <DEDUP_REMOVED lines=10> */
.L_x_2124:
        /* <DEDUP_REMOVED lines=8> */
[----:B--2---:R-:W-:-:S07]  /*bb40*/  IMAD.IADD R0, R2, 0x1, -R0 ;  /* 0x0000000102007824 */ /* 0x004fce00078e0a00 */
.L_x_2125:
[----:B------:R-:W3:Y:S01]  /*bb50*/  LDL R6, [R1+0x20] ;  /* 0x0000200001067983 */ /* 0x000ee20000100800 */
[----:B0-2---:R-:W0:Y:S01]  /*bb60*/  LDC R2, c[0x0][0x448] ;  /* 0x00011200ff027b82 */ /* 0x005e220000000800 */
[----:B-----5:R-:W-:Y:S01]  /*bb70*/  IMAD.IADD R5, R0, 0x1, -R7 ;  /* 0x0000000100057824 */ /* 0x020fe200078e0a07 */
[----:B------:R-:W-:Y:S01]  /*bb80*/  LOP3.LUT R22, R22, 0xffffffdf, RZ, 0xc0, !PT ;  /* 0xffffffdf16167812 */ /* 0x000fe200078ec0ff */
[----:B------:R-:W-:Y:S03]  /*bb90*/  BSSY B7, `(.L_x_2126) ;  /* 0x0000372000077945 */ /* 0x000fe60003800000 */
[----:B------:R1:W-:Y:S01]  /*bba0*/  STL [R1+0xc], R5 ;  /* 0x00000c0501007387 */ /* 0x0003e20000100800 */
[----:B0-----:R-:W-:Y:S01]  /*bbb0*/  ISETP.NE.AND P0, PT, R2, 0x1, PT ;  /* 0x000000010200780c */ /* 0x001fe20003f05270 */
[----:B------:R-:W-:-:S04]  /*bbc0*/  IMAD R2, R17, 0xc0, RZ ;  /* 0x000000c011027824 */ /* 0x000fc800078e02ff */
[----:B------:R-:W-:-:S08]  /*bbd0*/  VIADD R2, R2, 0xbf ;  /* 0x000000bf02027836 */ /* 0x000fd00000000000 */
[----:B------:R-:W0:Y:S01]  /*bbe0*/  @P0 LDC R4, c[0x0][0x44c] ;  /* 0x00011300ff040b82 */ /* 0x000e220000000800 */
[----:B------:R-:W-:-:S07]  /*bbf0*/  @P0 LOP3.LUT R22, R22, 0x20, RZ, 0xfc, !PT ;  /* 0x0000002016160812 */ /* 0x000fce00078efcff */
[----:B------:R-:W2:Y:S01]  /*bc00*/  @P0 LDC R3, c[0x0][0x450] ;  /* 0x00011400ff030b82 */ /* 0x000ea20000000800 */
[----:B0-----:R-:W-:-:S05]  /*bc10*/  @P0 IMAD.HI.U32 R4, R2, R4, RZ ;  /* 0x0000000402040227 */ /* 0x001fca00078e00ff */
[----:B--2---:R-:W-:Y:S02]  /*bc20*/  @P0 SHF.R.U32.HI R2, RZ, R3, R4 ;  /* 0x00000003ff020219 */ /* 0x004fe40000011604 */
[----:B---3--:R-:W-:-:S05]  /*bc30*/  IADD3 R0, R5, 0x80, -R6 ;  /* 0x0000008005007810 */ /* 0x008fca0007ffe806 */
[----:B------:R-:W-:-:S05]  /*bc40*/  IMAD.IADD R0, R0, 0x1, R2 ;  /* 0x0000000100007824 */ /* 0x000fca00078e0202 */
[----:B------:R-:W-:-:S04]  /*bc50*/  SHF.R.S32.HI R2, RZ, 0x1f, R0 ;  /* 0x0000001fff027819 */ /* 0x000fc80000011400 */
[----:B------:R-:W-:Y:S01]  /*bc60*/  LEA.HI R0, R2, R0, RZ, 0x7 ;  /* 0x0000000002007211 */ /* 0x000fe200078f38ff */
[----:B------:R-:W-:-:S03]  /*bc70*/  VIADD R2, R5, 0x7f ;  /* 0x0000007f05027836 */ /* 0x000fc60000000000 */
[----:B------:R-:W-:Y:S02]  /*bc80*/  SHF.R.S32.HI R0, RZ, 0x7, R0 ;  /* 0x00000007ff007819 */ /* 0x000fe40000011400 */
[----:B------:R-:W-:-:S04]  /*bc90*/  SHF.R.S32.HI R3, RZ, 0x1f, R2 ;  /* 0x0000001fff037819 */ /* 0x000fc80000011402 */
[----:B------:R-:W-:-:S04]  /*bca0*/  LEA.HI R2, R3, R2, RZ, 0x7 ;  /* 0x0000000203027211 */ /* 0x000fc800078f38ff */
[----:B------:R-:W-:-:S04]  /*bcb0*/  SHF.R.S32.HI R2, RZ, 0x7, R2 ;  /* 0x00000007ff027819 */ /* 0x000fc80000011402 */
[----:B------:R-:W-:-:S04]  /*bcc0*/  VIMNMX R4, R2, R0, PT ;  /* 0x0000000002047248 */ /* 0x000fc80003fe0100 */
[----:B------:R-:W-:Y:S01]  /*bcd0*/  ISETP.GT.AND P0, PT, R4, RZ, PT ;  /* 0x000000ff0400720c */ /* 0x000fe20003f04270 */
[----:B------:R1:W-:-:S12]  /*bce0*/  STL [R1+0x24], R4 ;  /* 0x0000240401007387 */ /* 0x0003d80000100800 */
[----:B-1----:R-:W-:Y:S05]  /*bcf0*/  @P0 BRA `(.L_x_2127) ;  /* 0x0000000000440947 */ /* 0x002fea0003800000 */
[----:B------:R-:W0:Y:S02]  /*bd00*/  S2R R5, SR_TID.X ;  /* 0x0000000000057919 */ /* 0x000e240000002100 */
[----:B0-----:R-:W-:-:S04]  /*bd10*/  LOP3.LUT R5, R5, 0x7f, RZ, 0xc0, !PT ;  /* 0x0000007f05057812 */ /* 0x001fc800078ec0ff */
[----:B------:R-:W-:-:S13]  /*bd20*/  ISETP.NE.AND P0, PT, R5, RZ, PT ;  /* 0x000000ff0500720c */ /* 0x000fda0003f05270 */
[----:B------:R-:W-:Y:S05]  /*bd30*/  @P0 BRA `(.L_x_2128) ;  /* 0x00000034005c0947 */ /* 0x000fea0003800000 */
[----:B------:R-:W0:Y:S01]  /*bd40*/  S2R R5, SR_LANEID ;  /* 0x0000000000057919 */ /* 0x000e220000000000 */
        /* <DEDUP_REMOVED lines=10> */
[----:B0-----:R-:W-:Y:S01]  /*bdf0*/  IADD3 R16, R0, UR38, R7 ;  /* 0x0000002600107c10 */ /* 0x001fe2000fffe007 */
[----:B------:R-:W-:Y:S06]  /*be00*/  BRA `(.L_x_2128) ;  /* 0x0000003400287947 */ /* 0x000fec0003800000 */
.L_x_2127:
        /* <DEDUP_REMOVED lines=20> */
.L_x_2130:
[----:B------:R-:W-:Y:S05]  /*bf50*/  BSYNC B6 ;  /* 0x0000000000067941 */ /* 0x000fea0003800000 */
.L_x_2129:
        /* <DEDUP_REMOVED lines=20> */
.L_x_2133:
        /* <DEDUP_REMOVED lines=15> */
.L_x_2132:
[----:B------:R-:W-:Y:S05]  /*c190*/  BSYNC B6 ;  /* 0x0000000000067941 */ /* 0x000fea0003800000 */
.L_x_2131:
[----:B------:R0:W2:Y:S01]  /*c1a0*/  LDL R20, [R1+0x8] ;  /* 0x0000080001147983 */ /* 0x0000a20000100800 */
[----:B------:R-:W-:Y:S01]  /*c1b0*/  ULDC.64 UR4, c[0x0][0x9f8] ;  /* 0x00027e0000047ab9 */ /* 0x000fe20000000a00 */
[----:B------:R-:W1:Y:S01]  /*c1c0*/  LDC R7, c[0x0][0x430] ;  /* 0x00010c00ff077b82 */ /* 0x000e620000000800 */
[----:B------:R-:W-:Y:S01]  /*c1d0*/  ISETP.NE.U32.AND P0, PT, RZ, UR4, PT ;  /* 0x00000004ff007c0c */ /* 0x000fe2000bf05070 */
[----:B------:R-:W3:Y:S03]  /*c1e0*/  LDL R27, [R1+0x24] ;  /* 0x00002400011b7983 */ /* 0x000ee60000100800 */
[----:B------:R-:W-:Y:S01]  /*c1f0*/  ISETP.NE.AND.EX P0, PT, RZ, UR5, PT, P0 ;  /* 0x00000005ff007c0c */ /* 0x000fe2000bf05300 */
[----:B------:R-:W4:Y:S04]  /*c200*/  LDL R21, [R1+0xc] ;  /* 0x00000c0001157983 */ /* 0x000f280000100800 */
[----:B------:R-:W4:Y:S08]  /*c210*/  LDL R2, [R1+0x10] ;  /* 0x0000100001027983 */ /* 0x000f300000100800 */
[----:B------:R-:W-:Y:S01]  /*c220*/  @P0 IADD3 R24, P1, R24, UR4, RZ ;  /* 0x0000000418180c10 */ /* 0x000fe2000ff3e0ff */
[----:B------:R-:W0:Y:S01]  /*c230*/  S2R R3, SR_TID.X ;  /* 0x0000000000037919 */ /* 0x000e220000002100 */
[----:B------:R-:W0:Y:S02]  /*c240*/  S2R R0, SR_TID.X ;  /* 0x0000000000007919 */ /* 0x000e240000002100 */
[----:B------:R-:W-:Y:S01]  /*c250*/  @P0 IADD3.X R25, R25, UR5, RZ, P1, !PT ;  /* 0x0000000519190c10 */ /* 0x000fe20008ffe4ff */
[----:B------:R-:W-:-:S04]  /*c260*/  ULDC UR4, c[0x0][0x2f4] ;  /* 0x0000bd0000047ab9 */ /* 0x000fc80000000800 */
[----:B--2---:R-:W2:Y:S01]  /*c270*/  @P0 LDG.E R20, desc[UR36][R24.64] ;  /* 0x0000002418140981 */ /* 0x004ea2000c1e1900 */
[----:B-1----:R-:W-:Y:S01]  /*c280*/  ISETP.NE.AND P2, PT, R7, 0x1, PT ;  /* 0x000000010700780c */ /* 0x002fe20003f45270 */
[----:B0-----:R-:W-:Y:S01]  /*c290*/  IMAD.SHL.U32 R3, R3, 0x20, RZ ;  /* 0x0000002003037824 */ /* 0x001fe200078e00ff */
[----:B------:R-:W-:Y:S01]  /*c2a0*/  LOP3.LUT R0, R0, 0x7f, RZ, 0xc0, !PT ;  /* 0x0000007f00007812 */ /* 0x000fe200078ec0ff */
[----:B---3--:R-:W-:-:S03]  /*c2b0*/  VIADD R27, R27, 0xffffffff ;  /* 0xffffffff1b1b7836 */ /* 0x008fc60000000000 */
[----:B------:R-:W-:Y:S01]  /*c2c0*/  SHF.R.U32.HI R0, RZ, 0x2, R0 ;  /* 0x00000002ff007819 */ /* 0x000fe20000011600 */
[----:B------:R-:W-:Y:S01]  /*c2d0*/  IMAD.SHL.U32 R8, R27, 0x80, RZ ;  /* 0x000000801b087824 */ /* 0x000fe200078e00ff */
[----:B------:R-:W-:-:S04]  /*c2e0*/  LOP3.LUT R3, R3, 0x60, RZ, 0xc0, !PT ;  /* 0x0000006003037812 */ /* 0x000fc800078ec0ff */
[----:B------:R-:W-:Y:S01]  /*c2f0*/  LOP3.LUT R4, R8, R0, R3, 0xfe, !PT ;  /* 0x0000000008047212 */ /* 0x000fe200078efe03 */
[----:B------:R-:W0:Y:S08]  /*c300*/  @P2 LDC R5, c[0x0][0x434] ;  /* 0x00010d00ff052b82 */ /* 0x000e300000000800 */
[----:B------:R-:W1:Y:S01]  /*c310*/  @P2 LDC R0, c[0x0][0x438] ;  /* 0x00010e00ff002b82 */ /* 0x000e620000000800 */
[----:B------:R-:W3:Y:S01]  /*c320*/  S2R R9, SR_TID.X ;  /* 0x0000000000097919 */ /* 0x000ee20000002100 */
[----:B------:R-:W-:-:S04]  /*c330*/  LOP3.LUT R22, R22, 0xffffffef, RZ, 0xc0, !PT ;  /* 0xffffffef16167812 */ /* 0x000fc800078ec0ff */
[----:B------:R-:W-:-:S04]  /*c340*/  @P2 LOP3.LUT R22, R22, 0x10, RZ, 0xfc, !PT ;  /* 0x0000001016162812 */ /* 0x000fc800078efcff */
        /* <DEDUP_REMOVED lines=16> */
[----:B------:R-:W0:Y:S01]  /*c450*/  @!P0 LDC.64 R2, c[0x0][0x418] ;  /* 0x00010600ff028b82 */ /* 0x000e220000000a00 */
[----:B---3--:R-:W-:-:S05]  /*c460*/  IMAD.SHL.U32 R20, R9, 0x8, RZ ;  /* 0x0000000809147824 */ /* 0x008fca00078e00ff */
[----:B------:R-:W-:Y:S01]  /*c470*/  LOP3.LUT R20, R20, 0x18, RZ, 0xc0, !PT ;  /* 0x0000001814147812 */ /* 0x000fe200078ec0ff */
[----:B------:R-:W-:-:S03]  /*c480*/  @!P0 IMAD.IADD R0, R7, 0x1, R0 ;  /* 0x0000000107008824 */ /* 0x000fc600078e0200 */
[C---:B------:R-:W-:Y:S01]  /*c490*/  ISETP.GE.AND P2, PT, R20.reuse, UR4, PT ;  /* 0x0000000414007c0c */ /* 0x040fe2000bf46270 */
[----:B------:R1:W-:Y:S01]  /*c4a0*/  STL [R1+0x14], R5 ;  /* 0x0000140501007387 */ /* 0x0003e20000100800 */
[C---:B------:R-:W-:Y:S02]  /*c4b0*/  LOP3.LUT R10, R20.reuse, 0x20, RZ, 0xfc, !PT ;  /* 0x00000020140a7812 */ /* 0x040fe400078efcff */
[----:B------:R-:W-:Y:S02]  /*c4c0*/  LOP3.LUT R9, R20, 0x40, RZ, 0xfc, !PT ;  /* 0x0000004014097812 */ /* 0x000fe400078efcff */
[----:B0-----:R-:W-:-:S04]  /*c4d0*/  @!P0 LEA R2, P1, R6, R2, 0x2 ;  /* 0x0000000206028211 */ /* 0x001fc800078210ff */
[----:B------:R-:W-:Y:S01]  /*c4e0*/  @!P0 LEA.HI.X R3, R6, R3, R0, 0x2, P1 ;  /* 0x0000000306038211 */ /* 0x000fe200008f1400 */
[----:B------:R-:W-:Y:S01]  /*c4f0*/  IMAD.MOV.U32 R0, RZ, RZ, RZ ;  /* 0x000000ffff007224 */ /* 0x000fe200078e00ff */
[----:B------:R-:W-:Y:S02]  /*c500*/  ISETP.GE.AND P1, PT, R10, UR4, PT ;  /* 0x000000040a007c0c */ /* 0x000fe4000bf26270 */
[----:B------:R-:W-:-:S03]  /*c510*/  @P2 LOP3.LUT R22, R22, 0x4, RZ, 0xfc, !PT ;  /* 0x0000000416162812 */ /* 0x000fc600078efcff */
[----:B------:R1:W5:Y:S01]  /*c520*/  @!P0 LDG.E R0, desc[UR36][R2.64] ;  /* 0x0000002402008981 */ /* 0x000362000c1e1900 */
[----:B------:R-:W-:Y:S02]  /*c530*/  ISETP.GE.AND P0, PT, R9, UR4, PT ;  /* 0x0000000409007c0c */ /* 0x000fe4000bf06270 */
[----:B------:R-:W-:-:S04]  /*c540*/  LOP3.LUT R22, R22, 0xfffffffe, RZ, 0xc0, !PT ;  /* 0xfffffffe16167812 */ /* 0x000fc800078ec0ff */
[----:B------:R-:W-:-:S04]  /*c550*/  LOP3.LUT R22, R22, 0xfffffffd, RZ, 0xc0, !PT ;  /* 0xfffffffd16167812 */ /* 0x000fc800078ec0ff */
[----:B------:R-:W-:-:S04]  /*c560*/  @P1 LOP3.LUT R22, R22, 0x2, RZ, 0xfc, !PT ;  /* 0x0000000216161812 */ /* 0x000fc800078efcff */
[----:B------:R-:W-:Y:S01]  /*c570*/  @P0 LOP3.LUT R22, R22, 0x1, RZ, 0xfc, !PT ;  /* 0x0000000116160812 */ /* 0x000fe200078efcff */
[----:B-1----:R-:W-:Y:S06]  /*c580*/  BRA.DIV UR5, `(.L_x_2134) ;  /* 0x0000003e05e07947 */ /* 0x002fec000b800000 */
.L_x_2200:
[----:B------:R-:W2:Y:S01]  /*c590*/  LDL R2, [R1+0x38] ;  /* 0x0000380001027983 */ /* 0x000ea20000100800 */
[----:B------:R-:W-:Y:S02]  /*c5a0*/  SHF.R.S32.HI R9, RZ, 0x1f, R18 ;  /* 0x0000001fff097819 */ /* 0x000fe40000011412 */
[----:B------:R-:W-:-:S03]  /*c5b0*/  LOP3.LUT R22, R22, 0xfffffff7, RZ, 0xc0, !PT ;  /* 0xfffffff716167812 */ /* 0x000fc600078ec0ff */
[----:B------:R0:W-:Y:S01]  /*c5c0*/  STL [R1+0x4], R9 ;  /* 0x0000040901007387 */ /* 0x0001e20000100800 */
[----:B--2---:R-:W-:-:S13]  /*c5d0*/  ISETP.NE.AND P0, PT, R2, 0x3, PT ;  /* 0x000000030200780c */ /* 0x004fda0003f05270 */
[----:B------:R-:W-:Y:S01]  /*c5e0*/  @P0 LOP3.LUT R22, R22, 0x8, RZ, 0xfc, !PT ;  /* 0x0000000816160812 */ /* 0x000fe200078efcff */
[----:B0-----:R-:W-:Y:S06]  /*c5f0*/  @!P0 BRA `(.L_x_2135) ;  /* 0x0000000000048947 */ /* 0x001fec0003800000 */
[----:B------:R-:W-:Y:S01]  /*c600*/  BPT.TRAP 0x1 ;  /* 0x000000040000795c */ /* 0x000fe20000300000 */
.L_x_2135:
        /* <DEDUP_REMOVED lines=23> */
[----:B------:R-:W0:Y:S02]  /*c780*/  SYNCS.PHASECHK.TRANS64.TRYWAIT P0, [R2+URZ+0x2d840], R3 ;  /* 0x02d84003020075a7 */ /* 0x000e24000800017f */
[----:B0-----:R-:W-:Y:S05]  /*c790*/  @!P0 BRA `(.L_x_2137) ;  /* 0x0000003c00908947 */ /* 0x001fea0003800000 */
.L_x_2201:
[----:B------:R-:W-:Y:S05]  /*c7a0*/  BSYNC B0 ;  /* 0x0000000000007941 */ /* 0x000fea0003800000 */
.L_x_2136:
[----:B------:R-:W2:Y:S01]  /*c7b0*/  LDL R7, [R1+0x4] ;  /* 0x0000040001077983 */ /* 0x000ea20000100800 */
[----:B------:R-:W-:-:S03]  /*c7c0*/  ULDC.64 UR4, c[0x0][0x300] ;  /* 0x0000c00000047ab9 */ /* 0x000fc60000000a00 */
[----:B------:R-:W3:Y:S01]  /*c7d0*/  LDL R12, [R1+0xc] ;  /* 0x00000c00010c7983 */ /* 0x000ee20000100800 */
[----:B------:R-:W-:Y:S01]  /*c7e0*/  IMAD R5, R5, UR4, RZ ;  /* 0x0000000405057c24 */ /* 0x000fe2000f8e02ff */
[----:B------:R-:W-:Y:S01]  /*c7f0*/  LOP3.LUT P4, RZ, R22, 0x4, RZ, 0xc0, !PT ;  /* 0x0000000416ff7812 */ /* 0x000fe2000788c0ff */
[----:B------:R-:W1:Y:S02]  /*c800*/  S2R R9, SR_TID.X ;  /* 0x0000000000097919 */ /* 0x000e640000002100 */
[----:B0-----:R-:W-:Y:S01]  /*c810*/  IMAD R3, R4, UR5, R5 ;  /* 0x0000000504037c24 */ /* 0x001fe2000f8e0205 */
        /* <DEDUP_REMOVED lines=70> */
.L_x_2211:
        /* <DEDUP_REMOVED lines=12> */
.L_x_2139:
        /* <DEDUP_REMOVED lines=11> */
.L_x_2140:
[----:B------:R1:W5:Y:S01]  /*cdf0*/  LDL.LU R0, [R1+0x28] ;  /* 0x0000280001007983 */ /* 0x0003620000300800 */
[----:B------:R-:W-:Y:S01]  /*ce00*/  LOP3.LUT P0, RZ, R22, 0x40, RZ, 0xc0, !PT ;  /* 0x0000004016ff7812 */ /* 0x000fe2000780c0ff */
[----:B------:R1:W-:Y:S02]  /*ce10*/  SYNCS.ARRIVE.TRANS64.A1T0 RZ, [R2+URZ+0x2d830], RZ ;  /* 0x02d830ff02ff79a7 */ /* 0x0003e4000810003f */
[----:B------:R1:W5:Y:S10]  /*ce20*/  LDL.LU R3, [R1] ;  /* 0x0000000001037983 */ /* 0x0003740000300800 */
[----:B------:R-:W-:Y:S05]  /*ce30*/  WARPSYNC.ALL ;  /* 0x0000000000007948 */ /* 0x000fea0003800000 */
[----:B------:R-:W-:Y:S01]  /*ce40*/  ULDC.64 UR4, c[0x0][0x298] ;  /* 0x0000a60000047ab9 */ /* 0x000fe20000000a00 */
[----:B-1----:R-:W-:Y:S01]  /*ce50*/  VIADD R2, R23, 0xc400 ;  /* 0x0000c40017027836 */ /* 0x002fe20000000000 */
[----:B------:R-:W-:Y:S01]  /*ce60*/  SEL R28, R28, RZ, !P0 ;  /* 0x000000ff1c1c7207 */ /* 0x000fe20004000000 */
[----:B------:R-:W-:Y:S01]  /*ce70*/  BSSY B6, `(.L_x_2141) ;  /* 0x000001d000067945 */ /* 0x000fe20003800000 */
[----:B------:R-:W-:Y:S01]  /*ce80*/  BAR.SYNC.DEFER_BLOCKING 0x8, 0x200 ;  /* 0x0208000000007b1d */ /* 0x000fe20000010000 */
[----:B-----5:R-:W-:-:S02]  /*ce90*/  SEL R0, R0, RZ, !P0 ;  /* 0x000000ff00007207 */ /* 0x020fc40004000000 */
[----:B------:R-:W-:Y:S01]  /*cea0*/  LOP3.LUT P0, RZ, R2, 0x1bf, RZ, 0xc0, !PT ;  /* 0x000001bf02ff7812 */ /* 0x000fe2000780c0ff */
[----:B0-----:R-:W-:Y:S02]  /*ceb0*/  IMAD.WIDE.U32 R4, R3, UR4, RZ ;  /* 0x0000000403047c25 */ /* 0x001fe4000f8e00ff */
[----:B------:R0:W-:Y:S04]  /*cec0*/  STL [R1+0x30], R0 ;  /* 0x0000300001007387 */ /* 0x0001e80000100800 */
[----:B------:R1:W-:Y:S01]  /*ced0*/  STL.64 [R1+0x28], R4 ;  /* 0x0000280401007387 */ /* 0x0003e20000100a00 */
[----:B0-----:R-:W-:-:S05]  /*cee0*/  SHF.R.S32.HI R0, RZ, 0x1f, R3 ;  /* 0x0000001fff007819 */ /* 0x001fca0000011403 */
[----:B------:R-:W-:-:S04]  /*cef0*/  IMAD R0, R0, UR4, RZ ;  /* 0x0000000400007c24 */ /* 0x000fc8000f8e02ff */
        /* <DEDUP_REMOVED lines=8> */
[----:B-1----:R-:W-:Y:S02]  /*cf80*/  IMAD.U32 R4, RZ, RZ, UR6 ;  /* 0x00000006ff047e24 */ /* 0x002fe4000f8e00ff */
        /* <DEDUP_REMOVED lines=11> */
.L_x_2142:
[----:B------:R-:W-:Y:S05]  /*d040*/  BSYNC B6 ;  /* 0x0000000000067941 */ /* 0x000fea0003800000 */
.L_x_2141:
[----:B------:R-:W2:Y:S01]  /*d050*/  LDL.LU R21, [R1+0x30] ;  /* 0x0000300001157983 */ /* 0x000ea20000300800 */
[----:B------:R-:W-:Y:S01]  /*d060*/  ULDC.64 UR4, c[0x0][0x2d8] ;  /* 0x0000b60000047ab9 */ /* 0x000fe20000000a00 */
[----:B-1----:R-:W0:Y:S01]  /*d070*/  LDC R4, c[0x0][0x448] ;  /* 0x00011200ff047b82 */ /* 0x002e220000000800 */
[----:B------:R-:W-:Y:S01]  /*d080*/  ULDC.64 UR6, c[0x0][0x2c8] ;  /* 0x0000b20000067ab9 */ /* 0x000fe20000000a00 */
[----:B------:R-:W3:Y:S01]  /*d090*/  LDL.LU R0, [R1] ;  /* 0x0000000001007983 */ /* 0x000ee20000300800 */
[----:B------:R-:W-:-:S03]  /*d0a0*/  ULDC.64 UR8, c[0x0][0x280] ;  /* 0x0000a00000087ab9 */ /* 0x000fc60000000a00 */
[----:B------:R-:W3:Y:S02]  /*d0b0*/  LDL.LU.64 R2, [R1+0x28] ;  /* 0x0000280001027983 */ /* 0x000ee40000300a00 */
[----:B------:R-:W1:Y:S02]  /*d0c0*/  LDC R10, c[0x0][0x448] ;  /* 0x00011200ff0a7b82 */ /* 0x000e640000000800 */
[----:B------:R-:W4:Y:S01]  /*d0d0*/  LDL R20, [R1+0x4] ;  /* 0x0000040001147983 */ /* 0x000f220000100800 */
[----:B------:R-:W5:Y:S01]  /*d0e0*/  S2R R13, SR_TID.X ;  /* 0x00000000000d7919 */ /* 0x000f620000002100 */
[----:B0-----:R-:W-:-:S13]  /*d0f0*/  ISETP.NE.AND P6, PT, R4, 0x1, PT ;  /* 0x000000010400780c */ /* 0x001fda0003fc5270 */
[----:B------:R-:W0:Y:S01]  /*d100*/  @P6 LDC R5, c[0x0][0x450] ;  /* 0x00011400ff056b82 */ /* 0x000e220000000800 */
[----:B-----5:R-:W-:-:S05]  /*d110*/  IMAD.SHL.U32 R11, R13, 0x8, RZ ;  /* 0x000000080d0b7824 */ /* 0x020fca00078e00ff */
[----:B------:R-:W-:-:S04]  /*d120*/  LOP3.LUT R11, R11, 0x18, RZ, 0xc0, !PT ;  /* 0x000000180b0b7812 */ /* 0x000fc800078ec0ff */
[C---:B------:R-:W-:Y:S02]  /*d130*/  LOP3.LUT R12, R11.reuse, 0x20, RZ, 0xfc, !PT ;  /* 0x000000200b0c7812 */ /* 0x040fe400078efcff */
[----:B------:R-:W-:Y:S01]  /*d140*/  LOP3.LUT R11, R11, 0x40, RZ, 0xfc, !PT ;  /* 0x000000400b0b7812 */ /* 0x000fe200078efcff */
[----:B---3--:R-:W-:Y:S02]  /*d150*/  IMAD.MOV.U32 R3, RZ, RZ, R0 ;  /* 0x000000ffff037224 */ /* 0x008fe400078e0000 */
[----:B----4-:R-:W-:Y:S02]  /*d160*/  IMAD R0, R20, UR4, RZ ;  /* 0x0000000414007c24 */ /* 0x010fe4000f8e02ff */
[C---:B------:R-:W-:Y:S01]  /*d170*/  IMAD.WIDE.U32 R2, R18.reuse, UR4, R2 ;  /* 0x0000000412027c25 */ /* 0x040fe2000f8e0002 */
[----:B------:R-:W3:Y:S03]  /*d180*/  S2R R20, SR_TID.X ;  /* 0x0000000000147919 */ /* 0x000ee60000002100 */
[----:B------:R-:W-:Y:S01]  /*d190*/  IMAD R0, R18, UR5, R0 ;  /* 0x0000000512007c24 */ /* 0x000fe2000f8e0200 */
[----:B------:R-:W-:-:S03]  /*d1a0*/  ULDC.64 UR4, c[0x0][0x2e0] ;  /* 0x0000b80000047ab9 */ /* 0x000fc60000000a00 */
[----:B------:R-:W-:Y:S02]  /*d1b0*/  IMAD.IADD R3, R3, 0x1, R0 ;  /* 0x0000000103037824 */ /* 0x000fe400078e0200 */
[----:B--2---:R-:W-:Y:S02]  /*d1c0*/  IMAD R0, R21, UR4, RZ ;  /* 0x0000000415007c24 */ /* 0x004fe4000f8e02ff */
[----:B------:R-:W2:Y:S01]  /*d1d0*/  S2R R21, SR_TID.X ;  /* 0x0000000000157919 */ /* 0x000ea20000002100 */
[----:B------:R-:W-:-:S04]  /*d1e0*/  IMAD.WIDE.U32 R2, R28, UR4, R2 ;  /* 0x000000041c027c25 */ /* 0x000fc8000f8e0002 */
[----:B------:R-:W-:Y:S01]  /*d1f0*/  IMAD R4, R28, UR5, R0 ;  /* 0x000000051c047c24 */ /* 0x000fe2000f8e0200 */
[----:B------:R-:W-:Y:S01]  /*d200*/  ULDC.64 UR4, c[0x0][0x2d0] ;  /* 0x0000b40000047ab9 */ /* 0x000fe20000000a00 */
[----:B------:R-:W4:Y:S02]  /*d210*/  @P6 LDC R0, c[0x0][0x44c] ;  /* 0x00011300ff006b82 */ /* 0x000f240000000800 */
[----:B------:R-:W-:Y:S01]  /*d220*/  IMAD.IADD R3, R3, 0x1, R4 ;  /* 0x0000000103037824 */ /* 0x000fe200078e0204 */
[----:B---3--:R-:W-:-:S04]  /*d230*/  LOP3.LUT R20, R20, 0x7f, RZ, 0xc0, !PT ;  /* 0x0000007f14147812 */ /* 0x008fc800078ec0ff */
[----:B------:R-:W-:Y:S01]  /*d240*/  SHF.R.U32.HI R20, RZ, 0x2, R20 ;  /* 0x00000002ff147819 */ /* 0x000fe20000011614 */
[----:B--2---:R-:W-:-:S05]  /*d250*/  IMAD.SHL.U32 R21, R21, 0x20, RZ ;  /* 0x0000002015157824 */ /* 0x004fca00078e00ff */
[----:B------:R-:W-:-:S04]  /*d260*/  LOP3.LUT R21, R21, 0x60, RZ, 0xc0, !PT ;  /* 0x0000006015157812 */ /* 0x000fc800078ec0ff */
[----:B------:R-:W-:Y:S02]  /*d270*/  LOP3.LUT R20, R20, R21, RZ, 0xfc, !PT ;  /* 0x0000001514147212 */ /* 0x000fe400078efcff */
[----:B------:R-:W-:-:S03]  /*d280*/  LOP3.LUT R21, R13, 0x7f, RZ, 0xc0, !PT ;  /* 0x0000007f0d157812 */ /* 0x000fc600078ec0ff */
[----:B------:R-:W-:Y:S01]  /*d290*/  IMAD R6, R17, 0xc0, R20 ;  /* 0x000000c011067824 */ /* 0x000fe200078e0214 */
[----:B------:R-:W-:Y:S01]  /*d2a0*/  SHF.R.U32.HI R21, RZ, 0x2, R21 ;  /* 0x00000002ff157819 */ /* 0x000fe20000011615 */
[----:B------:R-:W-:Y:S02]  /*d2b0*/  IMAD.SHL.U32 R20, R13, 0x8, RZ ;  /* 0x000000080d147824 */ /* 0x000fe400078e00ff */
[----:B----4-:R-:W-:-:S03]  /*d2c0*/  @P6 IMAD.HI.U32 R0, R6, R0, RZ ;  /* 0x0000000006006227 */ /* 0x010fc600078e00ff */
        /* <DEDUP_REMOVED lines=9> */
[----:B-1----:R-:W-:-:S04]  /*d360*/  IMAD R0, R10, R7, R6 ;  /* 0x000000070a007224 */ /* 0x002fc800078e0206 */
        /* <DEDUP_REMOVED lines=21> */
[----:B------:R-:W-:Y:S01]  /*d4c0*/  UMOV UR5, 0xffffffff ;  /* 0xffffffff00057882 */ /* 0x000fe20000000000 */
[----:B------:R-:W-:Y:S02]  /*d4d0*/  ISETP.GE.AND P1, PT, R11, UR4, PT ;  /* 0x000000040b007c0c */ /* 0x000fe4000bf26270 */
[----:B------:R-:W-:Y:S01]  /*d4e0*/  IMAD.IADD R3, R3, 0x1, R6 ;  /* 0x0000000103037824 */ /* 0x000fe200078e0206 */
[----:B------:R-:W-:Y:S01]  /*d4f0*/  SHF.R.S32.HI R6, RZ, 0x1f, R5 ;  /* 0x0000001fff067819 */ /* 0x000fe20000011405 */
[----:B------:R-:W-:-:S04]  /*d500*/  IMAD.WIDE.U32 R2, R5, UR6, R2 ;  /* 0x0000000605027c25 */ /* 0x000fc8000f8e0002 */
[----:B------:R-:W-:Y:S01]  /*d510*/  IMAD R6, R6, UR6, RZ ;  /* 0x0000000606067c24 */ /* 0x000fe2000f8e02ff */
[----:B------:R-:W-:-:S03]  /*d520*/  LEA R8, P0, R2, UR8, 0x1 ;  /* 0x0000000802087c11 */ /* 0x000fc6000f8008ff */
[----:B------:R-:W-:-:S04]  /*d530*/  IMAD R6, R5, UR7, R6 ;  /* 0x0000000705067c24 */ /* 0x000fc8000f8e0206 */
[----:B------:R-:W-:-:S05]  /*d540*/  IMAD.IADD R3, R3, 0x1, R6 ;  /* 0x0000000103037824 */ /* 0x000fca00078e0206 */
[----:B------:R-:W-:Y:S02]  /*d550*/  LEA.HI.X R3, R2, UR9, R3, 0x1, P0 ;  /* 0x0000000902037c11 */ /* 0x000fe400080f0c03 */
[----:B------:R-:W-:Y:S01]  /*d560*/  ISETP.GE.AND P0, PT, R12, UR4, PT ;  /* 0x000000040c007c0c */ /* 0x000fe2000bf06270 */
[----:B------:R-:W-:-:S12]  /*d570*/  BRA.DIV UR5, `(.L_x_2143) ;  /* 0x0000003605947947 */ /* 0x000fd8000b800000 */
[----:B------:R-:W2:Y:S04]  /*d580*/  LDL.LU R5, [R1+0x20] ;  /* 0x0000200001057983 */ /* 0x000ea80000300800 */
[----:B------:R-:W3:Y:S01]  /*d590*/  LDL R9, [R1+0x18] ;  /* 0x0000180001097983 */ /* 0x000ee20000100800 */
[----:B------:R-:W-:-:S03]  /*d5a0*/  IMAD R17, R17, 0xc0, R21 ;  /* 0x000000c011117824 */ /* 0x000fc600078e0215 */
[----:B------:R-:W0:Y:S04]  /*d5b0*/  SHFL.IDX PT, R7, R4, RZ, 0x1c1f ;  /* 0x001c1fff04077589 */ /* 0x000e2800000e0000 */
[----:B------:R-:W1:Y:S01]  /*d5c0*/  SHFL.IDX PT, R6, R0, RZ, 0x1c1f ;  /* 0x001c1fff00067589 */ /* 0x000e6200000e0000 */
[----:B--2---:R-:W-:Y:S02]  /*d5d0*/  IMAD R2, R5, R10, RZ ;  /* 0x0000000a05027224 */ /* 0x004fe400078e02ff */
[----:B------:R-:W-:-:S03]  /*d5e0*/  VIADD R5, R17, 0x20 ;  /* 0x0000002011057836 */ /* 0x000fc60000000000 */
[----:B------:R-:W-:-:S13]  /*d5f0*/  ISETP.GE.AND P2, PT, R17, R2, PT ;  /* 0x000000021100720c */ /* 0x000fda0003f46270 */
[----:B0-----:R-:W-:-:S05]  /*d600*/  @!P2 LEA R7, P4, R20, R7, 0x1 ;  /* 0x000000071407a211 */ /* 0x001fca00078808ff */
[----:B-1----:R-:W-:-:S05]  /*d610*/  @!P2 IMAD.X R6, RZ, RZ, R6, P4 ;  /* 0x000000ffff06a224 */ /* 0x002fca00020e0606 */
[----:B------:R-:W-:-:S04]  /*d620*/  @!P2 LOP3.LUT R7, R7, R6, RZ, 0x3c, !PT ;  /* 0x000000060707a212 */ /* 0x000fc800078e3cff */
[----:B------:R-:W-:-:S04]  /*d630*/  @!P2 LOP3.LUT R6, R7, R6, RZ, 0x3c, !PT ;  /* 0x000000060706a212 */ /* 0x000fc800078e3cff */
[----:B------:R-:W-:-:S05]  /*d640*/  @!P2 LOP3.LUT R7, R7, R6, RZ, 0x3c, !PT ;  /* 0x000000060707a212 */ /* 0x000fca00078e3cff */
[----:B------:R-:W-:Y:S01]  /*d650*/  @!PT LDS RZ, [RZ] ;  /* 0x00000000fffff984 */ /* 0x000fe20000000800 */
[----:B---3--:R-:W-:Y:S04]  /*d660*/  @!P2 LDGSTS.E.BYPASS.LTC128B.128 [R9+0xc400], desc[UR36][R6.64], !P3 ;  /* 0x0c4000000609afae */ /* 0x008fe8000d901d64 */
[----:B------:R-:W-:Y:S04]  /*d670*/  @!P2 LDGSTS.E.BYPASS.LTC128B.128 [R9+0xf400], desc[UR36][R6.64+0x40], !P0 ;  /* 0x0f4000400609afae */ /* 0x000fe8000c101d64 */
[----:B------:R0:W-:Y:S01]  /*d680*/  @!P2 LDGSTS.E.BYPASS.LTC128B.128 [R9+0x12400], desc[UR36][R6.64+0x80], !P1 ;  /* 0x124000800609afae */ /* 0x0001e2000c901d64 */
[----:B------:R-:W-:Y:S01]  /*d690*/  ISETP.GE.AND P2, PT, R5, R2, PT ;  /* 0x000000020500720c */ /* 0x000fe20003f46270 */
        /* <DEDUP_REMOVED lines=11> */
[----:B------:R-:W-:Y:S01]  /*d750*/  ISETP.GE.AND P2, PT, R5, R2, PT ;  /* 0x000000020500720c */ /* 0x000fe20003f46270 */
[----:B------:R-:W-:-:S02]  /*d760*/  VIADD R5, R17, 0x60 ;  /* 0x0000006011057836 */ /* 0x000fc40000000000 */
        /* <DEDUP_REMOVED lines=11> */
[----:B------:R-:W-:Y:S01]  /*d820*/  @!P2 LDGSTS.E.BYPASS.LTC128B.128 [R9+0x13400], desc[UR36][R6.64+0x80], !P1 ;  /* 0x134000800609afae */ /* 0x000fe2000c901d64 */
[----:B------:R-:W-:-:S13]  /*d830*/  ISETP.GE.AND P2, PT, R5, R2, PT ;  /* 0x000000020500720c */ /* 0x000fda0003f46270 */
[----:B--2---:R-:W-:-:S05]  /*d840*/  @!P2 LEA R4, P4, R20, R4, 0x1 ;  /* 0x000000041404a211 */ /* 0x004fca00078808ff */
[----:B---3--:R-:W-:-:S04]  /*d850*/  @!P2 IMAD.X R0, RZ, RZ, R0, P4 ;  /* 0x000000ffff00a224 */ /* 0x008fc800020e0600 */
        /* <DEDUP_REMOVED lines=16> */
.L_x_2224:
        /* <DEDUP_REMOVED lines=13> */
.L_x_2144:
        /* <DEDUP_REMOVED lines=18> */
.L_x_2225:
[----:B------:R-:W-:Y:S05]  /*db50*/  BSYNC B0 ;  /* 0x0000000000007941 */ /* 0x000fea0003800000 */
.L_x_2145:
[----:B------:R-:W2:Y:S01]  /*db60*/  LDL R3, [R1+0x24] ;  /* 0x0000240001037983 */ /* 0x000ea20000100800 */
[----:B------:R-:W-:Y:S01]  /*db70*/  BSSY B0, `(.L_x_2147) ;  /* 0x00000ff000007945 */ /* 0x000fe20003800000 */
[----:B--2---:R-:W-:-:S13]  /*db80*/  ISETP.GE.AND P0, PT, R3, 0x2, PT ;  /* 0x000000020300780c */ /* 0x004fda0003f06270 */
[----:B------:R-:W-:Y:S05]  /*db90*/  @!P0 BRA `(.L_x_2148) ;  /* 0x0000000c00f08947 */ /* 0x000fea0003800000 */
[----:B------:R-:W0:Y:S01]  /*dba0*/  S2R R2, SR_TID.X ;  /* 0x0000000000027919 */ /* 0x000e220000002100 */
[----:B-1----:R-:W-:Y:S01]  /*dbb0*/  VIADD R0, R3, 0xfffffffe ;  /* 0xfffffffe03007836 */ /* 0x002fe20000000000 */
        /* <DEDUP_REMOVED lines=11> */
.L_x_2161:
        /* <DEDUP_REMOVED lines=42> */
.L_x_2149:
[----:B------:R-:W-:Y:S01]  /*df10*/  IMAD R5, R26, 0x8, R23 ;  /* 0x000000081a057824 */ /* 0x000fe200078e0217 */
[----:B------:R-:W-:Y:S01]  /*df20*/  SHF.L.U32 R0, R29, 0x1f, RZ ;  /* 0x0000001f1d007819 */ /* 0x000fe200000006ff */
[----:B------:R-:W-:Y:S03]  /*df30*/  BSSY B1, `(.L_x_2150) ;  /* 0x0000003000017945 */ /* 0x000fe60003800000 */
[----:B------:R-:W0:Y:S02]  /*df40*/  SYNCS.PHASECHK.TRANS64.TRYWAIT P0, [R5+URZ+0x2d840], R0 ;  /* 0x02d84000050075a7 */ /* 0x000e24000800017f */
[----:B0-----:R-:W-:Y:S05]  /*df50*/  @!P0 BRA `(.L_x_2151) ;  /* 0x0000003400448947 */ /* 0x001fea0003800000 */
.L_x_2226:
[----:B------:R-:W-:Y:S05]  /*df60*/  BSYNC B1 ;  /* 0x0000000000017941 */ /* 0x000fea0003800000 */
.L_x_2150:
        /* <DEDUP_REMOVED lines=60> */
.L_x_2236:
        /* <DEDUP_REMOVED lines=11> */
.L_x_2153:
        /* <DEDUP_REMOVED lines=11> */
.L_x_2154:
[----:B------:R1:W-:Y:S01]  /*e490*/  SYNCS.ARRIVE.TRANS64.A1T0 RZ, [R5+URZ+0x2d830], RZ ;  /* 0x02d830ff05ff79a7 */ /* 0x0003e2000810003f */
[----:B------:R-:W-:Y:S05]  /*e4a0*/  @!P5 BRA `(.L_x_2155) ;  /* 0x000000000004d947 */ /* 0x000fea0003800000 */
[----:B------:R-:W-:Y:S01]  /*e4b0*/  BPT.TRAP 0x1 ;  /* 0x000000040000795c */ /* 0x000fe20000300000 */
.L_x_2155:
[----:B------:R-:W-:Y:S01]  /*e4c0*/  SHF.L.U32 R2, R17, 0x1f, RZ ;  /* 0x0000001f11027819 */ /* 0x000fe200000006ff */
[----:B-1----:R-:W-:Y:S01]  /*e4d0*/  IMAD R5, R10, 0x8, R23 ;  /* 0x000000080a057824 */ /* 0x002fe200078e0217 */
[----:B------:R-:W-:Y:S03]  /*e4e0*/  BSSY B1, `(.L_x_2156) ;  /* 0x0000003000017945 */ /* 0x000fe60003800000 */
[----:B------:R-:W1:Y:S02]  /*e4f0*/  SYNCS.PHASECHK.TRANS64.TRYWAIT P0, [R5+URZ+0x2d860], R2 ;  /* 0x02d86002050075a7 */ /* 0x000e64000800017f */
[----:B-1----:R-:W-:Y:S05]  /*e500*/  @!P0 BRA `(.L_x_2157) ;  /* 0x0000003400408947 */ /* 0x002fea0003800000 */
.L_x_2237:
[----:B------:R-:W-:Y:S05]  /*e510*/  BSYNC B1 ;  /* 0x0000000000017941 */ /* 0x000fea0003800000 */
.L_x_2156:
        /* <DEDUP_REMOVED lines=49> */
.L_x_2247:
        /* <DEDUP_REMOVED lines=32> */
.L_x_2159:
        /* <DEDUP_REMOVED lines=12> */
.L_x_2160:
[----:B------:R2:W-:Y:S01]  /*eaf0*/  STL [R1], R27 ;  /* 0x0000001b01007387 */ /* 0x0005e20000100800 */
[C---:B------:R-:W-:Y:S01]  /*eb00*/  ISETP.GT.AND P0, PT, R27.reuse, RZ, PT ;  /* 0x000000ff1b00720c */ /* 0x040fe20003f04270 */
[----:B------:R2:W-:Y:S01]  /*eb10*/  SYNCS.ARRIVE.TRANS64.A1T0 RZ, [R5+URZ+0x2d850], RZ ;  /* 0x02d850ff05ff79a7 */ /* 0x0005e2000810003f */
[----:B------:R-:W-:Y:S02]  /*eb20*/  VIADD R0, R27, 0xffffffff ;  /* 0xffffffff1b007836 */ /* 0x000fe40000000000 */
[----:B------:R-:W-:Y:S02]  /*eb30*/  IMAD.MOV.U32 R17, RZ, RZ, R29 ;  /* 0x000000ffff117224 */ /* 0x000fe400078e001d */
[----:B------:R-:W-:-:S07]  /*eb40*/  IMAD.MOV.U32 R10, RZ, RZ, R26 ;  /* 0x000000ffff0a7224 */ /* 0x000fce00078e001a */
[----:B--2---:R-:W-:Y:S05]  /*eb50*/  @P0 BRA `(.L_x_2161) ;  /* 0xfffffff000440947 */ /* 0x004fea000383ffff */
.L_x_2148:
[----:B------:R-:W-:Y:S05]  /*eb60*/  BSYNC B0 ;  /* 0x0000000000007941 */ /* 0x000fea0003800000 */
.L_x_2147:
        /* <DEDUP_REMOVED lines=17> */
.L_x_2163:
[----:B------:R-:W-:Y:S05]  /*ec80*/  BSYNC B0 ;  /* 0x0000000000007941 */ /* 0x000fea0003800000 */
.L_x_2162:
[----:B-1----:R-:W2:Y:S02]  /*ec90*/  LDL R0, [R1+0x38] ;  /* 0x0000380001007983 */ /* 0x002ea40000100800 */
[----:B--2---:R-:W-:-:S13]  /*eca0*/  ISETP.NE.AND P0, PT, R0, 0x3, PT ;  /* 0x000000030000780c */ /* 0x004fda0003f05270 */
[----:B------:R-:W-:Y:S05]  /*ecb0*/  @!P0 BRA `(.L_x_2164) ;  /* 0x0000000000048947 */ /* 0x000fea0003800000 */
[----:B------:R-:W-:Y:S01]  /*ecc0*/  BPT.TRAP 0x1 ;  /* 0x000000040000795c */ /* 0x000fe20000300000 */
.L_x_2164:
[----:B------:R-:W2:Y:S01]  /*ecd0*/  LDL.LU R2, [R1+0xc] ;  /* 0x00000c0001027983 */ /* 0x000ea20000300800 */
[----:B------:R-:W-:Y:S01]  /*ece0*/  IMAD R0, R26, 0x8, R23 ;  /* 0x000000081a007824 */ /* 0x000fe200078e0217 */
[----:B------:R-:W-:Y:S01]  /*ecf0*/  SHF.L.U32 R3, R29, 0x1f, RZ ;  /* 0x0000001f1d037819 */ /* 0x000fe200000006ff */
[----:B------:R-:W-:Y:S03]  /*ed00*/  BSSY B0, `(.L_x_2165) ;  /* 0x0000004000007945 */ /* 0x000fe60003800000 */
[----:B------:R-:W1:Y:S01]  /*ed10*/  SYNCS.PHASECHK.TRANS64.TRYWAIT P0, [R0+URZ+0x2d860], R3 ;  /* 0x02d86003000075a7 */ /* 0x000e62000800017f */
[----:B--2---:R-:W-:Y:S01]  /*ed20*/  IMAD R6, R27, -0x80, R2 ;  /* 0xffffff801b067824 */ /* 0x004fe200078e0202 */
[----:B-1----:R-:W-:Y:S06]  /*ed30*/  @!P0 BRA `(.L_x_2166) ;  /* 0x0000003000ac8947 */ /* 0x002fec0003800000 */
.L_x_2248:
[----:B------:R-:W-:Y:S05]  /*ed40*/  BSYNC B0 ;  /* 0x0000000000007941 */ /* 0x000fea0003800000 */
.L_x_2165:
        /* <DEDUP_REMOVED lines=56> */
.L_x_2258:
        /* <DEDUP_REMOVED lines=13> */
.L_x_2168:
        /* <DEDUP_REMOVED lines=11> */
.L_x_2169:
[----:B------:R-:W-:Y:S01]  /*f250*/  VIADD R26, R26, 0x1 ;  /* 0x000000011a1a7836 */ /* 0x000fe20000000000 */
[----:B------:R0:W-:Y:S04]  /*f260*/  SYNCS.ARRIVE.TRANS64.A1T0 RZ, [R0+URZ+0x2d850], RZ ;  /* 0x02d850ff00ff79a7 */ /* 0x0001e8000810003f */
[----:B------:R-:W-:-:S04]  /*f270*/  ISETP.NE.AND P0, PT, R26, 0x2, PT ;  /* 0x000000021a00780c */ /* 0x000fc80003f05270 */
[----:B0-----:R-:W-:Y:S02]  /*f280*/  SEL R0, RZ, 0x1, P0 ;  /* 0x00000001ff007807 */ /* 0x001fe40000000000 */
[----:B------:R-:W-:Y:S02]  /*f290*/  SEL R26, R26, RZ, P0 ;  /* 0x000000ff1a1a7207 */ /* 0x000fe40000000000 */
[----:B------:R-:W-:-:S07]  /*f2a0*/  LOP3.LUT R29, R29, R0, RZ, 0x3c, !PT ;  /* 0x000000001d1d7212 */ /* 0x000fce00078e3cff */
.L_x_2128:
[----:B------:R-:W-:Y:S05]  /*f2b0*/  BSYNC B7 ;  /* 0x0000000000077941 */ /* 0x000fea0003800000 */
.L_x_2126:
[----:B------:R-:W-:-:S13]  /*f2c0*/  LOP3.LUT P0, RZ, R22, 0x80, RZ, 0xc0, !PT ;  /* 0x0000008016ff7812 */ /* 0x000fda000780c0ff */
[----:B------:R-:W-:Y:S05]  /*f2d0*/  @!P0 BRA `(.L_x_2170) ;  /* 0x0000000000248947 */ /* 0x000fea0003800000 */
[----:B------:R-:W-:Y:S05]  /*f2e0*/  WARPSYNC.ALL ;  /* 0x0000000000007948 */ /* 0x000fea0003800000 */
[----:B------:R-:W0:Y:S08]  /*f2f0*/  S2UR UR5, SR_CgaCtaId ;  /* 0x00000000000579c3 */ /* 0x000e300000008800 */
[----:B------:R-:W-:Y:S06]  /*f300*/  BAR.SYNC.DEFER_BLOCKING 0x5, 0x200 ;  /* 0x0148000000007b1d */ /* 0x000fec0000010000 */
[----:B------:R-:W-:-:S02]  /*f310*/  UMOV UR4, 0x400 ;  /* 0x0000040000047882 */ /* 0x000fc40000000000 */
[----:B0-----:R-:W-:-:S06]  /*f320*/  ULEA UR4, UR5, UR4, 0x18 ;  /* 0x0000000405047291 */ /* 0x001fcc000f8ec03f */
[----:B------:R-:W-:-:S05]  /*f330*/  IMAD.U32 R23, RZ, RZ, UR4 ;  /* 0x00000004ff177e24 */ /* 0x000fca000f8e00ff */
[----:B------:R1:W2:Y:S01]  /*f340*/  LDS.128 R16, [R23+0x2d8d0] ;  /* 0x02d8d00017107984 */ /* 0x0002a20000000c00 */
[----:B------:R-:W-:Y:S06]  /*f350*/  BAR.ARV 0x4, 0x200 ;  /* 0x0108000000007b1d */ /* 0x000fec0000002000 */
[----:B------:R-:W-:Y:S05]  /*f360*/  BRA `(.L_x_2171) ;  /* 0x0000000800cc7947 */ /* 0x000fea0003800000 */
.L_x_2170:
[----:B------:R-:W0:Y:S01]  /*f370*/  S2R R0, SR_TID.X ;  /* 0x0000000000007919 */ /* 0x000e220000002100 */
        /* <DEDUP_REMOVED lines=35> */
.L_x_2268:
[----:B------:R-:W-:Y:S02]  /*f5b0*/  ULDC UR4, c[0x0][0xc38] ;  /* 0x00030e0000047ab9 */ /* 0x000fe40000000800 */
[----:B------:R-:W-:-:S04]  /*f5c0*/  IMAD.U32 R4, RZ, RZ, UR4 ;  /* 0x00000004ff047e24 */ /* 0x000fc8000f8e00ff */
[----:B-1----:R-:W-:-:S04]  /*f5d0*/  IMAD R5, R14, R4, RZ ;  /* 0x000000040e057224 */ /* 0x002fc800078e02ff */
[----:B------:R-:W-:-:S05]  /*f5e0*/  IMAD.IADD R16, R16, 0x1, R5 ;  /* 0x0000000110107824 */ /* 0x000fca00078e0205 */
[----:B------:R-:W-:-:S13]  /*f5f0*/  ISETP.GT.AND P6, PT, R16, R0, PT ;  /* 0x000000001000720c */ /* 0x000fda0003fc4270 */
[----:B------:R-:W-:Y:S05]  /*f600*/  @P6 BRA `(.L_x_2173) ;  /* 0x00000000009c6947 */ /* 0x000fea0003800000 */
.L_x_2178:
        /* <DEDUP_REMOVED lines=14> */
.L_x_2176:
[----:B------:R-:W-:Y:S05]  /*f6f0*/  BSYNC B0 ;  /* 0x0000000000007941 */ /* 0x000fea0003800000 */
.L_x_2175:
        /* <DEDUP_REMOVED lines=18> */
.L_x_2276:
[----:B------:R-:W-:Y:S02]  /*f820*/  ULDC UR4, c[0x0][0xc38] ;  /* 0x00030e0000047ab9 */ /* 0x000fe40000000800 */
[----:B------:R-:W-:-:S04]  /*f830*/  IMAD.U32 R4, RZ, RZ, UR4 ;  /* 0x00000004ff047e24 */ /* 0x000fc8000f8e00ff */
[----:B-1----:R-:W-:-:S04]  /*f840*/  IMAD R5, R14, R4, RZ ;  /* 0x000000040e057224 */ /* 0x002fc800078e02ff */
[----:B------:R-:W-:-:S05]  /*f850*/  IMAD.IADD R16, R5, 0x1, R16 ;  /* 0x0000000105107824 */ /* 0x000fca00078e0210 */
[----:B------:R-:W-:-:S13]  /*f860*/  ISETP.GT.AND P6, PT, R16, R0, PT ;  /* 0x000000001000720c */ /* 0x000fda0003fc4270 */
[----:B------:R-:W-:Y:S05]  /*f870*/  @!P6 BRA `(.L_x_2178) ;  /* 0xfffffffc0064e947 */ /* 0x000fea000383ffff */
.L_x_2173:
        /* <DEDUP_REMOVED lines=8> */
.L_x_2280:
[----:B------:R-:W-:Y:S01]  /*f900*/  ISETP.NE.AND P0, PT, R5, RZ, PT ;  /* 0x000000ff0500720c */ /* 0x000fe20003f05270 */
[----:B------:R-:W-:-:S12]  /*f910*/  IMAD.MOV.U32 R5, RZ, RZ, RZ ;  /* 0x000000ffff057224 */ /* 0x000fd800078e00ff */
[----:B------:R-:W-:Y:S05]  /*f920*/  @!P0 BRA `(.L_x_2180) ;  /* 0x0000000000108947 */ /* 0x000fea0003800000 */
[----:B------:R-:W-:Y:S01]  /*f930*/  UMOV UR4, 0xffffffff ;  /* 0xffffffff00047882 */ /* 0x000fe20000000000 */
[----:B------:R-:W-:Y:S02]  /*f940*/  VIADD R12, R6, 0xffffffff ;  /* 0xffffffff060c7836 */ /* 0x000fe40000000000 */
[----:B------:R-:W-:Y:S05]  /*f950*/  BRA.DIV UR4, `(.L_x_2181) ;  /* 0x0000003604507947 */ /* 0x000fea000b800000 */
[----:B------:R3:W4:Y:S02]  /*f960*/  SHFL.IDX PT, R5, R3, R12, 0x1f ;  /* 0x00001f0c03057589 */ /* 0x00072400000e0000 */
.L_x_2180:
        /* <DEDUP_REMOVED lines=66> */
.L_x_2174:
[----:B------:R-:W-:Y:S01]  /*fd90*/  UMOV UR4, URZ ;  /* 0x0000003f00047c82 */ /* 0x000fe20008000000 */
[----:B------:R-:W-:Y:S01]  /*fda0*/  UMOV UR5, URZ ;  /* 0x0000003f00057c82 */ /* 0x000fe20008000000 */
[----:B------:R-:W-:Y:S01]  /*fdb0*/  ULDC UR6, c[0x0][0xc3c] ;  /* 0x00030f0000067ab9 */ /* 0x000fe20000000800 */
[----:B------:R-:W-:Y:S02]  /*fdc0*/  IMAD.MOV.U32 R16, RZ, RZ, R0 ;  /* 0x000000ffff107224 */ /* 0x000fe400078e0000 */
[----:B------:R-:W-:Y:S02]  /*fdd0*/  IMAD.U32 R17, RZ, RZ, UR4 ;  /* 0x00000004ff117e24 */ /* 0x000fe4000f8e00ff */
[----:B------:R-:W-:Y:S02]  /*fde0*/  IMAD.U32 R18, RZ, RZ, UR5 ;  /* 0x00000005ff127e24 */ /* 0x000fe4000f8e00ff */
[----:B------:R-:W-:-:S07]  /*fdf0*/  IMAD.U32 R19, RZ, RZ, UR6 ;  /* 0x00000006ff137e24 */ /* 0x000fce000f8e00ff */
.L_x_2182:
        /* <DEDUP_REMOVED lines=10> */
.L_x_2171:
[----:B------:R-:W-:Y:S02]  /*fea0*/  ULDC UR4, c[0x0][0xc3c] ;  /* 0x00030f0000047ab9 */ /* 0x000fe40000000800 */
[----:B--2---:R-:W-:-:S13]  /*feb0*/  ISETP.GE.AND P0, PT, R19, UR4, PT ;  /* 0x0000000413007c0c */ /* 0x004fda000bf06270 */
[----:B------:R-:W-:Y:S05]  /*fec0*/  @!P0 BRA `(.L_x_2183) ;  /* 0xffffffb8000c8947 */ /* 0x000fea000383ffff */
[----:B------:R-:W-:Y:S05]  /*fed0*/  BSYNC B8 ;  /* 0x0000000000087941 */ /* 0x000fea0003800000 */
.L_x_2122:
        /* <DEDUP_REMOVED lines=12> */
.L_x_2283:
[----:B------:R-:W-:Y:S05]  /*ffa0*/  BSYNC B0 ;  /* 0x0000000000007941 */ /* 0x000fea0003800000 */
.L_x_2184:
[----:B------:R-:W-:-:S03]  /*ffb0*/  UMOV UR4, 0xffffffff ;  /* 0xffffffff00047882 */ /* 0x000fc60000000000 */
[----:B------:R-:W-:Y:S05]  /*ffc0*/  BRA.DIV UR4, `(.L_x_2186) ;  /* 0x0000002e04f07947 */ /* 0x000fea000b800000 */
[----:B-1----:R-:W1:Y:S02]  /*ffd0*/  S2R R0, SR_TID.X ;  /* 0x0000000000007919 */ /* 0x002e640000002100 */
[----:B-1----:R-:W-:-:S04]  /*ffe0*/  SHF.R.U32.HI R0, RZ, 0x5, R0 ;  /* 0x00000005ff007819 */ /* 0x002fc80000011600 */
[----:B------:R-:W-:-:S05]  /*fff0*/  LOP3.LUT R0, R0, 0x3, RZ, 0xc0, !PT ;  /* 0x0000000300007812 */ /* 0x000fca00078ec0ff */
[----:B------:R1:W2:Y:S02]  /*10000*/  SHFL.IDX PT, R14, R0, RZ, 0x1f ;  /* 0x00001fff000e7589 */ /* 0x0002a400000e0000 */
.L_x_2286:
[----:B--2---:R-:W-:Y:S01]  /*10010*/  ISETP.NE.AND P0, PT, R14, RZ, PT ;  /* 0x000000ff0e00720c */ /* 0x004fe20003f05270 */
[----:B------:R-:W-:-:S12]  /*10020*/  BSSY B0, `(.L_x_2187) ;  /* 0x0000024000007945 */ /* 0x000fd80003800000 */
[----:B------:R-:W-:Y:S05]  /*10030*/  @P0 BRA `(.L_x_2188) ;  /* 0x0000000000880947 */ /* 0x000fea0003800000 */
[----:B------:R-:W-:-:S03]  /*10040*/  UMOV UR4, 0xffffffff ;  /* 0xffffffff00047882 */ /* 0x000fc60000000000 */
[----:B------:R-:W-:Y:S05]  /*10050*/  BRA.DIV UR4, `(.L_x_2189) ;  /* 0x0000003204007947 */ /* 0x000fea000b800000 */
[----:B------:R-:W-:-:S13]  /*10060*/  ELECT P6, URZ, PT ;  /* 0x00000000003f782f */ /* 0x000fda00038c0000 */
.L_x_2289:
[----:B------:R-:W-:Y:S05]  /*10070*/  @!P6 BRA `(.L_x_2188) ;  /* 0x000000000078e947 */ /* 0x000fea0003800000 */
[----:B-1----:R-:W2:Y:S02]  /*10080*/  LDL.LU R0, [R1+0x1c] ;  /* 0x00001c0001007983 */ /* 0x002ea40000300800 */
[----:B--2---:R-:W-:-:S04]  /*10090*/  LOP3.LUT R0, R0, 0x2, RZ, 0xfc, !PT ;  /* 0x0000000200007812 */ /* 0x004fc800078efcff */
[----:B------:R-:W-:-:S13]  /*100a0*/  ISETP.NE.AND P0, PT, R0, 0x3, PT ;  /* 0x000000030000780c */ /* 0x000fda0003f05270 */
[----:B------:R-:W-:Y:S05]  /*100b0*/  @!P0 BRA `(.L_x_2190) ;  /* 0x0000000000048947 */ /* 0x000fea0003800000 */
[----:B------:R-:W-:Y:S01]  /*100c0*/  BPT.TRAP 0x1 ;  /* 0x000000040000795c */ /* 0x000fe20000300000 */
.L_x_2190:
[C---:B------:R-:W-:Y:S01]  /*100d0*/  IMAD R3, R26.reuse, 0x8, R5 ;  /* 0x000000081a037824 */ /* 0x040fe200078e0205 */
[----:B------:R-:W-:Y:S01]  /*100e0*/  SHF.L.U32 R2, R29, 0x1f, RZ ;  /* 0x0000001f1d027819 */ /* 0x000fe200000006ff */
[----:B------:R-:W-:-:S03]  /*100f0*/  VIADD R26, R26, 0x1 ;  /* 0x000000011a1a7836 */ /* 0x000fc60000000000 */
[----:B------:R-:W1:Y:S02]  /*10100*/  SYNCS.PHASECHK.TRANS64.TRYWAIT P1, [R3+URZ+0x2d840], R2 ;  /* 0x02d84002030075a7 */ /* 0x000e64000802017f */
[----:B------:R-:W-:-:S04]  /*10110*/  ISETP.NE.AND P2, PT, R26, 0x2, PT ;  /* 0x000000021a00780c */ /* 0x000fc80003f45270 */
[----:B------:R-:W-:Y:S01]  /*10120*/  SEL R0, RZ, 0x1, P2 ;  /* 0x00000001ff007807 */ /* 0x000fe20001000000 */
[----:B-1----:R-:W-:Y:S08]  /*10130*/  @!P1 BRA `(.L_x_2191) ;  /* 0x0000002c00e89947 */ /* 0x002ff00003800000 */
.L_x_2290:
[----:B------:R-:W-:Y:S02]  /*10140*/  SEL R26, R26, RZ, P2 ;  /* 0x000000ff1a1a7207 */ /* 0x000fe40001000000 */
[----:B------:R-:W-:Y:S01]  /*10150*/  LOP3.LUT R0, R29, R0, RZ, 0x3c, !PT ;  /* 0x000000001d007212 */ /* 0x000fe200078e3cff */
[----:B------:R-:W-:Y:S06]  /*10160*/  @!P0 BRA `(.L_x_2192) ;  /* 0x0000000000048947 */ /* 0x000fec0003800000 */
[----:B------:R-:W-:Y:S01]  /*10170*/  BPT.TRAP 0x1 ;  /* 0x000000040000795c */ /* 0x000fe20000300000 */
.L_x_2192:
[----:B------:R-:W-:Y:S01]  /*10180*/  IMAD R5, R26, 0x8, R5 ;  /* 0x000000081a057824 */ /* 0x000fe200078e0205 */
[----:B------:R-:W-:-:S04]  /*10190*/  SHF.L.U32 R0, R0, 0x1f, RZ ;  /* 0x0000001f00007819 */ /* 0x000fc800000006ff */
[----:B------:R-:W2:Y:S02]  /*101a0*/  SYNCS.PHASECHK.TRANS64.TRYWAIT P1, [R5+URZ+0x2d840], R0 ;  /* 0x02d84000050075a7 */ /* 0x000ea4000802017f */
[----:B--2---:R-:W-:Y:S05]  /*101b0*/  @!P1 BRA `(.L_x_2193) ;  /* 0x0000002c00dc9947 */ /* 0x004fea0003800000 */
.L_x_2291:
[----:B------:R-:W-:Y:S05]  /*101c0*/  @!P0 BRA `(.L_x_2194) ;  /* 0x0000000000048947 */ /* 0x000fea0003800000 */
[----:B------:R-:W-:Y:S01]  /*101d0*/  BPT.TRAP 0x1 ;  /* 0x000000040000795c */ /* 0x000fe20000300000 */
.L_x_2194:
[----:B------:R-:W3:Y:S02]  /*101e0*/  SYNCS.PHASECHK.TRANS64.TRYWAIT P1, [R3+URZ+0x2d860], R2 ;  /* 0x02d86002030075a7 */ /* 0x000ee4000802017f */
[----:B---3--:R-:W-:Y:S05]  /*101f0*/  @!P1 BRA `(.L_x_2195) ;  /* 0x0000002c00e09947 */ /* 0x008fea0003800000 */
.L_x_2292:
[----:B------:R-:W-:Y:S05]  /*10200*/  @!P0 BRA `(.L_x_2196) ;  /* 0x0000000000048947 */ /* 0x000fea0003800000 */
[----:B------:R-:W-:Y:S01]  /*10210*/  BPT.TRAP 0x1 ;  /* 0x000000040000795c */ /* 0x000fe20000300000 */
.L_x_2196:
[----:B----4-:R4:W0:Y:S02]  /*10220*/  SYNCS.PHASECHK.TRANS64.TRYWAIT P0, [R5+URZ+0x2d860], R0 ;  /* 0x02d86000050075a7 */ /* 0x010824000800017f */
[----:B0-----:R-:W-:Y:S05]  /*10230*/  @!P0 NANOSLEEP.SYNCS 0x989680 ;  /* 0x009896800000895d */ /* 0x001fea0003900000 */
[----:B------:R-:W0:Y:S02]  /*10240*/  @!P0 SYNCS.PHASECHK.TRANS64 P0, [R5+URZ+0x2d860], R0 ;  /* 0x02d86000050085a7 */ /* 0x000e24000800007f */
[----:B0-----:R-:W-:Y:S05]  /*10250*/  @!P0 BRA `(.L_x_2196) ;  /* 0xfffffffc00f08947 */ /* 0x001fea000383ffff */
.L_x_2188:
[----:B------:R-:W-:Y:S05]  /*10260*/  BSYNC B0 ;  /* 0x0000000000007941 */ /* 0x000fea0003800000 */
.L_x_2187:
[----:B------:R-:W-:Y:S05]  /*10270*/  EXIT ;  /* 0x000000000000794d */ /* 0x000fea0003800000 */
.L_x_2066:
[----:B0-----:R-:W-:-:S04]  /*10280*/  IMAD.U32 R3, RZ, RZ, UR40 ;  /* 0x00000028ff037e24 */ /* 0x001fc8000f8e00ff */
[----:B------:R0:W1:Y:S03]  /*10290*/  SYNCS.PHASECHK.TRANS64.TRYWAIT P1, [R3+URZ+0x2d800], R0 ;  /* 0x02d80000030075a7 */ /* 0x000066000802017f */
[----:B-1----:R-:W-:Y:S05]  /*102a0*/  @!P1 NANOSLEEP.SYNCS 0x989680 ;  /* 0x009896800000995d */ /* 0x002fea0003900000 */
[----:B------:R-:W1:Y:S02]  /*102b0*/  @!P1 SYNCS.PHASECHK.TRANS64 P1, [R3+URZ+0x2d800], R0 ;  /* 0x02d80000030095a7 */ /* 0x000e64000802007f */
[----:B-1----:R-:W-:Y:S05]  /*102c0*/  @!P1 BRA `(.L_x_2066) ;  /* 0xfffffffc00ec9947 */ /* 0x002fea000383ffff */
[----:B------:R-:W-:Y:S05]  /*102d0*/  BRA `(.L_x_2197) ;  /* 0xffffff1400207947 */ /* 0x000fea000383ffff */
.L_x_2070:
[----:B-1----:R1:W2:Y:S02]  /*102e0*/  SYNCS.PHASECHK.TRANS64.TRYWAIT P1, [R3+URZ+0x2d830], R0 ;  /* 0x02d83000030075a7 */ /* 0x0022a4000802017f */
[----:B--2---:R-:W-:Y:S05]  /*102f0*/  @!P1 NANOSLEEP.SYNCS 0x989680 ;  /* 0x009896800000995d */ /* 0x004fea0003900000 */
[----:B------:R-:W2:Y:S02]  /*10300*/  @!P1 SYNCS.PHASECHK.TRANS64 P1, [R3+URZ+0x2d830], R0 ;  /* 0x02d83000030095a7 */ /* 0x000ea4000802007f */
[----:B--2---:R-:W-:Y:S05]  /*10310*/  @!P1 BRA `(.L_x_2070) ;  /* 0xfffffffc00f09947 */ /* 0x004fea000383ffff */
[----:B------:R-:W-:Y:S05]  /*10320*/  BRA `(.L_x_2069) ;  /* 0xffffff1400387947 */ /* 0x000fea000383ffff */
.L_x_2076:
[----:B-1----:R-:W-:-:S04]  /*10330*/  IMAD.U32 R5, RZ, RZ, UR7 ;  /* 0x00000007ff057e24 */ /* 0x002fc8000f8e00ff */
[----:B------:R1:W2:Y:S03]  /*10340*/  SYNCS.PHASECHK.TRANS64.TRYWAIT P1, [R5+URZ+0x2d830], R0 ;  /* 0x02d83000050075a7 */ /* 0x0002a6000802017f */
[----:B--2---:R-:W-:Y:S05]  /*10350*/  @!P1 NANOSLEEP.SYNCS 0x989680 ;  /* 0x009896800000995d */ /* 0x004fea0003900000 */
[----:B------:R-:W2:Y:S02]  /*10360*/  @!P1 SYNCS.PHASECHK.TRANS64 P1, [R5+URZ+0x2d830], R0 ;  /* 0x02d83000050095a7 */ /* 0x000ea4000802007f */
[----:B--2---:R-:W-:Y:S05]  /*10370*/  @!P1 BRA `(.L_x_2076) ;  /* 0xfffffffc00ec9947 */ /* 0x004fea000383ffff */
[----:B------:R-:W-:Y:S05]  /*10380*/  BRA `(.L_x_2073) ;  /* 0xffffff3800047947 */ /* 0x000fea000383ffff */
.L_x_2080:
[----:B-1----:R-:W-:-:S04]  /*10390*/  IMAD.U32 R5, RZ, RZ, UR7 ;  /* 0x00000007ff057e24 */ /* 0x002fc8000f8e00ff */
[----:B------:R1:W2:Y:S03]  /*103a0*/  SYNCS.PHASECHK.TRANS64.TRYWAIT P1, [R5+URZ+0x2d850], R0 ;  /* 0x02d85000050075a7 */ /* 0x0002a6000802017f */
[----:B--2---:R-:W-:Y:S05]  /*103b0*/  @!P1 NANOSLEEP.SYNCS 0x989680 ;  /* 0x009896800000995d */ /* 0x004fea0003900000 */
[----:B------:R-:W2:Y:S02]  /*103c0*/  @!P1 SYNCS.PHASECHK.TRANS64 P1, [R5+URZ+0x2d850], R0 ;  /* 0x02d85000050095a7 */ /* 0x000ea4000802007f */
[----:B--2---:R-:W-:Y:S05]  /*103d0*/  @!P1 BRA `(.L_x_2080) ;  /* 0xfffffffc00ec9947 */ /* 0x004fea000383ffff */
[----:B------:R-:W-:Y:S05]  /*103e0*/  BRA `(.L_x_2077) ;  /* 0xffffff3800b47947 */ /* 0x000fea000383ffff */
.L_x_2088:
[----:B-1----:R-:W-:-:S04]  /*103f0*/  IMAD.U32 R5, RZ, RZ, UR7 ;  /* 0x00000007ff057e24 */ /* 0x002fc8000f8e00ff */
[----:B------:R1:W2:Y:S03]  /*10400*/  SYNCS.PHASECHK.TRANS64.TRYWAIT P1, [R5+URZ+0x2d830], R0 ;  /* 0x02d83000050075a7 */ /* 0x0002a6000802017f */
[----:B--2---:R-:W-:Y:S05]  /*10410*/  @!P1 NANOSLEEP.SYNCS 0x989680 ;  /* 0x009896800000995d */ /* 0x004fea0003900000 */
[----:B------:R-:W2:Y:S02]  /*10420*/  @!P1 SYNCS.PHASECHK.TRANS64 P1, [R5+URZ+0x2d830], R0 ;  /* 0x02d83000050095a7 */ /* 0x000ea4000802007f */
[----:B--2---:R-:W-:Y:S05]  /*10430*/  @!P1 BRA `(.L_x_2088) ;  /* 0xfffffffc00ec9947 */ /* 0x004fea000383ffff */
[----:B------:R-:W-:Y:S05]  /*10440*/  BRA `(.L_x_2085) ;  /* 0xffffff6000687947 */ /* 0x000fea000383ffff */
.L_x_2092:
[----:B-1----:R-:W-:-:S04]  /*10450*/  IMAD.U32 R5, RZ, RZ, UR7 ;  /* 0x00000007ff057e24 */ /* 0x002fc8000f8e00ff */
[----:B------:R1:W2:Y:S03]  /*10460*/  SYNCS.PHASECHK.TRANS64.TRYWAIT P1, [R5+URZ+0x2d850], R0 ;  /* 0x02d85000050075a7 */ /* 0x0002a6000802017f */
[----:B--2---:R-:W-:Y:S05]  /*10470*/  @!P1 NANOSLEEP.SYNCS 0x989680 ;  /* 0x009896800000995d */ /* 0x004fea0003900000 */
[----:B------:R-:W2:Y:S02]  /*10480*/  @!P1 SYNCS.PHASECHK.TRANS64 P1, [R5+URZ+0x2d850], R0 ;  /* 0x02d85000050095a7 */ /* 0x000ea4000802007f */
[----:B--2---:R-:W-:Y:S05]  /*10490*/  @!P1 BRA `(.L_x_2092) ;  /* 0xfffffffc00ec9947 */ /* 0x004fea000383ffff */
[----:B------:R-:W-:Y:S05]  /*104a0*/  BRA `(.L_x_2089) ;  /* 0xffffff6400187947 */ /* 0x000fea000383ffff */
.L_x_2099:
[----:B-1----:R-:W-:-:S04]  /*104b0*/  IMAD.U32 R8, RZ, RZ, UR4 ;  /* 0x00000004ff087e24 */ /* 0x002fc8000f8e00ff */
[----:B------:R1:W2:Y:S03]  /*104c0*/  SYNCS.PHASECHK.TRANS64.TRYWAIT P1, [R8+URZ+0x2d850], R7 ;  /* 0x02d85007080075a7 */ /* 0x0002a6000802017f */
[----:B--2---:R-:W-:Y:S05]  /*104d0*/  @!P1 NANOSLEEP.SYNCS 0x989680 ;  /* 0x009896800000995d */ /* 0x004fea0003900000 */
[----:B------:R-:W2:Y:S02]  /*104e0*/  @!P1 SYNCS.PHASECHK.TRANS64 P1, [R8+URZ+0x2d850], R7 ;  /* 0x02d85007080095a7 */ /* 0x000ea4000802007f */
[----:B--2---:R-:W-:Y:S05]  /*104f0*/  @!P1 BRA `(.L_x_2099) ;  /* 0xfffffffc00ec9947 */ /* 0x004fea000383ffff */
[----:B------:R-:W-:Y:S05]  /*10500*/  BRA `(.L_x_2098) ;  /* 0xffffff8000487947 */ /* 0x000fea000383ffff */
.L_x_2134:
        /* <DEDUP_REMOVED lines=11> */
.L_x_2199:
[----:B------:R-:W-:Y:S05]  /*105c0*/  BSYNC B0 ;  /* 0x0000000000007941 */ /* 0x000fea0003800000 */
.L_x_2198:
[----:B------:R-:W-:Y:S05]  /*105d0*/  BRA `(.L_x_2200) ;  /* 0xffffffbc00ec7947 */ /* 0x000fea000383ffff */
.L_x_2137:
[----:B0-----:R0:W1:Y:S02]  /*105e0*/  SYNCS.PHASECHK.TRANS64.TRYWAIT P0, [R2+URZ+0x2d840], R3 ;  /* 0x02d84003020075a7 */ /* 0x001064000800017f */
[----:B-1----:R-:W-:Y:S05]  /*105f0*/  @!P0 NANOSLEEP.SYNCS 0x989680 ;  /* 0x009896800000895d */ /* 0x002fea0003900000 */
[----:B------:R-:W1:Y:S02]  /*10600*/  @!P0 SYNCS.PHASECHK.TRANS64 P0, [R2+URZ+0x2d840], R3 ;  /* 0x02d84003020085a7 */ /* 0x000e64000800007f */
[----:B-1----:R-:W-:Y:S05]  /*10610*/  @!P0 BRA `(.L_x_2137) ;  /* 0xfffffffc00f08947 */ /* 0x002fea000383ffff */
[----:B------:R-:W-:Y:S05]  /*10620*/  BRA `(.L_x_2201) ;  /* 0xffffffc0005c7947 */ /* 0x000fea000383ffff */
.L_x_2138:
        /* <DEDUP_REMOVED lines=8> */
.L_x_2203:
[----:B------:R-:W-:Y:S05]  /*106b0*/  BSYNC B0 ;  /* 0x0000000000007941 */ /* 0x000fea0003800000 */
.L_x_2202:
        /* <DEDUP_REMOVED lines=9> */
.L_x_2204:
[----:B------:R-:W-:Y:S02]  /*10750*/  IMAD.MOV.U32 R13, RZ, RZ, R6 ;  /* 0x000000ffff0d7224 */ /* 0x000fe400078e0006 */
[----:B------:R-:W-:Y:S02]  /*10760*/  IMAD.MOV.U32 R12, RZ, RZ, 0x1 ;  /* 0x00000001ff0c7424 */ /* 0x000fe400078e00ff */
[----:B------:R-:W-:-:S07]  /*10770*/  IMAD.MOV.U32 R5, RZ, RZ, R14 ;  /* 0x000000ffff057224 */ /* 0x000fce00078e000e */
[----:B------:R-:W-:Y:S05]  /*10780*/  WARPSYNC.COLLECTIVE R15, `(.L_x_2205) ;  /* 0x000000000f087348 */ /* 0x000fea0003c00000 */
[----:B------:R0:W1:Y:S02]  /*10790*/  SHFL.IDX P6, R14, R13, R12, R11 ;  /* 0x0000000c0d0e7389 */ /* 0x00006400000c000b */
[----:B01----:R-:W-:Y:S01]  /*107a0*/  ENDCOLLECTIVE ;  /* 0x000000000000791b */ /* 0x003fe20003800000 */
.L_x_2205:
        /* <DEDUP_REMOVED lines=17> */
.L_x_2206:
[----:B------:R-:W-:Y:S02]  /*108c0*/  @P1 IMAD R8, R7, 0x2, R23 ;  /* 0x0000000207081824 */ /* 0x000fe400078e0217 */
[----:B------:R-:W-:Y:S02]  /*108d0*/  IMAD.MOV.U32 R13, RZ, RZ, R6 ;  /* 0x000000ffff0d7224 */ /* 0x000fe400078e0006 */
[----:B------:R-:W-:Y:S02]  /*108e0*/  IMAD.MOV.U32 R12, RZ, RZ, 0x2 ;  /* 0x00000002ff0c7424 */ /* 0x000fe400078e00ff */
[----:B------:R-:W-:-:S07]  /*108f0*/  IMAD.MOV.U32 R5, RZ, RZ, R14 ;  /* 0x000000ffff057224 */ /* 0x000fce00078e000e */
[----:B------:R-:W-:Y:S05]  /*10900*/  WARPSYNC.COLLECTIVE R15, `(.L_x_2207) ;  /* 0x000000000f087348 */ /* 0x000fea0003c00000 */
[----:B------:R0:W1:Y:S02]  /*10910*/  SHFL.IDX P6, R14, R13, R12, R11 ;  /* 0x0000000c0d0e7389 */ /* 0x00006400000c000b */
[----:B01----:R-:W-:Y:S01]  /*10920*/  ENDCOLLECTIVE ;  /* 0x000000000000791b */ /* 0x003fe20003800000 */
.L_x_2207:
        /* <DEDUP_REMOVED lines=17> */
.L_x_2208:
[----:B------:R-:W-:Y:S02]  /*10a40*/  @P1 IMAD R8, R7, 0x2, R23 ;  /* 0x0000000207081824 */ /* 0x000fe400078e0217 */
[----:B------:R-:W-:Y:S02]  /*10a50*/  IMAD.MOV.U32 R13, RZ, RZ, R6 ;  /* 0x000000ffff0d7224 */ /* 0x000fe400078e0006 */
[----:B------:R-:W-:Y:S02]  /*10a60*/  IMAD.MOV.U32 R12, RZ, RZ, 0x3 ;  /* 0x00000003ff0c7424 */ /* 0x000fe400078e00ff */
[----:B------:R-:W-:-:S07]  /*10a70*/  IMAD.MOV.U32 R5, RZ, RZ, R14 ;  /* 0x000000ffff057224 */ /* 0x000fce00078e000e */
[----:B------:R-:W-:Y:S05]  /*10a80*/  WARPSYNC.COLLECTIVE R15, `(.L_x_2209) ;  /* 0x000000000f087348 */ /* 0x000fea0003c00000 */
[----:B------:R0:W1:Y:S02]  /*10a90*/  SHFL.IDX P6, R14, R13, R12, R11 ;  /* 0x0000000c0d0e7389 */ /* 0x00006400000c000b */
[----:B01----:R-:W-:Y:S01]  /*10aa0*/  ENDCOLLECTIVE ;  /* 0x000000000000791b */ /* 0x003fe20003800000 */
.L_x_2209:
        /* <DEDUP_REMOVED lines=10> */
.L_x_2210:
        /* <DEDUP_REMOVED lines=8> */
.L_x_2143:
[----:B------:R-:W2:Y:S04]  /*10bd0*/  LDL.LU R11, [R1+0x20] ;  /* 0x00002000010b7983 */ /* 0x000ea80000300800 */
[----:B------:R0:W5:Y:S01]  /*10be0*/  LDL R9, [R1+0x18] ;  /* 0x0000180001097983 */ /* 0x0001620000100800 */
[----:B------:R-:W-:Y:S02]  /*10bf0*/  IMAD.MOV.U32 R13, RZ, RZ, R0 ;  /* 0x000000ffff0d7224 */ /* 0x000fe400078e0000 */
[----:B------:R-:W-:Y:S02]  /*10c00*/  IMAD.MOV.U32 R12, RZ, RZ, RZ ;  /* 0x000000ffff0c7224 */ /* 0x000fe400078e00ff */
[----:B------:R-:W-:Y:S02]  /*10c10*/  IMAD.MOV.U32 R15, RZ, RZ, -0x1 ;  /* 0xffffffffff0f7424 */ /* 0x000fe400078e00ff */
[----:B------:R-:W-:-:S04]  /*10c20*/  IMAD R17, R17, 0xc0, R21 ;  /* 0x000000c011117824 */ /* 0x000fc800078e0215 */
[----:B------:R-:W-:Y:S02]  /*10c30*/  VIADD R5, R17, 0x20 ;  /* 0x0000002011057836 */ /* 0x000fe40000000000 */
[----:B--2---:R-:W-:Y:S02]  /*10c40*/  IMAD R2, R11, R10, RZ ;  /* 0x0000000a0b027224 */ /* 0x004fe400078e02ff */
[----:B0-----:R-:W-:-:S07]  /*10c50*/  IMAD.MOV.U32 R11, RZ, RZ, 0x1c1f ;  /* 0x00001c1fff0b7424 */ /* 0x001fce00078e00ff */
[----:B-----5:R-:W-:Y:S05]  /*10c60*/  WARPSYNC.COLLECTIVE R15, `(.L_x_2212) ;  /* 0x000000000f087348 */ /* 0x020fea0003c00000 */
[----:B------:R0:W1:Y:S02]  /*10c70*/  SHFL.IDX P6, R14, R13, R12, R11 ;  /* 0x0000000c0d0e7389 */ /* 0x00006400000c000b */
[----:B01---5:R-:W-:Y:S01]  /*10c80*/  ENDCOLLECTIVE ;  /* 0x000000000000791b */ /* 0x023fe20003800000 */
.L_x_2212:
[----:B------:R-:W-:Y:S02]  /*10c90*/  IMAD.MOV.U32 R13, RZ, RZ, R4 ;  /* 0x000000ffff0d7224 */ /* 0x000fe400078e0004 */
[----:B------:R-:W-:-:S07]  /*10ca0*/  IMAD.MOV.U32 R6, RZ, RZ, R14 ;  /* 0x000000ffff067224 */ /* 0x000fce00078e000e */
[----:B------:R-:W-:Y:S05]  /*10cb0*/  WARPSYNC.COLLECTIVE R15, `(.L_x_2213) ;  /* 0x000000000f087348 */ /* 0x000fea0003c00000 */
[----:B------:R0:W1:Y:S02]  /*10cc0*/  SHFL.IDX P6, R14, R13, R12, R11 ;  /* 0x0000000c0d0e7389 */ /* 0x00006400000c000b */
[----:B01----:R-:W-:Y:S01]  /*10cd0*/  ENDCOLLECTIVE ;  /* 0x000000000000791b */ /* 0x003fe20003800000 */
.L_x_2213:
[----:B------:R-:W-:Y:S01]  /*10ce0*/  ISETP.GE.AND P2, PT, R17, R2, PT ;  /* 0x000000021100720c */ /* 0x000fe20003f46270 */
[----:B------:R-:W-:Y:S02]  /*10cf0*/  IMAD.MOV.U32 R13, RZ, RZ, R0 ;  /* 0x000000ffff0d7224 */ /* 0x000fe400078e0000 */
[----:B------:R-:W-:Y:S02]  /*10d00*/  IMAD.MOV.U32 R12, RZ, RZ, 0x1 ;  /* 0x00000001ff0c7424 */ /* 0x000fe400078e00ff */
[----:B------:R-:W-:-:S08]  /*10d10*/  IMAD.MOV.U32 R7, RZ, RZ, R14 ;  /* 0x000000ffff077224 */ /* 0x000fd000078e000e */
[----:B------:R-:W-:Y:S05]  /*10d20*/  WARPSYNC.COLLECTIVE R15, `(.L_x_2214) ;  /* 0x000000000f087348 */ /* 0x000fea0003c00000 */
[----:B------:R0:W1:Y:S02]  /*10d30*/  SHFL.IDX P6, R14, R13, R12, R11 ;  /* 0x0000000c0d0e7389 */ /* 0x00006400000c000b */
[----:B01----:R-:W-:Y:S01]  /*10d40*/  ENDCOLLECTIVE ;  /* 0x000000000000791b */ /* 0x003fe20003800000 */
.L_x_2214:
[----:B------:R-:W-:-:S05]  /*10d50*/  @!P2 LEA R7, P4, R20, R7, 0x1 ;  /* 0x000000071407a211 */ /* 0x000fca00078808ff */
[----:B------:R-:W-:-:S05]  /*10d60*/  @!P2 IMAD.X R6, RZ, RZ, R6, P4 ;  /* 0x000000ffff06a224 */ /* 0x000fca00020e0606 */
[----:B------:R-:W-:-:S04]  /*10d70*/  @!P2 LOP3.LUT R7, R7, R6, RZ, 0x3c, !PT ;  /* 0x000000060707a212 */ /* 0x000fc800078e3cff */
[----:B------:R-:W-:-:S04]  /*10d80*/  @!P2 LOP3.LUT R6, R7, R6, RZ, 0x3c, !PT ;  /* 0x000000060706a212 */ /* 0x000fc800078e3cff */
[----:B------:R-:W-:Y:S01]  /*10d90*/  @!P2 LOP3.LUT R7, R7, R6, RZ, 0x3c, !PT ;  /* 0x000000060707a212 */ /* 0x000fe200078e3cff */
[----:B------:R-:W-:-:S04]  /*10da0*/  IMAD.MOV.U32 R13, RZ, RZ, R4 ;  /* 0x000000ffff0d7224 */ /* 0x000fc800078e0004 */
        /* <DEDUP_REMOVED lines=10> */
.L_x_2215:
[----:B------:R-:W-:Y:S01]  /*10e50*/  ISETP.GE.AND P2, PT, R5, R2, PT ;  /* 0x000000020500720c */ /* 0x000fe20003f46270 */
[----:B------:R-:W-:Y:S02]  /*10e60*/  IMAD.MOV.U32 R13, RZ, RZ, R0 ;  /* 0x000000ffff0d7224 */ /* 0x000fe400078e0000 */
[----:B------:R-:W-:Y:S02]  /*10e70*/  IMAD.MOV.U32 R12, RZ, RZ, 0x2 ;  /* 0x00000002ff0c7424 */ /* 0x000fe400078e00ff */
[----:B------:R-:W-:-:S08]  /*10e80*/  IMAD.MOV.U32 R7, RZ, RZ, R14 ;  /* 0x000000ffff077224 */ /* 0x000fd000078e000e */
[----:B------:R-:W-:Y:S05]  /*10e90*/  WARPSYNC.COLLECTIVE R15, `(.L_x_2216) ;  /* 0x000000000f087348 */ /* 0x000fea0003c00000 */
[----:B------:R0:W1:Y:S02]  /*10ea0*/  SHFL.IDX P6, R14, R13, R12, R11 ;  /* 0x0000000c0d0e7389 */ /* 0x00006400000c000b */
[----:B01----:R-:W-:Y:S01]  /*10eb0*/  ENDCOLLECTIVE ;  /* 0x000000000000791b */ /* 0x003fe20003800000 */
.L_x_2216:
        /* <DEDUP_REMOVED lines=16> */
.L_x_2217:
[----:B------:R-:W-:Y:S02]  /*10fc0*/  VIADD R5, R17, 0x40 ;  /* 0x0000004011057836 */ /* 0x000fe40000000000 */
[----:B------:R-:W-:Y:S02]  /*10fd0*/  IMAD.MOV.U32 R13, RZ, RZ, R0 ;  /* 0x000000ffff0d7224 */ /* 0x000fe400078e0000 */
[----:B------:R-:W-:Y:S01]  /*10fe0*/  IMAD.MOV.U32 R12, RZ, RZ, 0x3 ;  /* 0x00000003ff0c7424 */ /* 0x000fe200078e00ff */
[----:B------:R-:W-:Y:S01]  /*10ff0*/  ISETP.GE.AND P2, PT, R5, R2, PT ;  /* 0x000000020500720c */ /* 0x000fe20003f46270 */
[----:B------:R-:W-:-:S12]  /*11000*/  IMAD.MOV.U32 R7, RZ, RZ, R14 ;  /* 0x000000ffff077224 */ /* 0x000fd800078e000e */
[----:B------:R-:W-:Y:S05]  /*11010*/  WARPSYNC.COLLECTIVE R15, `(.L_x_2218) ;  /* 0x000000000f087348 */ /* 0x000fea0003c00000 */
[----:B------:R0:W1:Y:S02]  /*11020*/  SHFL.IDX P6, R14, R13, R12, R11 ;  /* 0x0000000c0d0e7389 */ /* 0x00006400000c000b */
[----:B01----:R-:W-:Y:S01]  /*11030*/  ENDCOLLECTIVE ;  /* 0x000000000000791b */ /* 0x003fe20003800000 */
.L_x_2218:
[----:B------:R-:W-:-:S05]  /*11040*/  @!P2 LEA R7, P4, R20, R7, 0x1 ;  /* 0x000000071407a211 */ /* 0x000fca00078808ff */
[----:B------:R-:W-:Y:S02]  /*11050*/  @!P2 IMAD.X R6, RZ, RZ, R6, P4 ;  /* 0x000000ffff06a224 */ /* 0x000fe400020e0606 */
[----:B------:R-:W-:-:S03]  /*11060*/  IMAD.MOV.U32 R13, RZ, RZ, R4 ;  /* 0x000000ffff0d7224 */ /* 0x000fc600078e0004 */
[----:B------:R-:W-:Y:S01]  /*11070*/  @!P2 LOP3.LUT R7, R7, R6, RZ, 0x3c, !PT ;  /* 0x000000060707a212 */ /* 0x000fe200078e3cff */
[----:B------:R-:W-:-:S07]  /*11080*/  IMAD.MOV.U32 R0, RZ, RZ, R14 ;  /* 0x000000ffff007224 */ /* 0x000fce00078e000e */
[----:B------:R-:W-:Y:S05]  /*11090*/  WARPSYNC.COLLECTIVE R15, `(.L_x_2219) ;  /* 0x000000000f087348 */ /* 0x000fea0003c00000 */
[----:B------:R0:W1:Y:S02]  /*110a0*/  SHFL.IDX P6, R14, R13, R12, R11 ;  /* 0x0000000c0d0e7389 */ /* 0x00006400000c000b */
[----:B01----:R-:W-:Y:S01]  /*110b0*/  ENDCOLLECTIVE ;  /* 0x000000000000791b */ /* 0x003fe20003800000 */
.L_x_2219:
[----:B------:R-:W-:Y:S01]  /*110c0*/  @!P2 LOP3.LUT R6, R7, R6, RZ, 0x3c, !PT ;  /* 0x000000060706a212 */ /* 0x000fe200078e3cff */
[----:B------:R-:W-:-:S03]  /*110d0*/  VIADD R5, R17, 0x60 ;  /* 0x0000006011057836 */ /* 0x000fc60000000000 */
[----:B------:R-:W-:-:S05]  /*110e0*/  @!P2 LOP3.LUT R7, R7, R6, RZ, 0x3c, !PT ;  /* 0x000000060707a212 */ /* 0x000fca00078e3cff */
[----:B------:R-:W-:Y:S01]  /*110f0*/  @!PT LDS RZ, [RZ] ;  /* 0x00000000fffff984 */ /* 0x000fe20000000800 */
[----:B------:R-:W-:Y:S01]  /*11100*/  @!PT LDS RZ, [RZ] ;  /* 0x00000000fffff984 */ /* 0x000fe20000000800 */
[----:B------:R-:W-:Y:S01]  /*11110*/  @!PT LDS RZ, [RZ] ;  /* 0x00000000fffff984 */ /* 0x000fe20000000800 */
[----:B------:R0:W-:Y:S04]  /*11120*/  @!P2 LDGSTS.E.BYPASS.LTC128B.128 [R9+0xd400], desc[UR36][R6.64], !P3 ;  /* 0x0d4000000609afae */ /* 0x0001e8000d901d64 */
[----:B------:R0:W-:Y:S01]  /*11130*/  @!P2 LDGSTS.E.BYPASS.LTC128B.128 [R9+0x10400], desc[UR36][R6.64+0x40], !P0 ;  /* 0x104000400609afae */ /* 0x0001e2000c101d64 */
[----:B------:R-:W-:-:S03]  /*11140*/  IMAD.MOV.U32 R13, RZ, RZ, R3 ;  /* 0x000000ffff0d7224 */ /* 0x000fc600078e0003 */
[----:B------:R0:W-:Y:S01]  /*11150*/  @!P2 LDGSTS.E.BYPASS.LTC128B.128 [R9+0x13400], desc[UR36][R6.64+0x80], !P1 ;  /* 0x134000800609afae */ /* 0x0001e2000c901d64 */
[----:B------:R-:W-:Y:S01]  /*11160*/  ISETP.GE.AND P2, PT, R5, R2, PT ;  /* 0x000000020500720c */ /* 0x000fe20003f46270 */
[----:B------:R-:W-:Y:S02]  /*11170*/  IMAD.MOV.U32 R12, RZ, RZ, RZ ;  /* 0x000000ffff0c7224 */ /* 0x000fe400078e00ff */
[----:B------:R-:W-:-:S10]  /*11180*/  IMAD.MOV.U32 R4, RZ, RZ, R14 ;  /* 0x000000ffff047224 */ /* 0x000fd400078e000e */
[----:B0-----:R-:W-:Y:S05]  /*11190*/  WARPSYNC.COLLECTIVE R15, `(.L_x_2220) ;  /* 0x000000000f087348 */ /* 0x001fea0003c00000 */
[----:B------:R1:W2:Y:S02]  /*111a0*/  SHFL.IDX P6, R14, R13, R12, R11 ;  /* 0x0000000c0d0e7389 */ /* 0x0002a400000c000b */
[----:B012---:R-:W-:Y:S01]  /*111b0*/  ENDCOLLECTIVE ;  /* 0x000000000000791b */ /* 0x007fe20003800000 */
.L_x_2220:
        /* <DEDUP_REMOVED lines=16> */
.L_x_2221:
[----:B------:R-:W-:Y:S02]  /*112c0*/  IMAD.MOV.U32 R13, RZ, RZ, R3 ;  /* 0x000000ffff0d7224 */ /* 0x000fe400078e0003 */
[----:B------:R-:W-:Y:S02]  /*112d0*/  IMAD.MOV.U32 R12, RZ, RZ, 0x1 ;  /* 0x00000001ff0c7424 */ /* 0x000fe400078e00ff */
[----:B------:R-:W-:-:S07]  /*112e0*/  IMAD.MOV.U32 R4, RZ, RZ, R14 ;  /* 0x000000ffff047224 */ /* 0x000fce00078e000e */
[----:B------:R-:W-:Y:S05]  /*112f0*/  WARPSYNC.COLLECTIVE R15, `(.L_x_2222) ;  /* 0x000000000f087348 */ /* 0x000fea0003c00000 */
[----:B------:R0:W1:Y:S02]  /*11300*/  SHFL.IDX P6, R14, R13, R12, R11 ;  /* 0x0000000c0d0e7389 */ /* 0x00006400000c000b */
[----:B01----:R-:W-:Y:S01]  /*11310*/  ENDCOLLECTIVE ;  /* 0x000000000000791b */ /* 0x003fe20003800000 */
.L_x_2222:
        /* <DEDUP_REMOVED lines=14> */
.L_x_2223:
[----:B------:R-:W-:Y:S01]  /*11400*/  IMAD.MOV.U32 R8, RZ, RZ, R14 ;  /* 0x000000ffff087224 */ /* 0x000fe200078e000e */
[----:B------:R-:W-:Y:S06]  /*11410*/  BRA `(.L_x_2224) ;  /* 0xffffffc400507947 */ /* 0x000fec000383ffff */
.L_x_2146:
[----:B-1----:R1:W2:Y:S02]  /*11420*/  SYNCS.PHASECHK.TRANS64.TRYWAIT P0, [R23+URZ+0x2d820], R0 ;  /* 0x02d82000170075a7 */ /* 0x0022a4000800017f */
[----:B--2---:R-:W-:Y:S05]  /*11430*/  @!P0 NANOSLEEP.SYNCS 0x989680 ;  /* 0x009896800000895d */ /* 0x004fea0003900000 */
[----:B------:R-:W2:Y:S02]  /*11440*/  @!P0 SYNCS.PHASECHK.TRANS64 P0, [R23+URZ+0x2d820], R0 ;  /* 0x02d82000170085a7 */ /* 0x000ea4000800007f */
[----:B--2---:R-:W-:Y:S05]  /*11450*/  @!P0 BRA `(.L_x_2146) ;  /* 0xfffffffc00f08947 */ /* 0x004fea000383ffff */
[----:B------:R-:W-:Y:S05]  /*11460*/  BRA `(.L_x_2225) ;  /* 0xffffffc400b87947 */ /* 0x000fea000383ffff */
.L_x_2151:
[----:B0-----:R0:W1:Y:S02]  /*11470*/  SYNCS.PHASECHK.TRANS64.TRYWAIT P0, [R5+URZ+0x2d840], R0 ;  /* 0x02d84000050075a7 */ /* 0x001064000800017f */
[----:B-1----:R-:W-:Y:S05]  /*11480*/  @!P0 NANOSLEEP.SYNCS 0x989680 ;  /* 0x009896800000895d */ /* 0x002fea0003900000 */
[----:B------:R-:W1:Y:S02]  /*11490*/  @!P0 SYNCS.PHASECHK.TRANS64 P0, [R5+URZ+0x2d840], R0 ;  /* 0x02d84000050085a7 */ /* 0x000e64000800007f */
[----:B-1----:R-:W-:Y:S05]  /*114a0*/  @!P0 BRA `(.L_x_2151) ;  /* 0xfffffffc00f08947 */ /* 0x002fea000383ffff */
[----:B------:R-:W-:Y:S05]  /*114b0*/  BRA `(.L_x_2226) ;  /* 0xffffffc800a87947 */ /* 0x000fea000383ffff */
.L_x_2152:
        /* <DEDUP_REMOVED lines=8> */
.L_x_2228:
[----:B------:R-:W-:Y:S05]  /*11540*/  BSYNC B1 ;  /* 0x0000000000017941 */ /* 0x000fea0003800000 */
.L_x_2227:
        /* <DEDUP_REMOVED lines=13> */
.L_x_2229:
        /* <DEDUP_REMOVED lines=8> */
.L_x_2230:
        /* <DEDUP_REMOVED lines=14> */
.L_x_2231:
[----:B------:R-:W-:Y:S02]  /*11780*/  IMAD.MOV.U32 R13, RZ, RZ, R7 ;  /* 0x000000ffff0d7224 */ /* 0x000fe400078e0007 */
[----:B------:R-:W-:Y:S02]  /*11790*/  IMAD.MOV.U32 R12, RZ, RZ, 0x2 ;  /* 0x00000002ff0c7424 */ /* 0x000fe400078e00ff */
[----:B------:R-:W-:-:S07]  /*117a0*/  IMAD.MOV.U32 R2, RZ, RZ, R14 ;  /* 0x000000ffff027224 */ /* 0x000fce00078e000e */
[----:B------:R-:W-:Y:S05]  /*117b0*/  WARPSYNC.COLLECTIVE R15, `(.L_x_2232) ;  /* 0x000000000f087348 */ /* 0x000fea0003c00000 */
[----:B------:R0:W1:Y:S02]  /*117c0*/  SHFL.IDX P6, R14, R13, R12, R11 ;  /* 0x0000000c0d0e7389 */ /* 0x00006400000c000b */
[----:B01----:R-:W-:Y:S01]  /*117d0*/  ENDCOLLECTIVE ;  /* 0x000000000000791b */ /* 0x003fe20003800000 */
.L_x_2232:
        /* <DEDUP_REMOVED lines=13> */
.L_x_2233:
[----:B------:R-:W-:Y:S02]  /*118b0*/  IMAD.MOV.U32 R13, RZ, RZ, R7 ;  /* 0x000000ffff0d7224 */ /* 0x000fe400078e0007 */
[----:B------:R-:W-:Y:S02]  /*118c0*/  IMAD.MOV.U32 R12, RZ, RZ, 0x3 ;  /* 0x00000003ff0c7424 */ /* 0x000fe400078e00ff */
[----:B------:R-:W-:-:S07]  /*118d0*/  IMAD.MOV.U32 R2, RZ, RZ, R14 ;  /* 0x000000ffff027224 */ /* 0x000fce00078e000e */
[----:B------:R-:W-:Y:S05]  /*118e0*/  WARPSYNC.COLLECTIVE R15, `(.L_x_2234) ;  /* 0x000000000f087348 */ /* 0x000fea0003c00000 */
[----:B------:R0:W1:Y:S02]  /*118f0*/  SHFL.IDX P6, R14, R13, R12, R11 ;  /* 0x0000000c0d0e7389 */ /* 0x00006400000c000b */
[----:B01----:R-:W-:Y:S01]  /*11900*/  ENDCOLLECTIVE ;  /* 0x000000000000791b */ /* 0x003fe20003800000 */
.L_x_2234:
        /* <DEDUP_REMOVED lines=14> */
.L_x_2235:
[----:B------:R-:W-:Y:S01]  /*119f0*/  IMAD.MOV.U32 R2, RZ, RZ, R14 ;  /* 0x000000ffff027224 */ /* 0x000fe200078e000e */
[----:B------:R-:W-:Y:S06]  /*11a00*/  BRA `(.L_x_2236) ;  /* 0xffffffc800487947 */ /* 0x000fec000383ffff */
.L_x_2157:
[----:B-1----:R1:W2:Y:S02]  /*11a10*/  SYNCS.PHASECHK.TRANS64.TRYWAIT P0, [R5+URZ+0x2d860], R2 ;  /* 0x02d86002050075a7 */ /* 0x0022a4000800017f */
[----:B--2---:R-:W-:Y:S05]  /*11a20*/  @!P0 NANOSLEEP.SYNCS 0x989680 ;  /* 0x009896800000895d */ /* 0x004fea0003900000 */
[----:B------:R-:W2:Y:S02]  /*11a30*/  @!P0 SYNCS.PHASECHK.TRANS64 P0, [R5+URZ+0x2d860], R2 ;  /* 0x02d86002050085a7 */ /* 0x000ea4000800007f */
[----:B--2---:R-:W-:Y:S05]  /*11a40*/  @!P0 BRA `(.L_x_2157) ;  /* 0xfffffffc00f08947 */ /* 0x004fea000383ffff */
[----:B------:R-:W-:Y:S05]  /*11a50*/  BRA `(.L_x_2237) ;  /* 0xffffffc800ac7947 */ /* 0x000fea000383ffff */
.L_x_2158:
        /* <DEDUP_REMOVED lines=8> */
.L_x_2239:
[----:B------:R-:W-:Y:S05]  /*11ae0*/  BSYNC B1 ;  /* 0x0000000000017941 */ /* 0x000fea0003800000 */
.L_x_2238:
        /* <DEDUP_REMOVED lines=9> */
.L_x_2240:
[----:B------:R-:W-:Y:S02]  /*11b80*/  IMAD.MOV.U32 R13, RZ, RZ, R25 ;  /* 0x000000ffff0d7224 */ /* 0x000fe400078e0019 */
[----:B------:R-:W-:Y:S02]  /*11b90*/  IMAD.MOV.U32 R12, RZ, RZ, 0x1 ;  /* 0x00000001ff0c7424 */ /* 0x000fe400078e00ff */
[----:B------:R-:W-:-:S07]  /*11ba0*/  IMAD.MOV.U32 R2, RZ, RZ, R14 ;  /* 0x000000ffff027224 */ /* 0x000fce00078e000e */
[----:B------:R-:W-:Y:S05]  /*11bb0*/  WARPSYNC.COLLECTIVE R15, `(.L_x_2241) ;  /* 0x000000000f087348 */ /* 0x000fea0003c00000 */
[----:B------:R0:W1:Y:S02]  /*11bc0*/  SHFL.IDX P6, R14, R13, R12, R11 ;  /* 0x0000000c0d0e7389 */ /* 0x00006400000c000b */
[----:B01----:R-:W-:Y:S01]  /*11bd0*/  ENDCOLLECTIVE ;  /* 0x000000000000791b */ /* 0x003fe20003800000 */
.L_x_2241:
        /* <DEDUP_REMOVED lines=16> */
.L_x_2242:
[----:B------:R-:W-:Y:S02]  /*11ce0*/  IMAD.MOV.U32 R13, RZ, RZ, R25 ;  /* 0x000000ffff0d7224 */ /* 0x000fe400078e0019 */
[----:B------:R-:W-:Y:S02]  /*11cf0*/  IMAD.MOV.U32 R12, RZ, RZ, 0x2 ;  /* 0x00000002ff0c7424 */ /* 0x000fe400078e00ff */
[----:B------:R-:W-:-:S07]  /*11d00*/  IMAD.MOV.U32 R2, RZ, RZ, R14 ;  /* 0x000000ffff027224 */ /* 0x000fce00078e000e */
[----:B------:R-:W-:Y:S05]  /*11d10*/  WARPSYNC.COLLECTIVE R15, `(.L_x_2243) ;  /* 0x000000000f087348 */ /* 0x000fea0003c00000 */
[----:B------:R0:W1:Y:S02]  /*11d20*/  SHFL.IDX P6, R14, R13, R12, R11 ;  /* 0x0000000c0d0e7389 */ /* 0x00006400000c000b */
[----:B01----:R-:W-:Y:S01]  /*11d30*/  ENDCOLLECTIVE ;  /* 0x000000000000791b */ /* 0x003fe20003800000 */
.L_x_2243:
        /* <DEDUP_REMOVED lines=16> */
.L_x_2244:
[----:B------:R-:W-:Y:S02]  /*11e40*/  IMAD.MOV.U32 R13, RZ, RZ, R25 ;  /* 0x000000ffff0d7224 */ /* 0x000fe400078e0019 */
[----:B------:R-:W-:Y:S02]  /*11e50*/  IMAD.MOV.U32 R12, RZ, RZ, 0x3 ;  /* 0x00000003ff0c7424 */ /* 0x000fe400078e00ff */
[----:B------:R-:W-:-:S07]  /*11e60*/  IMAD.MOV.U32 R2, RZ, RZ, R14 ;  /* 0x000000ffff027224 */ /* 0x000fce00078e000e */
[----:B------:R-:W-:Y:S05]  /*11e70*/  WARPSYNC.COLLECTIVE R15, `(.L_x_2245) ;  /* 0x000000000f087348 */ /* 0x000fea0003c00000 */
[----:B------:R0:W1:Y:S02]  /*11e80*/  SHFL.IDX P6, R14, R13, R12, R11 ;  /* 0x0000000c0d0e7389 */ /* 0x00006400000c000b */
[----:B01----:R-:W-:Y:S01]  /*11e90*/  ENDCOLLECTIVE ;  /* 0x000000000000791b */ /* 0x003fe20003800000 */
.L_x_2245:
        /* <DEDUP_REMOVED lines=13> */
.L_x_2246:
        /* <DEDUP_REMOVED lines=8> */
.L_x_2166:
[----:B-1----:R1:W2:Y:S02]  /*11ff0*/  SYNCS.PHASECHK.TRANS64.TRYWAIT P0, [R0+URZ+0x2d860], R3 ;  /* 0x02d86003000075a7 */ /* 0x0022a4000800017f */
[----:B--2---:R-:W-:Y:S05]  /*12000*/  @!P0 NANOSLEEP.SYNCS 0x989680 ;  /* 0x009896800000895d */ /* 0x004fea0003900000 */
[----:B------:R-:W2:Y:S02]  /*12010*/  @!P0 SYNCS.PHASECHK.TRANS64 P0, [R0+URZ+0x2d860], R3 ;  /* 0x02d86003000085a7 */ /* 0x000ea4000800007f */
[----:B--2---:R-:W-:Y:S05]  /*12020*/  @!P0 BRA `(.L_x_2166) ;  /* 0xfffffffc00f08947 */ /* 0x004fea000383ffff */
[----:B------:R-:W-:Y:S05]  /*12030*/  BRA `(.L_x_2248) ;  /* 0xffffffcc00407947 */ /* 0x000fea000383ffff */
.L_x_2167:
        /* <DEDUP_REMOVED lines=8> */
.L_x_2250:
[----:B------:R-:W-:Y:S05]  /*120c0*/  BSYNC B0 ;  /* 0x0000000000007941 */ /* 0x000fea0003800000 */
.L_x_2249:
        /* <DEDUP_REMOVED lines=10> */
.L_x_2251:
        /* <DEDUP_REMOVED lines=17> */
.L_x_2252:
        /* <DEDUP_REMOVED lines=14> */
.L_x_2253:
[----:B------:R-:W-:Y:S02]  /*12360*/  IMAD.MOV.U32 R13, RZ, RZ, R25 ;  /* 0x000000ffff0d7224 */ /* 0x000fe400078e0019 */
[----:B------:R-:W-:Y:S01]  /*12370*/  IMAD.MOV.U32 R12, RZ, RZ, 0x2 ;  /* 0x00000002ff0c7424 */ /* 0x000fe200078e00ff */
[----:B------:R-:W-:-:S13]  /*12380*/  IADD3 R2, P4, R14, R5, RZ ;  /* 0x000000050e027210 */ /* 0x000fda0007f9e0ff */
[----:B------:R-:W-:Y:S05]  /*12390*/  WARPSYNC.COLLECTIVE R15, `(.L_x_2254) ;  /* 0x000000000f087348 */ /* 0x000fea0003c00000 */
[----:B------:R0:W1:Y:S02]  /*123a0*/  SHFL.IDX P6, R14, R13, R12, R11 ;  /* 0x0000000c0d0e7389 */ /* 0x00006400000c000b */
[----:B01----:R-:W-:Y:S01]  /*123b0*/  ENDCOLLECTIVE ;  /* 0x000000000000791b */ /* 0x003fe20003800000 */
.L_x_2254:
        /* <DEDUP_REMOVED lines=15> */
.L_x_2255:
[----:B------:R-:W-:Y:S02]  /*124b0*/  IMAD.MOV.U32 R13, RZ, RZ, R25 ;  /* 0x000000ffff0d7224 */ /* 0x000fe400078e0019 */
[----:B------:R-:W-:Y:S01]  /*124c0*/  IMAD.MOV.U32 R12, RZ, RZ, 0x3 ;  /* 0x00000003ff0c7424 */ /* 0x000fe200078e00ff */
[----:B------:R-:W-:-:S13]  /*124d0*/  IADD3 R2, P4, R14, R5, RZ ;  /* 0x000000050e027210 */ /* 0x000fda0007f9e0ff */
[----:B------:R-:W-:Y:S05]  /*124e0*/  WARPSYNC.COLLECTIVE R15, `(.L_x_2256) ;  /* 0x000000000f087348 */ /* 0x000fea0003c00000 */
[----:B------:R0:W1:Y:S02]  /*124f0*/  SHFL.IDX P6, R14, R13, R12, R11 ;  /* 0x0000000c0d0e7389 */ /* 0x00006400000c000b */
[----:B01----:R-:W-:Y:S01]  /*12500*/  ENDCOLLECTIVE ;  /* 0x000000000000791b */ /* 0x003fe20003800000 */
.L_x_2256:
        /* <DEDUP_REMOVED lines=14> */
.L_x_2257:
[----:B------:R-:W-:Y:S05]  /*125f0*/  BRA `(.L_x_2258) ;  /* 0xffffffc800b47947 */ /* 0x000fea000383ffff */
.L_x_2172:
        /* <DEDUP_REMOVED lines=8> */
.L_x_2260:
[----:B------:R-:W-:Y:S05]  /*12680*/  BSYNC B0 ;  /* 0x0000000000007941 */ /* 0x000fea0003800000 */
.L_x_2259:
        /* <DEDUP_REMOVED lines=9> */
.L_x_2261:
        /* <DEDUP_REMOVED lines=18> */
.L_x_2262:
[----:B------:R-:W-:Y:S01]  /*12840*/  IMAD.MOV.U32 R12, RZ, RZ, 0x2 ;  /* 0x00000002ff0c7424 */ /* 0x000fe200078e00ff */
[----:B------:R-:W-:-:S05]  /*12850*/  SEL R5, R14, RZ, P1 ;  /* 0x000000ff0e057207 */ /* 0x000fca0000800000 */
[----:B------:R-:W-:-:S04]  /*12860*/  IMAD.IADD R4, R2, 0x1, R5 ;  /* 0x0000000102047824 */ /* 0x000fc800078e0205 */
[----:B------:R-:W-:-:S07]  /*12870*/  IMAD.MOV.U32 R13, RZ, RZ, R4 ;  /* 0x000000ffff0d7224 */ /* 0x000fce00078e0004 */
[----:B------:R-:W-:Y:S05]  /*12880*/  WARPSYNC.COLLECTIVE R15, `(.L_x_2263) ;  /* 0x000000000f087348 */ /* 0x000fea0003c00000 */
[----:B------:R0:W1:Y:S02]  /*12890*/  SHFL.UP P6, R14, R13, R12, R11 ;  /* 0x0400000c0d0e7389 */ /* 0x00006400000c000b */
[----:B01----:R-:W-:Y:S01]  /*128a0*/  ENDCOLLECTIVE ;  /* 0x000000000000791b */ /* 0x003fe20003800000 */
.L_x_2263:
[----:B------:R-:W-:Y:S01]  /*128b0*/  IMAD.MOV.U32 R12, RZ, RZ, 0x4 ;  /* 0x00000004ff0c7424 */ /* 0x000fe200078e00ff */
[----:B------:R-:W-:-:S05]  /*128c0*/  SEL R5, R14, RZ, P2 ;  /* 0x000000ff0e057207 */ /* 0x000fca0001000000 */
[----:B------:R-:W-:-:S04]  /*128d0*/  IMAD.IADD R5, R4, 0x1, R5 ;  /* 0x0000000104057824 */ /* 0x000fc800078e0205 */
[----:B------:R-:W-:-:S07]  /*128e0*/  IMAD.MOV.U32 R13, RZ, RZ, R5 ;  /* 0x000000ffff0d7224 */ /* 0x000fce00078e0005 */
[----:B------:R-:W-:Y:S05]  /*128f0*/  WARPSYNC.COLLECTIVE R15, `(.L_x_2264) ;  /* 0x000000000f087348 */ /* 0x000fea0003c00000 */
[----:B------:R0:W1:Y:S02]  /*12900*/  SHFL.UP P6, R14, R13, R12, R11 ;  /* 0x0400000c0d0e7389 */ /* 0x00006400000c000b */
[----:B01----:R-:W-:Y:S01]  /*12910*/  ENDCOLLECTIVE ;  /* 0x000000000000791b */ /* 0x003fe20003800000 */
.L_x_2264:
[----:B------:R-:W-:Y:S01]  /*12920*/  IMAD.MOV.U32 R12, RZ, RZ, 0x8 ;  /* 0x00000008ff0c7424 */ /* 0x000fe200078e00ff */
[----:B------:R-:W-:-:S05]  /*12930*/  SEL R6, R14, RZ, P3 ;  /* 0x000000ff0e067207 */ /* 0x000fca0001800000 */
[----:B------:R-:W-:-:S04]  /*12940*/  IMAD.IADD R6, R5, 0x1, R6 ;  /* 0x0000000105067824 */ /* 0x000fc800078e0206 */
[----:B------:R-:W-:-:S07]  /*12950*/  IMAD.MOV.U32 R13, RZ, RZ, R6 ;  /* 0x000000ffff0d7224 */ /* 0x000fce00078e0006 */
[----:B------:R-:W-:Y:S05]  /*12960*/  WARPSYNC.COLLECTIVE R15, `(.L_x_2265) ;  /* 0x000000000f087348 */ /* 0x000fea0003c00000 */
[----:B------:R0:W1:Y:S02]  /*12970*/  SHFL.UP P6, R14, R13, R12, R11 ;  /* 0x0400000c0d0e7389 */ /* 0x00006400000c000b */
[----:B01----:R-:W-:Y:S01]  /*12980*/  ENDCOLLECTIVE ;  /* 0x000000000000791b */ /* 0x003fe20003800000 */
.L_x_2265:
[----:B------:R-:W-:Y:S01]  /*12990*/  IMAD.MOV.U32 R12, RZ, RZ, 0x10 ;  /* 0x00000010ff0c7424 */ /* 0x000fe200078e00ff */
[----:B------:R-:W-:-:S05]  /*129a0*/  SEL R3, R14, RZ, P4 ;  /* 0x000000ff0e037207 */ /* 0x000fca0002000000 */
[----:B------:R-:W-:-:S04]  /*129b0*/  IMAD.IADD R4, R6, 0x1, R3 ;  /* 0x0000000106047824 */ /* 0x000fc800078e0203 */
[----:B------:R-:W-:-:S07]  /*129c0*/  IMAD.MOV.U32 R13, RZ, RZ, R4 ;  /* 0x000000ffff0d7224 */ /* 0x000fce00078e0004 */
[----:B------:R-:W-:Y:S05]  /*129d0*/  WARPSYNC.COLLECTIVE R15, `(.L_x_2266) ;  /* 0x000000000f087348 */ /* 0x000fea0003c00000 */
[----:B------:R0:W1:Y:S02]  /*129e0*/  SHFL.UP P6, R14, R13, R12, R11 ;  /* 0x0400000c0d0e7389 */ /* 0x00006400000c000b */
[----:B01----:R-:W-:Y:S01]  /*129f0*/  ENDCOLLECTIVE ;  /* 0x000000000000791b */ /* 0x003fe20003800000 */
.L_x_2266:
        /* <DEDUP_REMOVED lines=8> */
.L_x_2267:
[----:B------:R-:W-:Y:S05]  /*12a80*/  BRA `(.L_x_2268) ;  /* 0xffffffc800c87947 */ /* 0x000fea000383ffff */
.L_x_2177:
        /* <DEDUP_REMOVED lines=8> */
.L_x_2270:
[----:B------:R-:W-:Y:S05]  /*12b10*/  BSYNC B0 ;  /* 0x0000000000007941 */ /* 0x000fea0003800000 */
.L_x_2269:
        /* <DEDUP_REMOVED lines=8> */
.L_x_2271:
[----:B------:R-:W-:Y:S01]  /*12ba0*/  IMAD.MOV.U32 R12, RZ, RZ, 0x4 ;  /* 0x00000004ff0c7424 */ /* 0x000fe200078e00ff */
[----:B------:R-:W-:-:S05]  /*12bb0*/  SEL R14, R14, RZ, P2 ;  /* 0x000000ff0e0e7207 */ /* 0x000fca0001000000 */
[----:B------:R-:W-:-:S04]  /*12bc0*/  IMAD.IADD R3, R13, 0x1, R14 ;  /* 0x000000010d037824 */ /* 0x000fc800078e020e */
[----:B------:R-:W-:-:S07]  /*12bd0*/  IMAD.MOV.U32 R13, RZ, RZ, R3 ;  /* 0x000000ffff0d7224 */ /* 0x000fce00078e0003 */
[----:B------:R-:W-:Y:S05]  /*12be0*/  WARPSYNC.COLLECTIVE R15, `(.L_x_2272) ;  /* 0x000000000f087348 */ /* 0x000fea0003c00000 */
[----:B------:R0:W1:Y:S02]  /*12bf0*/  SHFL.UP P6, R14, R13, R12, R11 ;  /* 0x0400000c0d0e7389 */ /* 0x00006400000c000b */
[----:B01----:R-:W-:Y:S01]  /*12c00*/  ENDCOLLECTIVE ;  /* 0x000000000000791b */ /* 0x003fe20003800000 */
.L_x_2272:
[----:B------:R-:W-:Y:S01]  /*12c10*/  IMAD.MOV.U32 R12, RZ, RZ, 0x8 ;  /* 0x00000008ff0c7424 */ /* 0x000fe200078e00ff */
[----:B------:R-:W-:-:S05]  /*12c20*/  SEL R4, R14, RZ, P3 ;  /* 0x000000ff0e047207 */ /* 0x000fca0001800000 */
[----:B------:R-:W-:-:S04]  /*12c30*/  IMAD.IADD R4, R3, 0x1, R4 ;  /* 0x0000000103047824 */ /* 0x000fc800078e0204 */
[----:B------:R-:W-:-:S07]  /*12c40*/  IMAD.MOV.U32 R13, RZ, RZ, R4 ;  /* 0x000000ffff0d7224 */ /* 0x000fce00078e0004 */
[----:B------:R-:W-:Y:S05]  /*12c50*/  WARPSYNC.COLLECTIVE R15, `(.L_x_2273) ;  /* 0x000000000f087348 */ /* 0x000fea0003c00000 */
[----:B------:R0:W1:Y:S02]  /*12c60*/  SHFL.UP P6, R14, R13, R12, R11 ;  /* 0x0400000c0d0e7389 */ /* 0x00006400000c000b */
[----:B01----:R-:W-:Y:S01]  /*12c70*/  ENDCOLLECTIVE ;  /* 0x000000000000791b */ /* 0x003fe20003800000 */
.L_x_2273:
[----:B------:R-:W-:Y:S01]  /*12c80*/  IMAD.MOV.U32 R12, RZ, RZ, 0x10 ;  /* 0x00000010ff0c7424 */ /* 0x000fe200078e00ff */
[----:B------:R-:W-:-:S05]  /*12c90*/  SEL R5, R14, RZ, P4 ;  /* 0x000000ff0e057207 */ /* 0x000fca0002000000 */
[----:B------:R-:W-:-:S04]  /*12ca0*/  IMAD.IADD R5, R4, 0x1, R5 ;  /* 0x0000000104057824 */ /* 0x000fc800078e0205 */
[----:B------:R-:W-:-:S07]  /*12cb0*/  IMAD.MOV.U32 R13, RZ, RZ, R5 ;  /* 0x000000ffff0d7224 */ /* 0x000fce00078e0005 */
[----:B------:R-:W-:Y:S05]  /*12cc0*/  WARPSYNC.COLLECTIVE R15, `(.L_x_2274) ;  /* 0x000000000f087348 */ /* 0x000fea0003c00000 */
[----:B------:R0:W1:Y:S02]  /*12cd0*/  SHFL.UP P6, R14, R13, R12, R11 ;  /* 0x0400000c0d0e7389 */ /* 0x00006400000c000b */
[----:B01----:R-:W-:Y:S01]  /*12ce0*/  ENDCOLLECTIVE ;  /* 0x000000000000791b */ /* 0x003fe20003800000 */
.L_x_2274:
        /* <DEDUP_REMOVED lines=8> */
.L_x_2275:
[----:B------:R-:W-:Y:S05]  /*12d70*/  BRA `(.L_x_2276) ;  /* 0xffffffc800a87947 */ /* 0x000fea000383ffff */
.L_x_2179:
[----:B------:R-:W-:Y:S01]  /*12d80*/  BSSY B0, `(.L_x_2277) ;  /* 0x0000006000007945 */ /* 0x000fe20003800000 */
[----:B------:R-:W-:Y:S01]  /*12d90*/  PLOP3.LUT P6, PT, P6, PT, PT, 0x8, 0x0 ;  /* 0x000000000000781c */ /* 0x000fe200037ce170 */
[----:B------:R-:W-:-:S12]  /*12da0*/  IMAD.MOV.U32 R15, RZ, RZ, -0x1 ;  /* 0xffffffffff0f7424 */ /* 0x000fd800078e00ff */
[----:B0-----:R-:W-:Y:S05]  /*12db0*/  WARPSYNC.COLLECTIVE R15, `(.L_x_2278) ;  /* 0x000000000f087348 */ /* 0x001fea0003c00000 */
[----:B------:R-:W-:Y:S01]  /*12dc0*/  VOTE.ANY R14, PT, P6 ;  /* 0x00000000000e7806 */ /* 0x000fe200030e0100 */
[----:B0-----:R-:W-:Y:S06]  /*12dd0*/  ENDCOLLECTIVE ;  /* 0x000000000000791b */ /* 0x001fec0003800000 */
.L_x_2278:
[----:B------:R-:W-:Y:S05]  /*12de0*/  BSYNC B0 ;  /* 0x0000000000007941 */ /* 0x000fea0003800000 */
.L_x_2277:
        /* <DEDUP_REMOVED lines=9> */
.L_x_2279:
[----:B------:R-:W-:Y:S01]  /*12e80*/  IMAD.MOV.U32 R17, RZ, RZ, R14 ;  /* 0x000000ffff117224 */ /* 0x000fe200078e000e */
[----:B------:R-:W-:Y:S06]  /*12e90*/  BRA `(.L_x_2280) ;  /* 0xffffffc800987947 */ /* 0x000fec000383ffff */
.L_x_2181:
[----:B------:R-:W-:Y:S01]  /*12ea0*/  BSSY B0, `(.L_x_2281) ;  /* 0x0000007000007945 */ /* 0x000fe20003800000 */
[----:B------:R-:W-:Y:S02]  /*12eb0*/  IMAD.MOV.U32 R13, RZ, RZ, R3 ;  /* 0x000000ffff0d7224 */ /* 0x000fe400078e0003 */
[----:B------:R-:W-:Y:S02]  /*12ec0*/  IMAD.MOV.U32 R11, RZ, RZ, 0x1f ;  /* 0x0000001fff0b7424 */ /* 0x000fe400078e00ff */
[----:B------:R-:W-:-:S07]  /*12ed0*/  IMAD.MOV.U32 R15, RZ, RZ, -0x1 ;  /* 0xffffffffff0f7424 */ /* 0x000fce00078e00ff */
[----:B012---:R-:W-:Y:S05]  /*12ee0*/  WARPSYNC.COLLECTIVE R15, `(.L_x_2282) ;  /* 0x000000000f087348 */ /* 0x007fea0003c00000 */
[----:B------:R3:W4:Y:S02]  /*12ef0*/  SHFL.IDX P6, R14, R13, R12, R11 ;  /* 0x0000000c0d0e7389 */ /* 0x00072400000c000b */
[----:B01234-:R-:W-:Y:S01]  /*12f00*/  ENDCOLLECTIVE ;  /* 0x000000000000791b */ /* 0x01ffe20003800000 */
.L_x_2282:
[----:B------:R-:W-:Y:S05]  /*12f10*/  BSYNC B0 ;  /* 0x0000000000007941 */ /* 0x000fea0003800000 */
.L_x_2281:
[----:B------:R-:W-:Y:S01]  /*12f20*/  IMAD.MOV.U32 R5, RZ, RZ, R14 ;  /* 0x000000ffff057224 */ /* 0x000fe200078e000e */
[----:B------:R-:W-:Y:S06]  /*12f30*/  BRA `(.L_x_2180) ;  /* 0xffffffc8008c7947 */ /* 0x000fec000383ffff */
.L_x_2185:
[----:B-1----:R1:W2:Y:S02]  /*12f40*/  SYNCS.PHASECHK.TRANS64.TRYWAIT P0, [R5+URZ+0x2d820], R0 ;  /* 0x02d82000050075a7 */ /* 0x0022a4000800017f */
[----:B--2---:R-:W-:Y:S05]  /*12f50*/  @!P0 NANOSLEEP.SYNCS 0x989680 ;  /* 0x009896800000895d */ /* 0x004fea0003900000 */
[----:B------:R-:W2:Y:S02]  /*12f60*/  @!P0 SYNCS.PHASECHK.TRANS64 P0, [R5+URZ+0x2d820], R0 ;  /* 0x02d82000050085a7 */ /* 0x000ea4000800007f */
[----:B--2---:R-:W-:Y:S05]  /*12f70*/  @!P0 BRA `(.L_x_2185) ;  /* 0xfffffffc00f08947 */ /* 0x004fea000383ffff */
[----:B------:R-:W-:Y:S05]  /*12f80*/  BRA `(.L_x_2283) ;  /* 0xffffffd000047947 */ /* 0x000fea000383ffff */
.L_x_2186:
        /* <DEDUP_REMOVED lines=11> */
.L_x_2285:
[----:B------:R-:W-:Y:S05]  /*13040*/  BSYNC B0 ;  /* 0x0000000000007941 */ /* 0x000fea0003800000 */
.L_x_2284:
[----:B------:R-:W-:Y:S05]  /*13050*/  BRA `(.L_x_2286) ;  /* 0xffffffcc00ec7947 */ /* 0x000fea000383ffff */
.L_x_2189:
[----:B------:R-:W-:Y:S01]  /*13060*/  BSSY B1, `(.L_x_2287) ;  /* 0x0000006000017945 */ /* 0x000fe20003800000 */
[----:B------:R-:W-:-:S07]  /*13070*/  IMAD.MOV.U32 R15, RZ, RZ, -0x1 ;  /* 0xffffffffff0f7424 */ /* 0x000fce00078e00ff */
[----:B01----:R-:W-:Y:S05]  /*13080*/  WARPSYNC.COLLECTIVE R15, `(.L_x_2288) ;  /* 0x000000000f0c7348 */ /* 0x003fea0003c00000 */
[----:B------:R-:W-:Y:S02]  /*13090*/  ELECT P6, UR62, PT ;  /* 0x00000000003e782f */ /* 0x000fe400038c0000 */
[----:B------:R-:W-:Y:S01]  /*130a0*/  MOV R14, UR62 ;  /* 0x0000003e000e7c02 */ /* 0x000fe20008000f00 */
[----:B01----:R-:W-:Y:S10]  /*130b0*/  ENDCOLLECTIVE ;  /* 0x000000000000791b */ /* 0x003ff40003800000 */
.L_x_2288:
[----:B------:R-:W-:Y:S05]  /*130c0*/  BSYNC B1 ;  /* 0x0000000000017941 */ /* 0x000fea0003800000 */
.L_x_2287:
[----:B------:R-:W-:Y:S05]  /*130d0*/  BRA `(.L_x_2289) ;  /* 0xffffffcc00e47947 */ /* 0x000fea000383ffff */
.L_x_2191:
[----:B-1----:R1:W2:Y:S02]  /*130e0*/  SYNCS.PHASECHK.TRANS64.TRYWAIT P1, [R3+URZ+0x2d840], R2 ;  /* 0x02d84002030075a7 */ /* 0x0022a4000802017f */
[----:B--2---:R-:W-:Y:S05]  /*130f0*/  @!P1 NANOSLEEP.SYNCS 0x989680 ;  /* 0x009896800000995d */ /* 0x004fea0003900000 */
[----:B------:R-:W2:Y:S02]  /*13100*/  @!P1 SYNCS.PHASECHK.TRANS64 P1, [R3+URZ+0x2d840], R2 ;  /* 0x02d84002030095a7 */ /* 0x000ea4000802007f */
[----:B--2---:R-:W-:Y:S05]  /*13110*/  @!P1 BRA `(.L_x_2191) ;  /* 0xfffffffc00f09947 */ /* 0x004fea000383ffff */
[----:B------:R-:W-:Y:S05]  /*13120*/  BRA `(.L_x_2290) ;  /* 0xffffffd000047947 */ /* 0x000fea000383ffff */
.L_x_2193:
[----:B--2---:R2:W3:Y:S02]  /*13130*/  SYNCS.PHASECHK.TRANS64.TRYWAIT P1, [R5+URZ+0x2d840], R0 ;  /* 0x02d84000050075a7 */ /* 0x0044e4000802017f */
[----:B---3--:R-:W-:Y:S05]  /*13140*/  @!P1 NANOSLEEP.SYNCS 0x989680 ;  /* 0x009896800000995d */ /* 0x008fea0003900000 */
[----:B------:R-:W3:Y:S02]  /*13150*/  @!P1 SYNCS.PHASECHK.TRANS64 P1, [R5+URZ+0x2d840], R0 ;  /* 0x02d84000050095a7 */ /* 0x000ee4000802007f */
[----:B---3--:R-:W-:Y:S05]  /*13160*/  @!P1 BRA `(.L_x_2193) ;  /* 0xfffffffc00f09947 */ /* 0x008fea000383ffff */
[----:B------:R-:W-:Y:S05]  /*13170*/  BRA `(.L_x_2291) ;  /* 0xffffffd000107947 */ /* 0x000fea000383ffff */
.L_x_2195:
[----:B---3--:R3:W4:Y:S02]  /*13180*/  SYNCS.PHASECHK.TRANS64.TRYWAIT P1, [R3+URZ+0x2d860], R2 ;  /* 0x02d86002030075a7 */ /* 0x008724000802017f */
[----:B----4-:R-:W-:Y:S05]  /*13190*/  @!P1 NANOSLEEP.SYNCS 0x989680 ;  /* 0x009896800000995d */ /* 0x010fea0003900000 */
[----:B------:R-:W4:Y:S02]  /*131a0*/  @!P1 SYNCS.PHASECHK.TRANS64 P1, [R3+URZ+0x2d860], R2 ;  /* 0x02d86002030095a7 */ /* 0x000f24000802007f */
[----:B----4-:R-:W-:Y:S05]  /*131b0*/  @!P1 BRA `(.L_x_2195) ;  /* 0xfffffffc00f09947 */ /* 0x010fea000383ffff */
[----:B------:R-:W-:Y:S05]  /*131c0*/  BRA `(.L_x_2292) ;  /* 0xffffffd0000c7947 */ /* 0x000fea000383ffff */
.L_x_2293:
        /* <DEDUP_REMOVED lines=11> */
.L_x_2735:


//--------------------- .text._ZN7cutlass13device_kernelIN5flash11enable_sm90INS1_16FlashAttnFwdSm90INS1_25CollectiveMainloopFwdSm90ILi2EN4cute5tupleIJNS5_1CILi1EEES8_S8_EEENS6_IJNS7_ILi192EEENS7_ILi128EEENS7_ILi96EEEEEELi96ENS_6half_tEfNS_4arch4Sm90ELb1ELb0ELb0ELb1ELb1ELb1ELb0ELb0ELb1ELb1ELb0ELb0EEENS1_21CollectiveEpilogueFwdINS6_IJSA_SC_SB_EEES9_SE_SG_Li384ELb1ELb1ELb0ELb0EEENS1_36VarlenDynamicPersistentTileSchedulerILi192ELi128ELi384ELi128ELb0ELb1ELb1ELb1ELb1ELb1EEEEEEEEEvNT_6ParamsE --------------------------
	.section	.text._ZN7cutlass13device_kernelIN5flash11enable_sm90INS1_16FlashAttnFwdSm90INS1_25CollectiveMainloopFwdSm90ILi2EN4cute5tupleIJNS5_1CILi1EEES8_S8_EEENS6_IJNS7_ILi192EEENS7_ILi128EEENS7_ILi96EEEEEELi96ENS_6half_tEfNS_4arch4Sm90ELb1ELb0ELb0ELb1ELb1ELb1ELb0ELb0ELb1ELb1ELb0ELb0EEENS1_21CollectiveEpilogueFwdINS6_IJSA_SC_SB_EEES9_SE_SG_Li384ELb1ELb1ELb0ELb0EEENS1_36VarlenDynamicPersistentTileSchedulerILi192ELi128ELi384ELi128ELb0ELb1ELb1ELb1ELb1ELb1EEEEEEEEEvNT_6ParamsE,"ax",@progbits
	.align	128
.text._ZN7cutlass13device_kernelIN5flash11enable_sm90INS1_16FlashAttnFwdSm90INS1_25CollectiveMainloopFwdSm90ILi2EN4cute5tupleIJNS5_1CILi1EEES8_S8_EEENS6_IJNS7_ILi192EEENS7_ILi128EEENS7_ILi96EEEEEELi96ENS_6half_tEfNS_4arch4Sm90ELb1ELb0ELb0ELb1ELb1ELb1ELb0ELb0ELb1ELb1ELb0ELb0EEENS1_21CollectiveEpilogueFwdINS6_IJSA_SC_SB_EEES9_SE_SG_Li384ELb1ELb1ELb0ELb0EEENS1_36VarlenDynamicPersistentTileSchedulerILi192ELi128ELi384ELi128ELb0ELb1ELb1ELb1ELb1ELb1EEEEEEEEEvNT_6ParamsE:
        .type           _ZN7cutlass13device_kernelIN5flash11enable_sm90INS1_16FlashAttnFwdSm90INS1_25CollectiveMainloopFwdSm90ILi2EN4cute5tupleIJNS5_1CILi1EEES8_S8_EEENS6_IJNS7_ILi192EEENS7_ILi128EEENS7_ILi96EEEEEELi96ENS_6half_tEfNS_4arch4Sm90ELb1ELb0ELb0ELb1ELb1ELb1ELb0ELb0ELb1ELb1ELb0ELb0EEENS1_21CollectiveEpilogueFwdINS6_IJSA_SC_SB_EEES9_SE_SG_Li384ELb1ELb1ELb0ELb0EEENS1_36VarlenDynamicPersistentTileSchedulerILi192ELi128ELi384ELi128ELb0ELb1ELb1ELb1ELb1ELb1EEEEEEEEEvNT_6ParamsE,@function
        .size           _ZN7cutlass13device_kernelIN5flash11enable_sm90INS1_16FlashAttnFwdSm90INS1_25CollectiveMainloopFwdSm90ILi2EN4cute5tupleIJNS5_1CILi1EEES8_S8_EEENS6_IJNS7_ILi192EEENS7_ILi128EEENS7_ILi96EEEEEELi96ENS_6half_tEfNS_4arch4Sm90ELb1ELb0ELb0ELb1ELb1ELb1ELb0ELb0ELb1ELb1ELb0ELb0EEENS1_21CollectiveEpilogueFwdINS6_IJSA_SC_SB_EEES9_SE_SG_Li384ELb1ELb1ELb0ELb0EEENS1_36VarlenDynamicPersistentTileSchedulerILi192ELi128ELi384ELi128ELb0ELb1ELb1ELb1ELb1ELb1EEEEEEEEEvNT_6ParamsE,(.L_x_2736 - _ZN7cutlass13device_kernelIN5flash11enable_sm90INS1_16FlashAttnFwdSm90INS1_25CollectiveMainloopFwdSm90ILi2EN4cute5tupleIJNS5_1CILi1EEES8_S8_EEENS6_IJNS7_ILi192EEENS7_ILi128EEENS7_ILi96EEEEEELi96ENS_6half_tEfNS_4arch4Sm90ELb1ELb0ELb0ELb1ELb1ELb1ELb0ELb0ELb1ELb1ELb0ELb0EEENS1_21CollectiveEpilogueFwdINS6_IJSA_SC_SB_EEES9_SE_SG_Li384ELb1ELb1ELb0ELb0EEENS1_36VarlenDynamicPersistentTileSchedulerILi192ELi128ELi384ELi128ELb0ELb1ELb1ELb1ELb1ELb1EEEEEEEEEvNT_6ParamsE)
        .other          _ZN7cutlass13device_kernelIN5flash11enable_sm90INS1_16FlashAttnFwdSm90INS1_25CollectiveMainloopFwdSm90ILi2EN4cute5tupleIJNS5_1CILi1EEES8_S8_EEENS6_IJNS7_ILi192EEENS7_ILi128EEENS7_ILi96EEEEEELi96ENS_6half_tEfNS_4arch4Sm90ELb1ELb0ELb0ELb1ELb1ELb1ELb0ELb0ELb1ELb1ELb0ELb0EEENS1_21CollectiveEpilogueFwdINS6_IJSA_SC_SB_EEES9_SE_SG_Li384ELb1ELb1ELb0ELb0EEENS1_36VarlenDynamicPersistentTileSchedulerILi192ELi128ELi384ELi128ELb0ELb1ELb1ELb1ELb1ELb1EEEEEEEEEvNT_6ParamsE,@"STO_CUDA_ENTRY STV_DEFAULT"
_ZN7cutlass13device_kernelIN5flash11enable_sm90INS1_16FlashAttnFwdSm90INS1_25CollectiveMainloopFwdSm90ILi2EN4cute5tupleIJNS5_1CILi1EEES8_S8_EEENS6_IJNS7_ILi192EEENS7_ILi128EEENS7_ILi96EEEEEELi96ENS_6half_tEfNS_4arch4Sm90ELb1ELb0ELb0ELb1ELb1ELb1ELb0ELb0ELb1ELb1ELb0ELb0EEENS1_21CollectiveEpilogueFwdINS6_IJSA_SC_SB_EEES9_SE_SG_Li384ELb1ELb1ELb0ELb0EEENS1_36VarlenDynamicPersistentTileSchedulerILi192ELi128ELi384ELi128ELb0ELb1ELb1ELb1ELb1ELb1EEEEEEEEEvNT_6ParamsE:
        /* <DEDUP_REMOVED lines=18> */
.L_x_2295:
[----:B------:R-:W-:Y:S05]  /*0120*/  BSYNC B0 ;  /* 0x0000000000007941 */ /* 0x000fea0003800000 */
.L_x_2294:
        /* <DEDUP_REMOVED lines=41> */
.L_x_2296:
        /* <DEDUP_REMOVED lines=22> */
.L_x_2297:
        /* <DEDUP_REMOVED lines=18> */
.L_x_2298:
        /* <DEDUP_REMOVED lines=22> */
.L_x_2299:
        /* <DEDUP_REMOVED lines=22> */
.L_x_2300:
        /* <DEDUP_REMOVED lines=8> */
.L_x_2303:
        /* <DEDUP_REMOVED lines=22> */
[----:B------:R-:W-:Y:S01]  /*0ae0*/  R2UR UR42, R2 ;  /* 0x00000000022a72ca */ /* 0x000fe200000e0000 */
[----:B------:R-:W-:Y:S01]  /*0af0*/  IMAD.MOV.U32 R155, RZ, RZ, 0x40 ;  /* 0x00000040ff9b7424 */ /* 0x000fe200078e00ff */
        /* <DEDUP_REMOVED lines=9> */
[----:B------:R-:W-:Y:S02]  /*0b90*/  LEA.HI R4, R0, R22, RZ, 0x4 ;  /* 0x0000001600047211 */ /* 0x000fe400078f20ff */
[----:B------:R-:W-:Y:S01]  /*0ba0*/  SHF.R.S32.HI R141, RZ, 0x1, R6 ;  /* 0x00000001ff8d7819 */ /* 0x000fe20000011406 */
[----:B------:R-:W-:Y:S01]  /*0bb0*/  IMAD.IADD R19, R22, 0x1, -R3 ;  /* 0x0000000116137824 */ /* 0x000fe200078e0a03 */
[----:B------:R-:W-:-:S02]  /*0bc0*/  SHF.R.S32.HI R3, RZ, 0x4, R4 ;  /* 0x00000004ff037819 */ /* 0x000fc40000011404 */
[----:B------:R-:W-:Y:S01]  /*0bd0*/  LEA.HI R6, R6, R141, RZ, 0x1 ;  /* 0x0000008d06067211 */ /* 0x000fe200078f08ff */
[----:B------:R-:W-:Y:S01]  /*0be0*/  IMAD.SHL.U32 R26, R19, 0x4, RZ ;  /* 0x00000004131a7824 */ /* 0x000fe200078e00ff */
[----:B------:R-:W-:Y:S02]  /*0bf0*/  LEA.HI R5, R4, R3, RZ, 0x1 ;  /* 0x0000000304057211 */ /* 0x000fe400078f08ff */
[----:B------:R-:W-:Y:S01]  /*0c00*/  LOP3.LUT R8, R6, 0x7fffffe, RZ, 0xc0, !PT ;  /* 0x07fffffe06087812 */ /* 0x000fe200078ec0ff */
[C---:B------:R-:W-:Y:S01]  /*0c10*/  VIADD R9, R26.reuse, 0x10 ;  /* 0x000000101a097836 */ /* 0x040fe20000000000 */
[----:B------:R-:W-:Y:S01]  /*0c20*/  LOP3.LUT R6, R5, 0x1ffffffe, RZ, 0xc0, !PT ;  /* 0x1ffffffe05067812 */ /* 0x000fe200078ec0ff */
[C---:B------:R-:W-:Y:S01]  /*0c30*/  VIADD R7, R26.reuse, 0x20 ;  /* 0x000000201a077836 */ /* 0x040fe20000000000 */
[----:B------:R-:W-:Y:S01]  /*0c40*/  STL [R1], R26 ;  /* 0x0000001a01007387 */ /* 0x000fe20000100800 */
[----:B------:R-:W-:Y:S01]  /*0c50*/  IMAD.IADD R8, R141, 0x1, -R8 ;  /* 0x000000018d087824 */ /* 0x000fe200078e0a08 */
[----:B------:R-:W-:Y:S01]  /*0c60*/  IADD3 R5, R26, R9, RZ ;  /* 0x000000091a057210 */ /* 0x000fe20007ffe0ff */
[C---:B------:R-:W-:Y:S01]  /*0c70*/  IMAD.IADD R6, R3.reuse, 0x1, -R6 ;  /* 0x0000000103067824 */ /* 0x040fe200078e0a06 */
[----:B------:R0:W-:Y:S01]  /*0c80*/  STL [R1+0x38], R9 ;  /* 0x0000380901007387 */ /* 0x0001e20000100800 */
[----:B------:R-:W-:Y:S01]  /*0c90*/  IMAD R18, R3, 0x8, R8 ;  /* 0x0000000803127824 */ /* 0x000fe200078e0208 */
[----:B------:R-:W-:Y:S01]  /*0ca0*/  LEA.HI R3, R0, R22, RZ, 0x7 ;  /* 0x0000001600037211 */ /* 0x000fe200078f38ff */
[----:B------:R-:W-:Y:S01]  /*0cb0*/  IMAD.SHL.U32 R6, R6, 0x8, RZ ;  /* 0x0000000806067824 */ /* 0x000fe200078e00ff */
[----:B------:R1:W-:Y:S01]  /*0cc0*/  STL [R1+0x34], R7 ;  /* 0x0000340701007387 */ /* 0x0003e20000100800 */
[----:B------:R-:W-:-:S02]  /*0cd0*/  SHF.R.S32.HI R10, RZ, 0x1f, R5 ;  /* 0x0000001fff0a7819 */ /* 0x000fc40000011405 */
[----:B------:R-:W-:Y:S02]  /*0ce0*/  LOP3.LUT R4, R4, 0xfffffff0, RZ, 0xc0, !PT ;  /* 0xfffffff004047812 */ /* 0x000fe400078ec0ff */
[-C--:B------:R-:W-:Y:S01]  /*0cf0*/  LEA.HI R14, R10, R5.reuse, RZ, 0x3 ;  /* 0x000000050a0e7211 */ /* 0x080fe200078f18ff */
[----:B0-----:R-:W-:Y:S01]  /*0d00*/  IMAD.IADD R9, R26, 0x1, R7 ;  /* 0x000000011a097824 */ /* 0x001fe200078e0207 */
[----:B------:R-:W-:Y:S01]  /*0d10*/  LEA.HI R15, R10, R5, RZ, 0x5 ;  /* 0x000000050a0f7211 */ /* 0x000fe200078f28ff */
[----:B------:R-:W-:Y:S01]  /*0d20*/  IMAD.IADD R4, R22, 0x1, -R4 ;  /* 0x0000000116047824 */ /* 0x000fe200078e0a04 */
[----:B------:R-:W-:Y:S02]  /*0d30*/  LEA.HI R5, R0, R22, RZ, 0x5 ;  /* 0x0000001600057211 */ /* 0x000fe400078f28ff */
[----:B-1----:R-:W-:Y:S02]  /*0d40*/  LOP3.LUT R7, R3, 0xffffff80, RZ, 0xc0, !PT ;  /* 0xffffff8003077812 */ /* 0x002fe400078ec0ff */
[----:B------:R-:W-:-:S02]  /*0d50*/  SHF.R.S32.HI R8, RZ, 0x1f, R9 ;  /* 0x0000001fff087819 */ /* 0x000fc40000011409 */
[----:B------:R-:W-:Y:S01]  /*0d60*/  SHF.R.S32.HI R25, RZ, 0x7, R3 ;  /* 0x00000007ff197819 */ /* 0x000fe20000011403 */
[----:B------:R-:W-:Y:S01]  /*0d70*/  IMAD.IADD R24, R22, 0x1, -R7 ;  /* 0x0000000116187824 */ /* 0x000fe200078e0a07 */
[----:B------:R-:W-:Y:S02]  /*0d80*/  LEA.HI R7, R0, R22, RZ, 0x2 ;  /* 0x0000001600077211 */ /* 0x000fe400078f10ff */
[CC--:B------:R-:W-:Y:S02]  /*0d90*/  LEA.HI R20, R8.reuse, R9.reuse, RZ, 0x3 ;  /* 0x0000000908147211 */ /* 0x0c0fe400078f18ff */
[----:B------:R-:W-:Y:S02]  /*0da0*/  LEA.HI R16, R8, R9, RZ, 0x5 ;  /* 0x0000000908107211 */ /* 0x000fe400078f28ff */
[----:B------:R-:W-:Y:S02]  /*0db0*/  SHF.R.S32.HI R0, RZ, 0x5, R5 ;  /* 0x00000005ff007819 */ /* 0x000fe40000011405 */
[----:B------:R-:W-:-:S02]  /*0dc0*/  SHF.R.S32.HI R21, RZ, 0x2, R7 ;  /* 0x00000002ff157819 */ /* 0x000fc40000011407 */
[----:B------:R-:W-:Y:S01]  /*0dd0*/  SHF.R.S32.HI R8, RZ, 0x1f, R7 ;  /* 0x0000001fff087819 */ /* 0x000fe20000011407 */
[--C-:B------:R-:W-:Y:S01]  /*0de0*/  IMAD R17, R0, 0x10, R4.reuse ;  /* 0x0000001000117824 */ /* 0x100fe200078e0204 */
[----:B------:R-:W-:Y:S02]  /*0df0*/  SHF.R.S32.HI R5, RZ, 0x1f, R4 ;  /* 0x0000001fff057819 */ /* 0x000fe40000011404 */
[----:B------:R-:W-:Y:S01]  /*0e00*/  LEA.HI R13, R8, R21, RZ, 0x2 ;  /* 0x00000015080d7211 */ /* 0x000fe200078f10ff */
[----:B------:R-:W-:Y:S01]  /*0e10*/  IMAD.HI R8, R25, 0x55555556, RZ ;  /* 0x5555555619087827 */ /* 0x000fe200078e02ff */
[----:B------:R-:W-:Y:S02]  /*0e20*/  LEA.HI R5, R5, R4, RZ, 0x3 ;  /* 0x0000000405057211 */ /* 0x000fe400078f18ff */
[----:B------:R-:W-:Y:S02]  /*0e30*/  SHF.R.S32.HI R9, RZ, 0x1f, R24 ;  /* 0x0000001fff097819 */ /* 0x000fe40000011418 */
[----:B------:R-:W-:-:S02]  /*0e40*/  LOP3.LUT R13, R13, 0xfffffffc, RZ, 0xc0, !PT ;  /* 0xfffffffc0d0d7812 */ /* 0x000fc400078ec0ff */
[C---:B------:R-:W-:Y:S01]  /*0e50*/  LOP3.LUT R3, R5.reuse, 0xfffffff8, RZ, 0xc0, !PT ;  /* 0xfffffff805037812 */ /* 0x040fe200078ec0ff */
[----:B------:R-:W-:Y:S01]  /*0e60*/  IMAD.SHL.U32 R5, R5, 0x40, RZ ;  /* 0x0000004005057824 */ /* 0x000fe200078e00ff */
[----:B------:R-:W-:Y:S01]  /*0e70*/  LEA.HI R10, R9, R24, RZ, 0x2 ;  /* 0x00000018090a7211 */ /* 0x000fe200078f10ff */
[----:B------:R-:W-:Y:S01]  /*0e80*/  IMAD.IADD R21, R21, 0x1, -R13 ;  /* 0x0000000115157824 */ /* 0x000fe200078e0a0d */
[----:B------:R-:W-:Y:S01]  /*0e90*/  IADD3 R3, R4, -R3, RZ ;  /* 0x8000000304037210 */ /* 0x000fe20007ffe0ff */
[----:B------:R-:W-:Y:S01]  /*0ea0*/  IMAD.SHL.U32 R13, R18, 0x20, RZ ;  /* 0x00000020120d7824 */ /* 0x000fe200078e00ff */
[--C-:B------:R-:W-:Y:S01]  /*0eb0*/  SHF.R.S32.HI R11, RZ, 0x2, R10.reuse ;  /* 0x00000002ff0b7819 */ /* 0x100fe2000001140a */
[----:B------:R-:W-:Y:S01]  /*0ec0*/  IMAD.SHL.U32 R157, R21, 0x40, RZ ;  /* 0x00000040159d7824 */ /* 0x000fe200078e00ff */
[----:B------:R-:W-:Y:S01]  /*0ed0*/  SHF.R.S32.HI R12, RZ, 0x1f, R10 ;  /* 0x0000001fff0c7819 */ /* 0x000fe2000001140a */
[----:B------:R0:W-:Y:S01]  /*0ee0*/  STL [R1+0x60], R21 ;  /* 0x0000601501007387 */ /* 0x0001e20000100800 */
[C---:B------:R-:W-:Y:S01]  /*0ef0*/  R2P PR, R3.reuse, 0x6 ;  /* 0x0000000603007804 */ /* 0x040fe20000000000 */
[----:B------:R-:W-:Y:S01]  /*0f00*/  IMAD.SHL.U32 R3, R3, 0x40, RZ ;  /* 0x0000004003037824 */ /* 0x000fe200078e00ff */
[----:B------:R-:W-:-:S02]  /*0f10*/  LEA.HI R12, R12, R11, RZ, 0x3 ;  /* 0x0000000b0c0c7211 */ /* 0x000fc400078f18ff */
[----:B------:R-:W-:Y:S02]  /*0f20*/  LOP3.LUT R5, R5, 0x7ffffe00, RZ, 0xc0, !PT ;  /* 0x7ffffe0005057812 */ /* 0x000fe400078ec0ff */
[----:B------:R-:W-:Y:S02]  /*0f30*/  LOP3.LUT R157, R157, 0xc0, RZ, 0xc0, !PT ;  /* 0x000000c09d9d7812 */ /* 0x000fe400078ec0ff */
[----:B------:R-:W-:Y:S01]  /*0f40*/  LOP3.LUT R3, R3, 0x1c0, RZ, 0xc0, !PT ;  /* 0x000001c003037812 */ /* 0x000fe200078ec0ff */
[----:B------:R-:W-:Y:S01]  /*0f50*/  IMAD R5, R0, 0x400, R5 ;  /* 0x0000040000057824 */ /* 0x000fe200078e0205 */
[----:B------:R-:W-:Y:S02]  /*0f60*/  LOP3.LUT R12, R12, 0xfffffff8, RZ, 0xc0, !PT ;  /* 0xfffffff80c0c7812 */ /* 0x000fe400078ec0ff */
[----:B------:R-:W-:Y:S02]  /*0f70*/  LEA.HI R9, R9, R24, RZ, 0x5 ;  /* 0x0000001809097211 */ /* 0x000fe400078f28ff */
[----:B------:R-:W-:Y:S01]  /*0f80*/  LEA R0, R17, R6, 0x5 ;  /* 0x0000000611007211 */ /* 0x000fe200078e28ff */
[----:B------:R-:W-:Y:S01]  /*0f90*/  IMAD.IADD R12, R11, 0x1, -R12 ;  /* 0x000000010b0c7824 */ /* 0x000fe200078e0a0c */
[----:B------:R-:W-:-:S02]  /*0fa0*/  SHF.R.S32.HI R16, RZ, 0x5, R16 ;  /* 0x00000005ff107819 */ /* 0x000fc40000011410 */
[----:B0-----:R-:W-:Y:S01]  /*0fb0*/  SHF.R.U32.HI R21, RZ, 0x3, R157 ;  /* 0x00000003ff157819 */ /* 0x001fe2000001169d */
[----:B------:R0:W-:Y:S01]  /*0fc0*/  STL [R1+0x84], R0 ;  /* 0x0000840001007387 */ /* 0x0001e20000100800 */
[----:B------:R-:W-:Y:S01]  /*0fd0*/  LOP3.LUT R4, R157, 0x18, R20, 0xf8, !PT ;  /* 0x000000189d047812 */ /* 0x000fe200078ef814 */
[----:B------:R-:W-:Y:S01]  /*0fe0*/  IMAD R16, R16, 0x1800, R13 ;  /* 0x0000180010107824 */ /* 0x000fe200078e020d */
[----:B------:R-:W-:Y:S01]  /*0ff0*/  LOP3.LUT R6, R3, 0x8, R6, 0xf8, !PT ;  /* 0x0000000803067812 */ /* 0x000fe200078ef806 */
[----:B------:R-:W-:Y:S01]  /*1000*/  STL [R1+0xc], R13 ;  /* 0x00000c0d01007387 */ /* 0x000fe20000100800 */
[----:B------:R-:W-:Y:S02]  /*1010*/  LEA.HI R8, R8, R8, RZ, 0x1 ;  /* 0x0000000808087211 */ /* 0x000fe400078f08ff */
[----:B------:R-:W-:Y:S02]  /*1020*/  SHF.R.S32.HI R9, RZ, 0x5, R9 ;  /* 0x00000005ff097819 */ /* 0x000fe40000011409 */
[----:B------:R-:W-:Y:S01]  /*1030*/  SHF.R.U32.HI R3, RZ, 0x3, R3 ;  /* 0x00000003ff037819 */ /* 0x000fe20000011603 */
[----:B------:R-:W-:Y:S01]  /*1040*/  IMAD R8, R8, -0x3, R25 ;  /* 0xfffffffd08087824 */ /* 0x000fe200078e0219 */
[----:B------:R-:W-:Y:S01]  /*1050*/  LOP3.LUT R11, R4, R21, RZ, 0x3c, !PT ;  /* 0x00000015040b7212 */ /* 0x000fe200078e3cff */
[----:B------:R-:W-:Y:S01]  /*1060*/  IMAD R9, R9, 0x10, R12 ;  /* 0x0000001009097824 */ /* 0x000fe200078e020c */
[----:B------:R-:W-:Y:S01]  /*1070*/  LOP3.LUT R6, R6, R3, RZ, 0x3c, !PT ;  /* 0x0000000306067212 */ /* 0x000fe200078e3cff */
[----:B------:R-:W-:Y:S01]  /*1080*/  VIADD R4, R26, 0x28 ;  /* 0x000000281a047836 */ /* 0x000fe20000000000 */
[----:B------:R-:W-:Y:S01]  /*1090*/  LOP3.LUT R7, R7, 0xfffffffc, RZ, 0xc0, !PT ;  /* 0xfffffffc07077812 */ /* 0x000fe200078ec0ff */
[----:B------:R-:W-:Y:S01]  /*10a0*/  IMAD.IADD R11, R16, 0x1, R11 ;  /* 0x00000001100b7824 */ /* 0x000fe200078e020b */
[----:B------:R-:W-:Y:S01]  /*10b0*/  IADD3 R3, R26, 0x18, RZ ;  /* 0x000000181a037810 */ /* 0x000fe20007ffe0ff */
[----:B------:R-:W-:Y:S01]  /*10c0*/  IMAD.SHL.U32 R16, R19, 0x8, RZ ;  /* 0x0000000813107824 */ /* 0x000fe200078e00ff */
[----:B------:R-:W-:Y:S01]  /*10d0*/  LOP3.LUT R10, R10, 0x7ffffffc, RZ, 0xc0, !PT ;  /* 0x7ffffffc0a0a7812 */ /* 0x000fe200078ec0ff */
[----:B------:R-:W-:Y:S01]  /*10e0*/  IMAD R8, R8, 0x40, R9 ;  /* 0x0000004008087824 */ /* 0x000fe200078e0209 */
[----:B------:R-:W-:Y:S01]  /*10f0*/  SHF.R.S32.HI R15, RZ, 0x5, R15 ;  /* 0x00000005ff0f7819 */ /* 0x000fe2000001140f */
[----:B------:R-:W-:Y:S01]  /*1100*/  IMAD.IADD R5, R5, 0x1, R6 ;  /* 0x0000000105057824 */ /* 0x000fe200078e0206 */
[--C-:B0-----:R-:W-:Y:S01]  /*1110*/  LOP3.LUT R0, R157, 0x18, R14.reuse, 0xf8, !PT ;  /* 0x000000189d007812 */ /* 0x101fe200078ef80e */
[----:B------:R-:W-:Y:S01]  /*1120*/  VIADD R6, R26, 0x8 ;  /* 0x000000081a067836 */ /* 0x000fe20000000000 */
[----:B------:R-:W-:Y:S01]  /*1130*/  STL [R1+0x80], R8 ;  /* 0x0000800801007387 */ /* 0x000fe20000100800 */
[----:B------:R-:W-:Y:S01]  /*1140*/  VIADD R136, R16, 0x30 ;  /* 0x0000003010887836 */ /* 0x000fe20000000000 */
[----:B------:R-:W-:Y:S01]  /*1150*/  LOP3.LUT R0, R0, R21, RZ, 0x3c, !PT ;  /* 0x0000001500007212 */ /* 0x000fe200078e3cff */
[----:B------:R-:W-:Y:S01]  /*1160*/  IMAD.IADD R25, R22, 0x1, -R7 ;  /* 0x0000000116197824 */ /* 0x000fe200078e0a07 */
[----:B------:R0:W-:Y:S01]  /*1170*/  STL [R1+0x40], R6 ;  /* 0x0000400601007387 */ /* 0x0001e20000100800 */
[C---:B------:R-:W-:Y:S01]  /*1180*/  VIADD R22, R16.reuse, 0x40 ;  /* 0x0000004010167836 */ /* 0x040fe20000000000 */
[----:B------:R-:W-:Y:S01]  /*1190*/  SHF.R.S32.HI R7, RZ, 0x3, R14 ;  /* 0x00000003ff077819 */ /* 0x000fe2000001140e */
[----:B------:R-:W-:Y:S01]  /*11a0*/  VIADD R137, R16, 0x50 ;  /* 0x0000005010897836 */ /* 0x000fe20000000000 */
[----:B------:R1:W-:Y:S01]  /*11b0*/  STL [R1+0x3c], R3 ;  /* 0x00003c0301007387 */ /* 0x0003e20000100800 */
[----:B------:R-:W-:Y:S01]  /*11c0*/  IMAD R15, R15, 0x1800, R13 ;  /* 0x000018000f0f7824 */ /* 0x000fe200078e020d */
[----:B------:R-:W-:Y:S01]  /*11d0*/  SEL R155, R155, 0xffffffc0, !P2 ;  /* 0xffffffc09b9b7807 */ /* 0x000fe20005000000 */
[----:B------:R-:W-:Y:S01]  /*11e0*/  IMAD R154, R5, 0x2, R2 ;  /* 0x00000002059a7824 */ /* 0x000fe200078e0202 */
[----:B------:R2:W-:Y:S01]  /*11f0*/  STL [R1+0x44], R4 ;  /* 0x0000440401007387 */ /* 0x0005e20000100800 */
[----:B------:R-:W-:Y:S01]  /*1200*/  IMAD.IADD R15, R15, 0x1, R0 ;  /* 0x000000010f0f7824 */ /* 0x000fe200078e0200 */
[----:B0-----:R-:W-:Y:S01]  /*1210*/  SHF.R.S32.HI R6, RZ, 0x3, R20 ;  /* 0x00000003ff067819 */ /* 0x001fe20000011414 */
[C---:B------:R-:W-:Y:S01]  /*1220*/  VIADD R156, R154.reuse, 0x21800 ;  /* 0x000218009a9c7836 */ /* 0x040fe20000000000 */
[C---:B------:R-:W-:Y:S01]  /*1230*/  LEA.HI R0, R25.reuse, R25, RZ, 0x1 ;  /* 0x0000001919007211 */ /* 0x040fe200078f08ff */
[----:B------:R-:W-:Y:S01]  /*1240*/  VIADD R5, R154, 0x21820 ;  /* 0x000218209a057836 */ /* 0x000fe20000000000 */
[----:B-1----:R-:W-:Y:S01]  /*1250*/  SHF.R.S32.HI R3, RZ, 0x1f, R136 ;  /* 0x0000001fff037819 */ /* 0x002fe20000011488 */
[----:B------:R-:W-:Y:S01]  /*1260*/  @P1 VIADD R5, R156, 0xffffffe0 ;  /* 0xffffffe09c051836 */ /* 0x000fe20000000000 */
[----:B------:R-:W-:Y:S01]  /*1270*/  LOP3.LUT R0, R0, 0x1ffffffe, RZ, 0xc0, !PT ;  /* 0x1ffffffe00007812 */ /* 0x000fe200078ec0ff */
[----:B------:R-:W-:Y:S01]  /*1280*/  IMAD.IADD R156, R156, 0x1, R155 ;  /* 0x000000019c9c7824 */ /* 0x000fe200078e029b */
[----:B--2---:R-:W-:Y:S01]  /*1290*/  SHF.R.S32.HI R4, RZ, 0x1f, R22 ;  /* 0x0000001fff047819 */ /* 0x004fe20000011416 */
[----:B------:R0:W-:Y:S01]  /*12a0*/  STL [R1+0x20], R3 ;  /* 0x0000200301007387 */ /* 0x0001e20000100800 */
[----:B------:R-:W-:Y:S01]  /*12b0*/  CS2R R18, SRZ ;  /* 0x0000000000127805 */ /* 0x000fe2000001ff00 */
[----:B------:R-:W-:Y:S01]  /*12c0*/  IMAD.IADD R0, R25, 0x1, -R0 ;  /* 0x0000000119007824 */ /* 0x000fe200078e0a00 */
[----:B------:R-:W-:Y:S01]  /*12d0*/  SHF.R.S32.HI R17, RZ, 0x1f, R16 ;  /* 0x0000001fff117819 */ /* 0x000fe20000011410 */
[----:B------:R1:W-:Y:S01]  /*12e0*/  STL [R1+0x1c], R4 ;  /* 0x00001c0401007387 */ /* 0x0003e20000100800 */
[----:B------:R-:W-:-:S02]  /*12f0*/  IMAD.IADD R155, R155, 0x1, R5 ;  /* 0x000000019b9b7824 */ /* 0x000fc400078e0205 */
[----:B------:R-:W-:Y:S01]  /*1300*/  IMAD R0, R0, 0x8, R8 ;  /* 0x0000000800007824 */ /* 0x000fe200078e0208 */
[----:B0-----:R-:W-:Y:S01]  /*1310*/  SHF.R.S32.HI R3, RZ, 0x1f, R137 ;  /* 0x0000001fff037819 */ /* 0x001fe20000011489 */
[----:B-1----:R-:W-:-:S04]  /*1320*/  IMAD.IADD R4, R24, 0x1, -R10 ;  /* 0x0000000118047824 */ /* 0x002fc800078e0a0a */
[----:B------:R0:W-:Y:S04]  /*1330*/  STL [R1+0x18], R3 ;  /* 0x0000180301007387 */ /* 0x0001e80000100800 */
[----:B------:R1:W-:Y:S04]  /*1340*/  STL [R1+0x64], R4 ;  /* 0x0000640401007387 */ /* 0x0003e80000100800 */
[----:B------:R-:W-:Y:S01]  /*1350*/  STL [R1+0x10], R7 ;  /* 0x0000100701007387 */ /* 0x000fe20000100800 */
[----:B0-----:R-:W-:-:S03]  /*1360*/  LOP3.LUT R3, R157, 0x8, R16, 0xf8, !PT ;  /* 0x000000089d037812 */ /* 0x001fc600078ef810 */
[----:B------:R0:W-:Y:S01]  /*1370*/  STL [R1+0x14], R6 ;  /* 0x0000140601007387 */ /* 0x0001e20000100800 */
[----:B------:R-:W-:Y:S02]  /*1380*/  LOP3.LUT R3, R3, R21, RZ, 0x3c, !PT ;  /* 0x0000001503037212 */ /* 0x000fe400078e3cff */
[----:B-1----:R-:W-:-:S03]  /*1390*/  LOP3.LUT R4, R157, 0x18, R16, 0xf8, !PT ;  /* 0x000000189d047812 */ /* 0x002fc600078ef810 */
[----:B------:R-:W-:Y:S01]  /*13a0*/  IMAD.IADD R3, R13, 0x1, R3 ;  /* 0x000000010d037824 */ /* 0x000fe200078e0203 */
[----:B------:R-:W-:Y:S02]  /*13b0*/  LOP3.LUT R4, R4, R21, RZ, 0x3c, !PT ;  /* 0x0000001504047212 */ /* 0x000fe400078e3cff */
[----:B0-----:R-:W-:Y:S02]  /*13c0*/  LEA R6, R11, UR42, 0x1 ;  /* 0x0000002a0b067c11 */ /* 0x001fe4000f8e08ff */
[----:B------:R0:W-:Y:S01]  /*13d0*/  STL [R1+0x5c], R3 ;  /* 0x00005c0301007387 */ /* 0x0001e20000100800 */
[----:B------:R-:W-:Y:S02]  /*13e0*/  IADD3 R4, R13, R4, RZ ;  /* 0x000000040d047210 */ /* 0x000fe40007ffe0ff */
[----:B0-----:R-:W-:-:S05]  /*13f0*/  LEA R3, R15, UR42, 0x1 ;  /* 0x0000002a0f037c11 */ /* 0x001fca000f8e08ff */
[----:B------:R0:W-:Y:S04]  /*1400*/  STL [R1+0x78], R3 ;  /* 0x0000780301007387 */ /* 0x0001e80000100800 */
[----:B------:R-:W-:Y:S01]  /*1410*/  STL [R1+0x74], R6 ;  /* 0x0000740601007387 */ /* 0x000fe20000100800 */
[----:B0-----:R-:W-:-:S05]  /*1420*/  LEA R3, R4, UR42, 0x1 ;  /* 0x0000002a04037c11 */ /* 0x001fca000f8e08ff */
[----:B------:R-:W-:Y:S04]  /*1430*/  STL [R1+0x7c], R3 ;  /* 0x00007c0301007387 */ /* 0x000fe80000100800 */
[----:B------:R-:W-:Y:S04]  /*1440*/  STL [R1+0x4c], R5 ;  /* 0x00004c0501007387 */ /* 0x000fe80000100800 */
[----:B------:R0:W-:Y:S02]  /*1450*/  STL [R1+0x68], R0 ;  /* 0x0000680001007387 */ /* 0x0001e40000100800 */
[----:B0-----:R-:W-:-:S05]  /*1460*/  VIADD R0, R5, 0x6000 ;  /* 0x0000600005007836 */ /* 0x001fca0000000000 */
[----:B------:R0:W-:Y:S02]  /*1470*/  STL [R1+0x50], R0 ;  /* 0x0000500001007387 */ /* 0x0001e40000100800 */
.L_x_2459:
[----:B0-2---:R-:W1:Y:S02]  /*1480*/  LDC.64 R4, c[0x0][0xc88] ;  /* 0x00032200ff047b82 */ /* 0x005e640000000a00 */
[----:B-1----:R-:W-:-:S05]  /*1490*/  IMAD.WIDE R4, R35, 0x4, R4 ;  /* 0x0000000423047825 */ /* 0x002fca00078e0204 */
[----:B------:R-:W0:Y:S01]  /*14a0*/  LDG.E R11, desc[UR38][R4.64] ;  /* 0x00000026040b7981 */ /* 0x000e22000c1e1900 */
[----:B------:R-:W-:Y:S05]  /*14b0*/  YIELD ;  /* 0x0000000000007946 */ /* 0x000fea0003800000 */
[----:B------:R-:W-:Y:S01]  /*14c0*/  ULDC.64 UR4, c[0x0][0xa28] ;  /* 0x00028a0000047ab9 */ /* 0x000fe20000000a00 */
[----:B------:R-:W-:Y:S01]  /*14d0*/  ULDC.64 UR8, c[0x0][0xa18] ;  /* 0x0002860000087ab9 */ /* 0x000fe20000000a00 */
[----:B------:R-:W-:Y:S01]  /*14e0*/  ISETP.NE.U32.AND P1, PT, RZ, UR4, PT ;  /* 0x00000004ff007c0c */ /* 0x000fe2000bf25070 */
[----:B------:R-:W-:Y:S01]  /*14f0*/  IMAD.MOV.U32 R3, RZ, RZ, RZ ;  /* 0x000000ffff037224 */ /* 0x000fe200078e00ff */
[----:B------:R-:W-:Y:S01]  /*1500*/  ULDC.64 UR6, c[0x0][0xa08] ;  /* 0x0002820000067ab9 */ /* 0x000fe20000000a00 */
[----:B------:R-:W-:-:S02]  /*1510*/  MOV R79, RZ ;  /* 0x000000ff004f7202 */ /* 0x000fc40000000f00 */
[----:B------:R-:W-:Y:S02]  /*1520*/  ISETP.NE.AND.EX P1, PT, RZ, UR5, PT, P1 ;  /* 0x00000005ff007c0c */ /* 0x000fe4000bf25310 */
[----:B------:R-:W-:-:S04]  /*1530*/  ISETP.NE.U32.AND P0, PT, RZ, UR6, PT ;  /* 0x00000006ff007c0c */ /* 0x000fc8000bf05070 */
[----:B------:R-:W-:Y:S02]  /*1540*/  ISETP.NE.AND.EX P0, PT, RZ, UR7, PT, P0 ;  /* 0x00000007ff007c0c */ /* 0x000fe4000bf05300 */
[----:B0-----:R-:W-:Y:S01]  /*1550*/  SHF.R.S32.HI R0, RZ, 0x1f, R11 ;  /* 0x0000001fff007819 */ /* 0x001fe2000001140b */
[----:B------:R-:W-:-:S04]  /*1560*/  IMAD.SHL.U32 R30, R11, 0x4, RZ ;  /* 0x000000040b1e7824 */ /* 0x000fc800078e00ff */
[C---:B------:R-:W-:Y:S01]  /*1570*/  @P1 LEA R6, P2, R11.reuse, UR4, 0x2 ;  /* 0x000000040b061c11 */ /* 0x040fe2000f8410ff */
[----:B------:R0:W-:Y:S01]  /*1580*/  STL [R1+0x6c], R11 ;  /* 0x00006c0b01007387 */ /* 0x0001e20000100800 */
[C-C-:B------:R-:W-:Y:S02]  /*1590*/  SHF.L.U64.HI R31, R11.reuse, 0x2, R0.reuse ;  /* 0x000000020b1f7819 */ /* 0x140fe40000010200 */
[----:B----4-:R-:W-:Y:S02]  /*15a0*/  @P1 LEA.HI.X R7, R11, UR5, R0, 0x2, P2 ;  /* 0x000000050b071c11 */ /* 0x010fe400090f1400 */
[----:B------:R-:W-:Y:S01]  /*15b0*/  ISETP.NE.U32.AND P2, PT, RZ, UR8, PT ;  /* 0x00000008ff007c0c */ /* 0x000fe2000bf45070 */
[----:B------:R-:W-:Y:S01]  /*15c0*/  ULDC UR4, c[0x0][0x288] ;  /* 0x0000a20000047ab9 */ /* 0x000fe20000000800 */
[----:B------:R-:W-:Y:S01]  /*15d0*/  IADD3 R8, P3, R30, UR6, RZ ;  /* 0x000000061e087c10 */ /* 0x000fe2000ff7e0ff */
[----:B------:R0:W5:Y:S01]  /*15e0*/  @P1 LDG.E R3, desc[UR38][R6.64] ;  /* 0x0000002606031981 */ /* 0x000162000c1e1900 */
[----:B------:R-:W-:Y:S01]  /*15f0*/  ISETP.NE.AND.EX P2, PT, RZ, UR9, PT, P2 ;  /* 0x00000009ff007c0c */ /* 0x000fe2000bf45320 */
[----:B------:R-:W-:Y:S01]  /*1600*/  IMAD.U32 R10, RZ, RZ, UR4 ;  /* 0x00000004ff0a7e24 */ /* 0x000fe2000f8e00ff */
[----:B------:R-:W-:Y:S01]  /*1610*/  IADD3.X R9, R31, UR7, RZ, P3, !PT ;  /* 0x000000071f097c10 */ /* 0x000fe20009ffe4ff */
[----:B------:R-:W-:-:S04]  /*1620*/  ULDC.64 UR4, c[0x0][0x418] ;  /* 0x0001060000047ab9 */ /* 0x000fc80000000a00 */
[----:B------:R0:W5:Y:S06]  /*1630*/  @P0 LDG.E R79, desc[UR38][R8.64] ;  /* 0x00000026084f0981 */ /* 0x00016c000c1e1900 */
[----:B------:R-:W-:-:S04]  /*1640*/  @P2 IADD3 R4, P1, R30, UR8, RZ ;  /* 0x000000081e042c10 */ /* 0x000fc8000ff3e0ff */
[----:B------:R-:W-:-:S05]  /*1650*/  @P2 IADD3.X R5, R31, UR9, RZ, P1, !PT ;  /* 0x000000091f052c10 */ /* 0x000fca0008ffe4ff */
[----:B------:R-:W2:Y:S01]  /*1660*/  @P2 LDG.E R10, desc[UR38][R4.64] ;  /* 0x00000026040a2981 */ /* 0x000ea2000c1e1900 */
        /* <DEDUP_REMOVED lines=8> */
[----:B------:R-:W-:Y:S02]  /*16f0*/  IMAD.U32 R28, RZ, RZ, UR4 ;  /* 0x00000004ff1c7e24 */ /* 0x000fe4000f8e00ff */
[----:B------:R-:W-:Y:S01]  /*1700*/  IMAD.MOV.U32 R25, RZ, RZ, R11 ;  /* 0x000000ffff197224 */ /* 0x000fe200078e000b */
[----:B--2---:R0:W-:Y:S01]  /*1710*/  STL [R1+0x48], R10 ;  /* 0x0000480a01007387 */ /* 0x0041e20000100800 */
[----:B---3--:R-:W-:Y:S05]  /*1720*/  @P2 BRA `(.L_x_2305) ;  /* 0x0000000000282947 */ /* 0x008fea0003800000 */
        /* <DEDUP_REMOVED lines=8> */
[----:B--2---:R-:W-:-:S05]  /*17b0*/  IMAD.IADD R10, R7, 0x1, -R0 ;  /* 0x00000001070a7824 */ /* 0x004fca00078e0a00 */
[----:B------:R1:W-:Y:S02]  /*17c0*/  STL [R1+0x48], R10 ;  /* 0x0000480a01007387 */ /* 0x0003e40000100800 */
.L_x_2305:
[----:B------:R-:W-:Y:S01]  /*17d0*/  ULDC.64 UR4, c[0x0][0xa20] ;  /* 0x0002880000047ab9 */ /* 0x000fe20000000a00 */
[----:B------:R2:W-:Y:S01]  /*17e0*/  STL [R1+0x70], R34 ;  /* 0x0000702201007387 */ /* 0x0005e20000100800 */
[----:B------:R-:W-:-:S04]  /*17f0*/  ISETP.NE.U32.AND P1, PT, RZ, UR4, PT ;  /* 0x00000004ff007c0c */ /* 0x000fc8000bf25070 */
[----:B------:R-:W-:-:S13]  /*1800*/  ISETP.NE.AND.EX P1, PT, RZ, UR5, PT, P1 ;  /* 0x00000005ff007c0c */ /* 0x000fda000bf25310 */
[----:B--2---:R-:W-:Y:S05]  /*1810*/  @!P1 BRA `(.L_x_2306) ;  /* 0x0000000000109947 */ /* 0x004fea0003800000 */
[----:B------:R-:W-:-:S04]  /*1820*/  IADD3 R28, P0, R30, UR4, RZ ;  /* 0x000000041e1c7c10 */ /* 0x000fc8000ff1e0ff */
[----:B------:R-:W-:-:S05]  /*1830*/  IADD3.X R29, R31, UR5, RZ, P0, !PT ;  /* 0x000000051f1d7c10 */ /* 0x000fca00087fe4ff */
[----:B------:R2:W5:Y:S01]  /*1840*/  LDG.E R28, desc[UR38][R28.64] ;  /* 0x000000261c1c7981 */ /* 0x000562000c1e1900 */
[----:B------:R-:W-:Y:S05]  /*1850*/  BRA `(.L_x_2307) ;  /* 0x0000000000107947 */ /* 0x000fea0003800000 */
.L_x_2306:
[----:B------:R-:W-:Y:S05]  /*1860*/  @!P0 BRA `(.L_x_2307) ;  /* 0x00000000000c8947 */ /* 0x000fea0003800000 */
[----:B------:R-:W2:Y:S04]  /*1870*/  LDG.E R5, desc[UR38][R8.64] ;  /* 0x0000002608057981 */ /* 0x000ea8000c1e1900 */
[----:B------:R-:W2:Y:S02]  /*1880*/  LDG.E R28, desc[UR38][R8.64+0x4] ;  /* 0x00000426081c7981 */ /* 0x000ea4000c1e1900 */
[----:B--2---:R-:W-:-:S07]  /*1890*/  IMAD.IADD R28, R28, 0x1, -R5 ;  /* 0x000000011c1c7824 */ /* 0x004fce00078e0a05 */
.L_x_2307:
[----:B------:R-:W-:Y:S01]  /*18a0*/  ULDC.64 UR4, c[0x0][0xa10] ;  /* 0x0002840000047ab9 */ /* 0x000fe20000000a00 */
[----:B0-----:R-:W0:Y:S01]  /*18b0*/  LDC R8, c[0x0][0x448] ;  /* 0x00011200ff087b82 */ /* 0x001e220000000800 */
[----:B------:R-:W-:-:S04]  /*18c0*/  ISETP.NE.U32.AND P0, PT, RZ, UR4, PT ;  /* 0x00000004ff007c0c */ /* 0x000fc8000bf05070 */
[----:B------:R-:W-:Y:S01]  /*18d0*/  ISETP.NE.AND.EX P0, PT, RZ, UR5, PT, P0 ;  /* 0x00000005ff007c0c */ /* 0x000fe2000bf05300 */
[----:B------:R-:W-:-:S12]  /*18e0*/  ULDC.64 UR4, c[0x0][0xa30] ;  /* 0x00028c0000047ab9 */ /* 0x000fd80000000a00 */
[----:B------:R-:W3:Y:S02]  /*18f0*/  @P0 LDC.64 R4, c[0x0][0xa10] ;  /* 0x00028400ff040b82 */ /* 0x000ee40000000a00 */
[----:B---3--:R-:W-:-:S05]  /*1900*/  @P0 IMAD.WIDE R4, R25, 0x4, R4 ;  /* 0x0000000419040825 */ /* 0x008fca00078e0204 */
[----:B------:R-:W3:Y:S04]  /*1910*/  @P0 LDG.E R0, desc[UR38][R4.64] ;  /* 0x0000002604000981 */ /* 0x000ee8000c1e1900 */
[----:B------:R4:W3:Y:S01]  /*1920*/  @P0 LDG.E R9, desc[UR38][R4.64+0x4] ;  /* 0x0000042604090981 */ /* 0x0008e2000c1e1900 */
[----:B------:R-:W-:Y:S01]  /*1930*/  ISETP.NE.U32.AND P1, PT, RZ, UR4, PT ;  /* 0x00000004ff007c0c */ /* 0x000fe2000bf25070 */
[----:B-----5:R-:W-:-:S03]  /*1940*/  IMAD.MOV.U32 R97, RZ, RZ, R28 ;  /* 0x000000ffff617224 */ /* 0x020fc600078e001c */
[----:B------:R-:W-:-:S13]  /*1950*/  ISETP.NE.AND.EX P1, PT, RZ, UR5, PT, P1 ;  /* 0x00000005ff007c0c */ /* 0x000fda000bf25310 */
[----:B------:R-:W-:-:S04]  /*1960*/  @P1 IADD3 R6, P2, R30, UR4, RZ ;  /* 0x000000041e061c10 */ /* 0x000fc8000ff5e0ff */
[----:B------:R-:W-:-:S05]  /*1970*/  @P1 IADD3.X R7, R31, UR5, RZ, P2, !PT ;  /* 0x000000051f071c10 */ /* 0x000fca00097fe4ff */
[----:B------:R1:W5:Y:S01]  /*1980*/  @P1 LDG.E R97, desc[UR38][R6.64] ;  /* 0x0000002606611981 */ /* 0x000362000c1e1900 */
[----:B0-----:R-:W-:Y:S01]  /*1990*/  ISETP.NE.AND P1, PT, R8, 0x1, PT ;  /* 0x000000010800780c */ /* 0x001fe20003f25270 */
[----:B------:R-:W-:Y:S02]  /*19a0*/  IMAD R12, R33, 0xc0, RZ ;  /* 0x000000c0210c7824 */ /* 0x000fe400078e02ff */
[----:B------:R-:W-:-:S03]  /*19b0*/  IMAD.IADD R8, R28, 0x1, -R3 ;  /* 0x000000011c087824 */ /* 0x000fc600078e0a03 */
[----:B----4-:R-:W-:Y:S01]  /*19c0*/  IADD3 R4, R12, 0xbf, RZ ;  /* 0x000000bf0c047810 */ /* 0x010fe20007ffe0ff */
[----:B------:R-:W-:Y:S01]  /*19d0*/  IMAD.MOV R74, RZ, RZ, -R8 ;  /* 0x000000ffff4a7224 */ /* 0x000fe200078e0a08 */
[----:B------:R0:W-:Y:S04]  /*19e0*/  STL [R1+0x54], R12 ;  /* 0x0000540c01007387 */ /* 0x0001e80000100800 */
[----:B------:R-:W-:Y:S01]  /*19f0*/  VIMNMX R74, RZ, R74, !PT ;  /* 0x0000004aff4a7248 */ /* 0x000fe20007fe0100 */
[----:B------:R-:W4:Y:S08]  /*1a00*/  @P1 LDC R11, c[0x0][0x44c] ;  /* 0x00011300ff0b1b82 */ /* 0x000f300000000800 */
[----:B------:R-:W2:Y:S01]  /*1a10*/  @P1 LDC R5, c[0x0][0x450] ;  /* 0x00011400ff051b82 */ /* 0x000ea20000000800 */
[----:B---3--:R-:W-:-:S02]  /*1a20*/  @P0 IMAD.IADD R24, R9, 0x1, -R0 ;  /* 0x0000000109180824 */ /* 0x008fc400078e0a00 */
[----:B----4-:R-:W-:-:S04]  /*1a30*/  @P1 IMAD.HI.U32 R0, R4, R11, RZ ;  /* 0x0000000b04001227 */ /* 0x010fc800078e00ff */
[----:B-1----:R-:W-:Y:S01]  /*1a40*/  IMAD.IADD R6, R8, 0x1, R24 ;  /* 0x0000000108067824 */ /* 0x002fe200078e0218 */
[----:B--2---:R-:W-:-:S03]  /*1a50*/  @P1 SHF.R.U32.HI R4, RZ, R5, R0 ;  /* 0x00000005ff041219 */ /* 0x004fc60000011600 */
[C---:B------:R-:W-:Y:S01]  /*1a60*/  VIADD R0, R6.reuse, 0x7f ;  /* 0x0000007f06007836 */ /* 0x040fe20000000000 */
[----:B------:R-:W-:Y:S01]  /*1a70*/  IADD3 R101, R6, 0x80, -R10 ;  /* 0x0000008006657810 */ /* 0x000fe20007ffe80a */
[----:B------:R0:W-:Y:S03]  /*1a80*/  STL [R1+0x58], R6 ;  /* 0x0000580601007387 */ /* 0x0001e60000100800 */
[----:B------:R-:W-:Y:S01]  /*1a90*/  SHF.R.S32.HI R3, RZ, 0x1f, R0 ;  /* 0x0000001fff037819 */ /* 0x000fe20000011400 */
[----:B------:R-:W-:-:S03]  /*1aa0*/  IMAD.IADD R4, R101, 0x1, R4 ;  /* 0x0000000165047824 */ /* 0x000fc600078e0204 */
[----:B------:R-:W-:Y:S02]  /*1ab0*/  LEA.HI R3, R3, R0, RZ, 0x7 ;  /* 0x0000000003037211 */ /* 0x000fe400078f38ff */
[----:B------:R-:W-:Y:S02]  /*1ac0*/  SHF.R.S32.HI R5, RZ, 0x1f, R4 ;  /* 0x0000001fff057819 */ /* 0x000fe40000011404 */
[----:B------:R-:W-:Y:S02]  /*1ad0*/  SHF.R.S32.HI R102, RZ, 0x7, R3 ;  /* 0x00000007ff667819 */ /* 0x000fe40000011403 */
[----:B------:R-:W-:-:S04]  /*1ae0*/  LEA.HI R5, R5, R4, RZ, 0x7 ;  /* 0x0000000405057211 */ /* 0x000fc800078f38ff */
[----:B------:R-:W-:-:S04]  /*1af0*/  SHF.R.S32.HI R5, RZ, 0x7, R5 ;  /* 0x00000007ff057819 */ /* 0x000fc80000011405 */
[----:B------:R-:W-:-:S05]  /*1b00*/  VIMNMX R5, R102, R5, PT ;  /* 0x0000000566057248 */ /* 0x000fca0003fe0100 */
[----:B------:R-:W-:-:S05]  /*1b10*/  IMAD R5, R5, 0x80, -R8 ;  /* 0x0000008005057824 */ /* 0x000fca00078e0a08 */
[----:B------:R-:W-:-:S04]  /*1b20*/  VIMNMX R5, R5, R24, PT ;  /* 0x0000001805057248 */ /* 0x000fc80003fe0100 */
[----:B------:R-:W-:Y:S02]  /*1b30*/  ISETP.GT.AND P0, PT, R5, R74, PT ;  /* 0x0000004a0500720c */ /* 0x000fe40003f04270 */
[----:B------:R-:W-:-:S05]  /*1b40*/  SHF.R.U32.HI R74, RZ, 0x7, R74 ;  /* 0x00000007ff4a7819 */ /* 0x000fca000001164a */
[----:B------:R-:W-:-:S06]  /*1b50*/  IMAD.MOV.U32 R26, RZ, RZ, R74 ;  /* 0x000000ffff1a7224 */ /* 0x000fcc00078e004a */
[----:B------:R-:W-:-:S04]  /*1b60*/  @P0 IADD3 R0, R5, 0x7f, RZ ;  /* 0x0000007f05000810 */ /* 0x000fc80007ffe0ff */
[----:B------:R-:W-:-:S04]  /*1b70*/  @P0 SHF.R.S32.HI R3, RZ, 0x1f, R0 ;  /* 0x0000001fff030819 */ /* 0x000fc80000011400 */
[----:B------:R-:W-:-:S04]  /*1b80*/  @P0 LEA.HI R3, R3, R0, RZ, 0x7 ;  /* 0x0000000003030211 */ /* 0x000fc800078f38ff */
[----:B------:R-:W-:Y:S02]  /*1b90*/  @P0 SHF.R.S32.HI R26, RZ, 0x7, R3 ;  /* 0x00000007ff1a0819 */ /* 0x000fe40000011403 */
[----:B------:R-:W-:Y:S02]  /*1ba0*/  PLOP3.LUT P0, PT, PT, PT, PT, 0x80, 0x0 ;  /* 0x000000000000781c */ /* 0x000fe40003f0f070 */
        /* <DEDUP_REMOVED lines=13> */
[----:B------:R-:W-:Y:S01]  /*1c80*/  IMAD.U32 R10, RZ, RZ, UR6 ;  /* 0x00000006ff0a7e24 */ /* 0x000fe2000f8e00ff */
[----:B------:R-:W-:Y:S01]  /*1c90*/  MOV R11, UR7 ;  /* 0x00000007000b7c02 */ /* 0x000fe20008000f00 */
[----:B------:R-:W-:Y:S02]  /*1ca0*/  IMAD.U32 R6, RZ, RZ, UR4 ;  /* 0x00000004ff067e24 */ /* 0x000fe4000f8e00ff */
[----:B------:R-:W-:-:S02]  /*1cb0*/  IMAD.U32 R7, RZ, RZ, UR5 ;  /* 0x00000005ff077e24 */ /* 0x000fc4000f8e00ff */
[----:B------:R-:W-:Y:S02]  /*1cc0*/  IMAD.MOV.U32 R8, RZ, RZ, 0x70 ;  /* 0x00000070ff087424 */ /* 0x000fe400078e00ff */
[----:B------:R-:W-:Y:S02]  /*1cd0*/  IMAD.MOV.U32 R12, RZ, RZ, 0x1 ;  /* 0x00000001ff0c7424 */ /* 0x000fe400078e00ff */
[----:B0-----:R-:W-:-:S07]  /*1ce0*/  IMAD.MOV.U32 R13, RZ, RZ, RZ ;  /* 0x000000ffff0d7224 */ /* 0x001fce00078e00ff */
[----:B------:R-:W-:-:S07]  /*1cf0*/  LEPC R20, `(.L_x_2310) ;  /* 0x000000001014794e */ /* 0x000fce0000000000 */
[----:B-1---5:R-:W-:Y:S05]  /*1d00*/  CALL.ABS.NOINC R14 ;  /* 0x000000000e007343 */ /* 0x022fea0003c00000 */
.L_x_2310:
[----:B------:R-:W-:Y:S05]  /*1d10*/  BSYNC B6 ;  /* 0x0000000000067941 */ /* 0x000fea0003800000 */
.L_x_2309:
        /* <DEDUP_REMOVED lines=20> */
.L_x_2312:
[----:B------:R-:W-:Y:S05]  /*1e60*/  BSYNC B6 ;  /* 0x0000000000067941 */ /* 0x000fea0003800000 */
.L_x_2311:
[----:B------:R-:W2:Y:S04]  /*1e70*/  LDL.64 R38, [R1] ;  /* 0x0000000001267983 */ /* 0x000ea80000100a00 */
[----:B------:R-:W2:Y:S01]  /*1e80*/  LDL.64 R36, [R1] ;  /* 0x0000000001247983 */ /* 0x000ea20000100a00 */
[----:B------:R-:W-:Y:S01]  /*1e90*/  IMAD.IADD R79, R79, 0x1, R28 ;  /* 0x000000014f4f7824 */ /* 0x000fe200078e021c */
[----:B------:R-:W-:Y:S01]  /*1ea0*/  ULDC.64 UR4, c[0x0][0x9f8] ;  /* 0x00027e0000047ab9 */ /* 0x000fe20000000a00 */
[----:B------:R-:W0:Y:S01]  /*1eb0*/  LDC.64 R86, c[0x0][0x408] ;  /* 0x00010200ff567b82 */ /* 0x000e220000000a00 */
[----:B------:R-:W-:Y:S01]  /*1ec0*/  ISETP.NE.U32.AND P0, PT, RZ, UR4, PT ;  /* 0x00000004ff007c0c */ /* 0x000fe2000bf05070 */
[----:B------:R-:W1:Y:S03]  /*1ed0*/  S2R R20, SR_TID.X ;  /* 0x0000000000147919 */ /* 0x000e660000002100 */
[----:B------:R-:W-:Y:S01]  /*1ee0*/  ISETP.NE.AND.EX P0, PT, RZ, UR5, PT, P0 ;  /* 0x00000005ff007c0c */ /* 0x000fe2000bf05300 */
[----:B------:R-:W-:-:S02]  /*1ef0*/  VIADD R0, R16, 0x10 ;  /* 0x0000001010007836 */ /* 0x000fc40000000000 */
[----:B------:R-:W3:Y:S01]  /*1f00*/  LDC.64 R8, c[0x0][0x3f8] ;  /* 0x0000fe00ff087b82 */ /* 0x000ee20000000a00 */
[----:B------:R-:W-:-:S07]  /*1f10*/  SHF.R.S32.HI R7, RZ, 0x1f, R141 ;  /* 0x0000001fff077819 */ /* 0x000fce000001148d */
[----:B------:R-:W4:Y:S02]  /*1f20*/  LDC R99, c[0x0][0x3f4] ;  /* 0x0000fd00ff637b82 */ /* 0x000f240000000800 */
[----:B------:R-:W-:-:S04]  /*1f30*/  @P0 IADD3 R4, P1, R30, UR4, RZ ;  /* 0x000000041e040c10 */ /* 0x000fc8000ff3e0ff */
[----:B------:R-:W-:-:S05]  /*1f40*/  @P0 IADD3.X R5, R31, UR5, RZ, P1, !PT ;  /* 0x000000051f050c10 */ /* 0x000fca0008ffe4ff */
[----:B------:R0:W3:Y:S01]  /*1f50*/  @P0 LDG.E R25, desc[UR38][R4.64] ;  /* 0x0000002604190981 */ /* 0x0000e2000c1e1900 */
[----:B-1----:R-:W-:-:S04]  /*1f60*/  SHF.R.U32.HI R21, RZ, 0x7, R20 ;  /* 0x00000007ff157819 */ /* 0x002fc80000011614 */
[----:B------:R-:W-:-:S13]  /*1f70*/  ISETP.NE.AND P6, PT, R21, 0x1, PT ;  /* 0x000000011500780c */ /* 0x000fda0003fc5270 */
[----:B------:R-:W-:Y:S05]  /*1f80*/  @!P6 WARPSYNC.ALL ;  /* 0x000000000000e948 */ /* 0x000fea0003800000 */
[----:B------:R-:W-:Y:S01]  /*1f90*/  ULDC UR4, c[0x0][0x2f4] ;  /* 0x0000bd0000047ab9 */ /* 0x000fe20000000800 */
[----:B--2---:R-:W-:-:S05]  /*1fa0*/  IMAD.MOV.U32 R36, RZ, RZ, R38 ;  /* 0x000000ffff247224 */ /* 0x004fca00078e0026 */
[----:B------:R-:W-:-:S05]  /*1fb0*/  SHF.R.S32.HI R37, RZ, 0x1f, R36 ;  /* 0x0000001fff257819 */ /* 0x000fca0000011424 */
[----:B------:R1:W-:Y:S04]  /*1fc0*/  STL [R1+0x4], R37 ;  /* 0x0000042501007387 */ /* 0x0003e80000100800 */
[----:B------:R-:W2:Y:S04]  /*1fd0*/  LDL R28, [R1+0xc] ;  /* 0x00000c00011c7983 */ /* 0x000ea80000100800 */
[----:B------:R-:W2:Y:S01]  /*1fe0*/  LDL R29, [R1+0x60] ;  /* 0x00006000011d7983 */ /* 0x000ea20000100800 */
[----:B------:R-:W-:Y:S02]  /*1ff0*/  ISETP.GE.AND P1, PT, R0, UR4, PT ;  /* 0x0000000400007c0c */ /* 0x000fe4000bf26270 */
[----:B------:R-:W-:-:S02]  /*2000*/  ISETP.GE.AND P0, PT, R16, UR4, PT ;  /* 0x0000000410007c0c */ /* 0x000fc4000bf06270 */
[----:B------:R-:W-:Y:S02]  /*2010*/  SEL R6, RZ, 0xffffffff, P1 ;  /* 0xffffffffff067807 */ /* 0x000fe40000800000 */
[----:B------:R-:W-:-:S03]  /*2020*/  SEL R3, RZ, 0x1, P0 ;  /* 0x00000001ff037807 */ /* 0x000fc60000000000 */
[----:B------:R-:W-:-:S05]  /*2030*/  IMAD.SHL.U32 R6, R6, 0x2, RZ ;  /* 0x0000000206067824 */ /* 0x000fca00078e00ff */
[----:B------:R-:W-:Y:S02]  /*2040*/  LOP3.LUT R6, R6, 0x2, R3, 0xe2, !PT ;  /* 0x0000000206067812 */ /* 0x000fe400078ee203 */
[----:B------:R-:W-:Y:S01]  /*2050*/  IADD3 R3, R16, 0x20, RZ ;  /* 0x0000002010037810 */ /* 0x000fe20007ffe0ff */
[----:B0-----:R-:W-:Y:S01]  /*2060*/  IMAD R4, R7, R86, RZ ;  /* 0x0000005607047224 */ /* 0x001fe200078e02ff */
[----:B------:R-:W-:Y:S02]  /*2070*/  ISETP.GE.AND P1, PT, R136, UR4, PT ;  /* 0x0000000488007c0c */ /* 0x000fe4000bf26270 */
[----:B------:R-:W-:Y:S01]  /*2080*/  ISETP.GE.AND P0, PT, R3, UR4, PT ;  /* 0x0000000403007c0c */ /* 0x000fe2000bf06270 */
[----:B------:R-:W-:Y:S01]  /*2090*/  IMAD R11, R141, R87, R4 ;  /* 0x000000578d0b7224 */ /* 0x000fe200078e0204 */
[----:B------:R-:W-:Y:S02]  /*20a0*/  SEL R4, RZ, 0x8, P1 ;  /* 0x00000008ff047807 */ /* 0x000fe40000800000 */
[----:B------:R-:W-:-:S02]  /*20b0*/  SEL R5, RZ, 0x4, P0 ;  /* 0x00000004ff057807 */ /* 0x000fc40000000000 */
[----:B------:R-:W-:Y:S02]  /*20c0*/  ISETP.GE.AND P0, PT, R22, UR4, PT ;  /* 0x0000000416007c0c */ /* 0x000fe4000bf06270 */
[----:B------:R-:W-:Y:S02]  /*20d0*/  LOP3.LUT R4, R4, R6, R5, 0xfe, !PT ;  /* 0x0000000604047212 */ /* 0x000fe400078efe05 */
[----:B------:R-:W-:Y:S01]  /*20e0*/  SEL R5, RZ, 0x10, P0 ;  /* 0x00000010ff057807 */ /* 0x000fe20000000000 */
[CC--:B------:R-:W-:Y:S01]  /*20f0*/  IMAD.WIDE.U32 R72, R141.reuse, R86.reuse, R16 ;  /* 0x000000568d487225 */ /* 0x0c0fe200078e0010 */
[----:B----4-:R-:W-:Y:S02]  /*2100*/  ISETP.GE.AND P0, PT, R16, R99, PT ;  /* 0x000000631000720c */ /* 0x010fe40003f06270 */
[----:B------:R-:W-:Y:S01]  /*2110*/  LOP3.LUT R30, R4, R5, RZ, 0xfc, !PT ;  /* 0x00000005041e7212 */ /* 0x000fe200078efcff */
[----:B------:R-:W-:Y:S01]  /*2120*/  IMAD.WIDE.U32 R70, R141, R86, R36 ;  /* 0x000000568d467225 */ /* 0x000fe200078e0024 */
[----:B------:R-:W-:-:S03]  /*2130*/  ISETP.GE.AND P2, PT, R3, R99, PT ;  /* 0x000000630300720c */ /* 0x000fc60003f46270 */
[----:B---3--:R-:W-:Y:S01]  /*2140*/  IMAD R4, R7, R8, RZ ;  /* 0x0000000807047224 */ /* 0x008fe200078e02ff */
[----:B------:R-:W-:Y:S01]  /*2150*/  ISETP.GE.AND P3, PT, R0, R99, PT ;  /* 0x000000630000720c */ /* 0x000fe20003f66270 */
[----:B------:R-:W-:Y:S01]  /*2160*/  IMAD.IADD R73, R73, 0x1, R11 ;  /* 0x0000000149497824 */ /* 0x000fe200078e020b */
[----:B------:R-:W-:Y:S01]  /*2170*/  SEL R5, R99, RZ, P0 ;  /* 0x000000ff63057207 */ /* 0x000fe20000000000 */
[----:B------:R-:W-:Y:S02]  /*2180*/  IMAD.IADD R71, R11, 0x1, R71 ;  /* 0x000000010b477824 */ /* 0x000fe400078e0247 */
[----:B------:R-:W-:Y:S01]  /*2190*/  IMAD R11, R141, R9, R4 ;  /* 0x000000098d0b7224 */ /* 0x000fe200078e0204 */
[C---:B------:R-:W-:Y:S02]  /*21a0*/  SEL R4, R99.reuse, RZ, P2 ;  /* 0x000000ff63047207 */ /* 0x040fe40001000000 */
[----:B------:R-:W-:Y:S01]  /*21b0*/  SEL R7, R99, RZ, P3 ;  /* 0x000000ff63077207 */ /* 0x000fe20001800000 */
[----:B------:R-:W-:-:S02]  /*21c0*/  IMAD.IADD R5, R16, 0x1, R5 ;  /* 0x0000000110057824 */ /* 0x000fc400078e0205 */
[----:B------:R-:W-:Y:S01]  /*21d0*/  IMAD.WIDE.U32 R68, R141, R8, R16 ;  /* 0x000000088d447225 */ /* 0x000fe200078e0010 */
[----:B------:R-:W-:-:S03]  /*21e0*/  IADD3 R10, R0, R7, RZ ;  /* 0x00000007000a7210 */ /* 0x000fc60007ffe0ff */
[----:B------:R-:W-:-:S04]  /*21f0*/  IMAD.WIDE.U32 R66, R141, R8, R36 ;  /* 0x000000088d427225 */ /* 0x000fc800078e0024 */
[----:B------:R-:W-:Y:S01]  /*2200*/  IMAD.IADD R12, R3, 0x1, R4 ;  /* 0x00000001030c7824 */ /* 0x000fe200078e0204 */
[----:B------:R-:W-:Y:S01]  /*2210*/  SHF.R.S32.HI R6, RZ, 0x1f, R5 ;  /* 0x0000001fff067819 */ /* 0x000fe20000011405 */
[----:B------:R-:W-:Y:S02]  /*2220*/  IMAD.IADD R69, R69, 0x1, R11 ;  /* 0x0000000145457824 */ /* 0x000fe400078e020b */
[----:B------:R-:W-:Y:S01]  /*2230*/  IMAD.IADD R67, R11, 0x1, R67 ;  /* 0x000000010b437824 */ /* 0x000fe200078e0243 */
[----:B------:R-:W-:Y:S02]  /*2240*/  SHF.R.S32.HI R11, RZ, 0x1f, R10 ;  /* 0x0000001fff0b7819 */ /* 0x000fe4000001140a */
[----:B------:R-:W-:Y:S02]  /*2250*/  SHF.R.S32.HI R13, RZ, 0x1f, R12 ;  /* 0x0000001fff0d7819 */ /* 0x000fe4000001140c */
[CC--:B------:R-:W-:Y:S02]  /*2260*/  LEA.HI R4, R6.reuse, R5.reuse, RZ, 0x3 ;  /* 0x0000000506047211 */ /* 0x0c0fe400078f18ff */
[----:B------:R-:W-:-:S02]  /*2270*/  LEA.HI R7, R6, R5, RZ, 0x5 ;  /* 0x0000000506077211 */ /* 0x000fc400078f28ff */
[----:B------:R-:W-:Y:S02]  /*2280*/  LEA.HI R5, R11, R10, RZ, 0x3 ;  /* 0x0000000a0b057211 */ /* 0x000fe400078f18ff */
[----:B------:R-:W-:Y:S02]  /*2290*/  LEA.HI R6, R13, R12, RZ, 0x3 ;  /* 0x0000000c0d067211 */ /* 0x000fe400078f18ff */
[----:B------:R-:W-:Y:S02]  /*22a0*/  LEA.HI R11, R11, R10, RZ, 0x5 ;  /* 0x0000000a0b0b7211 */ /* 0x000fe400078f28ff */
[----:B------:R-:W-:Y:S01]  /*22b0*/  LEA.HI R13, R13, R12, RZ, 0x5 ;  /* 0x0000000c0d0d7211 */ /* 0x000fe200078f28ff */
[----:B------:R-:W-:Y:S01]  /*22c0*/  IMAD.SHL.U32 R10, R7, 0x80, RZ ;  /* 0x00000080070a7824 */ /* 0x000fe200078e00ff */
[----:B------:R-:W-:Y:S01]  /*22d0*/  LOP3.LUT R7, R157, 0x18, R4, 0xf8, !PT ;  /* 0x000000189d077812 */ /* 0x000fe200078ef804 */
[----:B------:R-:W-:Y:S01]  /*22e0*/  IMAD.SHL.U32 R12, R11, 0x80, RZ ;  /* 0x000000800b0c7824 */ /* 0x000fe200078e00ff */
[----:B------:R-:W-:Y:S01]  /*22f0*/  SHF.R.U32.HI R20, RZ, 0x3, R157 ;  /* 0x00000003ff147819 */ /* 0x000fe2000001169d */
[----:B------:R-:W-:Y:S01]  /*2300*/  IMAD.SHL.U32 R14, R13, 0x80, RZ ;  /* 0x000000800d0e7824 */ /* 0x000fe200078e00ff */
[----:B------:R-:W-:-:S02]  /*2310*/  LOP3.LUT R11, R157, 0x18, R5, 0xf8, !PT ;  /* 0x000000189d0b7812 */ /* 0x000fc400078ef805 */
[----:B------:R-:W-:Y:S02]  /*2320*/  LOP3.LUT R13, R157, 0x18, R6, 0xf8, !PT ;  /* 0x000000189d0d7812 */ /* 0x000fe400078ef806 */
[----:B------:R-:W-:Y:S02]  /*2330*/  LOP3.LUT R10, R10, 0xfffff000, RZ, 0xc0, !PT ;  /* 0xfffff0000a0a7812 */ /* 0x000fe400078ec0ff */
[-C--:B------:R-:W-:Y:S02]  /*2340*/  LOP3.LUT R7, R7, R20.reuse, RZ, 0x3c, !PT ;  /* 0x0000001407077212 */ /* 0x080fe400078e3cff */
[----:B------:R-:W-:Y:S02]  /*2350*/  LOP3.LUT R12, R12, 0xfffff000, RZ, 0xc0, !PT ;  /* 0xfffff0000c0c7812 */ /* 0x000fe400078ec0ff */
[----:B------:R-:W-:Y:S02]  /*2360*/  LOP3.LUT R11, R11, R20, RZ, 0x3c, !PT ;  /* 0x000000140b0b7212 */ /* 0x000fe400078e3cff */
[----:B------:R-:W-:-:S02]  /*2370*/  LOP3.LUT R14, R14, 0xfffff000, RZ, 0xc0, !PT ;  /* 0xfffff0000e0e7812 */ /* 0x000fc400078ec0ff */
[----:B------:R-:W-:Y:S02]  /*2380*/  LOP3.LUT R13, R13, R20, RZ, 0x3c, !PT ;  /* 0x000000140d0d7212 */ /* 0x000fe400078e3cff */
[----:B------:R-:W-:-:S04]  /*2390*/  LOP3.LUT R23, R23, 0xfffffffe, RZ, 0xc0, !PT ;  /* 0xfffffffe17177812 */ /* 0x000fc800078ec0ff */
[----:B------:R-:W-:-:S04]  /*23a0*/  @P3 LOP3.LUT R23, R23, 0x1, RZ, 0xfc, !PT ;  /* 0x0000000117173812 */ /* 0x000fc800078efcff */
[----:B------:R-:W-:-:S04]  /*23b0*/  LOP3.LUT R23, R23, 0xfffffffd, RZ, 0xc0, !PT ;  /* 0xfffffffd17177812 */ /* 0x000fc800078ec0ff */
[----:B------:R-:W-:Y:S02]  /*23c0*/  @P2 LOP3.LUT R23, R23, 0x2, RZ, 0xfc, !PT ;  /* 0x0000000217172812 */ /* 0x000fe400078efcff */
[----:B-----5:R-:W-:Y:S02]  /*23d0*/  SHF.R.S32.HI R15, RZ, 0x1f, R97 ;  /* 0x0000001fff0f7819 */ /* 0x020fe40000011461 */
[----:B------:R-:W-:-:S03]  /*23e0*/  LOP3.LUT R23, R23, 0xfffffffb, RZ, 0xc0, !PT ;  /* 0xfffffffb17177812 */ /* 0x000fc600078ec0ff */
[----:B------:R-:W-:Y:S02]  /*23f0*/  IMAD R20, R15, R86, RZ ;  /* 0x000000560f147224 */ /* 0x000fe400078e02ff */
[----:B------:R-:W-:-:S04]  /*2400*/  IMAD.WIDE.U32 R68, R97, R8, R68 ;  /* 0x0000000861447225 */ /* 0x000fc800078e0044 */
[----:B------:R-:W-:Y:S01]  /*2410*/  VIADD R100, R21, 0x8 ;  /* 0x0000000815647836 */ /* 0x000fe20000000000 */
[----:B------:R-:W-:Y:S01]  /*2420*/  LOP3.LUT R21, R5, 0xfffffff8, RZ, 0xc0, !PT ;  /* 0xfffffff805157812 */ /* 0x000fe200078ec0ff */
[----:B------:R-:W-:Y:S01]  /*2430*/  IMAD.WIDE.U32 R72, R97, R86, R72 ;  /* 0x0000005661487225 */ /* 0x000fe200078e0048 */
[----:B------:R-:W-:-:S03]  /*2440*/  SHF.L.U64.HI R90, R8, 0x7, R9 ;  /* 0x00000007085a7819 */ /* 0x000fc60000010209 */
[----:B------:R-:W-:-:S04]  /*2450*/  IMAD.WIDE.U32 R70, R97, R86, R70 ;  /* 0x0000005661467225 */ /* 0x000fc800078e0046 */
[----:B------:R-:W-:Y:S01]  /*2460*/  IMAD.WIDE.U32 R66, R97, R8, R66 ;  /* 0x0000000861427225 */ /* 0x000fe200078e0042 */
[----:B------:R-:W-:-:S03]  /*2470*/  SHF.R.S32.HI R92, RZ, 0x1f, R21 ;  /* 0x0000001fff5c7819 */ /* 0x000fc60000011415 */
[----:B------:R-:W-:Y:S01]  /*2480*/  IMAD.SHL.U32 R99, R99, 0x2, RZ ;  /* 0x0000000263637824 */ /* 0x000fe200078e00ff */
[--C-:B--2---:R-:W-:Y:S02]  /*2490*/  IADD3 R96, R7, R10, R28.reuse ;  /* 0x0000000a07607210 */ /* 0x104fe40007ffe01c */
[--C-:B------:R-:W-:Y:S02]  /*24a0*/  IADD3 R95, R11, R12, R28.reuse ;  /* 0x0000000c0b5f7210 */ /* 0x100fe40007ffe01c */
[----:B------:R-:W-:Y:S02]  /*24b0*/  IADD3 R94, R13, R14, R28 ;  /* 0x0000000e0d5e7210 */ /* 0x000fe40007ffe01c */
[----:B------:R-:W0:Y:S01]  /*24c0*/  S2R R28, SR_TID.X ;  /* 0x00000000001c7919 */ /* 0x000e220000002100 */
[----:B------:R-:W-:Y:S01]  /*24d0*/  @!P6 BAR.SYNC.DEFER_BLOCKING 0x9, 0x100 ;  /* 0x024400000000eb1d */ /* 0x000fe20000010000 */
[----:B------:R-:W-:Y:S01]  /*24e0*/  LOP3.LUT P1, RZ, R29, 0x2, RZ, 0xc0, !PT ;  /* 0x000000021dff7812 */ /* 0x000fe2000782c0ff */
[----:B------:R-:W-:-:S02]  /*24f0*/  IMAD R10, R15, R8, RZ ;  /* 0x000000080f0a7224 */ /* 0x000fc400078e02ff */
[C---:B------:R-:W-:Y:S02]  /*2500*/  IMAD R11, R97.reuse, R87, R20 ;  /* 0x00000057610b7224 */ /* 0x040fe400078e0214 */
[----:B------:R-:W-:-:S08]  /*2510*/  IMAD R75, R97, R9, R10 ;  /* 0x00000009614b7224 */ /* 0x000fd000078e020a */
[----:B------:R-:W-:Y:S02]  /*2520*/  @P1 LOP3.LUT R23, R23, 0x4, RZ, 0xfc, !PT ;  /* 0x0000000417171812 */ /* 0x000fe400078efcff */
[----:B------:R-:W-:Y:S01]  /*2530*/  ISETP.GE.AND P1, PT, R137, UR4, PT ;  /* 0x0000000489007c0c */ /* 0x000fe2000bf26270 */
[----:B0-----:R-:W-:-:S05]  /*2540*/  VIADD R32, R28, 0xffffff80 ;  /* 0xffffff801c207836 */ /* 0x001fca0000000000 */
[----:B------:R-:W-:-:S04]  /*2550*/  LEA.HI R28, R32, R32, RZ, 0x1 ;  /* 0x00000020201c7211 */ /* 0x000fc800078f08ff */
[----:B------:R-:W-:Y:S02]  /*2560*/  LOP3.LUT R28, R28, 0xfffffffe, RZ, 0xc0, !PT ;  /* 0xfffffffe1c1c7812 */ /* 0x000fe400078ec0ff */
[----:B------:R-:W-:-:S03]  /*2570*/  SEL R29, RZ, 0x20, P1 ;  /* 0x00000020ff1d7807 */ /* 0x000fc60000800000 */
[----:B------:R-:W-:Y:S01]  /*2580*/  IMAD.IADD R28, R32, 0x1, -R28 ;  /* 0x00000001201c7824 */ /* 0x000fe200078e0a1c */
[----:B------:R-:W-:Y:S02]  /*2590*/  LOP3.LUT R20, R4, 0xfffffff8, RZ, 0xc0, !PT ;  /* 0xfffffff804147812 */ /* 0x000fe400078ec0ff */
[----:B------:R-:W-:Y:S01]  /*25a0*/  LOP3.LUT R29, R30, R29, RZ, 0xfc, !PT ;  /* 0x0000001d1e1d7212 */ /* 0x000fe200078efcff */
[----:B------:R-:W-:Y:S01]  /*25b0*/  IMAD R10, R28, 0xc0, R141 ;  /* 0x000000c01c0a7824 */ /* 0x000fe200078e028d */
[----:B------:R-:W-:Y:S01]  /*25c0*/  LOP3.LUT R28, R6, 0xfffffff8, RZ, 0xc0, !PT ;  /* 0xfffffff8061c7812 */ /* 0x000fe200078ec0ff */
[C---:B------:R-:W-:Y:S01]  /*25d0*/  IMAD.SHL.U32 R7, R86.reuse, 0x80, RZ ;  /* 0x0000008056077824 */ /* 0x040fe200078e00ff */
[----:B------:R-:W-:Y:S01]  /*25e0*/  SHF.L.U64.HI R87, R86, 0x7, R87 ;  /* 0x0000000756577819 */ /* 0x000fe20000010257 */
[----:B------:R-:W-:Y:S01]  /*25f0*/  IMAD.IADD R77, R69, 0x1, R75 ;  /* 0x00000001454d7824 */ /* 0x000fe200078e024b */
[----:B------:R-:W-:Y:S01]  /*2600*/  SHF.L.U32 R8, R8, 0x7, RZ ;  /* 0x0000000708087819 */ /* 0x000fe200000006ff */
[----:B------:R-:W-:Y:S01]  /*2610*/  IMAD.IADD R78, R73, 0x1, R11 ;  /* 0x00000001494e7824 */ /* 0x000fe200078e020b */
[----:B------:R-:W-:Y:S01]  /*2620*/  SHF.R.S32.HI R9, RZ, 0x1f, R34 ;  /* 0x0000001fff097819 */ /* 0x000fe20000011422 */
[----:B------:R-:W-:Y:S01]  /*2630*/  IMAD.IADD R76, R11, 0x1, R71 ;  /* 0x000000010b4c7824 */ /* 0x000fe200078e0247 */
[----:B------:R-:W-:Y:S01]  /*2640*/  SHF.R.S32.HI R86, RZ, 0x1f, R25 ;  /* 0x0000001fff567819 */ /* 0x000fe20000011419 */
[----:B------:R-:W-:Y:S01]  /*2650*/  IMAD.IADD R75, R75, 0x1, R67 ;  /* 0x000000014b4b7824 */ /* 0x000fe200078e0243 */
[----:B------:R-:W-:-:S02]  /*2660*/  SHF.R.S32.HI R93, RZ, 0x1f, R20 ;  /* 0x0000001fff5d7819 */ /* 0x000fc40000011414 */
[----:B------:R-:W-:Y:S02]  /*2670*/  SHF.R.S32.HI R91, RZ, 0x1f, R28 ;  /* 0x0000001fff5b7819 */ /* 0x000fe4000001141c */
[----:B------:R-:W-:Y:S02]  /*2680*/  LOP3.LUT R30, R30, 0x1, RZ, 0xc0, !PT ;  /* 0x000000011e1e7812 */ /* 0x000fe400078ec0ff */
[C---:B------:R-:W-:Y:S02]  /*2690*/  LOP3.LUT R31, R29.reuse, 0x2, RZ, 0xc0, !PT ;  /* 0x000000021d1f7812 */ /* 0x040fe400078ec0ff */
[----:B-1----:R-:W-:-:S07]  /*26a0*/  LOP3.LUT R32, R29, 0x4, RZ, 0xc0, !PT ;  /* 0x000000041d207812 */ /* 0x002fce00078ec0ff */
.L_x_2371:
[----:B--23--:R-:W2:Y:S01]  /*26b0*/  LDL R35, [R1+0x60] ;  /* 0x0000600001237983 */ /* 0x00cea20000100800 */
[----:B0-----:R-:W0:Y:S03]  /*26c0*/  LDC R81, c[0x0][0x430] ;  /* 0x00010c00ff517b82 */ /* 0x001e260000000800 */
[----:B------:R-:W3:Y:S01]  /*26d0*/  LDL R39, [R1+0x5c] ;  /* 0x00005c0001277983 */ /* 0x000ee20000100800 */
[----:B------:R-:W-:-:S04]  /*26e0*/  VIADD R26, R26, 0xffffffff ;  /* 0xffffffff1a1a7836 */ /* 0x000fc80000000000 */
[----:B-1----:R-:W1:Y:S01]  /*26f0*/  LDC R98, c[0x0][0x3f4] ;  /* 0x0000fd00ff627b82 */ /* 0x002e620000000800 */
[----:B------:R-:W-:-:S04]  /*2700*/  LEA R12, R26, R10, 0x7 ;  /* 0x0000000a1a0c7211 */ /* 0x000fc800078e38ff */
[----:B------:R-:W-:Y:S02]  /*2710*/  ISETP.GE.AND P1, PT, R12, R24, PT ;  /* 0x000000180c00720c */ /* 0x000fe40003f26270 */
[----:B0-----:R-:W-:Y:S02]  /*2720*/  ISETP.NE.AND P2, PT, R81, 0x1, PT ;  /* 0x000000015100780c */ /* 0x001fe40003f45270 */
[----:B------:R-:W-:-:S11]  /*2730*/  ISETP.GT.OR P1, PT, R10, 0x7f, P1 ;  /* 0x0000007f0a00780c */ /* 0x000fd60000f24670 */
[----:B------:R-:W0:Y:S08]  /*2740*/  @P2 LDC R11, c[0x0][0x434] ;  /* 0x00010d00ff0b2b82 */ /* 0x000e300000000800 */
[----:B------:R-:W4:Y:S08]  /*2750*/  @P2 LDC R38, c[0x0][0x438] ;  /* 0x00010e00ff262b82 */ /* 0x000f300000000800 */
[----:B------:R-:W1:Y:S01]  /*2760*/  @!P1 LDC.64 R14, c[0x0][0x428] ;  /* 0x00010a00ff0e9b82 */ /* 0x000e620000000a00 */
[----:B------:R-:W-:-:S07]  /*2770*/  IMAD.IADD R40, R79, 0x1, R12 ;  /* 0x000000014f287824 */ /* 0x000fce00078e020c */
        /* <DEDUP_REMOVED lines=21> */
[C---:B------:R-:W-:Y:S01]  /*28d0*/  VIADD R64, R14.reuse, 0x10 ;  /* 0x000000100e407836 */ /* 0x040fe20000000000 */
[----:B------:R-:W-:-:S07]  /*28e0*/  LEA R65, R14, R27, 0x1 ;  /* 0x0000001b0e417211 */ /* 0x000fce00078e08ff */
[----:B------:R-:W-:-:S04]  /*28f0*/  @P3 VIADD R64, R14, 0xfffffff0 ;  /* 0xfffffff00e403836 */ /* 0x000fc80000000000 */
        /* <DEDUP_REMOVED lines=51> */
[----:B------:R-:W2:Y:S04]  /*2c30*/  LDL.64 R104, [R1] ;  /* 0x0000000001687983 */ /* 0x000ea80000100a00 */
        /* <DEDUP_REMOVED lines=10> */
[----:B------:R-:W-:-:S04]  /*2ce0*/  IADD3 R11, P2, R70, R12, RZ ;  /* 0x0000000c460b7210 */ /* 0x000fc80007f5e0ff */
[----:B------:R-:W-:Y:S02]  /*2cf0*/  IADD3.X R36, R35, R76, RZ, P2, !PT ;  /* 0x0000004c23247210 */ /* 0x000fe400017fe4ff */
        /* <DEDUP_REMOVED lines=33> */
.L_x_2317:
[----:B------:R-:W-:Y:S05]  /*2f10*/  BSYNC B1 ;  /* 0x0000000000017941 */ /* 0x000fea0003800000 */
.L_x_2316:
        /* <DEDUP_REMOVED lines=8> */
[----:B------:R-:W-:-:S03]  /*2fa0*/  IMAD.MOV.U32 R12, RZ, RZ, R44 ;  /* 0x000000ffff0c7224 */ /* 0x000fc600078e002c */
[----:B------:R-:W-:Y:S01]  /*2fb0*/  PRMT R88, R13, 0x5410, R11 ;  /* 0x000054100d587816 */ /* 0x000fe2000000000b */
[----:B------:R-:W-:Y:S01]  /*2fc0*/  IMAD.MOV.U32 R11, RZ, RZ, R48 ;  /* 0x000000ffff0b7224 */ /* 0x000fe200078e0030 */
[----:B------:R-:W-:Y:S01]  /*2fd0*/  PRMT R103, R12, 0x5410, R14 ;  /* 0x000054100c677816 */ /* 0x000fe2000000000e */
[----:B------:R-:W-:Y:S01]  /*2fe0*/  IMAD.MOV.U32 R13, RZ, RZ, R52 ;  /* 0x000000ffff0d7224 */ /* 0x000fe200078e0034 */
[----:B------:R-:W-:Y:S01]  /*2ff0*/  MOV R12, R49 ;  /* 0x00000031000c7202 */ /* 0x000fe20000000f00 */
[----:B------:R-:W-:-:S03]  /*3000*/  IMAD.MOV.U32 R14, RZ, RZ, R53 ;  /* 0x000000ffff0e7224 */ /* 0x000fc600078e0035 */
        /* <DEDUP_REMOVED lines=9> */
[----:B------:R-:W-:-:S02]  /*30a0*/  PRMT R110, R12, 0x7610, R110 ;  /* 0x000076100c6e7816 */ /* 0x000fc4000000006e */
[----:B------:R-:W-:Y:S02]  /*30b0*/  MOV R12, R43 ;  /* 0x0000002b000c7202 */ /* 0x000fe40000000f00 */
[----:B------:R-:W-:Y:S02]  /*30c0*/  PRMT R62, R14, 0x5410, R13 ;  /* 0x000054100e3e7816 */ /* 0x000fe4000000000d */
        /* <DEDUP_REMOVED lines=14> */
[----:B------:R-:W-:Y:S06]  /*31b0*/  @!P2 BRA `(.L_x_2318) ;  /* 0x000000000004a947 */ /* 0x000fec0003800000 */
[----:B------:R-:W-:Y:S01]  /*31c0*/  BPT.TRAP 0x1 ;  /* 0x000000040000795c */ /* 0x000fe20000300000 */
.L_x_2318:
[----:B------:R-:W-:Y:S01]  /*31d0*/  IMAD R35, R18, 0x8, R2 ;  /* 0x0000000812237824 */ /* 0x000fe200078e0202 */
[----:B------:R-:W-:Y:S01]  /*31e0*/  SHF.L.U32 R85, R140, 0x1f, RZ ;  /* 0x0000001f8c557819 */ /* 0x000fe200000006ff */
[----:B------:R-:W-:Y:S03]  /*31f0*/  BSSY B1, `(.L_x_2319) ;  /* 0x0000003000017945 */ /* 0x000fe60003800000 */
[----:B------:R-:W0:Y:S02]  /*3200*/  SYNCS.PHASECHK.TRANS64.TRYWAIT P4, [R35+URZ+0x2d890], R85 ;  /* 0x02d89055230075a7 */ /* 0x000e24000808017f */
[----:B0-----:R-:W-:Y:S05]  /*3210*/  @!P4 BRA `(.L_x_2320) ;  /* 0x0000019000ccc947 */ /* 0x001fea0003800000 */
.L_x_2582:
[----:B------:R-:W-:Y:S05]  /*3220*/  BSYNC B1 ;  /* 0x0000000000017941 */ /* 0x000fea0003800000 */
.L_x_2319:
[----:B------:R-:W-:-:S03]  /*3230*/  UMOV UR4, 0xffffffff ;  /* 0xffffffff00047882 */ /* 0x000fc60000000000 */
[----:B------:R-:W-:Y:S05]  /*3240*/  BRA.DIV UR4, `(.L_x_2321) ;  /* 0x0000019204d47947 */ /* 0x000fea000b800000 */
[----:B------:R-:W1:Y:S04]  /*3250*/  SHFL.IDX PT, R61, R61, RZ, 0x1e1f ;  /* 0x001e1fff3d3d7589 */ /* 0x000e6800000e0000 */
[----:B------:R-:W2:Y:S02]  /*3260*/  SHFL.IDX PT, R60, R60, RZ, 0x1e1f ;  /* 0x001e1fff3c3c7589 */ /* 0x000ea400000e0000 */
.L_x_2586:
[----:B------:R-:W-:Y:S05]  /*3270*/  @P3 BRA `(.L_x_2322) ;  /* 0x0000003400f43947 */ /* 0x000fea0003800000 */
[----:B------:R-:W-:Y:S01]  /*3280*/  ISETP.NE.AND P3, PT, R30, RZ, PT ;  /* 0x000000ff1e00720c */ /* 0x000fe20003f65270 */
[----:B------:R-:W-:-:S12]  /*3290*/  BSSY B1, `(.L_x_2323) ;  /* 0x0000037000017945 */ /* 0x000fd80003800000 */
[----:B------:R-:W-:Y:S05]  /*32a0*/  @!P3 BRA `(.L_x_2324) ;  /* 0x0000000000d4b947 */ /* 0x000fea0003800000 */
[----:B------:R-:W3:Y:S01]  /*32b0*/  LDL.64 R114, [R1] ;  /* 0x0000000001727983 */ /* 0x000ee20000100a00 */
[----:B------:R-:W-:Y:S03]  /*32c0*/  BSSY B2, `(.L_x_2325) ;  /* 0x0000030000027945 */ /* 0x000fe60003800000 */
[----:B------:R4:W0:Y:S01]  /*32d0*/  LDS.128 R12, [R65+0x15000] ;  /* 0x01500000410c7984 */ /* 0x0008220000000c00 */
[----:B---3--:R-:W-:-:S13]  /*32e0*/  ISETP.GE.AND P3, PT, R114, R98, PT ;  /* 0x000000627200720c */ /* 0x008fda0003f66270 */
[----:B0---4-:R-:W-:Y:S05]  /*32f0*/  @P3 BRA `(.L_x_2326) ;  /* 0x0000000000b03947 */ /* 0x011fea0003800000 */
[--C-:B------:R-:W-:Y:S02]  /*3300*/  SHF.R.U64 R11, R56, 0x10, R57.reuse ;  /* 0x00000010380b7819 */ /* 0x100fe40000001239 */
[----:B------:R-:W-:Y:S01]  /*3310*/  SHF.R.U32.HI R56, RZ, 0x10, R57 ;  /* 0x00000010ff387819 */ /* 0x000fe20000011639 */
[----:B------:R-:W-:Y:S01]  /*3320*/  IMAD.MOV.U32 R57, RZ, RZ, R13 ;  /* 0x000000ffff397224 */ /* 0x000fe200078e000d */
        /* <DEDUP_REMOVED lines=12> */
[--C-:B------:R-:W-:Y:S02]  /*33f0*/  HADD2.F32 R104, -RZ, R15.reuse.H1_H1 ;  /* 0x3000000fff687230 */ /* 0x100fe40000004100 */
[----:B------:R-:W-:Y:S02]  /*3400*/  HADD2.F32 R56, -RZ, R15.H0_H0 ;  /* 0x2000000fff387230 */ /* 0x000fe40000004100 */
[----:B------:R-:W-:Y:S02]  /*3410*/  IMAD.MOV.U32 R106, RZ, RZ, R12 ;  /* 0x000000ffff6a7224 */ /* 0x000fe400078e000c */
[----:B------:R-:W-:Y:S01]  /*3420*/  FMUL.FTZ R13, R104, R59 ;  /* 0x0000003b680d7220 */ /* 0x000fe20000410000 */
[----:B------:R-:W-:-:S02]  /*3430*/  HADD2.F32 R15, -RZ, R109.H1_H1 ;  /* 0x3000006dff0f7230 */ /* 0x000fc40000004100 */
[C---:B------:R-:W-:Y:S01]  /*3440*/  FMUL.FTZ R59, R56.reuse, R59 ;  /* 0x0000003b383b7220 */ /* 0x040fe20000410000 */
[----:B------:R-:W-:Y:S01]  /*3450*/  F2FP.F16.F32.PACK_AB R11, R11, R58 ;  /* 0x0000003a0b0b723e */ /* 0x000fe200000000ff */
[-C--:B------:R-:W-:Y:S01]  /*3460*/  FFMA.FTZ R13, R56, R57.reuse, -R13 ;  /* 0x00000039380d7223 */ /* 0x080fe2000001080d */
[----:B------:R-:W-:Y:S02]  /*3470*/  HADD2.F32 R12, -RZ, R106.H1_H1 ;  /* 0x3000006aff0c7230 */ /* 0x000fe40000004100 */
[----:B------:R-:W-:Y:S01]  /*3480*/  FFMA.FTZ R104, R104, R57, R59 ;  /* 0x0000003968687223 */ /* 0x000fe2000001003b */
[----:B------:R-:W-:Y:S02]  /*3490*/  HADD2.F32 R57, -RZ, R112.H0_H0 ;  /* 0x20000070ff397230 */ /* 0x000fe40000004100 */
[----:B------:R-:W-:Y:S02]  /*34a0*/  HADD2.F32 R106, -RZ, R106.H0_H0 ;  /* 0x2000006aff6a7230 */ /* 0x000fe40000004100 */
[----:B------:R-:W-:Y:S01]  /*34b0*/  F2FP.F16.F32.PACK_AB R104, R104, R13 ;  /* 0x0000000d6868723e */ /* 0x000fe200000000ff */
[----:B------:R-:W-:Y:S01]  /*34c0*/  FMUL.FTZ R59, R12, R57 ;  /* 0x000000390c3b7220 */ /* 0x000fe20000410000 */
[----:B------:R-:W-:-:S02]  /*34d0*/  IMAD.MOV.U32 R13, RZ, RZ, R11 ;  /* 0x000000ffff0d7224 */ /* 0x000fc400078e000b */
[C---:B------:R-:W-:Y:S01]  /*34e0*/  FMUL.FTZ R57, R106.reuse, R57 ;  /* 0x000000396a397220 */ /* 0x040fe20000410000 */
[-C--:B------:R-:W-:Y:S01]  /*34f0*/  FFMA.FTZ R56, R106, R15.reuse, -R59 ;  /* 0x0000000f6a387223 */ /* 0x080fe2000001083b */
[----:B------:R-:W-:Y:S02]  /*3500*/  HADD2.F32 R59, -RZ, R14.H0_H0 ;  /* 0x2000000eff3b7230 */ /* 0x000fe40000004100 */
[----:B------:R-:W-:Y:S01]  /*3510*/  FFMA.FTZ R15, R12, R15, R57 ;  /* 0x0000000f0c0f7223 */ /* 0x000fe20000010039 */
[----:B------:R-:W-:Y:S02]  /*3520*/  HADD2.F32 R12, -RZ, R112.H1_H1 ;  /* 0x30000070ff0c7230 */ /* 0x000fe40000004100 */
[----:B------:R-:W-:Y:S02]  /*3530*/  HADD2.F32 R57, -RZ, R14.H1_H1 ;  /* 0x3000000eff397230 */ /* 0x000fe40000004100 */
[----:B------:R-:W-:-:S03]  /*3540*/  HADD2.F32 R106, -RZ, R110.H0_H0 ;  /* 0x2000006eff6a7230 */ /* 0x000fc60000004100 */
[-C--:B------:R-:W-:Y:S01]  /*3550*/  FMUL.FTZ R14, R57, R12.reuse ;  /* 0x0000000c390e7220 */ /* 0x080fe20000410000 */
[----:B------:R-:W-:-:S03]  /*3560*/  FMUL.FTZ R12, R59, R12 ;  /* 0x0000000c3b0c7220 */ /* 0x000fc60000410000 */
[-C--:B------:R-:W-:Y:S01]  /*3570*/  FFMA.FTZ R14, R59, R106.reuse, -R14 ;  /* 0x0000006a3b0e7223 */ /* 0x080fe2000001080e */
[----:B------:R-:W-:Y:S01]  /*3580*/  FFMA.FTZ R57, R57, R106, R12 ;  /* 0x0000006a39397223 */ /* 0x000fe2000001000c */
[----:B------:R-:W-:Y:S01]  /*3590*/  F2FP.F16.F32.PACK_AB R12, R15, R56 ;  /* 0x000000380f0c723e */ /* 0x000fe200000000ff */
[----:B------:R-:W-:-:S03]  /*35a0*/  IMAD.MOV.U32 R15, RZ, RZ, R104 ;  /* 0x000000ffff0f7224 */ /* 0x000fc600078e0068 */
[----:B------:R-:W-:-:S07]  /*35b0*/  F2FP.F16.F32.PACK_AB R14, R57, R14 ;  /* 0x0000000e390e723e */ /* 0x000fce00000000ff */
.L_x_2326:
[----:B------:R-:W-:Y:S05]  /*35c0*/  BSYNC B2 ;  /* 0x0000000000027941 */ /* 0x000fea0003800000 */
.L_x_2325:
[----:B--2---:R-:W-:-:S04]  /*35d0*/  LEA R56, P3, R16, R60, 0x1 ;  /* 0x0000003c10387211 */ /* 0x004fc800078608ff */
[----:B-1----:R-:W-:-:S05]  /*35e0*/  LEA.HI.X R57, R16, R61, R17, 0x1, P3 ;  /* 0x0000003d10397211 */ /* 0x002fca00018f0c11 */
[----:B------:R3:W-:Y:S04]  /*35f0*/  ST.E.128 desc[UR38][R56.64], R12 ;  /* 0x0000000c38007985 */ /* 0x0007e8000c101d26 */
.L_x_2324:
[----:B------:R-:W-:Y:S05]  /*3600*/  BSYNC B1 ;  /* 0x0000000000017941 */ /* 0x000fea0003800000 */
.L_x_2323:
        /* <DEDUP_REMOVED lines=8> */
[----:B------:R-:W-:Y:S01]  /*3690*/  SHF.R.U64 R56, R54, 0x10, R55 ;  /* 0x0000001036387819 */ /* 0x000fe20000001237 */
[--C-:B------:R-:W-:Y:S01]  /*36a0*/  HADD2.F32 R11, -RZ, R13.reuse.H1_H1 ;  /* 0x3000000dff0b7230 */ /* 0x100fe20000004100 */
[----:B------:R-:W-:Y:S01]  /*36b0*/  SHF.R.U64 R52, R52, 0x10, R53 ;  /* 0x0000001034347819 */ /* 0x000fe20000001235 */
[----:B------:R-:W-:Y:S01]  /*36c0*/  HADD2.F32 R13, -RZ, R13.H0_H0 ;  /* 0x2000000dff0d7230 */ /* 0x000fe20000004100 */
[----:B------:R-:W-:Y:S01]  /*36d0*/  SHF.R.U32.HI R55, RZ, 0x10, R55 ;  /* 0x00000010ff377819 */ /* 0x000fe20000011637 */
        /* <DEDUP_REMOVED lines=8> */
[----:B------:R-:W-:Y:S02]  /*3760*/  IMAD.MOV.U32 R53, RZ, RZ, R12 ;  /* 0x000000ffff357224 */ /* 0x000fe400078e000c */
[----:B------:R-:W-:Y:S01]  /*3770*/  HADD2.F32 R13, -RZ, R15.H1_H1 ;  /* 0x3000000fff0d7230 */ /* 0x000fe20000004100 */
[----:B------:R-:W-:Y:S01]  /*3780*/  F2FP.F16.F32.PACK_AB R54, R11, R54 ;  /* 0x000000360b36723e */ /* 0x000fe200000000ff */
[----:B------:R-:W-:Y:S02]  /*3790*/  HADD2.F32 R12, -RZ, R55.H0_H0 ;  /* 0x20000037ff0c7230 */ /* 0x000fe40000004100 */
[----:B------:R-:W-:Y:S02]  /*37a0*/  HADD2.F32 R15, -RZ, R15.H0_H0 ;  /* 0x2000000fff0f7230 */ /* 0x000fe40000004100 */
[----:B------:R-:W-:-:S02]  /*37b0*/  HADD2.F32 R52, -RZ, R52.H0_H0 ;  /* 0x20000034ff347230 */ /* 0x000fc40000004100 */
[-C--:B------:R-:W-:Y:S01]  /*37c0*/  FMUL.FTZ R56, R13, R12.reuse ;  /* 0x0000000c0d387220 */ /* 0x080fe20000410000 */
[----:B------:R-:W-:Y:S02]  /*37d0*/  HADD2.F32 R55, -RZ, R111.H0_H0 ;  /* 0x2000006fff377230 */ /* 0x000fe40000004100 */
[C---:B------:R-:W-:Y:S01]  /*37e0*/  FMUL.FTZ R58, R15.reuse, R12 ;  /* 0x0000000c0f3a7220 */ /* 0x040fe20000410000 */
[-C--:B------:R-:W-:Y:S01]  /*37f0*/  FFMA.FTZ R12, R15, R52.reuse, -R56 ;  /* 0x000000340f0c7223 */ /* 0x080fe20000010838 */
[--C-:B------:R-:W-:Y:S02]  /*3800*/  HADD2.F32 R56, -RZ, R53.reuse.H0_H0 ;  /* 0x20000035ff387230 */ /* 0x100fe40000004100 */
[----:B------:R-:W-:Y:S01]  /*3810*/  FFMA.FTZ R13, R13, R52, R58 ;  /* 0x000000340d0d7223 */ /* 0x000fe2000001003a */
[----:B------:R-:W-:Y:S02]  /*3820*/  IMAD.MOV.U32 R52, RZ, RZ, R14 ;  /* 0x000000ffff347224 */ /* 0x000fe400078e000e */
[----:B------:R-:W-:-:S02]  /*3830*/  HADD2.F32 R14, -RZ, R53.H1_H1 ;  /* 0x30000035ff0e7230 */ /* 0x000fc40000004100 */
[----:B------:R-:W-:Y:S01]  /*3840*/  HADD2.F32 R53, -RZ, R108.H1_H1 ;  /* 0x3000006cff357230 */ /* 0x000fe20000004100 */
[----:B------:R-:W-:Y:S02]  /*3850*/  F2FP.F16.F32.PACK_AB R11, R13, R12 ;  /* 0x0000000c0d0b723e */ /* 0x000fe400000000ff */
[-C--:B------:R-:W-:Y:S01]  /*3860*/  FMUL.FTZ R15, R14, R55.reuse ;  /* 0x000000370e0f7220 */ /* 0x080fe20000410000 */
[C---:B------:R-:W-:Y:S01]  /*3870*/  FMUL.FTZ R55, R56.reuse, R55 ;  /* 0x0000003738377220 */ /* 0x040fe20000410000 */
[----:B------:R-:W-:Y:S02]  /*3880*/  MOV R13, R54 ;  /* 0x00000036000d7202 */ /* 0x000fe40000000f00 */
[-C--:B------:R-:W-:Y:S01]  /*3890*/  FFMA.FTZ R15, R56, R53.reuse, -R15 ;  /* 0x00000035380f7223 */ /* 0x080fe2000001080f */
[--C-:B------:R-:W-:Y:S02]  /*38a0*/  HADD2.F32 R56, -RZ, R52.reuse.H0_H0 ;  /* 0x20000034ff387230 */ /* 0x100fe40000004100 */
[----:B------:R-:W-:Y:S01]  /*38b0*/  FFMA.FTZ R14, R14, R53, R55 ;  /* 0x000000350e0e7223 */ /* 0x000fe20000010037 */
[----:B------:R-:W-:-:S02]  /*38c0*/  HADD2.F32 R52, -RZ, R52.H1_H1 ;  /* 0x30000034ff347230 */ /* 0x000fc40000004100 */
[----:B------:R-:W-:Y:S02]  /*38d0*/  HADD2.F32 R53, -RZ, R109.H0_H0 ;  /* 0x2000006dff357230 */ /* 0x000fe40000004100 */
[----:B------:R-:W-:Y:S01]  /*38e0*/  F2FP.F16.F32.PACK_AB R12, R14, R15 ;  /* 0x0000000f0e0c723e */ /* 0x000fe200000000ff */
[-C--:B------:R-:W-:Y:S01]  /*38f0*/  FMUL.FTZ R55, R52, R57.reuse ;  /* 0x0000003934377220 */ /* 0x080fe20000410000 */
[C---:B------:R-:W-:Y:S01]  /*3900*/  FMUL.FTZ R57, R56.reuse, R57 ;  /* 0x0000003938397220 */ /* 0x040fe20000410000 */
[----:B------:R-:W-:Y:S02]  /*3910*/  IMAD.MOV.U32 R15, RZ, RZ, R11 ;  /* 0x000000ffff0f7224 */ /* 0x000fe400078e000b */
[-C--:B------:R-:W-:Y:S01]  /*3920*/  FFMA.FTZ R55, R56, R53.reuse, -R55 ;  /* 0x0000003538377223 */ /* 0x080fe20000010837 */
[----:B------:R-:W-:-:S05]  /*3930*/  FFMA.FTZ R52, R52, R53, R57 ;  /* 0x0000003534347223 */ /* 0x000fca0000010039 */
[----:B------:R-:W-:-:S07]  /*3940*/  F2FP.F16.F32.PACK_AB R14, R52, R55 ;  /* 0x00000037340e723e */ /* 0x000fce00000000ff */
.L_x_2330:
[----:B------:R-:W-:Y:S05]  /*3950*/  BSYNC B2 ;  /* 0x0000000000027941 */ /* 0x000fea0003800000 */
.L_x_2329:
[----:B------:R-:W3:Y:S01]  /*3960*/  LDL R11, [R1+0x10] ;  /* 0x00001000010b7983 */ /* 0x000ee20000100800 */
[----:B--2---:R-:W-:Y:S02]  /*3970*/  IMAD.MOV.U32 R52, RZ, RZ, R60 ;  /* 0x000000ffff347224 */ /* 0x004fe400078e003c */
[----:B-1----:R-:W-:Y:S02]  /*3980*/  IMAD.MOV.U32 R53, RZ, RZ, R61 ;  /* 0x000000ffff357224 */ /* 0x002fe400078e003d */
[----:B---3--:R-:W-:-:S04]  /*3990*/  IMAD.SHL.U32 R11, R11, 0x8, RZ ;  /* 0x000000080b0b7824 */ /* 0x008fc800078e00ff */
[----:B------:R-:W-:-:S05]  /*39a0*/  IMAD.WIDE R52, R11, 0x2, R52 ;  /* 0x000000020b347825 */ /* 0x000fca00078e0234 */
[----:B------:R4:W-:Y:S02]  /*39b0*/  ST.E.128 desc[UR38][R52.64], R12 ;  /* 0x0000000c34007985 */ /* 0x0009e4000c101d26 */
.L_x_2328:
[----:B------:R-:W-:Y:S05]  /*39c0*/  BSYNC B1 ;  /* 0x0000000000017941 */ /* 0x000fea0003800000 */
.L_x_2327:
[----:B------:R-:W-:Y:S01]  /*39d0*/  ISETP.NE.AND P3, PT, R32, RZ, PT ;  /* 0x000000ff2000720c */ /* 0x000fe20003f65270 */
[----:B------:R-:W-:-:S12]  /*39e0*/  BSSY B1, `(.L_x_2331) ;  /* 0x000003a000017945 */ /* 0x000fd80003800000 */
[----:B------:R-:W-:Y:S05]  /*39f0*/  @!P3 BRA `(.L_x_2332) ;  /* 0x0000000000e0b947 */ /* 0x000fea0003800000 */
[----:B---34-:R-:W3:Y:S04]  /*3a00*/  LDL R12, [R1+0x14] ;  /* 0x00001400010c7983 */ /* 0x018ee80000100800 */
[----:B------:R-:W4:Y:S01]  /*3a10*/  LDL R11, [R1+0x38] ;  /* 0x00003800010b7983 */ /* 0x000f220000100800 */
[----:B-1----:R-:W-:Y:S01]  /*3a20*/  IMAD.MOV.U32 R13, RZ, RZ, R61 ;  /* 0x000000ffff0d7224 */ /* 0x002fe200078e003d */
[----:B------:R-:W-:Y:S01]  /*3a30*/  BSSY B2, `(.L_x_2333) ;  /* 0x0000033000027945 */ /* 0x000fe20003800000 */
[----:B---3--:R-:W-:Y:S02]  /*3a40*/  IMAD.SHL.U32 R53, R12, 0x8, RZ ;  /* 0x000000080c357824 */ /* 0x008fe400078e00ff */
[----:B--2---:R-:W-:Y:S01]  /*3a50*/  IMAD.MOV.U32 R12, RZ, RZ, R60 ;  /* 0x000000ffff0c7224 */ /* 0x004fe200078e003c */
[----:B----4-:R-:W-:-:S03]  /*3a60*/  ISETP.GE.AND P3, PT, R11, R98, PT ;  /* 0x000000620b00720c */ /* 0x010fc60003f66270 */
[----:B------:R-:W-:Y:S02]  /*3a70*/  IMAD.WIDE R52, R53, 0x2, R12 ;  /* 0x0000000235347825 */ /* 0x000fe400078e020c */
[----:B------:R1:W2:Y:S08]  /*3a80*/  LDS.128 R12, [R65+0x17000] ;  /* 0x01700000410c7984 */ /* 0x0002b00000000c00 */
[----:B-1----:R-:W-:Y:S05]  /*3a90*/  @P3 BRA `(.L_x_2334) ;  /* 0x0000000000b03947 */ /* 0x002fea0003800000 */
[----:B------:R-:W-:Y:S01]  /*3aa0*/  SHF.R.U64 R54, R50, 0x10, R51 ;  /* 0x0000001032367819 */ /* 0x000fe20000001233 */
[--C-:B--2---:R-:W-:Y:S01]  /*3ab0*/  HADD2.F32 R11, -RZ, R13.reuse.H1_H1 ;  /* 0x3000000dff0b7230 */ /* 0x104fe20000004100 */
[----:B------:R-:W-:Y:S01]  /*3ac0*/  SHF.R.U64 R48, R48, 0x10, R49 ;  /* 0x0000001030307819 */ /* 0x000fe20000001231 */
[----:B------:R-:W-:Y:S01]  /*3ad0*/  HADD2.F32 R13, -RZ, R13.H0_H0 ;  /* 0x2000000dff0d7230 */ /* 0x000fe20000004100 */
[----:B------:R-:W-:Y:S01]  /*3ae0*/  SHF.R.U32.HI R51, RZ, 0x10, R51 ;  /* 0x00000010ff337819 */ /* 0x000fe20000011633 */
[----:B------:R-:W-:Y:S02]  /*3af0*/  HADD2.F32 R54, -RZ, R54.H0_H0 ;  /* 0x20000036ff367230 */ /* 0x000fe40000004100 */
[----:B------:R-:W-:-:S03]  /*3b00*/  HADD2.F32 R48, -RZ, R48.H0_H0 ;  /* 0x20000030ff307230 */ /* 0x000fc60000004100 */
[-C--:B------:R-:W-:Y:S01]  /*3b10*/  FMUL.FTZ R50, R11, R54.reuse ;  /* 0x000000360b327220 */ /* 0x080fe20000410000 */
[----:B------:R-:W-:-:S03]  /*3b20*/  FMUL.FTZ R54, R13, R54 ;  /* 0x000000360d367220 */ /* 0x000fc60000410000 */
[-C--:B------:R-:W-:Y:S01]  /*3b30*/  FFMA.FTZ R50, R13, R48.reuse, -R50 ;  /* 0x000000300d327223 */ /* 0x080fe20000010832 */
[----:B------:R-:W-:Y:S01]  /*3b40*/  FFMA.FTZ R11, R11, R48, R54 ;  /* 0x000000300b0b7223 */ /* 0x000fe20000010036 */
[----:B------:R-:W-:Y:S02]  /*3b50*/  SHF.R.U32.HI R48, RZ, 0x10, R49 ;  /* 0x00000010ff307819 */ /* 0x000fe40000011631 */
[----:B------:R-:W-:Y:S01]  /*3b60*/  MOV R49, R15 ;  /* 0x0000000f00317202 */ /* 0x000fe20000000f00 */
[----:B------:R-:W-:Y:S01]  /*3b70*/  IMAD.MOV.U32 R15, RZ, RZ, R12 ;  /* 0x000000ffff0f7224 */ /* 0x000fe200078e000c */
[----:B------:R-:W-:Y:S01]  /*3b80*/  F2FP.F16.F32.PACK_AB R11, R11, R50 ;  /* 0x000000320b0b723e */ /* 0x000fe200000000ff */
[----:B------:R-:W-:Y:S02]  /*3b90*/  HADD2.F32 R12, -RZ, R51.H0_H0 ;  /* 0x20000033ff0c7230 */ /* 0x000fe40000004100 */
[--C-:B------:R-:W-:Y:S02]  /*3ba0*/  HADD2.F32 R13, -RZ, R49.reuse.H1_H1 ;  /* 0x30000031ff0d7230 */ /* 0x100fe40000004100 */
[----:B------:R-:W-:-:S02]  /*3bb0*/  HADD2.F32 R49, -RZ, R49.H0_H0 ;  /* 0x20000031ff317230 */ /* 0x000fc40000004100 */
[----:B------:R-:W-:Y:S02]  /*3bc0*/  HADD2.F32 R48, -RZ, R48.H0_H0 ;  /* 0x20000030ff307230 */ /* 0x000fe40000004100 */
[-C--:B------:R-:W-:Y:S01]  /*3bd0*/  FMUL.FTZ R54, R13, R12.reuse ;  /* 0x0000000c0d367220 */ /* 0x080fe20000410000 */
[----:B------:R-:W-:-:S03]  /*3be0*/  FMUL.FTZ R56, R49, R12 ;  /* 0x0000000c31387220 */ /* 0x000fc60000410000 */
[-C--:B------:R-:W-:Y:S01]  /*3bf0*/  FFMA.FTZ R12, R49, R48.reuse, -R54 ;  /* 0x00000030310c7223 */ /* 0x080fe20000010836 */
[----:B------:R-:W-:Y:S02]  /*3c00*/  HADD2.F32 R49, -RZ, R110.H1_H1 ;  /* 0x3000006eff317230 */ /* 0x000fe40000004100 */
[----:B------:R-:W-:Y:S01]  /*3c10*/  FFMA.FTZ R13, R13, R48, R56 ;  /* 0x000000300d0d7223 */ /* 0x000fe20000010038 */
[--C-:B------:R-:W-:Y:S02]  /*3c20*/  HADD2.F32 R48, -RZ, R15.reuse.H1_H1 ;  /* 0x3000000fff307230 */ /* 0x100fe40000004100 */
[----:B------:R-:W-:Y:S02]  /*3c30*/  HADD2.F32 R54, -RZ, R15.H0_H0 ;  /* 0x2000000fff367230 */ /* 0x000fe40000004100 */
[----:B------:R-:W-:Y:S02]  /*3c40*/  HADD2.F32 R15, -RZ, R108.H0_H0 ;  /* 0x2000006cff0f7230 */ /* 0x000fe40000004100 */
[-C--:B------:R-:W-:Y:S01]  /*3c50*/  FMUL.FTZ R51, R48, R49.reuse ;  /* 0x0000003130337220 */ /* 0x080fe20000410000 */
[----:B------:R-:W-:-:S03]  /*3c60*/  FMUL.FTZ R49, R54, R49 ;  /* 0x0000003136317220 */ /* 0x000fc60000410000 */
[-C--:B------:R-:W-:Y:S01]  /*3c70*/  FFMA.FTZ R54, R54, R15.reuse, -R51 ;  /* 0x0000000f36367223 */ /* 0x080fe20000010833 */
[----:B------:R-:W-:Y:S01]  /*3c80*/  FFMA.FTZ R15, R48, R15, R49 ;  /* 0x0000000f300f7223 */ /* 0x000fe20000010031 */
[--C-:B------:R-:W-:Y:S02]  /*3c90*/  HADD2.F32 R49, -RZ, R107.reuse.H1_H1 ;  /* 0x3000006bff317230 */ /* 0x100fe40000004100 */
[--C-:B------:R-:W-:Y:S02]  /*3ca0*/  HADD2.F32 R48, -RZ, R14.reuse.H1_H1 ;  /* 0x3000000eff307230 */ /* 0x100fe40000004100 */
[----:B------:R-:W-:Y:S02]  /*3cb0*/  HADD2.F32 R14, -RZ, R14.H0_H0 ;  /* 0x2000000eff0e7230 */ /* 0x000fe40000004100 */
[----:B------:R-:W-:Y:S02]  /*3cc0*/  HADD2.F32 R107, -RZ, R107.H0_H0 ;  /* 0x2000006bff6b7230 */ /* 0x000fe40000004100 */
[-C--:B------:R-:W-:Y:S01]  /*3cd0*/  FMUL.FTZ R51, R48, R49.reuse ;  /* 0x0000003130337220 */ /* 0x080fe20000410000 */
[----:B------:R-:W-:-:S03]  /*3ce0*/  FMUL.FTZ R49, R14, R49 ;  /* 0x000000310e317220 */ /* 0x000fc60000410000 */
[-C--:B------:R-:W-:Y:S01]  /*3cf0*/  FFMA.FTZ R51, R14, R107.reuse, -R51 ;  /* 0x0000006b0e337223 */ /* 0x080fe20000010833 */
[----:B------:R-:W-:Y:S01]  /*3d00*/  FFMA.FTZ R48, R48, R107, R49 ;  /* 0x0000006b30307223 */ /* 0x000fe20000010031 */
[----:B------:R-:W-:Y:S01]  /*3d10*/  F2FP.F16.F32.PACK_AB R49, R13, R12 ;  /* 0x0000000c0d31723e */ /* 0x000fe200000000ff */
[----:B------:R-:W-:Y:S01]  /*3d20*/  IMAD.MOV.U32 R13, RZ, RZ, R11 ;  /* 0x000000ffff0d7224 */ /* 0x000fe200078e000b */
[----:B------:R-:W-:Y:S02]  /*3d30*/  F2FP.F16.F32.PACK_AB R12, R15, R54 ;  /* 0x000000360f0c723e */ /* 0x000fe400000000ff */
[----:B------:R-:W-:Y:S01]  /*3d40*/  F2FP.F16.F32.PACK_AB R14, R48, R51 ;  /* 0x00000033300e723e */ /* 0x000fe200000000ff */
[----:B------:R-:W-:-:S07]  /*3d50*/  IMAD.MOV.U32 R15, RZ, RZ, R49 ;  /* 0x000000ffff0f7224 */ /* 0x000fce00078e0031 */
.L_x_2334:
[----:B------:R-:W-:Y:S05]  /*3d60*/  BSYNC B2 ;  /* 0x0000000000027941 */ /* 0x000fea0003800000 */
.L_x_2333:
[----:B--2---:R1:W-:Y:S02]  /*3d70*/  ST.E.128 desc[UR38][R52.64], R12 ;  /* 0x0000000c34007985 */ /* 0x0043e4000c101d26 */
.L_x_2332:
[----:B------:R-:W-:Y:S05]  /*3d80*/  BSYNC B1 ;  /* 0x0000000000017941 */ /* 0x000fea0003800000 */
.L_x_2331:
[----:B------:R-:W-:Y:S01]  /*3d90*/  LOP3.LUT P3, RZ, R29, 0x8, RZ, 0xc0, !PT ;  /* 0x000000081dff7812 */ /* 0x000fe2000786c0ff */
[----:B------:R-:W-:-:S12]  /*3da0*/  BSSY B1, `(.L_x_2335) ;  /* 0x0000036000017945 */ /* 0x000fd80003800000 */
[----:B------:R-:W-:Y:S05]  /*3db0*/  @!P3 BRA `(.L_x_2336) ;  /* 0x0000000000d0b947 */ /* 0x000fea0003800000 */
[----:B-1-34-:R-:W3:Y:S04]  /*3dc0*/  LDL R12, [R1+0x20] ;  /* 0x00002000010c7983 */ /* 0x01aee80000100800 */
[----:B------:R-:W4:Y:S01]  /*3dd0*/  LDL R11, [R1+0x3c] ;  /* 0x00003c00010b7983 */ /* 0x000f220000100800 */
[C---:B--2---:R-:W-:Y:S01]  /*3de0*/  LEA R48, P3, R136.reuse, R60, 0x1 ;  /* 0x0000003c88307211 */ /* 0x044fe200078608ff */
[----:B------:R-:W-:Y:S03]  /*3df0*/  BSSY B2, `(.L_x_2337) ;  /* 0x000002f000027945 */ /* 0x000fe60003800000 */
[----:B---3--:R-:W-:Y:S02]  /*3e00*/  LEA.HI.X R49, R136, R61, R12, 0x1, P3 ;  /* 0x0000003d88317211 */ /* 0x008fe400018f0c0c */
[----:B------:R1:W2:Y:S01]  /*3e10*/  LDS.128 R12, [R64+0x17000] ;  /* 0x01700000400c7984 */ /* 0x0002a20000000c00 */
[----:B----4-:R-:W-:-:S13]  /*3e20*/  ISETP.GE.AND P3, PT, R11, R98, PT ;  /* 0x000000620b00720c */ /* 0x010fda0003f66270 */
[----:B-1----:R-:W-:Y:S05]  /*3e30*/  @P3 BRA `(.L_x_2338) ;  /* 0x0000000000a83947 */ /* 0x002fea0003800000 */
[----:B------:R-:W-:Y:S01]  /*3e40*/  SHF.R.U64 R50, R44, 0x10, R45 ;  /* 0x000000102c327819 */ /* 0x000fe2000000122d */
[----:B--2---:R-:W-:Y:S01]  /*3e50*/  IMAD.MOV.U32 R11, RZ, RZ, R13 ;  /* 0x000000ffff0b7224 */ /* 0x004fe200078e000d */
[----:B------:R-:W-:Y:S02]  /*3e60*/  SHF.R.U32.HI R44, RZ, 0x10, R45 ;  /* 0x00000010ff2c7819 */ /* 0x000fe4000001162d */
[--C-:B------:R-:W-:Y:S01]  /*3e70*/  SHF.R.U64 R45, R46, 0x10, R47.reuse ;  /* 0x000000102e2d7819 */ /* 0x100fe2000000122f */
[----:B------:R-:W-:Y:S01]  /*3e80*/  HADD2.F32 R13, -RZ, R50.H0_H0 ;  /* 0x20000032ff0d7230 */ /* 0x000fe20000004100 */
[----:B------:R-:W-:Y:S01]  /*3e90*/  SHF.R.U32.HI R54, RZ, 0x10, R47 ;  /* 0x00000010ff367819 */ /* 0x000fe2000001162f */
[----:B------:R-:W-:Y:S02]  /*3ea0*/  HADD2.F32 R50, -RZ, R11.H1_H1 ;  /* 0x3000000bff327230 */ /* 0x000fe40000004100 */
[----:B------:R-:W-:Y:S02]  /*3eb0*/  HADD2.F32 R47, -RZ, R45.H0_H0 ;  /* 0x2000002dff2f7230 */ /* 0x000fe40000004100 */
[----:B------:R-:W-:-:S02]  /*3ec0*/  HADD2.F32 R54, -RZ, R54.H0_H0 ;  /* 0x20000036ff367230 */ /* 0x000fc40000004100 */
[----:B------:R-:W-:Y:S02]  /*3ed0*/  HADD2.F32 R46, -RZ, R11.H0_H0 ;  /* 0x2000000bff2e7230 */ /* 0x000fe40000004100 */
[-C--:B------:R-:W-:Y:S01]  /*3ee0*/  FMUL.FTZ R11, R50, R47.reuse ;  /* 0x0000002f320b7220 */ /* 0x080fe20000410000 */
[--C-:B------:R-:W-:Y:S02]  /*3ef0*/  HADD2.F32 R45, -RZ, R15.reuse.H1_H1 ;  /* 0x3000000fff2d7230 */ /* 0x100fe40000004100 */
[----:B------:R-:W-:Y:S02]  /*3f00*/  HADD2.F32 R15, -RZ, R15.H0_H0 ;  /* 0x2000000fff0f7230 */ /* 0x000fe40000004100 */
[C---:B------:R-:W-:Y:S01]  /*3f10*/  FMUL.FTZ R47, R46.reuse, R47 ;  /* 0x0000002f2e2f7220 */ /* 0x040fe20000410000 */
[----:B------:R-:W-:Y:S02]  /*3f20*/  HADD2.F32 R52, -RZ, R44.H0_H0 ;  /* 0x2000002cff347230 */ /* 0x000fe40000004100 */
[-C--:B------:R-:W-:Y:S01]  /*3f30*/  FMUL.FTZ R56, R45, R54.reuse ;  /* 0x000000362d387220 */ /* 0x080fe20000410000 */
[-C--:B------:R-:W-:Y:S01]  /*3f40*/  FFMA.FTZ R11, R46, R13.reuse, -R11 ;  /* 0x0000000d2e0b7223 */ /* 0x080fe2000001080b */
[C---:B------:R-:W-:Y:S01]  /*3f50*/  FMUL.FTZ R54, R15.reuse, R54 ;  /* 0x000000360f367220 */ /* 0x040fe20000410000 */
[----:B------:R-:W-:Y:S01]  /*3f60*/  FFMA.FTZ R44, R50, R13, R47 ;  /* 0x0000000d322c7223 */ /* 0x000fe2000001002f */
[----:B------:R-:W-:Y:S01]  /*3f70*/  FFMA.FTZ R13, R15, R52, -R56 ;  /* 0x000000340f0d7223 */ /* 0x000fe20000010838 */
[----:B------:R-:W-:-:S02]  /*3f80*/  HADD2.F32 R50, -RZ, R105.H1_H1 ;  /* 0x30000069ff327230 */ /* 0x000fc40000004100 */
[----:B------:R-:W-:Y:S01]  /*3f90*/  FFMA.FTZ R46, R45, R52, R54 ;  /* 0x000000342d2e7223 */ /* 0x000fe20000010036 */
[----:B------:R-:W-:Y:S01]  /*3fa0*/  HADD2.F32 R15, -RZ, R12.H1_H1 ;  /* 0x3000000cff0f7230 */ /* 0x000fe20000004100 */
[----:B------:R-:W-:Y:S01]  /*3fb0*/  F2FP.F16.F32.PACK_AB R11, R44, R11 ;  /* 0x0000000b2c0b723e */ /* 0x000fe200000000ff */
[----:B------:R-:W-:Y:S02]  /*3fc0*/  HADD2.F32 R45, -RZ, R14.H1_H1 ;  /* 0x3000000eff2d7230 */ /* 0x000fe40000004100 */
[----:B------:R-:W-:Y:S02]  /*3fd0*/  HADD2.F32 R105, -RZ, R105.H0_H0 ;  /* 0x20000069ff697230 */ /* 0x000fe40000004100 */
[----:B------:R-:W-:Y:S01]  /*3fe0*/  FMUL.FTZ R51, R15, R50 ;  /* 0x000000320f337220 */ /* 0x000fe20000410000 */
[----:B------:R-:W-:Y:S02]  /*3ff0*/  HADD2.F32 R12, -RZ, R12.H0_H0 ;  /* 0x2000000cff0c7230 */ /* 0x000fe40000004100 */
[----:B------:R-:W-:-:S02]  /*4000*/  HADD2.F32 R14, -RZ, R14.H0_H0 ;  /* 0x2000000eff0e7230 */ /* 0x000fc40000004100 */
[-C--:B------:R-:W-:Y:S01]  /*4010*/  FMUL.FTZ R53, R45, R105.reuse ;  /* 0x000000692d357220 */ /* 0x080fe20000410000 */
        /* <DEDUP_REMOVED lines=12> */
.L_x_2338:
[----:B------:R-:W-:Y:S05]  /*40e0*/  BSYNC B2 ;  /* 0x0000000000027941 */ /* 0x000fea0003800000 */
.L_x_2337:
[----:B--2---:R1:W-:Y:S02]  /*40f0*/  ST.E.128 desc[UR38][R48.64], R12 ;  /* 0x0000000c30007985 */ /* 0x0043e4000c101d26 */
.L_x_2336:
[----:B------:R-:W-:Y:S05]  /*4100*/  BSYNC B1 ;  /* 0x0000000000017941 */ /* 0x000fea0003800000 */
.L_x_2335:
        /* <DEDUP_REMOVED lines=13> */
[--C-:B------:R-:W-:Y:S01]  /*41e0*/  SHF.R.U64 R46, R42, 0x10, R43.reuse ;  /* 0x000000102a2e7819 */ /* 0x100fe2000000122b */
[----:B------:R-:W-:Y:S01]  /*41f0*/  HADD2.F32 R15, -RZ, R13.H1_H1 ;  /* 0x3000000dff0f7230 */ /* 0x000fe20000004100 */
[----:B------:R-:W-:Y:S01]  /*4200*/  SHF.R.U32.HI R43, RZ, 0x10, R43 ;  /* 0x00000010ff2b7819 */ /* 0x000fe2000001162b */
[----:B------:R-:W-:Y:S01]  /*4210*/  HADD2.F32 R42, -RZ, R11.H0_H0 ;  /* 0x2000000bff2a7230 */ /* 0x000fe20000004100 */
[----:B------:R-:W-:Y:S01]  /*4220*/  SHF.R.U32.HI R41, RZ, 0x10, R41 ;  /* 0x00000010ff297819 */ /* 0x000fe20000011629 */
[----:B------:R-:W-:Y:S02]  /*4230*/  HADD2.F32 R11, -RZ, R13.H0_H0 ;  /* 0x2000000dff0b7230 */ /* 0x000fe40000004100 */
[----:B------:R-:W-:Y:S02]  /*4240*/  HADD2.F32 R13, -RZ, R40.H1_H1 ;  /* 0x30000028ff0d7230 */ /* 0x000fe40000004100 */
[----:B------:R-:W-:-:S02]  /*4250*/  HADD2.F32 R46, -RZ, R46.H0_H0 ;  /* 0x2000002eff2e7230 */ /* 0x000fc40000004100 */
[----:B------:R-:W-:Y:S02]  /*4260*/  HADD2.F32 R43, -RZ, R43.H0_H0 ;  /* 0x2000002bff2b7230 */ /* 0x000fe40000004100 */
[----:B------:R-:W-:Y:S02]  /*4270*/  HADD2.F32 R40, -RZ, R40.H0_H0 ;  /* 0x20000028ff287230 */ /* 0x000fe40000004100 */
[-C--:B------:R-:W-:Y:S01]  /*4280*/  FMUL.FTZ R48, R15, R46.reuse ;  /* 0x0000002e0f307220 */ /* 0x080fe20000410000 */
[----:B------:R-:W-:Y:S02]  /*4290*/  HADD2.F32 R41, -RZ, R41.H0_H0 ;  /* 0x20000029ff297230 */ /* 0x000fe40000004100 */
[----:B------:R-:W-:Y:S01]  /*42a0*/  FMUL.FTZ R46, R11, R46 ;  /* 0x0000002e0b2e7220 */ /* 0x000fe20000410000 */
[-C--:B------:R-:W-:Y:S01]  /*42b0*/  FMUL.FTZ R47, R13, R43.reuse ;  /* 0x0000002b0d2f7220 */ /* 0x080fe20000410000 */
[C---:B------:R-:W-:Y:S01]  /*42c0*/  FMUL.FTZ R50, R40.reuse, R43 ;  /* 0x0000002b28327220 */ /* 0x040fe20000410000 */
[-C--:B------:R-:W-:Y:S01]  /*42d0*/  FFMA.FTZ R11, R11, R42.reuse, -R48 ;  /* 0x0000002a0b0b7223 */ /* 0x080fe20000010830 */
[----:B------:R-:W-:Y:S01]  /*42e0*/  FFMA.FTZ R46, R15, R42, R46 ;  /* 0x0000002a0f2e7223 */ /* 0x000fe2000001002e */
[-C--:B------:R-:W-:Y:S01]  /*42f0*/  FFMA.FTZ R47, R40, R41.reuse, -R47 ;  /* 0x00000029282f7223 */ /* 0x080fe2000001082f */
[----:B------:R-:W-:Y:S01]  /*4300*/  FFMA.FTZ R50, R13, R41, R50 ;  /* 0x000000290d327223 */ /* 0x000fe20000010032 */
[----:B------:R-:W-:-:S02]  /*4310*/  HADD2.F32 R13, -RZ, R12.H1_H1 ;  /* 0x3000000cff0d7230 */ /* 0x000fc40000004100 */
[--C-:B------:R-:W-:Y:S02]  /*4320*/  HADD2.F32 R41, -RZ, R89.reuse.H0_H0 ;  /* 0x20000059ff297230 */ /* 0x100fe40000004100 */
[----:B------:R-:W-:Y:S02]  /*4330*/  HADD2.F32 R12, -RZ, R12.H0_H0 ;  /* 0x2000000cff0c7230 */ /* 0x000fe40000004100 */
[--C-:B------:R-:W-:Y:S02]  /*4340*/  HADD2.F32 R15, -RZ, R14.reuse.H1_H1 ;  /* 0x3000000eff0f7230 */ /* 0x100fe40000004100 */
[-C--:B------:R-:W-:Y:S01]  /*4350*/  FMUL.FTZ R43, R13, R41.reuse ;  /* 0x000000290d2b7220 */ /* 0x080fe20000410000 */
[----:B------:R-:W-:Y:S02]  /*4360*/  HADD2.F32 R89, -RZ, R89.H1_H1 ;  /* 0x30000059ff597230 */ /* 0x000fe40000004100 */
[----:B------:R-:W-:Y:S01]  /*4370*/  FMUL.FTZ R42, R12, R41 ;  /* 0x000000290c2a7220 */ /* 0x000fe20000410000 */
[----:B------:R-:W-:-:S02]  /*4380*/  HADD2.F32 R14, -RZ, R14.H0_H0 ;  /* 0x2000000eff0e7230 */ /* 0x000fc40000004100 */
        /* <DEDUP_REMOVED lines=12> */
.L_x_2342:
[----:B------:R-:W-:Y:S05]  /*4450*/  BSYNC B2 ;  /* 0x0000000000027941 */ /* 0x000fea0003800000 */
.L_x_2341:
[----:B--2---:R1:W-:Y:S02]  /*4460*/  ST.E.128 desc[UR38][R44.64], R12 ;  /* 0x0000000c2c007985 */ /* 0x0043e4000c101d26 */
.L_x_2340:
[----:B------:R-:W-:Y:S05]  /*4470*/  BSYNC B1 ;  /* 0x0000000000017941 */ /* 0x000fea0003800000 */
.L_x_2339:
[----:B------:R-:W-:-:S13]  /*4480*/  LOP3.LUT P3, RZ, R29, 0x20, RZ, 0xc0, !PT ;  /* 0x000000201dff7812 */ /* 0x000fda000786c0ff */
        /* <DEDUP_REMOVED lines=10> */
[--C-:B--2---:R-:W-:Y:S01]  /*4530*/  HADD2.F32 R36, -RZ, R15.reuse.H1_H1 ;  /* 0x3000000fff247230 */ /* 0x104fe20000004100 */
        /* <DEDUP_REMOVED lines=17> */
[----:B------:R-:W-:-:S02]  /*4650*/  HADD2.F32 R36, -RZ, R62.H1_H1 ;  /* 0x3000003eff247230 */ /* 0x000fc40000004100 */
[----:B------:R-:W-:Y:S01]  /*4660*/  FFMA.FTZ R46, R15, R37, -R46 ;  /* 0x000000250f2e7223 */ /* 0x000fe2000001082e */
[----:B------:R-:W-:Y:S02]  /*4670*/  HADD2.F32 R62, -RZ, R62.H0_H0 ;  /* 0x2000003eff3e7230 */ /* 0x000fe40000004100 */
[----:B------:R-:W-:Y:S02]  /*4680*/  HADD2.F32 R11, -RZ, R12.H1_H1 ;  /* 0x3000000cff0b7230 */ /* 0x000fe40000004100 */
[----:B------:R-:W-:Y:S02]  /*4690*/  HADD2.F32 R13, -RZ, R14.H1_H1 ;  /* 0x3000000eff0d7230 */ /* 0x000fe40000004100 */
[----:B------:R-:W-:Y:S02]  /*46a0*/  HADD2.F32 R12, -RZ, R12.H0_H0 ;  /* 0x2000000cff0c7230 */ /* 0x000fe40000004100 */
[----:B------:R-:W-:Y:S01]  /*46b0*/  FMUL.FTZ R37, R11, R36 ;  /* 0x000000240b257220 */ /* 0x000fe20000410000 */
[----:B------:R-:W-:-:S02]  /*46c0*/  HADD2.F32 R14, -RZ, R14.H0_H0 ;  /* 0x2000000eff0e7230 */ /* 0x000fc40000004100 */
[----:B------:R-:W-:Y:S01]  /*46d0*/  FMUL.FTZ R43, R13, R62 ;  /* 0x0000003e0d2b7220 */ /* 0x000fe20000410000 */
        /* <DEDUP_REMOVED lines=12> */
.L_x_2344:
[----:B------:R-:W-:Y:S05]  /*47a0*/  BSYNC B1 ;  /* 0x0000000000017941 */ /* 0x000fea0003800000 */
.L_x_2343:
[----:B--2---:R1:W-:Y:S01]  /*47b0*/  ST.E.128 desc[UR38][R40.64], R12 ;  /* 0x0000000c28007985 */ /* 0x0043e2000c101d26 */
[----:B------:R-:W-:Y:S05]  /*47c0*/  BRA `(.L_x_2322) ;  /* 0x0000002000a07947 */ /* 0x000fea0003800000 */
.L_x_2315:
        /* <DEDUP_REMOVED lines=19> */
[----:B------:R-:W-:Y:S01]  /*4900*/  CS2R R58, SRZ ;  /* 0x00000000003a7805 */ /* 0x000fe2000001ff00 */
[----:B------:R-:W-:Y:S01]  /*4910*/  IMAD.X R13, R11, 0x1, R77, P2 ;  /* 0x000000010b0d7824 */ /* 0x000fe200010e064d */
[----:B------:R-:W-:Y:S02]  /*4920*/  IADD3 R11, P2, R72, R12, RZ ;  /* 0x0000000c480b7210 */ /* 0x000fe40007f5e0ff */
[----:B------:R-:W-:-:S02]  /*4930*/  CS2R R56, SRZ ;  /* 0x0000000000387805 */ /* 0x000fc4000001ff00 */
[----:B------:R-:W-:Y:S02]  /*4940*/  IADD3.X R36, R35, R78, RZ, P2, !PT ;  /* 0x0000004e23247210 */ /* 0x000fe400017fe4ff */
        /* <DEDUP_REMOVED lines=22> */
.L_x_2346:
[----:B------:R-:W-:Y:S05]  /*4ab0*/  BSYNC B1 ;  /* 0x0000000000017941 */ /* 0x000fea0003800000 */
.L_x_2345:
        /* <DEDUP_REMOVED lines=15> */
[----:B------:R-:W-:-:S02]  /*4bb0*/  MOV R12, R41 ;  /* 0x00000029000c7202 */ /* 0x000fc40000000f00 */
        /* <DEDUP_REMOVED lines=31> */
.L_x_2347:
[----:B------:R-:W-:Y:S01]  /*4db0*/  IMAD R35, R18, 0x8, R2 ;  /* 0x0000000812237824 */ /* 0x000fe200078e0202 */
[----:B------:R-:W-:Y:S01]  /*4dc0*/  SHF.L.U32 R85, R140, 0x1f, RZ ;  /* 0x0000001f8c557819 */ /* 0x000fe200000006ff */
[----:B------:R-:W-:Y:S03]  /*4dd0*/  BSSY B1, `(.L_x_2348) ;  /* 0x0000003000017945 */ /* 0x000fe60003800000 */
[----:B------:R-:W0:Y:S02]  /*4de0*/  SYNCS.PHASECHK.TRANS64.TRYWAIT P4, [R35+URZ+0x2d890], R85 ;  /* 0x02d89055230075a7 */ /* 0x000e24000808017f */
[----:B0-----:R-:W-:Y:S05]  /*4df0*/  @!P4 BRA `(.L_x_2349) ;  /* 0x000001780034c947 */ /* 0x001fea0003800000 */
.L_x_2587:
[----:B------:R-:W-:Y:S05]  /*4e00*/  BSYNC B1 ;  /* 0x0000000000017941 */ /* 0x000fea0003800000 */
.L_x_2348:
[----:B------:R-:W-:-:S03]  /*4e10*/  UMOV UR4, 0xffffffff ;  /* 0xffffffff00047882 */ /* 0x000fc60000000000 */
[----:B------:R-:W-:Y:S05]  /*4e20*/  BRA.DIV UR4, `(.L_x_2350) ;  /* 0x0000017a043c7947 */ /* 0x000fea000b800000 */
[----:B------:R1:W2:Y:S04]  /*4e30*/  SHFL.IDX PT, R89, R61, RZ, 0x1e1f ;  /* 0x001e1fff3d597589 */ /* 0x0002a800000e0000 */
[----:B------:R1:W3:Y:S02]  /*4e40*/  SHFL.IDX PT, R88, R60, RZ, 0x1e1f ;  /* 0x001e1fff3c587589 */ /* 0x0002e400000e0000 */
.L_x_2591:
[----:B------:R-:W-:Y:S05]  /*4e50*/  @P3 BRA `(.L_x_2322) ;  /* 0x0000001800fc3947 */ /* 0x000fea0003800000 */
[----:B------:R-:W4:Y:S01]  /*4e60*/  LDC R11, c[0x0][0x2f4] ;  /* 0x0000bd00ff0b7b82 */ /* 0x000f220000000800 */
[----:B------:R-:W-:Y:S01]  /*4e70*/  ISETP.NE.AND P3, PT, R30, RZ, PT ;  /* 0x000000ff1e00720c */ /* 0x000fe20003f65270 */
[----:B------:R-:W-:Y:S01]  /*4e80*/  BSSY B1, `(.L_x_2351) ;  /* 0x000007b000017945 */ /* 0x000fe20003800000 */
[----:B----4-:R-:W-:-:S11]  /*4e90*/  IMAD.IADD R103, R11, 0x1, -R99 ;  /* 0x000000010b677824 */ /* 0x010fd600078e0a63 */
[----:B------:R-:W-:Y:S05]  /*4ea0*/  @!P3 BRA `(.L_x_2352) ;  /* 0x0000000400e0b947 */ /* 0x000fea0003800000 */
[----:B------:R-:W4:Y:S01]  /*4eb0*/  LDL R14, [R1+0xc] ;  /* 0x00000c00010e7983 */ /* 0x000f220000100800 */
[----:B------:R-:W-:Y:S01]  /*4ec0*/  SEL R12, R99, R103, !P0 ;  /* 0x00000067630c7207 */ /* 0x000fe20004000000 */
[----:B------:R-:W-:Y:S01]  /*4ed0*/  BSSY B2, `(.L_x_2353) ;  /* 0x000006f000027945 */ /* 0x000fe20003800000 */
[----:B------:R-:W-:Y:S02]  /*4ee0*/  SHF.R.U32.HI R15, RZ, 0x3, R157 ;  /* 0x00000003ff0f7819 */ /* 0x000fe4000001169d */
[----:B------:R-:W-:Y:S02]  /*4ef0*/  SHF.R.S32.HI R13, RZ, 0x1f, R12 ;  /* 0x0000001fff0d7819 */ /* 0x000fe4000001140c */
[----:B------:R-:W-:Y:S02]  /*4f00*/  ISETP.GE.AND P3, PT, R16, R98, PT ;  /* 0x000000621000720c */ /* 0x000fe40003f66270 */
        /* <DEDUP_REMOVED lines=10> */
[----:B----4-:R-:W-:-:S05]  /*4fb0*/  IADD3 R12, R13, R12, R14 ;  /* 0x0000000c0d0c7210 */ /* 0x010fca0007ffe00e */
[C---:B-1----:R-:W-:Y:S02]  /*4fc0*/  IMAD R60, R18.reuse, 0x3000, R12 ;  /* 0x00003000123c7824 */ /* 0x042fe400078e020c */
[----:B------:R-:W-:Y:S02]  /*4fd0*/  IMAD R12, R18, 0x3000, R96 ;  /* 0x00003000120c7824 */ /* 0x000fe400078e0260 */
[--C-:B------:R-:W-:Y:S02]  /*4fe0*/  IMAD R60, R60, 0x2, R2.reuse ;  /* 0x000000023c3c7824 */ /* 0x100fe400078e0202 */
[----:B------:R-:W-:-:S04]  /*4ff0*/  IMAD R12, R12, 0x2, R2 ;  /* 0x000000020c0c7824 */ /* 0x000fc800078e0202 */
[----:B------:R-:W1:Y:S04]  /*5000*/  LDS.128 R60, [R60+0x15400] ;  /* 0x015400003c3c7984 */ /* 0x000e680000000c00 */
[----:B------:R-:W4:Y:S01]  /*5010*/  LDS.128 R12, [R12+0x15400] ;  /* 0x015400000c0c7984 */ /* 0x000f220000000c00 */
[----:B------:R-:W-:Y:S05]  /*5020*/  @P3 BRA `(.L_x_2354) ;  /* 0x0000000400643947 */ /* 0x000fea0003800000 */
[----:B-1----:R-:W-:Y:S01]  /*5030*/  IMAD.MOV.U32 R106, RZ, RZ, R61 ;  /* 0x000000ffff6a7224 */ /* 0x002fe200078e003d */
[----:B----4-:R-:W-:Y:S01]  /*5040*/  MOV R105, R13 ;  /* 0x0000000d00697202 */ /* 0x010fe20000000f00 */
[----:B------:R-:W-:Y:S01]  /*5050*/  HADD2.F32 R107, -RZ, R107.H0_H0 ;  /* 0x2000006bff6b7230 */ /* 0x000fe20000004100 */
[--C-:B------:R-:W-:Y:S01]  /*5060*/  SHF.R.U64 R44, R44, 0x10, R45.reuse ;  /* 0x000000102c2c7819 */ /* 0x100fe2000000122d */
[----:B------:R-:W-:Y:S01]  /*5070*/  HADD2.F32 R108, -RZ, R108.H0_H0 ;  /* 0x2000006cff6c7230 */ /* 0x000fe20000004100 */
        /* <DEDUP_REMOVED lines=40> */
[----:B------:R-:W-:Y:S02]  /*5300*/  HADD2.F32 R59, -RZ, R59.H0_H0 ;  /* 0x2000003bff3b7230 */ /* 0x000fe40000004100 */
[----:B------:R-:W-:-:S03]  /*5310*/  IMAD.MOV.U32 R61, RZ, RZ, R45 ;  /* 0x000000ffff3d7224 */ /* 0x000fc600078e002d */
        /* <DEDUP_REMOVED lines=42> */
.L_x_2354:
[----:B------:R-:W-:Y:S05]  /*55c0*/  BSYNC B2 ;  /* 0x0000000000027941 */ /* 0x000fea0003800000 */
.L_x_2353:
[----:B---3--:R-:W-:-:S04]  /*55d0*/  LEA R44, P3, R20, R88, 0x1 ;  /* 0x00000058142c7211 */ /* 0x008fc800078608ff */
[----:B--2---:R-:W-:Y:S02]  /*55e0*/  LEA.HI.X R45, R20, R89, R93, 0x1, P3 ;  /* 0x00000059142d7211 */ /* 0x004fe400018f0c5d */
[----:B------:R-:W-:-:S03]  /*55f0*/  ISETP.GE.AND P3, PT, R104, R11, PT ;  /* 0x0000000b6800720c */ /* 0x000fc60003f66270 */
[----:B----4-:R2:W-:Y:S10]  /*5600*/  ST.E.128 desc[UR38][R44.64], R12 ;  /* 0x0000000c2c007985 */ /* 0x0105f4000c101d26 */
[----:B--2---:R-:W-:-:S05]  /*5610*/  @!P3 IMAD.WIDE R12, R104, 0x2, R88 ;  /* 0x00000002680cb825 */ /* 0x004fca00078e0258 */
[----:B-1----:R4:W-:Y:S02]  /*5620*/  @!P3 ST.E.128 desc[UR38][R12.64], R60 ;  /* 0x0000003c0c00b985 */ /* 0x0029e4000c101d26 */
.L_x_2352:
[----:B------:R-:W-:Y:S05]  /*5630*/  BSYNC B1 ;  /* 0x0000000000017941 */ /* 0x000fea0003800000 */
.L_x_2351:
[----:B------:R-:W-:Y:S01]  /*5640*/  ISETP.NE.AND P3, PT, R31, RZ, PT ;  /* 0x000000ff1f00720c */ /* 0x000fe20003f65270 */
[----:B------:R-:W-:-:S12]  /*5650*/  BSSY B1, `(.L_x_2355) ;  /* 0x0000079000017945 */ /* 0x000fd80003800000 */
[----:B------:R-:W-:Y:S05]  /*5660*/  @!P3 BRA `(.L_x_2356) ;  /* 0x0000000400dcb947 */ /* 0x000fea0003800000 */
[----:B------:R-:W5:Y:S01]  /*5670*/  LDL R14, [R1+0xc] ;  /* 0x00000c00010e7983 */ /* 0x000f620000100800 */
[----:B------:R-:W-:Y:S01]  /*5680*/  LOP3.LUT P4, RZ, R23, 0x1, RZ, 0xc0, !PT ;  /* 0x0000000117ff7812 */ /* 0x000fe2000788c0ff */
[----:B------:R-:W-:Y:S01]  /*5690*/  BSSY B2, `(.L_x_2357) ;  /* 0x000006e000027945 */ /* 0x000fe20003800000 */
[----:B------:R-:W-:Y:S02]  /*56a0*/  SHF.R.U32.HI R15, RZ, 0x3, R157 ;  /* 0x00000003ff0f7819 */ /* 0x000fe4000001169d */
[----:B----4-:R-:W-:Y:S02]  /*56b0*/  SEL R12, R99, R103, !P4 ;  /* 0x00000067630c7207 */ /* 0x010fe40006000000 */
[----:B------:R-:W-:Y:S02]  /*56c0*/  ISETP.GE.AND P3, PT, R0, R98, PT ;  /* 0x000000620000720c */ /* 0x000fe40003f66270 */
[----:B------:R-:W-:-:S04]  /*56d0*/  SHF.R.S32.HI R13, RZ, 0x1f, R12 ;  /* 0x0000001fff0d7819 */ /* 0x000fc8000001140c */
[----:B------:R-:W-:-:S04]  /*56e0*/  LEA.HI R13, R13, R12, RZ, 0x4 ;  /* 0x0000000c0d0d7211 */ /* 0x000fc800078f20ff */
[----:B------:R-:W-:-:S04]  /*56f0*/  SHF.R.S32.HI R12, RZ, 0x4, R13 ;  /* 0x00000004ff0c7819 */ /* 0x000fc8000001140d */
[----:B------:R-:W-:-:S04]  /*5700*/  LEA.HI.SX32 R12, R5, R12, 0x1d ;  /* 0x0000000c050c7211 */ /* 0x000fc800078feaff */
[----:B------:R-:W-:Y:S02]  /*5710*/  SHF.R.S32.HI R13, RZ, 0x1f, R12 ;  /* 0x0000001fff0d7819 */ /* 0x000fe4000001140c */
[----:B------:R-:W-:Y:S02]  /*5720*/  SHF.L.U32 R56, R12, 0x3, RZ ;  /* 0x000000030c387819 */ /* 0x000fe400000006ff */
[----:B------:R-:W-:Y:S02]  /*5730*/  LEA.HI R13, R13, R12, RZ, 0x2 ;  /* 0x0000000c0d0d7211 */ /* 0x000fe400078f10ff */
[----:B------:R-:W-:-:S03]  /*5740*/  LOP3.LUT R12, R157, 0x18, R56, 0xf8, !PT ;  /* 0x000000189d0c7812 */ /* 0x000fc600078ef838 */
[----:B------:R-:W-:Y:S01]  /*5750*/  IMAD.SHL.U32 R13, R13, 0x400, RZ ;  /* 0x000004000d0d7824 */ /* 0x000fe200078e00ff */
[----:B------:R-:W-:-:S04]  /*5760*/  LOP3.LUT R12, R12, R15, RZ, 0x3c, !PT ;  /* 0x0000000f0c0c7212 */ /* 0x000fc800078e3cff */
[----:B------:R-:W-:-:S04]  /*5770*/  LOP3.LUT R13, R13, 0x7ffff000, RZ, 0xc0, !PT ;  /* 0x7ffff0000d0d7812 */ /* 0x000fc800078ec0ff */
[----:B-----5:R-:W-:Y:S01]  /*5780*/  IADD3 R15, R12, R13, R14 ;  /* 0x0000000d0c0f7210 */ /* 0x020fe20007ffe00e */
[----:B------:R-:W-:-:S04]  /*5790*/  IMAD R13, R18, 0x3000, R95 ;  /* 0x00003000120d7824 */ /* 0x000fc800078e025f */
[----:B------:R-:W-:Y:S02]  /*57a0*/  IMAD R15, R18, 0x3000, R15 ;  /* 0x00003000120f7824 */ /* 0x000fe400078e020f */
[--C-:B------:R-:W-:Y:S02]  /*57b0*/  IMAD R13, R13, 0x2, R2.reuse ;  /* 0x000000020d0d7824 */ /* 0x100fe400078e0202 */
[----:B------:R-:W-:-:S04]  /*57c0*/  IMAD R44, R15, 0x2, R2 ;  /* 0x000000020f2c7824 */ /* 0x000fc800078e0202 */
[----:B------:R-:W4:Y:S04]  /*57d0*/  LDS.128 R12, [R13+0x15400] ;  /* 0x015400000d0c7984 */ /* 0x000f280000000c00 */
[----:B------:R-:W0:Y:S01]  /*57e0*/  LDS.128 R44, [R44+0x15400] ;  /* 0x015400002c2c7984 */ /* 0x000e220000000c00 */
[----:B------:R-:W-:Y:S05]  /*57f0*/  @P3 BRA `(.L_x_2358) ;  /* 0x00000004005c3947 */ /* 0x000fea0003800000 */
[----:B0-----:R-:W-:Y:S01]  /*5800*/  IMAD.MOV.U32 R58, RZ, RZ, R45 ;  /* 0x000000ffff3a7224 */ /* 0x001fe200078e002d */
[----:B------:R-:W-:Y:S01]  /*5810*/  SHF.R.U64 R40, R40, 0x10, R41 ;  /* 0x0000001028287819 */ /* 0x000fe20000001229 */
[----:B----4-:R-:W-:Y:S01]  /*5820*/  IMAD.MOV.U32 R57, RZ, RZ, R13 ;  /* 0x000000ffff397224 */ /* 0x010fe200078e000d */
[----:B------:R-:W-:Y:S01]  /*5830*/  SHF.R.U32.HI R41, RZ, 0x10, R41 ;  /* 0x00000010ff297819 */ /* 0x000fe20000011629 */
[----:B------:R-:W-:Y:S01]  /*5840*/  HADD2.F32 R59, -RZ, R117.H1_H1 ;  /* 0x30000075ff3b7230 */ /* 0x000fe20000004100 */
[----:B------:R-:W-:Y:S01]  /*5850*/  SHF.R.U64 R42, R42, 0x10, R43 ;  /* 0x000000102a2a7819 */ /* 0x000fe2000000122b */
[----:B------:R-:W-:Y:S02]  /*5860*/  HADD2.F32 R13, -RZ, R58.H0_H0 ;  /* 0x2000003aff0d7230 */ /* 0x000fe40000004100 */
[----:B-1----:R-:W-:Y:S02]  /*5870*/  HADD2.F32 R61, -RZ, R57.H0_H0 ;  /* 0x20000039ff3d7230 */ /* 0x002fe40000004100 */
        /* <DEDUP_REMOVED lines=52> */
[-C--:B------:R-:W-:Y:S01]  /*5bc0*/  FFMA.FTZ R58, R54, R115.reuse, -R58 ;  /* 0x00000073363a7223 */ /* 0x080fe2000001083a */
[----:B------:R-:W-:Y:S02]  /*5bd0*/  IMAD.MOV.U32 R15, RZ, RZ, R55 ;  /* 0x000000ffff0f7224 */ /* 0x000fe400078e0037 */
[----:B------:R-:W-:Y:S01]  /*5be0*/  FFMA.FTZ R57, R47, R115, R57 ;  /* 0x000000732f397223 */ /* 0x000fe20000010039 */
[-C--:B------:R-:W-:Y:S01]  /*5bf0*/  FMUL.FTZ R47, R44, R53.reuse ;  /* 0x000000352c2f7220 */ /* 0x080fe20000410000 */
[----:B------:R-:W-:-:S03]  /*5c00*/  FMUL.FTZ R53, R12, R53 ;  /* 0x000000350c357220 */ /* 0x000fc60000410000 */
[-C--:B------:R-:W-:Y:S01]  /*5c10*/  FFMA.FTZ R47, R12, R40.reuse, -R47 ;  /* 0x000000280c2f7223 */ /* 0x080fe2000001082f */
[----:B------:R-:W-:Y:S01]  /*5c20*/  FFMA.FTZ R53, R44, R40, R53 ;  /* 0x000000282c357223 */ /* 0x000fe20000010035 */
[----:B------:R-:W-:Y:S02]  /*5c30*/  HADD2.F32 R12, -RZ, R46.H0_H0 ;  /* 0x2000002eff0c7230 */ /* 0x000fe40000004100 */
[----:B------:R-:W-:Y:S02]  /*5c40*/  HADD2.F32 R44, -RZ, R114.H0_H0 ;  /* 0x20000072ff2c7230 */ /* 0x000fe40000004100 */
[----:B------:R-:W-:Y:S02]  /*5c50*/  HADD2.F32 R40, -RZ, R14.H0_H0 ;  /* 0x2000000eff287230 */ /* 0x000fe40000004100 */
[----:B------:R-:W-:Y:S02]  /*5c60*/  HADD2.F32 R46, -RZ, R46.H1_H1 ;  /* 0x3000002eff2e7230 */ /* 0x000fe40000004100 */
[----:B------:R-:W-:Y:S01]  /*5c70*/  FMUL.FTZ R54, R12, R44 ;  /* 0x0000002c0c367220 */ /* 0x000fe20000410000 */
[----:B------:R-:W-:-:S02]  /*5c80*/  HADD2.F32 R14, -RZ, R14.H1_H1 ;  /* 0x3000000eff0e7230 */ /* 0x000fc40000004100 */
[----:B------:R-:W-:Y:S01]  /*5c90*/  FMUL.FTZ R44, R40, R44 ;  /* 0x0000002c282c7220 */ /* 0x000fe20000410000 */
[----:B------:R-:W-:Y:S02]  /*5ca0*/  HADD2.F32 R114, -RZ, R114.H1_H1 ;  /* 0x30000072ff727230 */ /* 0x000fe40000004100 */
[-C--:B------:R-:W-:Y:S01]  /*5cb0*/  FMUL.FTZ R105, R46, R43.reuse ;  /* 0x0000002b2e697220 */ /* 0x080fe20000410000 */
[----:B------:R-:W-:-:S03]  /*5cc0*/  FMUL.FTZ R107, R14, R43 ;  /* 0x0000002b0e6b7220 */ /* 0x000fc60000410000 */
[-C--:B------:R-:W-:Y:S01]  /*5cd0*/  FFMA.FTZ R43, R14, R63.reuse, -R105 ;  /* 0x0000003f0e2b7223 */ /* 0x080fe20000010869 */
[-C--:B------:R-:W-:Y:S01]  /*5ce0*/  FFMA.FTZ R54, R40, R114.reuse, -R54 ;  /* 0x0000007228367223 */ /* 0x080fe20000010836 */
[----:B------:R-:W-:Y:S01]  /*5cf0*/  FFMA.FTZ R44, R12, R114, R44 ;  /* 0x000000720c2c7223 */ /* 0x000fe2000001002c */
[----:B------:R-:W-:Y:S01]  /*5d00*/  FFMA.FTZ R63, R46, R63, R107 ;  /* 0x0000003f2e3f7223 */ /* 0x000fe2000001006b */
[----:B------:R-:W-:Y:S02]  /*5d10*/  F2FP.F16.F32.PACK_AB R40, R53, R57 ;  /* 0x000000393528723e */ /* 0x000fe400000000ff */
[----:B------:R-:W-:Y:S01]  /*5d20*/  F2FP.F16.F32.PACK_AB R12, R47, R58 ;  /* 0x0000003a2f0c723e */ /* 0x000fe200000000ff */
[----:B------:R-:W-:Y:S01]  /*5d30*/  IMAD.MOV.U32 R47, RZ, RZ, R59 ;  /* 0x000000ffff2f7224 */ /* 0x000fe200078e003b */
[----:B------:R-:W-:Y:S01]  /*5d40*/  F2FP.F16.F32.PACK_AB R46, R63, R44 ;  /* 0x0000002c3f2e723e */ /* 0x000fe200000000ff */
[----:B------:R-:W-:Y:S01]  /*5d50*/  IMAD.MOV.U32 R44, RZ, RZ, R40 ;  /* 0x000000ffff2c7224 */ /* 0x000fe200078e0028 */
[----:B------:R-:W-:-:S07]  /*5d60*/  F2FP.F16.F32.PACK_AB R14, R43, R54 ;  /* 0x000000362b0e723e */ /* 0x000fce00000000ff */
.L_x_2358:
[----:B------:R-:W-:Y:S05]  /*5d70*/  BSYNC B2 ;  /* 0x0000000000027941 */ /* 0x000fea0003800000 */
.L_x_2357:
[----:B---3--:R-:W-:-:S04]  /*5d80*/  LEA R40, P3, R21, R88, 0x1 ;  /* 0x0000005815287211 */ /* 0x008fc800078608ff */
[----:B--2---:R-:W-:Y:S02]  /*5d90*/  LEA.HI.X R41, R21, R89, R92, 0x1, P3 ;  /* 0x0000005915297211 */ /* 0x004fe400018f0c5c */
[----:B------:R-:W-:-:S03]  /*5da0*/  ISETP.GE.AND P3, PT, R56, R11, PT ;  /* 0x0000000b3800720c */ /* 0x000fc60003f66270 */
[----:B----4-:R2:W-:Y:S10]  /*5db0*/  ST.E.128 desc[UR38][R40.64], R12 ;  /* 0x0000000c28007985 */ /* 0x0105f4000c101d26 */
[----:B------:R-:W-:-:S05]  /*5dc0*/  @!P3 IMAD.WIDE R42, R56, 0x2, R88 ;  /* 0x00000002382ab825 */ /* 0x000fca00078e0258 */
[----:B0-----:R2:W-:Y:S02]  /*5dd0*/  @!P3 ST.E.128 desc[UR38][R42.64], R44 ;  /* 0x0000002c2a00b985 */ /* 0x0015e4000c101d26 */
.L_x_2356:
[----:B------:R-:W-:Y:S05]  /*5de0*/  BSYNC B1 ;  /* 0x0000000000017941 */ /* 0x000fea0003800000 */
.L_x_2355:
[----:B------:R-:W-:-:S13]  /*5df0*/  ISETP.NE.AND P3, PT, R32, RZ, PT ;  /* 0x000000ff2000720c */ /* 0x000fda0003f65270 */
[----:B------:R-:W-:Y:S05]  /*5e00*/  @!P3 BRA `(.L_x_2322) ;  /* 0x0000000c0010b947 */ /* 0x000fea0003800000 */
[----:B--2---:R-:W2:Y:S01]  /*5e10*/  LDL R14, [R1+0xc] ;  /* 0x00000c00010e7983 */ /* 0x004ea20000100800 */
[----:B------:R-:W-:Y:S01]  /*5e20*/  LOP3.LUT P4, RZ, R23, 0x2, RZ, 0xc0, !PT ;  /* 0x0000000217ff7812 */ /* 0x000fe2000788c0ff */
[----:B------:R-:W-:Y:S01]  /*5e30*/  BSSY B1, `(.L_x_2359) ;  /* 0x000006d000017945 */ /* 0x000fe20003800000 */
[----:B------:R-:W-:Y:S02]  /*5e40*/  SHF.R.U32.HI R15, RZ, 0x3, R157 ;  /* 0x00000003ff0f7819 */ /* 0x000fe4000001169d */
[----:B------:R-:W-:Y:S02]  /*5e50*/  SEL R103, R99, R103, !P4 ;  /* 0x0000006763677207 */ /* 0x000fe40006000000 */
[C---:B---3--:R-:W-:Y:S02]  /*5e60*/  LEA R44, P3, R28.reuse, R88, 0x1 ;  /* 0x000000581c2c7211 */ /* 0x048fe400078608ff */
[----:B----4-:R-:W-:Y:S02]  /*5e70*/  SHF.R.S32.HI R12, RZ, 0x1f, R103 ;  /* 0x0000001fff0c7819 */ /* 0x010fe40000011467 */
[----:B------:R-:W-:-:S02]  /*5e80*/  LEA.HI.X R45, R28, R89, R91, 0x1, P3 ;  /* 0x000000591c2d7211 */ /* 0x000fc400018f0c5b */
[----:B------:R-:W-:Y:S02]  /*5e90*/  LEA.HI R12, R12, R103, RZ, 0x4 ;  /* 0x000000670c0c7211 */ /* 0x000fe400078f20ff */
[----:B------:R-:W-:Y:S02]  /*5ea0*/  ISETP.GE.AND P3, PT, R3, R98, PT ;  /* 0x000000620300720c */ /* 0x000fe40003f66270 */
        /* <DEDUP_REMOVED lines=9> */
[----:B--2---:R-:W-:Y:S01]  /*5f40*/  IADD3 R15, R12, R13, R14 ;  /* 0x0000000d0c0f7210 */ /* 0x004fe20007ffe00e */
[----:B------:R-:W-:-:S04]  /*5f50*/  IMAD R13, R18, 0x3000, R94 ;  /* 0x00003000120d7824 */ /* 0x000fc800078e025e */
[----:B------:R-:W-:Y:S02]  /*5f60*/  IMAD R15, R18, 0x3000, R15 ;  /* 0x00003000120f7824 */ /* 0x000fe400078e020f */
[--C-:B------:R-:W-:Y:S02]  /*5f70*/  IMAD R13, R13, 0x2, R2.reuse ;  /* 0x000000020d0d7824 */ /* 0x100fe400078e0202 */
[----:B------:R-:W-:-:S04]  /*5f80*/  IMAD R40, R15, 0x2, R2 ;  /* 0x000000020f287824 */ /* 0x000fc800078e0202 */
[----:B------:R-:W2:Y:S04]  /*5f90*/  LDS.128 R12, [R13+0x15400] ;  /* 0x015400000d0c7984 */ /* 0x000ea80000000c00 */
[----:B------:R-:W3:Y:S01]  /*5fa0*/  LDS.128 R40, [R40+0x15400] ;  /* 0x0154000028287984 */ /* 0x000ee20000000c00 */
[----:B------:R-:W-:Y:S05]  /*5fb0*/  @P3 BRA `(.L_x_2360) ;  /* 0x0000000400503947 */ /* 0x000fea0003800000 */
[--C-:B------:R-:W-:Y:S01]  /*5fc0*/  SHF.R.U64 R36, R36, 0x10, R37.reuse ;  /* 0x0000001024247819 */ /* 0x100fe20000001225 */
[----:B------:R-:W-:Y:S01]  /*5fd0*/  HADD2.F32 R56, -RZ, R113.H1_H1 ;  /* 0x30000071ff387230 */ /* 0x000fe20000004100 */
[----:B------:R-:W-:Y:S01]  /*5fe0*/  SHF.R.U32.HI R52, RZ, 0x10, R37 ;  /* 0x00000010ff347819 */ /* 0x000fe20000011625 */
[----:B------:R-:W-:Y:S01]  /*5ff0*/  HADD2.F32 R54, -RZ, R111.H1_H1 ;  /* 0x3000006fff367230 */ /* 0x000fe20000004100 */
[--C-:B------:R-:W-:Y:S02]  /*6000*/  SHF.R.U64 R37, R48, 0x10, R49.reuse ;  /* 0x0000001030257819 */ /* 0x100fe40000001231 */
[----:B------:R-:W-:Y:S01]  /*6010*/  SHF.R.U32.HI R48, RZ, 0x10, R49 ;  /* 0x00000010ff307819 */ /* 0x000fe20000011631 */
[----:B---3--:R-:W-:Y:S01]  /*6020*/  IMAD.MOV.U32 R49, RZ, RZ, R41 ;  /* 0x000000ffff317224 */ /* 0x008fe200078e0029 */
[--C-:B------:R-:W-:Y:S01]  /*6030*/  SHF.R.U64 R38, R38, 0x10, R39.reuse ;  /* 0x0000001026267819 */ /* 0x100fe20000001227 */
[----:B------:R-:W-:Y:S01]  /*6040*/  HADD2.F32 R52, -RZ, R52.H0_H0 ;  /* 0x20000034ff347230 */ /* 0x000fe20000004100 */
[----:B------:R-:W-:Y:S01]  /*6050*/  SHF.R.U32.HI R47, RZ, 0x10, R39 ;  /* 0x00000010ff2f7819 */ /* 0x000fe20000011627 */
[----:B------:R-:W-:Y:S01]  /*6060*/  HADD2.F32 R53, -RZ, R48.H0_H0 ;  /* 0x20000030ff357230 */ /* 0x000fe20000004100 */
[--C-:B------:R-:W-:Y:S01]  /*6070*/  SHF.R.U64 R39, R50, 0x10, R51.reuse ;  /* 0x0000001032277819 */ /* 0x100fe20000001233 */
[----:B--2---:R-:W-:Y:S01]  /*6080*/  HADD2.F32 R48, -RZ, R13.H1_H1 ;  /* 0x3000000dff307230 */ /* 0x004fe20000004100 */
[----:B------:R-:W-:Y:S01]  /*6090*/  SHF.R.U32.HI R50, RZ, 0x10, R51 ;  /* 0x00000010ff327819 */ /* 0x000fe20000011633 */
[--C-:B------:R-:W-:Y:S01]  /*60a0*/  HADD2.F32 R51, -RZ, R49.reuse.H0_H0 ;  /* 0x20000031ff337230 */ /* 0x100fe20000004100 */
[----:B------:R-:W-:Y:S01]  /*60b0*/  MOV R41, R15 ;  /* 0x0000000f00297202 */ /* 0x000fe20000000f00 */
[----:B------:R-:W-:-:S02]  /*60c0*/  HADD2.F32 R49, -RZ, R49.H1_H1 ;  /* 0x30000031ff317230 */ /* 0x000fc40000004100 */
[CC--:B-1----:R-:W-:Y:S01]  /*60d0*/  FMUL.FTZ R60, R48.reuse, R53.reuse ;  /* 0x00000035303c7220 */ /* 0x0c2fe20000410000 */
[----:B------:R-:W-:Y:S02]  /*60e0*/  HADD2.F32 R15, -RZ, R13.H0_H0 ;  /* 0x2000000dff0f7230 */ /* 0x000fe40000004100 */
[-C--:B------:R-:W-:Y:S01]  /*60f0*/  FMUL.FTZ R58, R51, R56.reuse ;  /* 0x00000038333a7220 */ /* 0x080fe20000410000 */
[----:B------:R-:W-:Y:S02]  /*6100*/  HADD2.F32 R47, -RZ, R47.H0_H0 ;  /* 0x2000002fff2f7230 */ /* 0x000fe40000004100 */
[----:B------:R-:W-:Y:S01]  /*6110*/  FMUL.FTZ R55, R49, R53 ;  /* 0x0000003531377220 */ /* 0x000fe20000410000 */
[C---:B------:R-:W-:Y:S01]  /*6120*/  FMUL.FTZ R56, R15.reuse, R56 ;  /* 0x000000380f387220 */ /* 0x040fe20000410000 */
[----:B------:R-:W-:Y:S02]  /*6130*/  FFMA.FTZ R15, R15, R54, -R58 ;  /* 0x000000360f0f7223 */ /* 0x000fe4000001083a */
[-C--:B------:R-:W-:Y:S01]  /*6140*/  FFMA.FTZ R48, R48, R52.reuse, -R55 ;  /* 0x0000003430307223 */ /* 0x080fe20000010837 */
[----:B------:R-:W-:Y:S01]  /*6150*/  FFMA.FTZ R52, R49, R52, R60 ;  /* 0x0000003431347223 */ /* 0x000fe2000001003c */
[----:B------:R-:W-:Y:S01]  /*6160*/  FFMA.FTZ R13, R51, R54, R56 ;  /* 0x00000036330d7223 */ /* 0x000fe20000010038 */
[----:B------:R-:W-:-:S02]  /*6170*/  HADD2.F32 R58, -RZ, R112.H1_H1 ;  /* 0x30000070ff3a7230 */ /* 0x000fc40000004100 */
[--C-:B------:R-:W-:Y:S01]  /*6180*/  HADD2.F32 R49, -RZ, R43.reuse.H0_H0 ;  /* 0x2000002bff317230 */ /* 0x100fe20000004100 */
[----:B------:R-:W-:Y:S01]  /*6190*/  F2FP.F16.F32.PACK_AB R15, R48, R15 ;  /* 0x0000000f300f723e */ /* 0x000fe200000000ff */
[----:B------:R-:W-:Y:S02]  /*61a0*/  HADD2.F32 R54, -RZ, R43.H1_H1 ;  /* 0x3000002bff367230 */ /* 0x000fe40000004100 */
[----:B------:R-:W-:Y:S02]  /*61b0*/  HADD2.F32 R51, -RZ, R50.H0_H0 ;  /* 0x20000032ff337230 */ /* 0x000fe40000004100 */
[----:B------:R-:W-:Y:S01]  /*61c0*/  FMUL.FTZ R60, R49, R58 ;  /* 0x0000003a313c7220 */ /* 0x000fe20000410000 */
[--C-:B------:R-:W-:Y:S02]  /*61d0*/  HADD2.F32 R43, -RZ, R41.reuse.H0_H0 ;  /* 0x20000029ff2b7230 */ /* 0x100fe40000004100 */
[----:B------:R-:W-:Y:S02]  /*61e0*/  HADD2.F32 R50, -RZ, R41.H1_H1 ;  /* 0x30000029ff327230 */ /* 0x000fe40000004100 */
[----:B------:R-:W-:Y:S01]  /*61f0*/  FMUL.FTZ R53, R54, R51 ;  /* 0x0000003336357220 */ /* 0x000fe20000410000 */
[----:B------:R-:W-:-:S02]  /*6200*/  HADD2.F32 R56, -RZ, R110.H1_H1 ;  /* 0x3000006eff387230 */ /* 0x000fc40000004100 */
[C---:B------:R-:W-:Y:S01]  /*6210*/  FMUL.FTZ R58, R43.reuse, R58 ;  /* 0x0000003a2b3a7220 */ /* 0x040fe20000410000 */
[----:B------:R-:W-:Y:S02]  /*6220*/  HADD2.F32 R112, -RZ, R112.H0_H0 ;  /* 0x20000070ff707230 */ /* 0x000fe40000004100 */
[C---:B------:R-:W-:Y:S01]  /*6230*/  FMUL.FTZ R51, R50.reuse, R51 ;  /* 0x0000003332337220 */ /* 0x040fe20000410000 */
[-C--:B------:R-:W-:Y:S01]  /*6240*/  FFMA.FTZ R50, R50, R47.reuse, -R53 ;  /* 0x0000002f32327223 */ /* 0x080fe20000010835 */
[-C--:B------:R-:W-:Y:S01]  /*6250*/  FFMA.FTZ R41, R43, R56.reuse, -R60 ;  /* 0x000000382b297223 */ /* 0x080fe2000001083c */
[----:B------:R-:W-:Y:S01]  /*6260*/  FFMA.FTZ R43, R49, R56, R58 ;  /* 0x00000038312b7223 */ /* 0x000fe2000001003a */
[----:B------:R-:W-:Y:S01]  /*6270*/  FFMA.FTZ R54, R54, R47, R51 ;  /* 0x0000002f36367223 */ /* 0x000fe20000010033 */
[----:B------:R-:W-:Y:S02]  /*6280*/  HADD2.F32 R53, -RZ, R37.H0_H0 ;  /* 0x20000025ff357230 */ /* 0x000fe40000004100 */
[----:B------:R-:W-:Y:S01]  /*6290*/  HADD2.F32 R58, -RZ, R113.H0_H0 ;  /* 0x20000071ff3a7230 */ /* 0x000fe20000004100 */
[----:B------:R-:W-:Y:S01]  /*62a0*/  F2FP.F16.F32.PACK_AB R50, R50, R41 ;  /* 0x000000293232723e */ /* 0x000fe200000000ff */
[----:B------:R-:W-:Y:S01]  /*62b0*/  HADD2.F32 R47, -RZ, R40.H0_H0 ;  /* 0x20000028ff2f7230 */ /* 0x000fe20000004100 */
[----:B------:R-:W-:Y:S01]  /*62c0*/  F2FP.F16.F32.PACK_AB R41, R52, R13 ;  /* 0x0000000d3429723e */ /* 0x000fe200000000ff */
[----:B------:R-:W-:Y:S01]  /*62d0*/  HADD2.F32 R37, -RZ, R12.H0_H0 ;  /* 0x2000000cff257230 */ /* 0x000fe20000004100 */
[----:B------:R-:W-:Y:S01]  /*62e0*/  F2FP.F16.F32.PACK_AB R43, R54, R43 ;  /* 0x0000002b362b723e */ /* 0x000fe200000000ff */
[----:B------:R-:W-:-:S02]  /*62f0*/  HADD2.F32 R49, -RZ, R40.H1_H1 ;  /* 0x30000028ff317230 */ /* 0x000fc40000004100 */
[----:B------:R-:W-:Y:S02]  /*6300*/  HADD2.F32 R40, -RZ, R12.H1_H1 ;  /* 0x3000000cff287230 */ /* 0x000fe40000004100 */
[-C--:B------:R-:W-:Y:S01]  /*6310*/  FMUL.FTZ R12, R47, R58.reuse ;  /* 0x0000003a2f0c7220 */ /* 0x080fe20000410000 */
[----:B------:R-:W-:Y:S02]  /*6320*/  HADD2.F32 R56, -RZ, R111.H0_H0 ;  /* 0x2000006fff387230 */ /* 0x000fe40000004100 */
[-C--:B------:R-:W-:Y:S01]  /*6330*/  FMUL.FTZ R55, R49, R53.reuse ;  /* 0x0000003531377220 */ /* 0x080fe20000410000 */
[----:B------:R-:W-:Y:S02]  /*6340*/  HADD2.F32 R51, -RZ, R36.H0_H0 ;  /* 0x20000024ff337230 */ /* 0x000fe40000004100 */
[C---:B------:R-:W-:Y:S01]  /*6350*/  FMUL.FTZ R36, R37.reuse, R58 ;  /* 0x0000003a25247220 */ /* 0x040fe20000410000 */
[----:B------:R-:W-:Y:S01]  /*6360*/  FMUL.FTZ R58, R40, R53 ;  /* 0x00000035283a7220 */ /* 0x000fe20000410000 */
[----:B------:R-:W-:Y:S01]  /*6370*/  FFMA.FTZ R12, R37, R56, -R12 ;  /* 0x00000038250c7223 */ /* 0x000fe2000001080c */
[----:B------:R-:W-:-:S02]  /*6380*/  HADD2.F32 R110, -RZ, R110.H0_H0 ;  /* 0x2000006eff6e7230 */ /* 0x000fc40000004100 */
[----:B------:R-:W-:Y:S01]  /*6390*/  FFMA.FTZ R36, R47, R56, R36 ;  /* 0x000000382f247223 */ /* 0x000fe20000010024 */
[-C--:B------:R-:W-:Y:S01]  /*63a0*/  FFMA.FTZ R37, R40, R51.reuse, -R55 ;  /* 0x0000003328257223 */ /* 0x080fe20000010837 */
[----:B------:R-:W-:Y:S01]  /*63b0*/  FFMA.FTZ R47, R49, R51, R58 ;  /* 0x00000033312f7223 */ /* 0x000fe2000001003a */
[----:B------:R-:W-:Y:S02]  /*63c0*/  HADD2.F32 R51, -RZ, R39.H0_H0 ;  /* 0x20000027ff337230 */ /* 0x000fe40000004100 */
[----:B------:R-:W-:Y:S01]  /*63d0*/  HADD2.F32 R40, -RZ, R42.H0_H0 ;  /* 0x2000002aff287230 */ /* 0x000fe20000004100 */
[----:B------:R-:W-:Y:S01]  /*63e0*/  F2FP.F16.F32.PACK_AB R12, R37, R12 ;  /* 0x0000000c250c723e */ /* 0x000fe200000000ff */
[----:B------:R-:W-:Y:S02]  /*63f0*/  HADD2.F32 R39, -RZ, R14.H0_H0 ;  /* 0x2000000eff277230 */ /* 0x000fe40000004100 */
[----:B------:R-:W-:Y:S02]  /*6400*/  HADD2.F32 R42, -RZ, R42.H1_H1 ;  /* 0x3000002aff2a7230 */ /* 0x000fe40000004100 */
[----:B------:R-:W-:-:S02]  /*6410*/  HADD2.F32 R14, -RZ, R14.H1_H1 ;  /* 0x3000000eff0e7230 */ /* 0x000fc40000004100 */
[CC--:B------:R-:W-:Y:S01]  /*6420*/  FMUL.FTZ R53, R39.reuse, R112.reuse ;  /* 0x0000007027357220 */ /* 0x0c0fe20000410000 */
[----:B------:R-:W-:Y:S02]  /*6430*/  HADD2.F32 R49, -RZ, R38.H0_H0 ;  /* 0x20000026ff317230 */ /* 0x000fe40000004100 */
[-C--:B------:R-:W-:Y:S01]  /*6440*/  FMUL.FTZ R55, R42, R51.reuse ;  /* 0x000000332a377220 */ /* 0x080fe20000410000 */
[----:B------:R-:W-:Y:S01]  /*6450*/  FMUL.FTZ R38, R40, R112 ;  /* 0x0000007028267220 */ /* 0x000fe20000410000 */
[----:B------:R-:W-:Y:S01]  /*6460*/  FMUL.FTZ R51, R14, R51 ;  /* 0x000000330e337220 */ /* 0x000fe20000410000 */
[-C--:B------:R-:W-:Y:S01]  /*6470*/  FFMA.FTZ R53, R40, R110.reuse, R53 ;  /* 0x0000006e28357223 */ /* 0x080fe20000010035 */
[-C--:B------:R-:W-:Y:S01]  /*6480*/  FFMA.FTZ R55, R14, R49.reuse, -R55 ;  /* 0x000000310e377223 */ /* 0x080fe20000010837 */
[----:B------:R-:W-:Y:S01]  /*6490*/  FFMA.FTZ R38, R39, R110, -R38 ;  /* 0x0000006e27267223 */ /* 0x000fe20000010826 */
[----:B------:R-:W-:Y:S01]  /*64a0*/  FFMA.FTZ R42, R42, R49, R51 ;  /* 0x000000312a2a7223 */ /* 0x000fe20000010033 */
[----:B------:R-:W-:Y:S01]  /*64b0*/  IMAD.MOV.U32 R13, RZ, RZ, R15 ;  /* 0x000000ffff0d7224 */ /* 0x000fe200078e000f */
[----:B------:R-:W-:Y:S01]  /*64c0*/  F2FP.F16.F32.PACK_AB R40, R47, R36 ;  /* 0x000000242f28723e */ /* 0x000fe200000000ff */
[----:B------:R-:W-:Y:S01]  /*64d0*/  IMAD.MOV.U32 R15, RZ, RZ, R50 ;  /* 0x000000ffff0f7224 */ /* 0x000fe200078e0032 */
[----:B------:R-:W-:-:S02]  /*64e0*/  F2FP.F16.F32.PACK_AB R14, R55, R38 ;  /* 0x00000026370e723e */ /* 0x000fc400000000ff */
[----:B------:R-:W-:-:S07]  /*64f0*/  F2FP.F16.F32.PACK_AB R42, R42, R53 ;  /* 0x000000352a2a723e */ /* 0x000fce00000000ff */
.L_x_2360:
[----:B------:R-:W-:Y:S05]  /*6500*/  BSYNC B1 ;  /* 0x0000000000017941 */ /* 0x000fea0003800000 */
.L_x_2359:
[----:B--2---:R2:W-:Y:S01]  /*6510*/  ST.E.128 desc[UR38][R44.64], R12 ;  /* 0x0000000c2c007985 */ /* 0x0045e2000c101d26 */
[----:B------:R-:W-:-:S13]  /*6520*/  ISETP.GE.AND P3, PT, R46, R11, PT ;  /* 0x0000000b2e00720c */ /* 0x000fda0003f66270 */
[----:B------:R-:W-:Y:S05]  /*6530*/  @P3 BRA `(.L_x_2322) ;  /* 0x0000000400443947 */ /* 0x000fea0003800000 */
[----:B------:R-:W-:-:S05]  /*6540*/  IMAD.WIDE R88, R46, 0x2, R88 ;  /* 0x000000022e587825 */ /* 0x000fca00078e0258 */
[----:B---3--:R3:W-:Y:S01]  /*6550*/  ST.E.128 desc[UR38][R88.64], R40 ;  /* 0x0000002858007985 */ /* 0x0087e2000c101d26 */
[----:B------:R-:W-:Y:S05]  /*6560*/  BRA `(.L_x_2322) ;  /* 0x0000000400387947 */ /* 0x000fea0003800000 */
.L_x_2314:
[----:B------:R-:W-:-:S06]  /*6570*/  UISETP.NE.AND UP0, UPT, UR41, 0x3, UPT ;  /* 0x000000032900788c */ /* 0x000fcc000bf05270 */
[----:B------:R-:W-:-:S13]  /*6580*/  PLOP3.LUT P2, PT, PT, PT, UP0, 0x80, 0x0 ;  /* 0x000000000000781c */ /* 0x000fda0003f4f008 */
[----:B------:R-:W-:Y:S05]  /*6590*/  @!P2 BRA `(.L_x_2361) ;  /* 0x000000000004a947 */ /* 0x000fea0003800000 */
[----:B------:R-:W-:Y:S01]  /*65a0*/  BPT.TRAP 0x1 ;  /* 0x000000040000795c */ /* 0x000fe20000300000 */
.L_x_2361:
[----:B------:R-:W-:Y:S01]  /*65b0*/  IMAD R35, R18, 0x8, R2 ;  /* 0x0000000812237824 */ /* 0x000fe200078e0202 */
[----:B------:R-:W-:Y:S01]  /*65c0*/  SHF.L.U32 R85, R140, 0x1f, RZ ;  /* 0x0000001f8c557819 */ /* 0x000fe200000006ff */
[----:B------:R-:W-:Y:S01]  /*65d0*/  BSSY B1, `(.L_x_2362) ;  /* 0x0000004000017945 */ /* 0x000fe20003800000 */
[----:B------:R-:W-:Y:S02]  /*65e0*/  SHF.R.S32.HI R82, RZ, 0x1f, R81 ;  /* 0x0000001fff527819 */ /* 0x000fe40000011451 */
[----:B------:R-:W0:Y:S02]  /*65f0*/  SYNCS.PHASECHK.TRANS64.TRYWAIT P3, [R35+URZ+0x2d890], R85 ;  /* 0x02d89055230075a7 */ /* 0x000e24000806017f */
[----:B0-----:R-:W-:Y:S05]  /*6600*/  @!P3 BRA `(.L_x_2363) ;  /* 0x000001600090b947 */ /* 0x001fea0003800000 */
.L_x_2592:
[----:B------:R-:W-:Y:S05]  /*6610*/  BSYNC B1 ;  /* 0x0000000000017941 */ /* 0x000fea0003800000 */
.L_x_2362:
        /* <DEDUP_REMOVED lines=26> */
.L_x_2596:
[----:B------:R-:W-:Y:S05]  /*67c0*/  @!P3 BRA `(.L_x_2322) ;  /* 0x0000000000a0b947 */ /* 0x000fea0003800000 */
[----:B-1----:R-:W4:Y:S01]  /*67d0*/  LDL R13, [R1+0x20] ;  /* 0x00002000010d7983 */ /* 0x002f220000100800 */
[----:B------:R-:W-:-:S03]  /*67e0*/  ULDC UR4, c[0x0][0x2f4] ;  /* 0x0000bd0000047ab9 */ /* 0x000fc60000000800 */
[----:B------:R-:W5:Y:S04]  /*67f0*/  LDL R12, [R1+0x1c] ;  /* 0x00001c00010c7983 */ /* 0x000f680000100800 */
[----:B------:R-:W5:Y:S04]  /*6800*/  LDL R11, [R1+0x10] ;  /* 0x00001000010b7983 */ /* 0x000f680000100800 */
[----:B------:R-:W5:Y:S01]  /*6810*/  LDL R45, [R1+0x14] ;  /* 0x00001400012d7983 */ /* 0x000f620000100800 */
[----:B------:R-:W-:Y:S02]  /*6820*/  ISETP.GE.AND P5, PT, R16, UR4, PT ;  /* 0x0000000410007c0c */ /* 0x000fe4000bfa6270 */
        /* <DEDUP_REMOVED lines=13> */
[----:B------:R-:W-:Y:S01]  /*6900*/  @!P5 IMAD.SHL.U32 R11, R11, 0x8, RZ ;  /* 0x000000080b0bd824 */ /* 0x000fe200078e00ff */
[----:B-1----:R-:W-:Y:S01]  /*6910*/  @!P5 MOV R40, R42 ;  /* 0x0000002a0028d202 */ /* 0x002fe20000000f00 */
[----:B------:R-:W-:-:S04]  /*6920*/  @!P5 IMAD.MOV.U32 R41, RZ, RZ, R43 ;  /* 0x000000ffff29d224 */ /* 0x000fc800078e002b */
        /* <DEDUP_REMOVED lines=18> */
.L_x_2322:
[----:B------:R-:W-:Y:S05]  /*6a50*/  BSYNC B0 ;  /* 0x0000000000007941 */ /* 0x000fea0003800000 */
.L_x_2313:
        /* <DEDUP_REMOVED lines=16> */
.L_x_2366:
[----:B------:R-:W-:Y:S05]  /*6b60*/  BSYNC B0 ;  /* 0x0000000000007941 */ /* 0x000fea0003800000 */
.L_x_2365:
[----:B------:R-:W5:Y:S01]  /*6b70*/  SYNCS.PHASECHK.TRANS64.TRYWAIT P2, [R35+URZ+0x2d8b0], R85 ;  /* 0x02d8b055230075a7 */ /* 0x000f62000804017f */
[----:B------:R-:W-:Y:S04]  /*6b80*/  BSSY B0, `(.L_x_2367) ;  /* 0x0000002000007945 */ /* 0x000fe80003800000 */
[----:B-----5:R-:W-:Y:S05]  /*6b90*/  @!P2 BRA `(.L_x_2368) ;  /* 0x0000015c0088a947 */ /* 0x020fea0003800000 */
.L_x_2597:
[----:B------:R-:W-:Y:S05]  /*6ba0*/  BSYNC B0 ;  /* 0x0000000000007941 */ /* 0x000fea0003800000 */
.L_x_2367:
[----:B------:R-:W-:Y:S01]  /*6bb0*/  ULDC.64 UR4, c[0x0][0x328] ;  /* 0x0000ca0000047ab9 */ /* 0x000fe20000000a00 */
[----:B------:R-:W-:Y:S01]  /*6bc0*/  BSSY B0, `(.L_x_2369) ;  /* 0x000003c000007945 */ /* 0x000fe20003800000 */
[----:B------:R-:W-:Y:S02]  /*6bd0*/  IMAD R82, R82, UR4, RZ ;  /* 0x0000000452527c24 */ /* 0x000fe4000f8e02ff */
[----:B-1234-:R-:W-:-:S04]  /*6be0*/  IMAD.WIDE.U32 R12, R81, UR4, RZ ;  /* 0x00000004510c7c25 */ /* 0x01efc8000f8e00ff */
        /* <DEDUP_REMOVED lines=11> */
[----:B------:R-:W-:-:S04]  /*6ca0*/  ULDC.64 UR4, c[0x0][0x318] ;  /* 0x0000c60000047ab9 */ /* 0x000fc80000000a00 */
[----:B------:R-:W-:Y:S02]  /*6cb0*/  IADD3 R13, R13, R11, RZ ;  /* 0x0000000b0d0d7210 */ /* 0x000fe40007ffe0ff */
[----:B------:R-:W-:-:S04]  /*6cc0*/  LEA R11, P2, R12, UR4, 0x1 ;  /* 0x000000040c0b7c11 */ /* 0x000fc8000f8408ff */
[----:B------:R-:W-:Y:S01]  /*6cd0*/  LEA.HI.X R12, R12, UR5, R13, 0x1, P2 ;  /* 0x000000050c0c7c11 */ /* 0x000fe200090f0c0d */
[----:B------:R0:W1:Y:S01]  /*6ce0*/  SHFL.IDX PT, R40, R11, RZ, 0x1e1f ;  /* 0x001e1fff0b287589 */ /* 0x00006200000e0000 */
[----:B------:R-:W-:-:S03]  /*6cf0*/  ISETP.GT.AND P2, PT, R84, R141, PT ;  /* 0x0000008d5400720c */ /* 0x000fc60003f44270 */
[----:B------:R0:W2:Y:S10]  /*6d00*/  SHFL.IDX PT, R41, R12, RZ, 0x1e1f ;  /* 0x001e1fff0c297589 */ /* 0x0000b400000e0000 */
[----:B0-----:R-:W-:Y:S05]  /*6d10*/  @!P2 BRA `(.L_x_2370) ;  /* 0x000000000098a947 */ /* 0x001fea0003800000 */
[----:B------:R-:W3:Y:S01]  /*6d20*/  LDL R15, [R1+0x20] ;  /* 0x00002000010f7983 */ /* 0x000ee20000100800 */
[----:B------:R-:W-:-:S03]  /*6d30*/  ULDC UR4, c[0x0][0x2f4] ;  /* 0x0000bd0000047ab9 */ /* 0x000fc60000000800 */
[----:B------:R-:W4:Y:S04]  /*6d40*/  LDL R14, [R1+0x1c] ;  /* 0x00001c00010e7983 */ /* 0x000f280000100800 */
[----:B------:R-:W5:Y:S04]  /*6d50*/  LDL R46, [R1+0x10] ;  /* 0x00001000012e7983 */ /* 0x000f680000100800 */
[----:B------:R-:W5:Y:S01]  /*6d60*/  LDL R45, [R1+0x14] ;  /* 0x00001400012d7983 */ /* 0x000f620000100800 */
[----:B------:R-:W-:Y:S02]  /*6d70*/  ISETP.GE.AND P5, PT, R16, UR4, PT ;  /* 0x0000000410007c0c */ /* 0x000fe4000bfa6270 */
[----:B------:R-:W-:Y:S01]  /*6d80*/  ISETP.GE.AND P4, PT, R136, UR4, PT ;  /* 0x0000000488007c0c */ /* 0x000fe2000bf86270 */
[----:B------:R-:W5:Y:S10]  /*6d90*/  LDL R44, [R1+0x18] ;  /* 0x00001800012c7983 */ /* 0x000f740000100800 */
[----:B-1----:R-:W-:-:S04]  /*6da0*/  @!P5 LEA R42, P2, R16, R40, 0x1 ;  /* 0x00000028102ad211 */ /* 0x002fc800078408ff */
[----:B--2---:R-:W-:Y:S02]  /*6db0*/  @!P5 LEA.HI.X R43, R16, R41, R17, 0x1, P2 ;  /* 0x00000029102bd211 */ /* 0x004fe400010f0c11 */
[----:B------:R-:W-:-:S04]  /*6dc0*/  @!P4 LEA R38, P2, R136, R40, 0x1 ;  /* 0x000000288826c211 */ /* 0x000fc800078408ff */
[----:B---3--:R-:W-:Y:S02]  /*6dd0*/  @!P4 LEA.HI.X R39, R136, R41, R15, 0x1, P2 ;  /* 0x000000298827c211 */ /* 0x008fe400010f0c0f */
[----:B------:R-:W-:-:S13]  /*6de0*/  ISETP.GE.AND P2, PT, R22, UR4, PT ;  /* 0x0000000416007c0c */ /* 0x000fda000bf46270 */
[----:B------:R-:W-:-:S04]  /*6df0*/  @!P2 LEA R36, P6, R22, R40, 0x1 ;  /* 0x000000281624a211 */ /* 0x000fc800078c08ff */
[----:B----4-:R-:W-:Y:S02]  /*6e00*/  @!P2 LEA.HI.X R37, R22, R41, R14, 0x1, P6 ;  /* 0x000000291625a211 */ /* 0x010fe400030f0c0e */
[----:B------:R-:W0:Y:S04]  /*6e10*/  @!P5 LDS.128 R12, [R65] ;  /* 0x00000000410cd984 */ /* 0x000e280000000c00 */
[----:B0-----:R0:W-:Y:S01]  /*6e20*/  @!P5 ST.E.128 desc[UR38][R42.64], R12 ;  /* 0x0000000c2a00d985 */ /* 0x0011e2000c101d26 */
[----:B------:R-:W-:-:S13]  /*6e30*/  ISETP.GE.AND P5, PT, R0, UR4, PT ;  /* 0x0000000400007c0c */ /* 0x000fda000bfa6270 */
[----:B------:R-:W1:Y:S01]  /*6e40*/  @!P5 LDS.128 R12, [R64] ;  /* 0x00000000400cd984 */ /* 0x000e620000000c00 */
[----:B-----5:R-:W-:-:S04]  /*6e50*/  @!P5 IMAD.SHL.U32 R11, R46, 0x8, RZ ;  /* 0x000000082e0bd824 */ /* 0x020fc800078e00ff */
        /* <DEDUP_REMOVED lines=18> */
.L_x_2370:
[----:B------:R-:W-:Y:S05]  /*6f80*/  BSYNC B0 ;  /* 0x0000000000007941 */ /* 0x000fea0003800000 */
.L_x_2369:
[----:B------:R-:W-:Y:S01]  /*6f90*/  @!PT LDS RZ, [RZ] ;  /* 0x00000000fffff984 */ /* 0x000fe20000000800 */
[----:B------:R-:W-:Y:S01]  /*6fa0*/  @!PT LDS RZ, [RZ] ;  /* 0x00000000fffff984 */ /* 0x000fe20000000800 */
[----:B------:R-:W-:Y:S01]  /*6fb0*/  @!PT LDS RZ, [RZ] ;  /* 0x00000000fffff984 */ /* 0x000fe20000000800 */
[----:B------:R-:W-:Y:S01]  /*6fc0*/  @!PT LDS RZ, [RZ] ;  /* 0x00000000fffff984 */ /* 0x000fe20000000800 */
[----:B------:R3:W-:Y:S06]  /*6fd0*/  MEMBAR.ALL.CTA ;  /* 0x0000000000007992 */ /* 0x0007ec0000008000 */
[----:B---3--:R-:W3:Y:S01]  /*6fe0*/  FENCE.VIEW.ASYNC.S ;  /* 0x00000000000073c6 */ /* 0x008ee20000000000 */
[----:B------:R-:W-:Y:S02]  /*6ff0*/  VIADD R18, R18, 0x1 ;  /* 0x0000000112127836 */ /* 0x000fe40000000000 */
[----:B------:R-:W-:Y:S01]  /*7000*/  @!P3 VIADD R35, R35, 0x2d8c0 ;  /* 0x0002d8c02323b836 */ /* 0x000fe20000000000 */
[----:B---3--:R3:W-:Y:S02]  /*7010*/  BAR.SYNC.DEFER_BLOCKING R100, 0x80 ;  /* 0x000200640000751d */ /* 0x0087e40000010000 */
[----:B------:R-:W-:-:S02]  /*7020*/  ISETP.NE.AND P2, PT, R18, 0x2, PT ;  /* 0x000000021200780c */ /* 0x000fc40003f45270 */
[----:B------:R-:W-:Y:S02]  /*7030*/  @!P3 PRMT R35, RZ, 0x654, R35 ;  /* 0x00000654ff23b816 */ /* 0x000fe40000000023 */
[----:B------:R-:W-:Y:S02]  /*7040*/  SEL R11, RZ, 0x1, P2 ;  /* 0x00000001ff0b7807 */ /* 0x000fe40001000000 */
[----:B------:R-:W-:Y:S02]  /*7050*/  SEL R18, R18, RZ, P2 ;  /* 0x000000ff12127207 */ /* 0x000fe40001000000 */
[----:B------:R-:W-:Y:S01]  /*7060*/  LOP3.LUT R140, R140, R11, RZ, 0x3c, !PT ;  /* 0x0000000b8c8c7212 */ /* 0x000fe200078e3cff */
[----:B------:R3:W-:Y:S01]  /*7070*/  @!P3 SYNCS.ARRIVE.TRANS64.RED.A1T0 RZ, [R35+URZ], RZ ;  /* 0x000000ff23ffb9a7 */ /* 0x0007e2000810043f */
[----:B------:R-:W-:Y:S05]  /*7080*/  @P1 BRA `(.L_x_2371) ;  /* 0xffffffb400881947 */ /* 0x000fea000383ffff */
[----:B0-----:R-:W0:Y:S01]  /*7090*/  S2R R12, SR_TID.X ;  /* 0x00000000000c7919 */ /* 0x001e220000002100 */
[----:B------:R-:W-:Y:S02]  /*70a0*/  PLOP3.LUT P0, PT, PT, PT, PT, 0x8, 0x0 ;  /* 0x000000000000781c */ /* 0x000fe40003f0e170 */
[----:B0-----:R-:W-:-:S04]  /*70b0*/  SHF.R.U32.HI R12, RZ, 0x7, R12 ;  /* 0x00000007ff0c7819 */ /* 0x001fc8000001160c */
[----:B------:R-:W-:-:S13]  /*70c0*/  ISETP.NE.AND P4, PT, R12, 0x1, PT ;  /* 0x000000010c00780c */ /* 0x000fda0003f85270 */
[----:B------:R-:W-:Y:S06]  /*70d0*/  @!P4 BAR.ARV 0x9, 0x100 ;  /* 0x024400000000cb1d */ /* 0x000fec0000002000 */
.L_x_2308:
[----:B------:R-:W4:Y:S01]  /*70e0*/  LDL R5, [R1+0x54] ;  /* 0x0000540001057983 */ /* 0x000f220000100800 */
[----:B------:R-:W0:Y:S01]  /*70f0*/  LDC R0, c[0x0][0x448] ;  /* 0x00011200ff007b82 */ /* 0x000e220000000800 */
[----:B-1----:R-:W-:Y:S01]  /*7100*/  IMAD.MOV.U32 R40, RZ, RZ, RZ ;  /* 0x000000ffff287224 */ /* 0x002fe200078e00ff */
        /* <DEDUP_REMOVED lines=15> */
[----:B------:R-:W-:Y:S02]  /*7200*/  CS2R R106, SRZ ;  /* 0x00000000006a7805 */ /* 0x000fe4000001ff00 */
[----:B------:R-:W-:Y:S02]  /*7210*/  CS2R R104, SRZ ;  /* 0x0000000000687805 */ /* 0x000fe4000001ff00 */
[----:B------:R-:W-:Y:S01]  /*7220*/  CS2R R98, SRZ ;  /* 0x0000000000627805 */ /* 0x000fe2000001ff00 */
[----:B------:R-:W-:Y:S01]  /*7230*/  IMAD.MOV.U32 R96, RZ, RZ, RZ ;  /* 0x000000ffff607224 */ /* 0x000fe200078e00ff */
[----:B------:R-:W-:Y:S01]  /*7240*/  CS2R R6, SRZ ;  /* 0x0000000000067805 */ /* 0x000fe2000001ff00 */
[----:B------:R-:W-:Y:S01]  /*7250*/  IMAD.MOV.U32 R30, RZ, RZ, RZ ;  /* 0x000000ffff1e7224 */ /* 0x000fe200078e00ff */
[----:B------:R-:W-:-:S02]  /*7260*/  CS2R R90, SRZ ;  /* 0x00000000005a7805 */ /* 0x000fc4000001ff00 */
[----:B0-----:R-:W-:Y:S01]  /*7270*/  ISETP.NE.AND P1, PT, R0, 0x1, PT ;  /* 0x000000010000780c */ /* 0x001fe20003f25270 */
[----:B------:R-:W-:-:S12]  /*7280*/  IMAD.MOV.U32 R93, RZ, RZ, RZ ;  /* 0x000000ffff5d7224 */ /* 0x000fd800078e00ff */
[----:B------:R-:W0:Y:S08]  /*7290*/  @P1 LDC R3, c[0x0][0x44c] ;  /* 0x00011300ff031b82 */ /* 0x000e300000000800 */
[----:B------:R-:W1:Y:S01]  /*72a0*/  @P1 LDC R4, c[0x0][0x450] ;  /* 0x00011400ff041b82 */ /* 0x000e620000000800 */
[----:B----4-:R-:W-:-:S04]  /*72b0*/  VIADD R0, R5, 0xbf ;  /* 0x000000bf05007836 */ /* 0x010fc80000000000 */
[----:B0-----:R-:W-:-:S05]  /*72c0*/  @P1 IMAD.HI.U32 R3, R0, R3, RZ ;  /* 0x0000000300031227 */ /* 0x001fca00078e00ff */
[----:B-1----:R-:W-:Y:S02]  /*72d0*/  @P1 SHF.R.U32.HI R0, RZ, R4, R3 ;  /* 0x00000004ff001219 */ /* 0x002fe40000011603 */
[----:B------:R-:W-:Y:S02]  /*72e0*/  PLOP3.LUT P1, PT, PT, PT, PT, 0x80, 0x0 ;  /* 0x000000000000781c */ /* 0x000fe40003f2f070 */
[----:B------:R-:W-:Y:S02]  /*72f0*/  IADD3 R0, R101, R0, RZ ;  /* 0x0000000065007210 */ /* 0x000fe40007ffe0ff */
[----:B---3--:R-:W-:Y:S02]  /*7300*/  CS2R R100, SRZ ;  /* 0x0000000000647805 */ /* 0x008fe4000001ff00 */
[----:B------:R-:W-:-:S04]  /*7310*/  SHF.R.S32.HI R3, RZ, 0x1f, R0 ;  /* 0x0000001fff037819 */ /* 0x000fc80000011400 */
[----:B------:R-:W-:Y:S01]  /*7320*/  LEA.HI R3, R3, R0, RZ, 0x7 ;  /* 0x0000000003037211 */ /* 0x000fe200078f38ff */
[----:B------:R-:W-:-:S03]  /*7330*/  IMAD.MOV.U32 R0, RZ, RZ, RZ ;  /* 0x000000ffff007224 */ /* 0x000fc600078e00ff */
[----:B------:R-:W-:-:S04]  /*7340*/  SHF.R.S32.HI R3, RZ, 0x7, R3 ;  /* 0x00000007ff037819 */ /* 0x000fc80000011403 */
[----:B------:R-:W-:Y:S02]  /*7350*/  VIMNMX R88, R102, R3, PT ;  /* 0x0000000366587248 */ /* 0x000fe40003fe0100 */
[----:B------:R-:W-:Y:S02]  /*7360*/  CS2R R102, SRZ ;  /* 0x0000000000667805 */ /* 0x000fe4000001ff00 */
[----:B------:R-:W-:Y:S01]  /*7370*/  ISETP.GE.AND P2, PT, R88, 0x1, PT ;  /* 0x000000015800780c */ /* 0x000fe20003f46270 */
[----:B------:R-:W-:-:S12]  /*7380*/  @P0 BRA `(.L_x_2372) ;  /* 0x00000000000c0947 */ /* 0x000fd80003800000 */
[----:B------:R-:W0:Y:S01]  /*7390*/  FENCE.VIEW.ASYNC.G ;  /* 0x00000000000073c6 */ /* 0x000e220000000100 */
[----:B------:R-:W-:Y:S05]  /*73a0*/  WARPSYNC.ALL ;  /* 0x0000000000007948 */ /* 0x000fea0003800000 */
[----:B0-----:R-:W-:Y:S06]  /*73b0*/  BAR.ARV 0xc, 0x200 ;  /* 0x0308000000007b1d */ /* 0x001fec0000002000 */
.L_x_2372:
[----:B------:R-:W-:Y:S01]  /*73c0*/  IMAD.MOV.U32 R28, RZ, RZ, RZ ;  /* 0x000000ffff1c7224 */ /* 0x000fe200078e00ff */
[----:B------:R-:W-:Y:S01]  /*73d0*/  MOV R3, RZ ;  /* 0x000000ff00037202 */ /* 0x000fe20000000f00 */
        /* <DEDUP_REMOVED lines=10> */
.L_x_2600:
[----:B------:R-:W1:Y:S01]  /*7480*/  LDL R3, [R1+0x24] ;  /* 0x0000240001037983 */ /* 0x000e620000100800 */
[----:B------:R-:W-:Y:S01]  /*7490*/  BSSY B6, `(.L_x_2375) ;  /* 0x000001b000067945 */ /* 0x000fe20003800000 */
[----:B-1----:R-:W-:-:S05]  /*74a0*/  IMAD.HI R0, R3, 0x55555556, RZ ;  /* 0x5555555603007827 */ /* 0x002fca00078e02ff */
[----:B------:R-:W-:-:S05]  /*74b0*/  LEA.HI R44, R0, R0, RZ, 0x1 ;  /* 0x00000000002c7211 */ /* 0x000fca00078f08ff */
[----:B------:R-:W-:Y:S02]  /*74c0*/  IMAD R44, R44, -0x3, R3 ;  /* 0xfffffffd2c2c7824 */ /* 0x000fe400078e0203 */
[----:B------:R-:W-:-:S04]  /*74d0*/  VIADD R3, R2, 0x21800 ;  /* 0x0002180002037836 */ /* 0x000fc80000000000 */
[----:B------:R-:W-:Y:S01]  /*74e0*/  IMAD R0, R44, 0x2000, R3 ;  /* 0x000020002c007824 */ /* 0x000fe200078e0203 */
[----:B------:R-:W-:-:S04]  /*74f0*/  LOP3.LUT P0, RZ, R3, 0x3ff, RZ, 0xc0, !PT ;  /* 0x000003ff03ff7812 */ /* 0x000fc8000780c0ff */
        /* <DEDUP_REMOVED lines=19> */
[----:B-12--5:R-:W-:Y:S05]  /*7630*/  CALL.ABS.NOINC R14 ;  /* 0x000000000e007343 */ /* 0x026fea0003c00000 */
.L_x_2376:
[----:B------:R-:W-:Y:S05]  /*7640*/  BSYNC B6 ;  /* 0x0000000000067941 */ /* 0x000fea0003800000 */
.L_x_2375:
        /* <DEDUP_REMOVED lines=8> */
[----:B------:R3:W4:Y:S03]  /*76d0*/  SYNCS.PHASECHK.TRANS64.TRYWAIT P0, [R2+URZ+0x2d800], R3 ;  /* 0x02d80003020075a7 */ /* 0x000726000800017f */
[----:B----4-:R-:W-:Y:S05]  /*76e0*/  @!P0 NANOSLEEP.SYNCS 0x989680 ;  /* 0x009896800000895d */ /* 0x010fea0003900000 */
[----:B------:R-:W4:Y:S01]  /*76f0*/  @!P0 SYNCS.PHASECHK.TRANS64 P0, [R2+URZ+0x2d800], R3 ;  /* 0x02d80003020085a7 */ /* 0x000f22000800007f */
[----:B------:R-:W-:Y:S04]  /*7700*/  BSSY B0, `(.L_x_2378) ;  /* 0x0000006000007945 */ /* 0x000fe80003800000 */
[----:B----4-:R-:W-:Y:S05]  /*7710*/  @P0 BRA `(.L_x_2379) ;  /* 0x0000000000100947 */ /* 0x010fea0003800000 */
.L_x_2380:
[----:B----4-:R4:W0:Y:S02]  /*7720*/  SYNCS.PHASECHK.TRANS64.TRYWAIT P0, [R2+URZ+0x2d800], R3 ;  /* 0x02d80003020075a7 */ /* 0x010824000800017f */
[----:B0-----:R-:W-:Y:S05]  /*7730*/  @!P0 NANOSLEEP.SYNCS 0x989680 ;  /* 0x009896800000895d */ /* 0x001fea0003900000 */
[----:B------:R-:W0:Y:S02]  /*7740*/  @!P0 SYNCS.PHASECHK.TRANS64 P0, [R2+URZ+0x2d800], R3 ;  /* 0x02d80003020085a7 */ /* 0x000e24000800007f */
[----:B0-----:R-:W-:Y:S05]  /*7750*/  @!P0 BRA `(.L_x_2380) ;  /* 0xfffffffc00f08947 */ /* 0x001fea000383ffff */
.L_x_2379:
[----:B------:R-:W-:Y:S05]  /*7760*/  BSYNC B0 ;  /* 0x0000000000007941 */ /* 0x000fea0003800000 */
.L_x_2378:
[----:B------:R-:W-:Y:S05]  /*7770*/  BRA `(.L_x_2381) ;  /* 0x0000003c00187947 */ /* 0x000fea0003800000 */
.L_x_2377:
[----:B------:R-:W-:Y:S01]  /*7780*/  ULOP3.LUT UP0, URZ, UR42, 0x1bf, URZ, 0xc0, !UPT ;  /* 0x000001bf2a3f7892 */ /* 0x000fe2000f80c03f */
[----:B-1---5:R-:W-:Y:S01]  /*7790*/  SHF.R.S32.HI R0, RZ, 0x1f, R97 ;  /* 0x0000001fff007819 */ /* 0x022fe20000011461 */
[----:B------:R-:W-:Y:S01]  /*77a0*/  ULDC.64 UR4, c[0x0][0x3f8] ;  /* 0x0000fe0000047ab9 */ /* 0x000fe20000000a00 */
[----:B------:R-:W-:Y:S01]  /*77b0*/  ULDC.64 UR6, c[0x0][0x408] ;  /* 0x0001020000067ab9 */ /* 0x000fe20000000a00 */
[----:B------:R-:W-:Y:S02]  /*77c0*/  IMAD.WIDE.U32 R24, R97, UR4, RZ ;  /* 0x0000000461187c25 */ /* 0x000fe4000f8e00ff */
[----:B------:R-:W-:Y:S02]  /*77d0*/  PLOP3.LUT P0, PT, PT, PT, UP0, 0x80, 0x0 ;  /* 0x000000000000781c */ /* 0x000fe40003f0f008 */
[C---:B------:R-:W-:Y:S02]  /*77e0*/  IMAD R4, R0.reuse, UR4, RZ ;  /* 0x0000000400047c24 */ /* 0x040fe4000f8e02ff */
        /* <DEDUP_REMOVED lines=10> */
[----:B------:R-:W-:Y:S01]  /*7890*/  MOV R4, UR4 ;  /* 0x0000000400047c02 */ /* 0x000fe20008000f00 */
[----:B0-----:R0:W1:Y:S01]  /*78a0*/  LDC.64 R14, c[0x4][R0] ;  /* 0x01000000000e7b82 */ /* 0x0010620000000a00 */
[----:B------:R-:W-:Y:S01]  /*78b0*/  IMAD.U32 R5, RZ, RZ, UR5 ;  /* 0x00000005ff057e24 */ /* 0x000fe2000f8e00ff */
[----:B------:R-:W-:Y:S01]  /*78c0*/  ULDC.64 UR4, c[0x4][0x20] ;  /* 0x0100080000047ab9 */ /* 0x000fe20000000a00 */
        /* <DEDUP_REMOVED lines=8> */
[----:B-12---:R-:W-:Y:S05]  /*7950*/  CALL.ABS.NOINC R14 ;  /* 0x000000000e007343 */ /* 0x006fea0003c00000 */
.L_x_2382:
[----:B------:R-:W3:Y:S01]  /*7960*/  LDL R20, [R1+0x54] ;  /* 0x0000540001147983 */ /* 0x000ee20000100800 */
[----:B------:R-:W-:Y:S01]  /*7970*/  ULDC.U8 UR4, c[0x0][0x410] ;  /* 0x0001040000047ab9 */ /* 0x000fe20000000000 */
[----:B------:R-:W-:Y:S01]  /*7980*/  BSSY B0, `(.L_x_2383) ;  /* 0x000039d000007945 */ /* 0x000fe20003800000 */
[----:B------:R-:W-:Y:S01]  /*7990*/  ISETP.NE.AND P0, PT, RZ, UR4, PT ;  /* 0x00000004ff007c0c */ /* 0x000fe2000bf05270 */
[----:B---3--:R-:W-:-:S12]  /*79a0*/  IMAD.IADD R10, R141, 0x1, R20 ;  /* 0x000000018d0a7824 */ /* 0x008fd800078e0214 */
[----:B------:R-:W-:Y:S05]  /*79b0*/  @!P0 BRA `(.L_x_2384) ;  /* 0x0000001c00588947 */ /* 0x000fea0003800000 */
[----:B------:R-:W1:Y:S01]  /*79c0*/  LDC R45, c[0x0][0x448] ;  /* 0x00011200ff2d7b82 */ /* 0x000e620000000800 */
[----:B------:R-:W-:Y:S01]  /*79d0*/  ULDC.64 UR4, c[0x0][0x3f8] ;  /* 0x0000fe0000047ab9 */ /* 0x000fe20000000a00 */
[----:B------:R-:W-:Y:S01]  /*79e0*/  ULDC.64 UR6, c[0x0][0x408] ;  /* 0x0001020000067ab9 */ /* 0x000fe20000000a00 */
[----:B------:R-:W-:Y:S02]  /*79f0*/  IMAD.MOV.U32 R6, RZ, RZ, R24 ;  /* 0x000000ffff067224 */ /* 0x000fe400078e0018 */
[----:B------:R-:W-:Y:S02]  /*7a00*/  IMAD.MOV.U32 R7, RZ, RZ, R29 ;  /* 0x000000ffff077224 */ /* 0x000fe400078e001d */
[----:B------:R-:W-:Y:S02]  /*7a10*/  IMAD.MOV.U32 R8, RZ, RZ, R26 ;  /* 0x000000ffff087224 */ /* 0x000fe400078e001a */
[----:B------:R-:W-:Y:S01]  /*7a20*/  IMAD.MOV.U32 R9, RZ, RZ, R31 ;  /* 0x000000ffff097224 */ /* 0x000fe200078e001f */
[----:B-1----:R-:W-:-:S13]  /*7a30*/  ISETP.NE.AND P0, PT, R45, 0x1, PT ;  /* 0x000000012d00780c */ /* 0x002fda0003f05270 */
[----:B------:R-:W1:Y:S08]  /*7a40*/  @P0 LDC R3, c[0x0][0x44c] ;  /* 0x00011300ff030b82 */ /* 0x000e700000000800 */
[----:B------:R-:W3:Y:S01]  /*7a50*/  @P0 LDC R5, c[0x0][0x450] ;  /* 0x00011400ff050b82 */ /* 0x000ee20000000800 */
[----:B-1----:R-:W-:-:S04]  /*7a60*/  @P0 IMAD.HI.U32 R0, R10, R3, RZ ;  /* 0x000000030a000227 */ /* 0x002fc800078e00ff */
[----:B------:R-:W-:Y:S01]  /*7a70*/  IMAD.MOV.U32 R3, RZ, RZ, R10 ;  /* 0x000000ffff037224 */ /* 0x000fe200078e000a */
[----:B---3--:R-:W-:-:S04]  /*7a80*/  @P0 SHF.R.U32.HI R3, RZ, R5, R0 ;  /* 0x00000005ff030219 */ /* 0x008fc80000011600 */
        /* <DEDUP_REMOVED lines=11> */
[----:B------:R-:W-:Y:S01]  /*7b40*/  UMOV UR4, 0xffffffff ;  /* 0xffffffff00047882 */ /* 0x000fe20000000000 */
[----:B------:R-:W-:Y:S02]  /*7b50*/  LEA R4, P1, R8, UR6, 0x1 ;  /* 0x0000000608047c11 */ /* 0x000fe4000f8208ff */
[----:B------:R-:W-:Y:S02]  /*7b60*/  IADD3 R5, R9, R5, RZ ;  /* 0x0000000509057210 */ /* 0x000fe40007ffe0ff */
[----:B------:R-:W-:Y:S02]  /*7b70*/  LEA.HI.X R13, R6, UR5, R13, 0x1, P0 ;  /* 0x00000005060d7c11 */ /* 0x000fe400080f0c0d */
[----:B------:R-:W-:Y:S01]  /*7b80*/  LEA.HI.X R5, R8, UR7, R5, 0x1, P1 ;  /* 0x0000000708057c11 */ /* 0x000fe200088f0c05 */
[----:B------:R-:W-:Y:S06]  /*7b90*/  BRA.DIV UR4, `(.L_x_2385) ;  /* 0x0000014e04dc7947 */ /* 0x000fec000b800000 */
[----:B------:R1:W3:Y:S04]  /*7ba0*/  SHFL.IDX PT, R3, R13, RZ, 0x1e1f ;  /* 0x001e1fff0d037589 */ /* 0x0002e800000e0000 */
[----:B------:R-:W4:Y:S04]  /*7bb0*/  SHFL.IDX PT, R0, R0, RZ, 0x1e1f ;  /* 0x001e1fff00007589 */ /* 0x000f2800000e0000 */
[----:B------:R-:W0:Y:S04]  /*7bc0*/  SHFL.IDX PT, R5, R5, RZ, 0x1e1f ;  /* 0x001e1fff05057589 */ /* 0x000e2800000e0000 */
[----:B-1----:R-:W0:Y:S02]  /*7bd0*/  SHFL.IDX PT, R4, R4, RZ, 0x1e1f ;  /* 0x001e1fff04047589 */ /* 0x002e2400000e0000 */
.L_x_2606:
[----:B------:R-:W5:Y:S01]  /*7be0*/  LDL R6, [R1+0x48] ;  /* 0x0000480001067983 */ /* 0x000f620000100800 */
        /* <DEDUP_REMOVED lines=10> */
[----:B0-----:R-:W-:Y:S01]  /*7c90*/  CS2R R14, SRZ ;  /* 0x00000000000e7805 */ /* 0x001fe2000001ff00 */
[----:B-----5:R-:W-:-:S05]  /*7ca0*/  IMAD R45, R6, R45, RZ ;  /* 0x0000002d062d7224 */ /* 0x020fca00078e02ff */
[----:B------:R-:W-:Y:S01]  /*7cb0*/  ISETP.GE.AND P0, PT, R10, R45, PT ;  /* 0x0000002d0a00720c */ /* 0x000fe20003f06270 */
[----:B------:R-:W-:Y:S01]  /*7cc0*/  IMAD R45, R33, -0xc0, R45 ;  /* 0xffffff40212d7824 */ /* 0x000fe200078e022d */
[----:B------:R-:W-:Y:S02]  /*7cd0*/  CS2R R32, SRZ ;  /* 0x0000000000207805 */ /* 0x000fe4000001ff00 */
[----:B------:R-:W-:-:S09]  /*7ce0*/  CS2R R10, SRZ ;  /* 0x00000000000a7805 */ /* 0x000fd2000001ff00 */
[----:B------:R-:W-:Y:S05]  /*7cf0*/  @P0 BRA `(.L_x_2387) ;  /* 0x0000000400300947 */ /* 0x000fea0003800000 */
[----:B------:R-:W3:Y:S01]  /*7d00*/  LDL R42, [R1+0x40] ;  /* 0x00004000012a7983 */ /* 0x000ee20000100800 */
[----:B------:R-:W-:-:S03]  /*7d10*/  ULDC UR4, c[0x0][0x3f4] ;  /* 0x0000fd0000047ab9 */ /* 0x000fc60000000800 */
[----:B--2---:R-:W2:Y:S04]  /*7d20*/  LDL R41, [R1+0x38] ;  /* 0x0000380001297983 */ /* 0x004ea80000100800 */
[----:B------:R-:W4:Y:S04]  /*7d30*/  LDL R40, [R1+0x3c] ;  /* 0x00003c0001287983 */ /* 0x000f280000100800 */
[----:B------:R-:W4:Y:S04]  /*7d40*/  LDL R39, [R1+0x34] ;  /* 0x0000340001277983 */ /* 0x000f280000100800 */
[----:B------:R-:W4:Y:S04]  /*7d50*/  LDL.64 R52, [R1] ;  /* 0x0000000001347983 */ /* 0x000f280000100a00 */
        /* <DEDUP_REMOVED lines=19> */
[-C--:B------:R-:W-:Y:S02]  /*7e90*/  @!P3 IADD3 R8, P5, R4, R9.reuse, RZ ;  /* 0x000000090408b210 */ /* 0x080fe40007fbe0ff */
[----:B------:R-:W-:Y:S02]  /*7ea0*/  @!P3 IADD3 R10, P4, R0, R9, RZ ;  /* 0x00000009000ab210 */ /* 0x000fe40007f9e0ff */
[----:B------:R-:W-:Y:S01]  /*7eb0*/  ISETP.GE.AND P0, PT, R39, UR4, PT ;  /* 0x0000000427007c0c */ /* 0x000fe2000bf06270 */
[--C-:B------:R-:W-:Y:S01]  /*7ec0*/  @!P3 IMAD.X R9, R5, 0x1, R6.reuse, P5 ;  /* 0x000000010509b824 */ /* 0x100fe200028e0606 */
[-C--:B------:R-:W-:Y:S01]  /*7ed0*/  @!P2 IADD3 R48, P5, R4, R49.reuse, RZ ;  /* 0x000000310430a210 */ /* 0x080fe20007fbe0ff */
[----:B------:R-:W-:Y:S01]  /*7ee0*/  @!P3 IMAD.X R11, R3, 0x1, R6, P4 ;  /* 0x00000001030bb824 */ /* 0x000fe200020e0606 */
[----:B------:R-:W-:Y:S01]  /*7ef0*/  SHF.R.S32.HI R13, RZ, 0x1f, R40 ;  /* 0x0000001fff0d7819 */ /* 0x000fe20000011428 */
[----:B------:R-:W-:Y:S01]  /*7f00*/  IMAD.SHL.U32 R21, R38, 0x2, RZ ;  /* 0x0000000226157824 */ /* 0x000fe200078e00ff */
[----:B------:R-:W-:Y:S01]  /*7f10*/  @!P2 IADD3 R50, P4, R0, R49, RZ ;  /* 0x000000310032a210 */ /* 0x000fe20007f9e0ff */
[----:B------:R0:W5:Y:S01]  /*7f20*/  @!P3 LD.E.64 R30, desc[UR38][R8.64] ;  /* 0x00000026081eb980 */ /* 0x000162000c101b00 */
[----:B------:R-:W-:-:S02]  /*7f30*/  @!P2 IADD3.X R49, R5, R12, RZ, P5, !PT ;  /* 0x0000000c0531a210 */ /* 0x000fc40002ffe4ff */
[----:B------:R-:W-:Y:S01]  /*7f40*/  SHF.L.U64.HI R6, R40, 0x1, R13 ;  /* 0x0000000128067819 */ /* 0x000fe2000001020d */
[----:B------:R-:W-:Y:S01]  /*7f50*/  @!P2 IMAD.X R51, R3, 0x1, R12, P4 ;  /* 0x000000010333a824 */ /* 0x000fe200020e060c */
[-C--:B------:R-:W-:Y:S01]  /*7f60*/  @!P1 IADD3 R42, P5, R4, R43.reuse, RZ ;  /* 0x0000002b042a9210 */ /* 0x080fe20007fbe0ff */
[----:B------:R1:W5:Y:S01]  /*7f70*/  @!P3 LD.E.64 R32, desc[UR38][R10.64] ;  /* 0x000000260a20b980 */ /* 0x000362000c101b00 */
[----:B------:R-:W-:Y:S02]  /*7f80*/  SHF.R.S32.HI R14, RZ, 0x1f, R39 ;  /* 0x0000001fff0e7819 */ /* 0x000fe40000011427 */
[C---:B------:R-:W-:Y:S01]  /*7f90*/  @!P1 IADD3 R46, P4, R0.reuse, R43, RZ ;  /* 0x0000002b002e9210 */ /* 0x040fe20007f9e0ff */
[----:B------:R-:W-:Y:S01]  /*7fa0*/  @!P1 IMAD.X R43, R5, 0x1, R6, P5 ;  /* 0x00000001052b9824 */ /* 0x000fe200028e0606 */
[----:B------:R-:W-:Y:S02]  /*7fb0*/  SHF.L.U64.HI R14, R39, 0x1, R14 ;  /* 0x00000001270e7819 */ /* 0x000fe4000001020e */
[----:B------:R-:W-:Y:S01]  /*7fc0*/  SHF.R.S32.HI R20, RZ, 0x1f, R38 ;  /* 0x0000001fff147819 */ /* 0x000fe20000011426 */
[----:B------:R-:W-:Y:S01]  /*7fd0*/  @!P1 IMAD.X R47, R3, 0x1, R6, P4 ;  /* 0x00000001032f9824 */ /* 0x000fe200020e0606 */
[----:B------:R-:W-:-:S02]  /*7fe0*/  @!P0 IADD3 R40, P5, R0, R7, RZ ;  /* 0x0000000700288210 */ /* 0x000fc40007fbe0ff */
[----:B0-----:R-:W-:Y:S02]  /*7ff0*/  CS2R R8, SRZ ;  /* 0x0000000000087805 */ /* 0x001fe4000001ff00 */
[----:B------:R-:W-:Y:S01]  /*8000*/  ISETP.GE.AND P4, PT, R52, UR4, PT ;  /* 0x0000000434007c0c */ /* 0x000fe2000bf86270 */
[----:B------:R-:W5:Y:S01]  /*8010*/  @!P2 LD.E.64 R28, desc[UR38][R50.64] ;  /* 0x00000026321ca980 */ /* 0x000f62000c101b00 */
[----:B------:R-:W-:Y:S01]  /*8020*/  @!P0 IMAD.X R41, R3, 0x1, R14, P5 ;  /* 0x0000000103298824 */ /* 0x000fe200028e060e */
[----:B------:R-:W-:Y:S02]  /*8030*/  @!P0 IADD3 R6, P5, R4, R7, RZ ;  /* 0x0000000704068210 */ /* 0x000fe40007fbe0ff */
[----:B-1----:R-:W-:Y:S02]  /*8040*/  CS2R R10, SRZ ;  /* 0x00000000000a7805 */ /* 0x002fe4000001ff00 */
[C---:B------:R-:W-:Y:S01]  /*8050*/  SHF.L.U64.HI R20, R38.reuse, 0x1, R20 ;  /* 0x0000000126147819 */ /* 0x040fe20000010214 */
[----:B------:R-:W5:Y:S01]  /*8060*/  @!P2 LD.E.64 R26, desc[UR38][R48.64] ;  /* 0x00000026301aa980 */ /* 0x000f62000c101b00 */
[----:B------:R-:W-:Y:S01]  /*8070*/  @!P0 IMAD.X R7, R5, 0x1, R14, P5 ;  /* 0x0000000105078824 */ /* 0x000fe200028e060e */
[----:B------:R-:W-:-:S02]  /*8080*/  ISETP.GE.AND P5, PT, R38, UR4, PT ;  /* 0x0000000426007c0c */ /* 0x000fc4000bfa6270 */
[----:B------:R-:W5:Y:S01]  /*8090*/  @!P1 LD.E.64 R24, desc[UR38][R46.64] ;  /* 0x000000262e189980 */ /* 0x000f62000c101b00 */
[----:B------:R-:W-:Y:S02]  /*80a0*/  @!P4 IMAD.MOV.U32 R12, RZ, RZ, R0 ;  /* 0x000000ffff0cc224 */ /* 0x000fe400078e0000 */
[----:B------:R-:W-:Y:S02]  /*80b0*/  @!P4 IMAD.MOV.U32 R13, RZ, RZ, R3 ;  /* 0x000000ffff0dc224 */ /* 0x000fe400078e0003 */
[----:B------:R-:W-:-:S04]  /*80c0*/  @!P4 IMAD.WIDE R14, R52, 0x2, R4 ;  /* 0x00000002340ec825 */ /* 0x000fc800078e0204 */
[----:B------:R-:W-:Y:S01]  /*80d0*/  @!P4 IMAD.WIDE R12, R52, 0x2, R12 ;  /* 0x00000002340cc825 */ /* 0x000fe200078e020c */
[----:B------:R0:W5:Y:S04]  /*80e0*/  @!P4 LD.E.64 R34, desc[UR38][R14.64] ;  /* 0x000000260e22c980 */ /* 0x000168000c101b00 */
[----:B------:R1:W5:Y:S01]  /*80f0*/  @!P4 LD.E.64 R36, desc[UR38][R12.64] ;  /* 0x000000260c24c980 */ /* 0x000362000c101b00 */
[----:B------:R-:W-:-:S04]  /*8100*/  @!P5 IADD3 R38, P4, R0, R21, RZ ;  /* 0x000000150026d210 */ /* 0x000fc80007f9e0ff */
[----:B------:R-:W-:Y:S02]  /*8110*/  @!P5 IADD3.X R39, R3, R20, RZ, P4, !PT ;  /* 0x000000140327d210 */ /* 0x000fe400027fe4ff */
[----:B------:R-:W-:Y:S02]  /*8120*/  @!P5 IADD3 R4, P4, R4, R21, RZ ;  /* 0x000000150404d210 */ /* 0x000fe40007f9e0ff */
[----:B0-----:R-:W-:Y:S02]  /*8130*/  CS2R R14, SRZ ;  /* 0x00000000000e7805 */ /* 0x001fe4000001ff00 */
[----:B-1----:R-:W-:Y:S01]  /*8140*/  CS2R R12, SRZ ;  /* 0x00000000000c7805 */ /* 0x002fe2000001ff00 */
[----:B------:R0:W5:Y:S01]  /*8150*/  @!P5 LD.E.64 R10, desc[UR38][R38.64] ;  /* 0x00000026260ad980 */ /* 0x000162000c101b00 */
[----:B------:R-:W-:Y:S01]  /*8160*/  @!P5 IMAD.X R5, R5, 0x1, R20, P4 ;  /* 0x000000010505d824 */ /* 0x000fe200020e0614 */
[----:B------:R-:W-:Y:S02]  /*8170*/  CS2R R20, SRZ ;  /* 0x0000000000147805 */ /* 0x000fe4000001ff00 */
[----:B------:R0:W5:Y:S04]  /*8180*/  @!P0 LD.E.64 R14, desc[UR38][R40.64] ;  /* 0x00000026280e8980 */ /* 0x000168000c101b00 */
[----:B------:R0:W5:Y:S04]  /*8190*/  @!P1 LD.E.64 R20, desc[UR38][R42.64] ;  /* 0x000000262a149980 */ /* 0x000168000c101b00 */
[----:B------:R0:W5:Y:S04]  /*81a0*/  @!P0 LD.E.64 R12, desc[UR38][R6.64] ;  /* 0x00000026060c8980 */ /* 0x000168000c101b00 */
[----:B------:R0:W5:Y:S02]  /*81b0*/  @!P5 LD.E.64 R8, desc[UR38][R4.64] ;  /* 0x000000260408d980 */ /* 0x000164000c101b00 */
.L_x_2387:
[----:B------:R-:W-:Y:S05]  /*81c0*/  BSYNC B1 ;  /* 0x0000000000017941 */ /* 0x000fea0003800000 */
.L_x_2386:
[----:B------:R-:W-:Y:S01]  /*81d0*/  ULEA.HI UR4, UR37, UR37, URZ, 0x1 ;  /* 0x0000002525047291 */ /* 0x000fe2000f8f083f */
[----:B---3-5:R-:W-:Y:S01]  /*81e0*/  IMAD.MOV.U32 R3, RZ, RZ, R34 ;  /* 0x000000ffff037224 */ /* 0x028fe200078e0022 */
[----:B----4-:R-:W-:Y:S01]  /*81f0*/  VIMNMX R0, R45, 0xc0, PT ;  /* 0x000000c02d007848 */ /* 0x010fe20003fe0100 */
[----:B0-----:R-:W-:Y:S01]  /*8200*/  IMAD.MOV.U32 R4, RZ, RZ, R35 ;  /* 0x000000ffff047224 */ /* 0x001fe200078e0023 */
[----:B------:R-:W-:Y:S01]  /*8210*/  ULOP3.LUT UR4, UR4, 0xfffffffe, URZ, 0xc0, !UPT ;  /* 0xfffffffe04047892 */ /* 0x000fe2000f8ec03f */
[----:B------:R-:W-:Y:S01]  /*8220*/  IMAD.MOV.U32 R5, RZ, RZ, R30 ;  /* 0x000000ffff057224 */ /* 0x000fe200078e001e */
[----:B------:R-:W-:Y:S01]  /*8230*/  PRMT R50, R3, 0x7610, R50 ;  /* 0x0000761003327816 */ /* 0x000fe20000000032 */
[----:B------:R-:W-:Y:S01]  /*8240*/  IMAD.MOV.U32 R6, RZ, RZ, R13 ;  /* 0x000000ffff067224 */ /* 0x000fe200078e000d */
[----:B------:R-:W-:Y:S01]  /*8250*/  UIADD3 UR4, UR37, -UR4, URZ ;  /* 0x8000000425047290 */ /* 0x000fe2000fffe03f */
[----:B------:R-:W-:Y:S01]  /*8260*/  ISETP.GE.AND P1, PT, R141, R0, PT ;  /* 0x000000008d00720c */ /* 0x000fe20003f26270 */
[----:B------:R-:W-:Y:S01]  /*8270*/  IMAD.MOV.U32 R0, RZ, RZ, R31 ;  /* 0x000000ffff007224 */ /* 0x000fe200078e001f */
[----:B------:R-:W-:Y:S01]  /*8280*/  PRMT R47, R47, 0x5410, R4 ;  /* 0x000054102f2f7816 */ /* 0x000fe20000000004 */
[----:B------:R-:W-:Y:S01]  /*8290*/  IMAD.MOV.U32 R4, RZ, RZ, R26 ;  /* 0x000000ffff047224 */ /* 0x000fe200078e001a */
[----:B------:R-:W-:Y:S01]  /*82a0*/  PRMT R58, R5, 0x7610, R58 ;  /* 0x00007610053a7816 */ /* 0x000fe2000000003a */
[----:B------:R-:W-:Y:S01]  /*82b0*/  IMAD.U32 R3, RZ, RZ, UR4 ;  /* 0x00000004ff037e24 */ /* 0x000fe2000f8e00ff */
[----:B------:R-:W-:Y:S01]  /*82c0*/  MOV R5, R27 ;  /* 0x0000001b00057202 */ /* 0x000fe20000000f00 */
[----:B------:R-:W-:Y:S01]  /*82d0*/  BSSY B1, `(.L_x_2388) ;  /* 0x0000022000017945 */ /* 0x000fe20003800000 */
[----:B------:R-:W-:Y:S01]  /*82e0*/  PRMT R47, R0, 0x7610, R47 ;  /* 0x00007610002f7816 */ /* 0x000fe2000000002f */
[----:B------:R-:W-:Y:S01]  /*82f0*/  IMAD.MOV.U32 R0, RZ, RZ, R20 ;  /* 0x000000ffff007224 */ /* 0x000fe200078e0014 */
[----:B------:R-:W-:-:S02]  /*8300*/  SHF.L.U32 R3, R3, 0x1f, RZ ;  /* 0x0000001f03037819 */ /* 0x000fc400000006ff */
[----:B------:R-:W-:Y:S01]  /*8310*/  PRMT R46, R4, 0x7610, R46 ;  /* 0x00007610042e7816 */ /* 0x000fe2000000002e */
[----:B------:R-:W-:Y:S01]  /*8320*/  IMAD.MOV.U32 R4, RZ, RZ, R21 ;  /* 0x000000ffff047224 */ /* 0x000fe200078e0015 */
[----:B------:R-:W0:Y:S01]  /*8330*/  SYNCS.PHASECHK.TRANS64.TRYWAIT P0, [R2+URZ+0x2d800], R3 ;  /* 0x02d80003020075a7 */ /* 0x000e22000800017f */
[----:B------:R-:W-:Y:S01]  /*8340*/  PRMT R45, R45, 0x5410, R5 ;  /* 0x000054102d2d7816 */ /* 0x000fe20000000005 */
[----:B------:R-:W-:Y:S02]  /*8350*/  IMAD.MOV.U32 R5, RZ, RZ, R12 ;  /* 0x000000ffff057224 */ /* 0x000fe400078e000c */
[----:B------:R-:W-:Y:S01]  /*8360*/  PRMT R42, R0, 0x5410, R4 ;  /* 0x00005410002a7816 */ /* 0x000fe20000000004 */
[----:B------:R-:W-:Y:S02]  /*8370*/  IMAD.MOV.U32 R0, RZ, RZ, R8 ;  /* 0x000000ffff007224 */ /* 0x000fe400078e0008 */
        /* <DEDUP_REMOVED lines=20> */
[----:B--2---:R-:W-:Y:S01]  /*84c0*/  PRMT R41, R5, 0x5410, R6 ;  /* 0x0000541005297816 */ /* 0x004fe20000000006 */
[----:B------:R-:W-:Y:S01]  /*84d0*/  IMAD.MOV.U32 R4, RZ, RZ, R11 ;  /* 0x000000ffff047224 */ /* 0x000fe200078e000b */
[----:B0-----:R-:W-:Y:S06]  /*84e0*/  @!P0 BRA `(.L_x_2389) ;  /* 0x0000014400f88947 */ /* 0x001fec0003800000 */
.L_x_2607:
[----:B------:R-:W-:Y:S05]  /*84f0*/  BSYNC B1 ;  /* 0x0000000000017941 */ /* 0x000fea0003800000 */
.L_x_2388:
[----:B------:R-:W-:Y:S01]  /*8500*/  PRMT R39, R0, 0x5410, R4 ;  /* 0x0000541000277816 */ /* 0x000fe20000000004 */
[----:B------:R-:W-:Y:S06]  /*8510*/  @P1 BRA `(.L_x_2390) ;  /* 0x0000002c008c1947 */ /* 0x000fec0003800000 */
[----:B------:R-:W2:Y:S01]  /*8520*/  LDL.64 R54, [R1] ;  /* 0x0000000001367983 */ /* 0x000ea20000100a00 */
[----:B------:R-:W2:Y:S03]  /*8530*/  LDC R0, c[0x0][0x3f4] ;  /* 0x0000fd00ff007b82 */ /* 0x000ea60000000800 */
[----:B------:R-:W0:Y:S04]  /*8540*/  LDL R53, [R1+0x5c] ;  /* 0x00005c0001357983 */ /* 0x000e280000100800 */
[----:B------:R-:W3:Y:S04]  /*8550*/  LDL R52, [R1+0x40] ;  /* 0x0000400001347983 */ /* 0x000ee80000100800 */
[----:B------:R-:W4:Y:S04]  /*8560*/  LDL R51, [R1+0x38] ;  /* 0x0000380001337983 */ /* 0x000f280000100800 */
[----:B------:R-:W5:Y:S04]  /*8570*/  LDL R49, [R1+0x3c] ;  /* 0x00003c0001317983 */ /* 0x000f680000100800 */
[----:B------:R-:W5:Y:S04]  /*8580*/  LDL R7, [R1+0x34] ;  /* 0x0000340001077983 */ /* 0x000f680000100800 */
[----:B------:R-:W5:Y:S04]  /*8590*/  LDL R6, [R1+0x44] ;  /* 0x0000440001067983 */ /* 0x000f680000100800 */
[----:B------:R-:W5:Y:S01]  /*85a0*/  LDL R5, [R1+0x60] ;  /* 0x0000600001057983 */ /* 0x000f620000100800 */
[----:B------:R-:W-:Y:S01]  /*85b0*/  BSSY B1, `(.L_x_2391) ;  /* 0x0000035000017945 */ /* 0x000fe20003800000 */
[-C--:B--2---:R-:W-:Y:S01]  /*85c0*/  ISETP.GE.AND P6, PT, R54, R0.reuse, PT ;  /* 0x000000003600720c */ /* 0x084fe20003fc6270 */
[----:B0-----:R-:W-:Y:S01]  /*85d0*/  IMAD R3, R53, 0x2, R2 ;  /* 0x0000000235037824 */ /* 0x001fe200078e0202 */
[----:B---3--:R-:W-:-:S02]  /*85e0*/  ISETP.GE.AND P0, PT, R52, R0, PT ;  /* 0x000000003400720c */ /* 0x008fc40003f06270 */
[-C--:B----4-:R-:W-:Y:S02]  /*85f0*/  ISETP.GE.AND P1, PT, R51, R0.reuse, PT ;  /* 0x000000003300720c */ /* 0x090fe40003f26270 */
[-C--:B-----5:R-:W-:Y:S02]  /*8600*/  ISETP.GE.AND P2, PT, R49, R0.reuse, PT ;  /* 0x000000003100720c */ /* 0x0a0fe40003f46270 */
[-C--:B------:R-:W-:Y:S02]  /*8610*/  ISETP.GE.AND P3, PT, R7, R0.reuse, PT ;  /* 0x000000000700720c */ /* 0x080fe40003f66270 */
[----:B------:R-:W-:Y:S01]  /*8620*/  ISETP.GE.AND P4, PT, R6, R0, PT ;  /* 0x000000000600720c */ /* 0x000fe20003f86270 */
[----:B------:R-:W-:Y:S01]  /*8630*/  VIADD R0, R3, 0x20 ;  /* 0x0000002003007836 */ /* 0x000fe20000000000 */
        /* <DEDUP_REMOVED lines=44> */
.L_x_2392:
[----:B------:R-:W-:Y:S05]  /*8900*/  BSYNC B1 ;  /* 0x0000000000017941 */ /* 0x000fea0003800000 */
.L_x_2391:
        /* <DEDUP_REMOVED lines=45> */
.L_x_2394:
[----:B------:R-:W-:Y:S05]  /*8be0*/  BSYNC B1 ;  /* 0x0000000000017941 */ /* 0x000fea0003800000 */
.L_x_2393:
        /* <DEDUP_REMOVED lines=44> */
.L_x_2396:
[----:B------:R-:W-:Y:S05]  /*8eb0*/  BSYNC B1 ;  /* 0x0000000000017941 */ /* 0x000fea0003800000 */
.L_x_2395:
        /* <DEDUP_REMOVED lines=44> */
.L_x_2398:
[----:B------:R-:W-:Y:S05]  /*9180*/  BSYNC B1 ;  /* 0x0000000000017941 */ /* 0x000fea0003800000 */
.L_x_2397:
        /* <DEDUP_REMOVED lines=44> */
.L_x_2400:
[----:B------:R-:W-:Y:S05]  /*9450*/  BSYNC B1 ;  /* 0x0000000000017941 */ /* 0x000fea0003800000 */
.L_x_2399:
        /* <DEDUP_REMOVED lines=44> */
.L_x_2384:
[----:B------:R-:W1:Y:S01]  /*9720*/  LDC R9, c[0x0][0x448] ;  /* 0x00011200ff097b82 */ /* 0x000e620000000800 */
[----:B------:R-:W-:Y:S01]  /*9730*/  ULDC.64 UR4, c[0x0][0x3f8] ;  /* 0x0000fe0000047ab9 */ /* 0x000fe20000000a00 */
[----:B------:R-:W-:Y:S01]  /*9740*/  ULDC.64 UR6, c[0x0][0x408] ;  /* 0x0001020000067ab9 */ /* 0x000fe20000000a00 */
        /* <DEDUP_REMOVED lines=8> */
[----:B---3--:R-:W-:Y:S02]  /*97d0*/  @P0 SHF.R.U32.HI R3, RZ, R5, R0 ;  /* 0x00000005ff030219 */ /* 0x008fe40000011600 */
[----:B------:R-:W-:Y:S02]  /*97e0*/  MOV R5, R29 ;  /* 0x0000001d00057202 */ /* 0x000fe40000000f00 */
[----:B------:R-:W-:Y:S01]  /*97f0*/  SHF.R.S32.HI R0, RZ, 0x1f, R3 ;  /* 0x0000001fff007819 */ /* 0x000fe20000011403 */
[----:B------:R-:W-:-:S04]  /*9800*/  IMAD.WIDE.U32 R6, R3, UR6, R6 ;  /* 0x0000000603067c25 */ /* 0x000fc8000f8e0006 */
[C---:B------:R-:W-:Y:S02]  /*9810*/  IMAD R8, R0.reuse, UR4, RZ ;  /* 0x0000000400087c24 */ /* 0x040fe4000f8e02ff */
[----:B------:R-:W-:Y:S02]  /*9820*/  IMAD R0, R0, UR6, RZ ;  /* 0x0000000600007c24 */ /* 0x000fe4000f8e02ff */
[----:B------:R-:W-:-:S04]  /*9830*/  IMAD.WIDE.U32 R4, R3, UR4, R4 ;  /* 0x0000000403047c25 */ /* 0x000fc8000f8e0004 */
[C---:B------:R-:W-:Y:S01]  /*9840*/  IMAD R13, R3.reuse, UR5, R8 ;  /* 0x00000005030d7c24 */ /* 0x040fe2000f8e0208 */
[----:B------:R-:W-:Y:S01]  /*9850*/  ULDC.64 UR4, c[0x0][0x3e8] ;  /* 0x0000fa0000047ab9 */ /* 0x000fe20000000a00 */
        /* <DEDUP_REMOVED lines=10> */
[----:B------:R1:W3:Y:S04]  /*9900*/  SHFL.IDX PT, R3, R13, RZ, 0x1e1f ;  /* 0x001e1fff0d037589 */ /* 0x0002e800000e0000 */
[----:B------:R-:W4:Y:S04]  /*9910*/  SHFL.IDX PT, R0, R0, RZ, 0x1e1f ;  /* 0x001e1fff00007589 */ /* 0x000f2800000e0000 */
[----:B------:R-:W0:Y:S04]  /*9920*/  SHFL.IDX PT, R21, R21, RZ, 0x1e1f ;  /* 0x001e1fff15157589 */ /* 0x000e2800000e0000 */
[----:B-1----:R-:W0:Y:S02]  /*9930*/  SHFL.IDX PT, R20, R20, RZ, 0x1e1f ;  /* 0x001e1fff14147589 */ /* 0x002e2400000e0000 */
.L_x_2613:
[----:B------:R-:W5:Y:S01]  /*9940*/  LDL R4, [R1+0x48] ;  /* 0x0000480001047983 */ /* 0x000f620000100800 */
[----:B------:R-:W-:Y:S01]  /*9950*/  BSSY B1, `(.L_x_2402) ;  /* 0x0000039000017945 */ /* 0x000fe20003800000 */
[----:B------:R-:W-:Y:S02]  /*9960*/  CS2R R6, SRZ ;  /* 0x0000000000067805 */ /* 0x000fe4000001ff00 */
[----:B------:R-:W-:Y:S02]  /*9970*/  CS2R R12, SRZ ;  /* 0x00000000000c7805 */ /* 0x000fe4000001ff00 */
[----:B0-----:R-:W-:Y:S02]  /*9980*/  CS2R R14, SRZ ;  /* 0x00000000000e7805 */ /* 0x001fe4000001ff00 */
[----:B------:R-:W-:Y:S02]  /*9990*/  CS2R R24, SRZ ;  /* 0x0000000000187805 */ /* 0x000fe4000001ff00 */
[----:B------:R-:W-:-:S02]  /*99a0*/  CS2R R26, SRZ ;  /* 0x00000000001a7805 */ /* 0x000fc4000001ff00 */
[----:B------:R-:W-:Y:S02]  /*99b0*/  CS2R R28, SRZ ;  /* 0x00000000001c7805 */ /* 0x000fe4000001ff00 */
[----:B------:R-:W-:Y:S02]  /*99c0*/  CS2R R30, SRZ ;  /* 0x00000000001e7805 */ /* 0x000fe4000001ff00 */
[----:B------:R-:W-:Y:S01]  /*99d0*/  CS2R R34, SRZ ;  /* 0x0000000000227805 */ /* 0x000fe2000001ff00 */
[----:B-----5:R-:W-:Y:S01]  /*99e0*/  IMAD R9, R4, R9, RZ ;  /* 0x0000000904097224 */ /* 0x020fe200078e02ff */
[----:B------:R-:W-:-:S03]  /*99f0*/  CS2R R4, SRZ ;  /* 0x0000000000047805 */ /* 0x000fc6000001ff00 */
[----:B------:R-:W-:Y:S01]  /*9a00*/  IMAD R45, R33, -0xc0, R9 ;  /* 0xffffff40212d7824 */ /* 0x000fe200078e0209 */
[----:B------:R-:W-:Y:S02]  /*9a10*/  ISETP.GE.AND P0, PT, R10, R9, PT ;  /* 0x000000090a00720c */ /* 0x000fe40003f06270 */
[----:B------:R-:W-:Y:S02]  /*9a20*/  CS2R R8, SRZ ;  /* 0x0000000000087805 */ /* 0x000fe4000001ff00 */
[----:B------:R-:W-:Y:S02]  /*9a30*/  CS2R R10, SRZ ;  /* 0x00000000000a7805 */ /* 0x000fe4000001ff00 */
[----:B------:R-:W-:-:S07]  /*9a40*/  CS2R R32, SRZ ;  /* 0x0000000000207805 */ /* 0x000fce000001ff00 */
[----:B------:R-:W-:Y:S05]  /*9a50*/  @P0 BRA `(.L_x_2403) ;  /* 0x0000000000a00947 */ /* 0x000fea0003800000 */
[----:B------:R-:W2:Y:S01]  /*9a60*/  LDL R36, [R1+0x14] ;  /* 0x0000140001247983 */ /* 0x000ea20000100800 */
[----:B------:R-:W-:-:S03]  /*9a70*/  ULDC UR4, c[0x0][0x3f4] ;  /* 0x0000fd0000047ab9 */ /* 0x000fc60000000800 */
[----:B------:R-:W2:Y:S01]  /*9a80*/  LDL R37, [R1+0x10] ;  /* 0x0000100001257983 */ /* 0x000ea20000100800 */
[C---:B------:R-:W-:Y:S01]  /*9a90*/  VIADD R5, R16.reuse, 0x20 ;  /* 0x0000002010057836 */ /* 0x040fe20000000000 */
[C---:B------:R-:W-:Y:S01]  /*9aa0*/  ISETP.GE.AND P2, PT, R16.reuse, UR4, PT ;  /* 0x0000000410007c0c */ /* 0x040fe2000bf46270 */
[----:B------:R-:W-:-:S03]  /*9ab0*/  VIADD R4, R16, 0x10 ;  /* 0x0000001010047836 */ /* 0x000fc60000000000 */
[----:B------:R-:W-:Y:S02]  /*9ac0*/  ISETP.GE.AND P4, PT, R5, UR4, PT ;  /* 0x0000000405007c0c */ /* 0x000fe4000bf86270 */
[----:B------:R-:W-:Y:S01]  /*9ad0*/  ISETP.GE.AND P3, PT, R4, UR4, PT ;  /* 0x0000000404007c0c */ /* 0x000fe2000bf66270 */
[----:B---3--:R-:W-:Y:S01]  /*9ae0*/  IMAD.MOV.U32 R5, RZ, RZ, R3 ;  /* 0x000000ffff057224 */ /* 0x008fe200078e0003 */
[----:B----4-:R-:W-:-:S05]  /*9af0*/  MOV R4, R0 ;  /* 0x0000000000047202 */ /* 0x010fca0000000f00 */
[----:B------:R-:W-:Y:S01]  /*9b00*/  @!P2 IMAD.SHL.U32 R39, R16, 0x2, RZ ;  /* 0x000000021027a824 */ /* 0x000fe200078e00ff */
[----:B------:R-:W-:-:S04]  /*9b10*/  CS2R R28, SRZ ;  /* 0x00000000001c7805 */ /* 0x000fc8000001ff00 */
        /* <DEDUP_REMOVED lines=10> */
[----:B------:R-:W-:Y:S01]  /*9bc0*/  CS2R R6, SRZ ;  /* 0x0000000000067805 */ /* 0x000fe2000001ff00 */
[----:B--2---:R-:W-:Y:S01]  /*9bd0*/  @!P4 IMAD.SHL.U32 R49, R36, 0x8, RZ ;  /* 0x000000082431c824 */ /* 0x004fe200078e00ff */
[----:B------:R-:W-:-:S02]  /*9be0*/  @!P2 IADD3 R36, P0, R0, R39, RZ ;  /* 0x000000270024a210 */ /* 0x000fc40007f1e0ff */
[----:B------:R-:W-:Y:S01]  /*9bf0*/  @!P2 SHF.L.U64.HI R0, R16, 0x1, R17 ;  /* 0x000000011000a819 */ /* 0x000fe20000010211 */
[----:B------:R-:W-:Y:S02]  /*9c00*/  @!P3 IMAD.SHL.U32 R43, R37, 0x8, RZ ;  /* 0x00000008252bb824 */ /* 0x000fe400078e00ff */
[----:B------:R-:W-:-:S04]  /*9c10*/  @!P4 IMAD.WIDE R46, R49, 0x2, R4 ;  /* 0x00000002312ec825 */ /* 0x000fc800078e0204 */
[C---:B------:R-:W-:Y:S01]  /*9c20*/  @!P3 IMAD.WIDE R40, R43.reuse, 0x2, R4 ;  /* 0x000000022b28b825 */ /* 0x040fe200078e0204 */
        /* <DEDUP_REMOVED lines=11> */
.L_x_2403:
[----:B------:R-:W-:Y:S05]  /*9ce0*/  BSYNC B1 ;  /* 0x0000000000017941 */ /* 0x000fea0003800000 */
.L_x_2402:
[----:B------:R-:W-:Y:S01]  /*9cf0*/  ULEA.HI UR4, UR37, UR37, URZ, 0x1 ;  /* 0x0000002525047291 */ /* 0x000fe2000f8f083f */
[----:B---3-5:R-:W-:Y:S01]  /*9d00*/  IMAD.MOV.U32 R3, RZ, RZ, R4 ;  /* 0x000000ffff037224 */ /* 0x028fe200078e0004 */
[----:B----4-:R-:W-:Y:S01]  /*9d10*/  VIMNMX R0, R45, 0xc0, PT ;  /* 0x000000c02d007848 */ /* 0x010fe20003fe0100 */
[----:B------:R-:W-:Y:S01]  /*9d20*/  IMAD.MOV.U32 R20, RZ, RZ, R5 ;  /* 0x000000ffff147224 */ /* 0x000fe200078e0005 */
[----:B------:R-:W-:Y:S01]  /*9d30*/  ULOP3.LUT UR4, UR4, 0xfffffffe, URZ, 0xc0, !UPT ;  /* 0xfffffffe04047892 */ /* 0x000fe2000f8ec03f */
[----:B------:R-:W-:Y:S01]  /*9d40*/  MOV R21, R6 ;  /* 0x0000000600157202 */ /* 0x000fe20000000f00 */
[----:B0-----:R-:W-:Y:S01]  /*9d50*/  IMAD.MOV.U32 R37, RZ, RZ, R25 ;  /* 0x000000ffff257224 */ /* 0x001fe200078e0019 */
[----:B------:R-:W-:Y:S01]  /*9d60*/  PRMT R58, R3, 0x7610, R58 ;  /* 0x00007610033a7816 */ /* 0x000fe2000000003a */
        /* <DEDUP_REMOVED lines=16> */
[----:B------:R-:W-:Y:S01]  /*9e70*/  IMAD.MOV.U32 R21, RZ, RZ, R12 ;  /* 0x000000ffff157224 */ /* 0x000fe200078e000c */
[----:B------:R-:W-:Y:S01]  /*9e80*/  PRMT R57, R37, 0x7610, R57 ;  /* 0x0000761025397816 */ /* 0x000fe20000000039 */
[----:B------:R-:W-:Y:S01]  /*9e90*/  IMAD.MOV.U32 R37, RZ, RZ, R28 ;  /* 0x000000ffff257224 */ /* 0x000fe200078e001c */
        /* <DEDUP_REMOVED lines=14> */
[----:B------:R-:W-:Y:S02]  /*9f80*/  IMAD.MOV.U32 R21, RZ, RZ, R30 ;  /* 0x000000ffff157224 */ /* 0x000fe400078e001e */
[----:B------:R-:W-:-:S05]  /*9f90*/  IMAD.MOV.U32 R36, RZ, RZ, R31 ;  /* 0x000000ffff247224 */ /* 0x000fca00078e001f */
[----:B------:R-:W-:Y:S01]  /*9fa0*/  PRMT R50, R21, 0x5410, R36 ;  /* 0x0000541015327816 */ /* 0x000fe20000000024 */
[----:B------:R-:W-:Y:S01]  /*9fb0*/  IMAD.MOV.U32 R36, RZ, RZ, R34 ;  /* 0x000000ffff247224 */ /* 0x000fe200078e0022 */
[----:B------:R-:W-:Y:S01]  /*9fc0*/  PRMT R21, R37, 0x5410, R38 ;  /* 0x0000541025157816 */ /* 0x000fe20000000026 */
[----:B------:R-:W-:Y:S01]  /*9fd0*/  IMAD.MOV.U32 R37, RZ, RZ, R35 ;  /* 0x000000ffff257224 */ /* 0x000fe200078e0023 */
[----:B0-----:R-:W-:Y:S06]  /*9fe0*/  @!P0 BRA `(.L_x_2405) ;  /* 0x0000012c00bc8947 */ /* 0x001fec0003800000 */
.L_x_2614:
[----:B------:R-:W-:Y:S05]  /*9ff0*/  BSYNC B1 ;  /* 0x0000000000017941 */ /* 0x000fea0003800000 */
.L_x_2404:
[----:B------:R-:W-:Y:S01]  /*a000*/  PRMT R45, R36, 0x5410, R37 ;  /* 0x00005410242d7816 */ /* 0x000fe20000000025 */
[----:B------:R-:W-:Y:S06]  /*a010*/  @P1 BRA `(.L_x_2390) ;  /* 0x0000001000cc1947 */ /* 0x000fec0003800000 */
[----:B------:R1:W5:Y:S01]  /*a020*/  LDL R69, [R1+0xc] ;  /* 0x00000c0001457983 */ /* 0x0003620000100800 */
[----:B0-----:R-:W0:Y:S01]  /*a030*/  LDC R3, c[0x0][0x3f4] ;  /* 0x0000fd00ff037b82 */ /* 0x001e220000000800 */
[C---:B------:R-:W-:Y:S01]  /*a040*/  VIADD R36, R16.reuse, 0x10 ;  /* 0x0000001010247836 */ /* 0x040fe20000000000 */
[C---:B------:R-:W-:Y:S01]  /*a050*/  IADD3 R38, R16.reuse, 0x20, RZ ;  /* 0x0000002010267810 */ /* 0x040fe20007ffe0ff */
[----:B------:R-:W-:Y:S01]  /*a060*/  BSSY B1, `(.L_x_2406) ;  /* 0x000006a000017945 */ /* 0x000fe20003800000 */
[----:B------:R-:W-:Y:S02]  /*a070*/  SHF.R.U32.HI R67, RZ, 0x3, R157 ;  /* 0x00000003ff437819 */ /* 0x000fe4000001169d */
[-C--:B0-----:R-:W-:Y:S02]  /*a080*/  ISETP.GE.AND P0, PT, R16, R3.reuse, PT ;  /* 0x000000031000720c */ /* 0x081fe40003f06270 */
[-C--:B------:R-:W-:Y:S02]  /*a090*/  ISETP.GE.AND P1, PT, R36, R3.reuse, PT ;  /* 0x000000032400720c */ /* 0x080fe40003f26270 */
[----:B------:R-:W-:-:S09]  /*a0a0*/  ISETP.GE.AND P2, PT, R38, R3, PT ;  /* 0x000000032600720c */ /* 0x000fd20003f46270 */
[----:B-1----:R-:W-:Y:S05]  /*a0b0*/  @P0 BRA `(.L_x_2407) ;  /* 0x0000000400900947 */ /* 0x002fea0003800000 */
[----:B------:R-:W3:Y:S01]  /*a0c0*/  LDL R70, [R1+0x7c] ;  /* 0x00007c0001467983 */ /* 0x000ee20000100800 */
[----:B------:R-:W0:Y:S02]  /*a0d0*/  S2R R39, SR_TID.X ;  /* 0x0000000000277919 */ /* 0x000e240000002100 */
[----:B0-----:R-:W-:-:S05]  /*a0e0*/  VIADD R40, R39, 0xffffff80 ;  /* 0xffffff8027287836 */ /* 0x001fca0000000000 */
[----:B------:R-:W-:-:S04]  /*a0f0*/  LEA.HI R39, R40, R40, RZ, 0x1 ;  /* 0x0000002828277211 */ /* 0x000fc800078f08ff */
[----:B------:R-:W-:-:S05]  /*a100*/  LOP3.LUT R39, R39, 0xfffffffe, RZ, 0xc0, !PT ;  /* 0xfffffffe27277812 */ /* 0x000fca00078ec0ff */
[----:B------:R-:W-:-:S05]  /*a110*/  IMAD.IADD R39, R40, 0x1, -R39 ;  /* 0x0000000128277824 */ /* 0x000fca00078e0a27 */
[----:B------:R-:W-:-:S04]  /*a120*/  LEA.HI R36, R3, R39, RZ, 0x1d ;  /* 0x0000002703247211 */ /* 0x000fc800078fe8ff */
[----:B------:R-:W-:-:S04]  /*a130*/  SHF.R.S32.HI R37, RZ, 0x1f, R36 ;  /* 0x0000001fff257819 */ /* 0x000fc80000011424 */
[----:B------:R-:W-:Y:S01]  /*a140*/  LEA.HI R37, R37, R36, RZ, 0x2 ;  /* 0x0000002425257211 */ /* 0x000fe200078f10ff */
[----:B------:R-:W-:-:S03]  /*a150*/  IMAD.SHL.U32 R36, R36, 0x8, RZ ;  /* 0x0000000824247824 */ /* 0x000fc600078e00ff */
[----:B------:R-:W-:Y:S02]  /*a160*/  SHF.R.S32.HI R37, RZ, 0x2, R37 ;  /* 0x00000002ff257819 */ /* 0x000fe40000011425 */
[----:B------:R-:W-:-:S03]  /*a170*/  LOP3.LUT R36, R157, 0x18, R36, 0xf8, !PT ;  /* 0x000000189d247812 */ /* 0x000fc600078ef824 */
[----:B-----5:R-:W-:Y:S01]  /*a180*/  IMAD R40, R37, 0x1800, R69 ;  /* 0x0000180025287824 */ /* 0x020fe200078e0245 */
[----:B--2---:R-:W-:-:S05]  /*a190*/  LOP3.LUT R41, R36, R67, RZ, 0x3c, !PT ;  /* 0x0000004324297212 */ /* 0x004fca00078e3cff */
[----:B------:R-:W-:-:S04]  /*a1a0*/  IMAD.IADD R41, R40, 0x1, R41 ;  /* 0x0000000128297824 */ /* 0x000fc800078e0229 */
[----:B------:R-:W-:-:S05]  /*a1b0*/  IMAD R46, R41, 0x2, R2 ;  /* 0x00000002292e7824 */ /* 0x000fca00078e0202 */
[----:B------:R-:W0:Y:S01]  /*a1c0*/  LDS.128 R40, [R46+0xc400] ;  /* 0x00c400002e287984 */ /* 0x000e220000000c00 */
[--C-:B------:R-:W-:Y:S02]  /*a1d0*/  SHF.R.U64 R24, R24, 0x10, R25.reuse ;  /* 0x0000001018187819 */ /* 0x100fe40000001219 */
[----:B------:R-:W-:Y:S02]  /*a1e0*/  SHF.R.U32.HI R56, RZ, 0x10, R25 ;  /* 0x00000010ff387819 */ /* 0x000fe40000011619 */
[--C-:B------:R-:W-:Y:S02]  /*a1f0*/  SHF.R.U64 R25, R4, 0x10, R5.reuse ;  /* 0x0000001004197819 */ /* 0x100fe40000001205 */
[----:B------:R-:W-:Y:S01]  /*a200*/  SHF.R.U32.HI R60, RZ, 0x10, R5 ;  /* 0x00000010ff3c7819 */ /* 0x000fe20000011605 */
[----:B------:R-:W-:Y:S01]  /*a210*/  HADD2.F32 R59, -RZ, R59.H0_H0 ;  /* 0x2000003bff3b7230 */ /* 0x000fe20000004100 */
[----:B------:R-:W-:Y:S01]  /*a220*/  SHF.R.U64 R5, R6, 0x10, R7 ;  /* 0x0000001006057819 */ /* 0x000fe20000001207 */
[----:B------:R-:W-:Y:S01]  /*a230*/  HADD2.F32 R57, -RZ, R57.H0_H0 ;  /* 0x20000039ff397230 */ /* 0x000fe20000004100 */
[----:B------:R-:W-:Y:S01]  /*a240*/  SHF.R.U64 R4, R26, 0x10, R27 ;  /* 0x000000101a047819 */ /* 0x000fe2000000121b */
[----:B------:R-:W-:-:S02]  /*a250*/  HADD2.F32 R60, -RZ, R60.H0_H0 ;  /* 0x2000003cff3c7230 */ /* 0x000fc40000004100 */
[----:B------:R-:W-:Y:S01]  /*a260*/  HADD2.F32 R58, -RZ, R58.H0_H0 ;  /* 0x2000003aff3a7230 */ /* 0x000fe20000004100 */
[----:B------:R-:W-:Y:S02]  /*a270*/  SHF.R.U32.HI R27, RZ, 0x10, R27 ;  /* 0x00000010ff1b7819 */ /* 0x000fe4000001161b */
[----:B------:R-:W-:Y:S01]  /*a280*/  SHF.R.U32.HI R65, RZ, 0x10, R7 ;  /* 0x00000010ff417819 */ /* 0x000fe20000011607 */
[--C-:B0-----:R-:W-:Y:S02]  /*a290*/  HADD2.F32 R6, -RZ, R41.reuse.H0_H0 ;  /* 0x20000029ff067230 */ /* 0x101fe40000004100 */
[----:B------:R-:W-:-:S03]  /*a2a0*/  HADD2.F32 R41, -RZ, R41.H1_H1 ;  /* 0x30000029ff297230 */ /* 0x000fc60000004100 */
[C---:B------:R-:W-:Y:S01]  /*a2b0*/  FMUL.FTZ R61, R6.reuse, R59 ;  /* 0x0000003b063d7220 */ /* 0x040fe20000410000 */
[----:B------:R-:W-:Y:S01]  /*a2c0*/  FMUL.FTZ R63, R6, R57 ;  /* 0x00000039063f7220 */ /* 0x000fe20000410000 */
[----:B------:R-:W-:Y:S02]  /*a2d0*/  HADD2.F32 R53, -RZ, R40.H0_H0 ;  /* 0x20000028ff357230 */ /* 0x000fe40000004100 */
[----:B------:R-:W-:Y:S02]  /*a2e0*/  HADD2.F32 R54, -RZ, R42.H0_H0 ;  /* 0x2000002aff367230 */ /* 0x000fe40000004100 */
[--C-:B------:R-:W-:Y:S02]  /*a2f0*/  HADD2.F32 R55, -RZ, R43.reuse.H0_H0 ;  /* 0x2000002bff377230 */ /* 0x100fe40000004100 */
[----:B------:R-:W-:Y:S02]  /*a300*/  HADD2.F32 R43, -RZ, R43.H1_H1 ;  /* 0x3000002bff2b7230 */ /* 0x000fe40000004100 */
[----:B------:R-:W-:-:S02]  /*a310*/  HADD2.F32 R40, -RZ, R40.H1_H1 ;  /* 0x30000028ff287230 */ /* 0x000fc40000004100 */
[----:B------:R-:W-:Y:S02]  /*a320*/  HADD2.F32 R42, -RZ, R42.H1_H1 ;  /* 0x3000002aff2a7230 */ /* 0x000fe40000004100 */
[----:B------:R-:W-:Y:S01]  /*a330*/  HADD2.F32 R25, -RZ, R25.H0_H0 ;  /* 0x20000019ff197230 */ /* 0x000fe20000004100 */
[----:B---3--:R-:W0:Y:S02]  /*a340*/  LDS.128 R36, [R70] ;  /* 0x0000000046247984 */ /* 0x008e240000000c00 */
[--C-:B0-----:R-:W-:Y:S02]  /*a350*/  HADD2.F32 R26, -RZ, R37.reuse.H0_H0 ;  /* 0x20000025ff1a7230 */ /* 0x101fe40000004100 */
[----:B------:R-:W-:-:S03]  /*a360*/  HADD2.F32 R52, -RZ, R37.H1_H1 ;  /* 0x30000025ff347230 */ /* 0x000fc60000004100 */
[C---:B------:R-:W-:Y:S01]  /*a370*/  FFMA.FTZ R6, R26.reuse, R57, -R61 ;  /* 0x000000391a067223 */ /* 0x040fe2000001083d */
[----:B------:R-:W-:Y:S02]  /*a380*/  HADD2.F32 R57, -RZ, R56.H0_H0 ;  /* 0x20000038ff397230 */ /* 0x000fe40000004100 */
[C---:B------:R-:W-:Y:S01]  /*a390*/  FMUL.FTZ R61, R41.reuse, R60 ;  /* 0x0000003c293d7220 */ /* 0x040fe20000410000 */
[----:B------:R-:W-:Y:S02]  /*a3a0*/  HADD2.F32 R56, -RZ, R62.H0_H0 ;  /* 0x2000003eff387230 */ /* 0x000fe40000004100 */
[----:B------:R-:W-:Y:S01]  /*a3b0*/  FFMA.FTZ R26, R26, R59, R63 ;  /* 0x0000003b1a1a7223 */ /* 0x000fe2000001003f */
[----:B------:R-:W-:Y:S02]  /*a3c0*/  HADD2.F32 R51, -RZ, R36.H0_H0 ;  /* 0x20000024ff337230 */ /* 0x000fe40000004100 */
[-C--:B------:R-:W-:Y:S01]  /*a3d0*/  FMUL.FTZ R59, R41, R57.reuse ;  /* 0x00000039293b7220 */ /* 0x080fe20000410000 */
[----:B------:R-:W-:Y:S01]  /*a3e0*/  FFMA.FTZ R41, R52, R57, -R61 ;  /* 0x0000003934297223 */ /* 0x000fe2000001083d */
[----:B------:R-:W-:Y:S01]  /*a3f0*/  FMUL.FTZ R62, R53, R58 ;  /* 0x0000003a353e7220 */ /* 0x000fe20000410000 */
[----:B------:R-:W-:-:S02]  /*a400*/  HADD2.F32 R57, -RZ, R64.H0_H0 ;  /* 0x20000040ff397230 */ /* 0x000fc40000004100 */
[----:B------:R-:W-:Y:S01]  /*a410*/  FMUL.FTZ R53, R53, R56 ;  /* 0x0000003835357220 */ /* 0x000fe20000410000 */
[----:B------:R-:W-:Y:S01]  /*a420*/  FFMA.FTZ R59, R52, R60, R59 ;  /* 0x0000003c343b7223 */ /* 0x000fe2000001003b */
[----:B------:R-:W-:Y:S02]  /*a430*/  HADD2.F32 R37, -RZ, R38.H0_H0 ;  /* 0x20000026ff257230 */ /* 0x000fe40000004100 */
[C---:B------:R-:W-:Y:S01]  /*a440*/  FFMA.FTZ R62, R51.reuse, R56, -R62 ;  /* 0x00000038333e7223 */ /* 0x040fe2000001083e */
[----:B------:R-:W-:Y:S02]  /*a450*/  HADD2.F32 R52, -RZ, R66.H0_H0 ;  /* 0x20000042ff347230 */ /* 0x000fe40000004100 */
[----:B------:R-:W-:Y:S01]  /*a460*/  FFMA.FTZ R53, R51, R58, R53 ;  /* 0x0000003a33357223 */ /* 0x000fe20000010035 */
[----:B------:R-:W-:Y:S01]  /*a470*/  FMUL.FTZ R60, R54, R57 ;  /* 0x00000039363c7220 */ /* 0x000fe20000410000 */
[----:B------:R-:W-:Y:S02]  /*a480*/  HADD2.F32 R58, -RZ, R64.H1_H1 ;  /* 0x30000040ff3a7230 */ /* 0x000fe40000004100 */
[----:B------:R-:W-:-:S02]  /*a490*/  HADD2.F32 R56, -RZ, R66.H1_H1 ;  /* 0x30000042ff387230 */ /* 0x000fc40000004100 */
[-C--:B------:R-:W-:Y:S01]  /*a4a0*/  FMUL.FTZ R64, R54, R52.reuse ;  /* 0x0000003436407220 */ /* 0x080fe20000410000 */
[----:B------:R-:W-:Y:S02]  /*a4b0*/  HADD2.F32 R7, -RZ, R39.H0_H0 ;  /* 0x20000027ff077230 */ /* 0x000fe40000004100 */
[----:B------:R-:W-:Y:S01]  /*a4c0*/  FFMA.FTZ R60, R37, R52, -R60 ;  /* 0x00000034253c7223 */ /* 0x000fe2000001083c */
[----:B------:R-:W-:Y:S02]  /*a4d0*/  HADD2.F32 R54, -RZ, R65.H0_H0 ;  /* 0x20000041ff367230 */ /* 0x000fe40000004100 */
[C---:B------:R-:W-:Y:S01]  /*a4e0*/  FMUL.FTZ R66, R55.reuse, R58 ;  /* 0x0000003a37427220 */ /* 0x040fe20000410000 */
[----:B------:R-:W-:Y:S02]  /*a4f0*/  HADD2.F32 R52, -RZ, R27.H0_H0 ;  /* 0x2000001bff347230 */ /* 0x000fe40000004100 */
[----:B------:R-:W-:Y:S01]  /*a500*/  FMUL.FTZ R55, R55, R56 ;  /* 0x0000003837377220 */ /* 0x000fe20000410000 */
[----:B------:R-:W-:-:S02]  /*a510*/  HADD2.F32 R39, -RZ, R39.H1_H1 ;  /* 0x30000027ff277230 */ /* 0x000fc40000004100 */
[----:B------:R-:W-:Y:S01]  /*a520*/  FFMA.FTZ R66, R7, R56, -R66 ;  /* 0x0000003807427223 */ /* 0x000fe20000010842 */
[----:B------:R-:W-:Y:S01]  /*a530*/  FMUL.FTZ R68, R43, R54 ;  /* 0x000000362b447220 */ /* 0x000fe20000410000 */
[----:B------:R-:W-:Y:S01]  /*a540*/  FFMA.FTZ R55, R7, R58, R55 ;  /* 0x0000003a07377223 */ /* 0x000fe20000010037 */
[----:B------:R-:W-:Y:S01]  /*a550*/  FMUL.FTZ R56, R43, R52 ;  /* 0x000000342b387220 */ /* 0x000fe20000410000 */
[----:B------:R-:W-:Y:S02]  /*a560*/  HADD2.F32 R27, -RZ, R5.H0_H0 ;  /* 0x20000005ff1b7230 */ /* 0x000fe40000004100 */
[----:B------:R-:W-:Y:S02]  /*a570*/  HADD2.F32 R7, -RZ, R24.H0_H0 ;  /* 0x20000018ff077230 */ /* 0x000fe40000004100 */
[----:B------:R-:W-:Y:S02]  /*a580*/  HADD2.F32 R5, -RZ, R4.H0_H0 ;  /* 0x20000004ff057230 */ /* 0x000fe40000004100 */
[----:B------:R-:W-:Y:S01]  /*a590*/  FFMA.FTZ R64, R37, R57, R64 ;  /* 0x0000003925407223 */ /* 0x000fe20000010040 */
[----:B------:R-:W-:-:S02]  /*a5a0*/  HADD2.F32 R36, -RZ, R36.H1_H1 ;  /* 0x30000024ff247230 */ /* 0x000fc40000004100 */
        /* <DEDUP_REMOVED lines=21> */
.L_x_2407:
[----:B------:R-:W-:Y:S05]  /*a700*/  BSYNC B1 ;  /* 0x0000000000017941 */ /* 0x000fea0003800000 */
.L_x_2406:
[----:B------:R-:W-:Y:S04]  /*a710*/  BSSY B1, `(.L_x_2408) ;  /* 0x0000062000017945 */ /* 0x000fe80003800000 */
[----:B------:R-:W-:Y:S05]  /*a720*/  @P1 BRA `(.L_x_2409) ;  /* 0x0000000400801947 */ /* 0x000fea0003800000 */
[----:B0-----:R-:W3:Y:S04]  /*a730*/  LDL R4, [R1+0x10] ;  /* 0x0000100001047983 */ /* 0x001ee80000100800 */
[----:B------:R-:W4:Y:S01]  /*a740*/  LDL R59, [R1+0x78] ;  /* 0x00007800013b7983 */ /* 0x000f220000100800 */
[----:B------:R-:W-:Y:S01]  /*a750*/  SHF.R.U64 R55, R8, 0x10, R9 ;  /* 0x0000001008377819 */ /* 0x000fe20000001209 */
[----:B--2---:R-:W-:Y:S01]  /*a760*/  HADD2.F32 R41, -RZ, R47.H1_H1 ;  /* 0x3000002fff297230 */ /* 0x004fe20000004100 */
[----:B------:R-:W-:Y:S01]  /*a770*/  SHF.R.U64 R8, R30, 0x10, R31 ;  /* 0x000000101e087819 */ /* 0x000fe2000000121f */
[----:B------:R-:W-:Y:S01]  /*a780*/  HADD2.F32 R39, -RZ, R49.H1_H1 ;  /* 0x30000031ff277230 */ /* 0x000fe20000004100 */
[----:B------:R-:W-:Y:S02]  /*a790*/  SHF.R.U32.HI R42, RZ, 0x10, R9 ;  /* 0x00000010ff2a7819 */ /* 0x000fe40000011609 */
[----:B------:R-:W-:-:S02]  /*a7a0*/  SHF.R.U32.HI R46, RZ, 0x10, R29 ;  /* 0x00000010ff2e7819 */ /* 0x000fc4000001161d */
[----:B------:R-:W-:Y:S01]  /*a7b0*/  SHF.R.U32.HI R57, RZ, 0x10, R31 ;  /* 0x00000010ff397819 */ /* 0x000fe2000001161f */
[----:B------:R-:W-:Y:S01]  /*a7c0*/  HADD2.F32 R42, -RZ, R42.H0_H0 ;  /* 0x2000002aff2a7230 */ /* 0x000fe20000004100 */
[--C-:B------:R-:W-:Y:S02]  /*a7d0*/  SHF.R.U64 R53, R10, 0x10, R11.reuse ;  /* 0x000000100a357819 */ /* 0x100fe4000000120b */
[----:B------:R-:W-:Y:S02]  /*a7e0*/  SHF.R.U32.HI R51, RZ, 0x10, R11 ;  /* 0x00000010ff337819 */ /* 0x000fe4000001160b */
[----:B------:R-:W-:Y:S02]  /*a7f0*/  SHF.R.U64 R28, R28, 0x10, R29 ;  /* 0x000000101c1c7819 */ /* 0x000fe4000000121d */
[----:B---3--:R-:W-:-:S04]  /*a800*/  LEA.HI R4, R3, R4, RZ, 0x1d ;  /* 0x0000000403047211 */ /* 0x008fc800078fe8ff */
[----:B------:R-:W-:-:S04]  /*a810*/  SHF.R.S32.HI R5, RZ, 0x1f, R4 ;  /* 0x0000001fff057819 */ /* 0x000fc80000011404 */
[----:B------:R-:W-:Y:S01]  /*a820*/  LEA.HI R5, R5, R4, RZ, 0x2 ;  /* 0x0000000405057211 */ /* 0x000fe200078f10ff */
[----:B------:R-:W-:-:S03]  /*a830*/  IMAD.SHL.U32 R4, R4, 0x8, RZ ;  /* 0x0000000804047824 */ /* 0x000fc600078e00ff */
[----:B------:R-:W-:Y:S02]  /*a840*/  SHF.R.S32.HI R5, RZ, 0x2, R5 ;  /* 0x00000002ff057819 */ /* 0x000fe40000011405 */
[----:B------:R-:W-:-:S03]  /*a850*/  LOP3.LUT R4, R157, 0x18, R4, 0xf8, !PT ;  /* 0x000000189d047812 */ /* 0x000fc600078ef804 */
[----:B-----5:R-:W-:Y:S01]  /*a860*/  IMAD R24, R5, 0x1800, R69 ;  /* 0x0000180005187824 */ /* 0x020fe200078e0245 */
[----:B------:R-:W-:Y:S02]  /*a870*/  LOP3.LUT R25, R4, R67, RZ, 0x3c, !PT ;  /* 0x0000004304197212 */ /* 0x000fe400078e3cff */
[----:B----4-:R-:W0:Y:S03]  /*a880*/  LDS.128 R4, [R59] ;  /* 0x000000003b047984 */ /* 0x010e260000000c00 */
[----:B------:R-:W-:-:S05]  /*a890*/  IMAD.IADD R25, R24, 0x1, R25 ;  /* 0x0000000118197824 */ /* 0x000fca00078e0219 */
[----:B------:R-:W-:-:S05]  /*a8a0*/  LEA R36, R25, R2, 0x1 ;  /* 0x0000000219247211 */ /* 0x000fca00078e08ff */
[----:B------:R-:W1:Y:S01]  /*a8b0*/  LDS.128 R24, [R36+0xc400] ;  /* 0x00c4000024187984 */ /* 0x000e620000000c00 */
[--C-:B0-----:R-:W-:Y:S02]  /*a8c0*/  HADD2.F32 R9, -RZ, R5.reuse.H0_H0 ;  /* 0x20000005ff097230 */ /* 0x101fe40000004100 */
[----:B------:R-:W-:Y:S02]  /*a8d0*/  HADD2.F32 R10, -RZ, R5.H1_H1 ;  /* 0x30000005ff0a7230 */ /* 0x000fe40000004100 */
[----:B------:R-:W-:Y:S02]  /*a8e0*/  HADD2.F32 R5, -RZ, R4.H0_H0 ;  /* 0x20000004ff057230 */ /* 0x000fe40000004100 */
[----:B------:R-:W-:Y:S02]  /*a8f0*/  HADD2.F32 R11, -RZ, R6.H0_H0 ;  /* 0x20000006ff0b7230 */ /* 0x000fe40000004100 */
[--C-:B------:R-:W-:Y:S02]  /*a900*/  HADD2.F32 R29, -RZ, R7.reuse.H0_H0 ;  /* 0x20000007ff1d7230 */ /* 0x100fe40000004100 */
[----:B------:R-:W-:-:S02]  /*a910*/  HADD2.F32 R7, -RZ, R7.H1_H1 ;  /* 0x30000007ff077230 */ /* 0x000fc40000004100 */
[----:B------:R-:W-:Y:S02]  /*a920*/  HADD2.F32 R4, -RZ, R4.H1_H1 ;  /* 0x30000004ff047230 */ /* 0x000fe40000004100 */
[--C-:B-1----:R-:W-:Y:S02]  /*a930*/  HADD2.F32 R30, -RZ, R25.reuse.H0_H0 ;  /* 0x20000019ff1e7230 */ /* 0x102fe40000004100 */
[----:B------:R-:W-:Y:S02]  /*a940*/  HADD2.F32 R31, -RZ, R25.H1_H1 ;  /* 0x30000019ff1f7230 */ /* 0x000fe40000004100 */
[----:B------:R-:W-:Y:S02]  /*a950*/  HADD2.F32 R25, -RZ, R24.H0_H0 ;  /* 0x20000018ff197230 */ /* 0x000fe40000004100 */
[C---:B------:R-:W-:Y:S01]  /*a960*/  FMUL.FTZ R40, R30.reuse, R41 ;  /* 0x000000291e287220 */ /* 0x040fe20000410000 */
[----:B------:R-:W-:Y:S01]  /*a970*/  FMUL.FTZ R30, R30, R39 ;  /* 0x000000271e1e7220 */ /* 0x000fe20000410000 */
[----:B------:R-:W-:-:S02]  /*a980*/  HADD2.F32 R37, -RZ, R26.H0_H0 ;  /* 0x2000001aff257230 */ /* 0x000fc40000004100 */
[C---:B------:R-:W-:Y:S01]  /*a990*/  FFMA.FTZ R43, R9.reuse, R39, -R40 ;  /* 0x00000027092b7223 */ /* 0x040fe20000010828 */
[----:B------:R-:W-:Y:S02]  /*a9a0*/  HADD2.F32 R39, -RZ, R46.H0_H0 ;  /* 0x2000002eff277230 */ /* 0x000fe40000004100 */
[----:B------:R-:W-:Y:S01]  /*a9b0*/  FFMA.FTZ R41, R9, R41, R30 ;  /* 0x0000002909297223 */ /* 0x000fe2000001001e */
[----:B------:R-:W-:Y:S02]  /*a9c0*/  HADD2.F32 R40, -RZ, R47.H0_H0 ;  /* 0x2000002fff287230 */ /* 0x000fe40000004100 */
[C---:B------:R-:W-:Y:S01]  /*a9d0*/  FMUL.FTZ R47, R31.reuse, R42 ;  /* 0x0000002a1f2f7220 */ /* 0x040fe20000410000 */
[----:B------:R-:W-:Y:S02]  /*a9e0*/  HADD2.F32 R30, -RZ, R49.H0_H0 ;  /* 0x20000031ff1e7230 */ /* 0x000fe40000004100 */
[----:B------:R-:W-:Y:S01]  /*a9f0*/  FMUL.FTZ R31, R31, R39 ;  /* 0x000000271f1f7220 */ /* 0x000fe20000410000 */
[----:B------:R-:W-:-:S02]  /*aa00*/  HADD2.F32 R46, -RZ, R48.H0_H0 ;  /* 0x20000030ff2e7230 */ /* 0x000fc40000004100 */
[C---:B------:R-:W-:Y:S01]  /*aa10*/  FMUL.FTZ R52, R25.reuse, R40 ;  /* 0x0000002819347220 */ /* 0x040fe20000410000 */
[C---:B------:R-:W-:Y:S01]  /*aa20*/  FFMA.FTZ R54, R10.reuse, R39, -R47 ;  /* 0x000000270a367223 */ /* 0x040fe2000001082f */
[----:B------:R-:W-:Y:S01]  /*aa30*/  FFMA.FTZ R42, R10, R42, R31 ;  /* 0x0000002a0a2a7223 */ /* 0x000fe2000001001f */
[-C--:B------:R-:W-:Y:S01]  /*aa40*/  FMUL.FTZ R25, R25, R30.reuse ;  /* 0x0000001e19197220 */ /* 0x080fe20000410000 */
[----:B------:R-:W-:Y:S01]  /*aa50*/  FFMA.FTZ R52, R5, R30, -R52 ;  /* 0x0000001e05347223 */ /* 0x000fe20000010834 */
[--C-:B------:R-:W-:Y:S02]  /*aa60*/  HADD2.F32 R10, -RZ, R50.reuse.H0_H0 ;  /* 0x20000032ff0a7230 */ /* 0x100fe40000004100 */
[----:B------:R-:W-:Y:S01]  /*aa70*/  FMUL.FTZ R30, R37, R46 ;  /* 0x0000002e251e7220 */ /* 0x000fe20000410000 */
[----:B------:R-:W-:Y:S02]  /*aa80*/  HADD2.F32 R38, -RZ, R27.H0_H0 ;  /* 0x2000001bff267230 */ /* 0x000fe40000004100 */
[----:B------:R-:W-:Y:S01]  /*aa90*/  FFMA.FTZ R40, R5, R40, R25 ;  /* 0x0000002805287223 */ /* 0x000fe20000010019 */
[----:B------:R-:W-:-:S02]  /*aaa0*/  HADD2.F32 R50, -RZ, R50.H1_H1 ;  /* 0x30000032ff327230 */ /* 0x000fc40000004100 */
[-C--:B------:R-:W-:Y:S01]  /*aab0*/  FMUL.FTZ R56, R37, R10.reuse ;  /* 0x0000000a25387220 */ /* 0x080fe20000410000 */
[----:B------:R-:W-:Y:S02]  /*aac0*/  HADD2.F32 R48, -RZ, R48.H1_H1 ;  /* 0x30000030ff307230 */ /* 0x000fe40000004100 */
[----:B------:R-:W-:Y:S01]  /*aad0*/  FFMA.FTZ R31, R11, R10, -R30 ;  /* 0x0000000a0b1f7223 */ /* 0x000fe2000001081e */
[----:B------:R-:W-:Y:S02]  /*aae0*/  HADD2.F32 R27, -RZ, R27.H1_H1 ;  /* 0x3000001bff1b7230 */ /* 0x000fe40000004100 */
[C---:B------:R-:W-:Y:S01]  /*aaf0*/  FMUL.FTZ R5, R38.reuse, R50 ;  /* 0x0000003226057220 */ /* 0x040fe20000410000 */
[----:B------:R-:W-:Y:S02]  /*ab00*/  HADD2.F32 R30, -RZ, R51.H0_H0 ;  /* 0x20000033ff1e7230 */ /* 0x000fe40000004100 */
[----:B------:R-:W-:Y:S01]  /*ab10*/  FMUL.FTZ R58, R38, R48 ;  /* 0x00000030263a7220 */ /* 0x000fe20000410000 */
[----:B------:R-:W-:-:S02]  /*ab20*/  HADD2.F32 R10, -RZ, R57.H0_H0 ;  /* 0x20000039ff0a7230 */ /* 0x000fc40000004100 */
[----:B------:R-:W-:Y:S01]  /*ab30*/  FFMA.FTZ R56, R11, R46, R56 ;  /* 0x0000002e0b387223 */ /* 0x000fe20000010038 */
[----:B------:R-:W-:Y:S02]  /*ab40*/  HADD2.F32 R24, -RZ, R24.H1_H1 ;  /* 0x30000018ff187230 */ /* 0x000fe40000004100 */
[----:B------:R-:W-:Y:S01]  /*ab50*/  FMUL.FTZ R38, R27, R30 ;  /* 0x0000001e1b267220 */ /* 0x000fe20000410000 */
[----:B------:R-:W-:Y:S02]  /*ab60*/  HADD2.F32 R26, -RZ, R26.H1_H1 ;  /* 0x3000001aff1a7230 */ /* 0x000fe40000004100 */
        /* <DEDUP_REMOVED lines=8> */
[----:B------:R-:W-:Y:S02]  /*abf0*/  HADD2.F32 R9, -RZ, R8.H0_H0 ;  /* 0x20000008ff097230 */ /* 0x000fe40000004100 */
[----:B------:R-:W-:Y:S01]  /*ac00*/  FMUL.FTZ R37, R26, R25 ;  /* 0x000000191a257220 */ /* 0x000fe20000410000 */
[----:B------:R-:W-:Y:S02]  /*ac10*/  HADD2.F32 R6, -RZ, R6.H1_H1 ;  /* 0x30000006ff067230 */ /* 0x000fe40000004100 */
[----:B------:R-:W-:Y:S01]  /*ac20*/  FMUL.FTZ R24, R24, R5 ;  /* 0x0000000518187220 */ /* 0x000fe20000410000 */
[----:B------:R-:W-:Y:S01]  /*ac30*/  FFMA.FTZ R58, R29, R50, -R58 ;  /* 0x000000321d3a7223 */ /* 0x000fe2000001083a */
        /* <DEDUP_REMOVED lines=15> */
.L_x_2409:
[----:B------:R-:W-:Y:S05]  /*ad30*/  BSYNC B1 ;  /* 0x0000000000017941 */ /* 0x000fea0003800000 */
.L_x_2408:
[----:B------:R-:W-:Y:S05]  /*ad40*/  @P2 BRA `(.L_x_2390) ;  /* 0x0000000400802947 */ /* 0x000fea0003800000 */
[----:B01----:R-:W3:Y:S04]  /*ad50*/  LDL R4, [R1+0x14] ;  /* 0x0000140001047983 */ /* 0x003ee80000100800 */
[----:B------:R-:W4:Y:S01]  /*ad60*/  LDL R42, [R1+0x74] ;  /* 0x00007400012a7983 */ /* 0x000f220000100800 */
[--C-:B------:R-:W-:Y:S01]  /*ad70*/  HADD2.F32 R29, -RZ, R21.reuse.H1_H1 ;  /* 0x30000015ff1d7230 */ /* 0x100fe20000004100 */
[----:B--2---:R-:W-:Y:S01]  /*ad80*/  SHF.R.U64 R41, R32, 0x10, R33 ;  /* 0x0000001020297819 */ /* 0x004fe20000001221 */
[--C-:B------:R-:W-:Y:S01]  /*ad90*/  HADD2.F32 R31, -RZ, R0.reuse.H1_H1 ;  /* 0x30000000ff1f7230 */ /* 0x100fe20000004100 */
[----:B------:R-:W-:Y:S01]  /*ada0*/  SHF.R.U32.HI R30, RZ, 0x10, R13 ;  /* 0x00000010ff1e7819 */ /* 0x000fe2000001160d */
[----:B------:R-:W-:Y:S01]  /*adb0*/  HADD2.F32 R28, -RZ, R0.H0_H0 ;  /* 0x20000000ff1c7230 */ /* 0x000fe20000004100 */
[----:B------:R-:W-:Y:S01]  /*adc0*/  SHF.R.U32.HI R32, RZ, 0x10, R33 ;  /* 0x00000010ff207819 */ /* 0x000fe20000011621 */
[----:B------:R-:W-:Y:S01]  /*add0*/  HADD2.F32 R0, -RZ, R21.H0_H0 ;  /* 0x20000015ff007230 */ /* 0x000fe20000004100 */
[----:B------:R-:W-:Y:S01]  /*ade0*/  SHF.R.U64 R38, R12, 0x10, R13 ;  /* 0x000000100c267819 */ /* 0x000fe2000000120d */
[----:B------:R-:W-:Y:S01]  /*adf0*/  HADD2.F32 R30, -RZ, R30.H0_H0 ;  /* 0x2000001eff1e7230 */ /* 0x000fe20000004100 */
[--C-:B------:R-:W-:Y:S01]  /*ae00*/  SHF.R.U64 R40, R34, 0x10, R35.reuse ;  /* 0x0000001022287819 */ /* 0x100fe20000001223 */
[--C-:B------:R-:W-:Y:S01]  /*ae10*/  HADD2.F32 R21, -RZ, R20.reuse.H0_H0 ;  /* 0x20000014ff157230 */ /* 0x100fe20000004100 */
[----:B------:R-:W-:Y:S01]  /*ae20*/  SHF.R.U32.HI R39, RZ, 0x10, R35 ;  /* 0x00000010ff277819 */ /* 0x000fe20000011623 */
[----:B------:R-:W-:Y:S01]  /*ae30*/  HADD2.F32 R20, -RZ, R20.H1_H1 ;  /* 0x30000014ff147230 */ /* 0x000fe20000004100 */
[----:B------:R-:W-:-:S02]  /*ae40*/  SHF.R.U32.HI R36, RZ, 0x10, R15 ;  /* 0x00000010ff247819 */ /* 0x000fc4000001160f */
        /* <DEDUP_REMOVED lines=23> */
[-C--:B------:R-:W-:Y:S01]  /*afc0*/  FMUL.FTZ R35, R24, R29.reuse ;  /* 0x0000001d18237220 */ /* 0x080fe20000410000 */
[----:B------:R-:W-:Y:S02]  /*afd0*/  HADD2.F32 R24, -RZ, R32.H0_H0 ;  /* 0x20000020ff187230 */ /* 0x000fe40000004100 */
[----:B------:R-:W-:Y:S01]  /*afe0*/  FMUL.FTZ R32, R25, R30 ;  /* 0x0000001e19207220 */ /* 0x000fe20000410000 */
[C---:B------:R-:W-:Y:S01]  /*aff0*/  FFMA.FTZ R33, R12.reuse, R29, -R33 ;  /* 0x0000001d0c217223 */ /* 0x040fe20000010821 */
[----:B------:R-:W-:Y:S01]  /*b000*/  FFMA.FTZ R35, R12, R31, R35 ;  /* 0x0000001f0c237223 */ /* 0x000fe20000010023 */
[----:B------:R-:W-:Y:S01]  /*b010*/  FMUL.FTZ R12, R9, R28 ;  /* 0x0000001c090c7220 */ /* 0x000fe20000410000 */
[----:B------:R-:W-:-:S02]  /*b020*/  HADD2.F32 R26, -RZ, R10.H0_H0 ;  /* 0x2000000aff1a7230 */ /* 0x000fc40000004100 */
[----:B------:R-:W-:Y:S01]  /*b030*/  FMUL.FTZ R29, R9, R0 ;  /* 0x00000000091d7220 */ /* 0x000fe20000410000 */
[----:B------:R-:W-:Y:S02]  /*b040*/  HADD2.F32 R27, -RZ, R11.H0_H0 ;  /* 0x2000000bff1b7230 */ /* 0x000fe40000004100 */
[----:B------:R-:W-:Y:S01]  /*b050*/  FMUL.FTZ R34, R25, R24 ;  /* 0x0000001819227220 */ /* 0x000fe20000410000 */
[--C-:B------:R-:W-:Y:S02]  /*b060*/  HADD2.F32 R9, -RZ, R45.reuse.H0_H0 ;  /* 0x2000002dff097230 */ /* 0x100fe40000004100 */
[----:B------:R-:W-:Y:S01]  /*b070*/  FFMA.FTZ R25, R5, R0, -R12 ;  /* 0x0000000005197223 */ /* 0x000fe2000001080c */
[----:B------:R-:W-:Y:S01]  /*b080*/  FFMA.FTZ R32, R13, R24, -R32 ;  /* 0x000000180d207223 */ /* 0x000fe20000010820 */
[----:B------:R-:W-:Y:S01]  /*b090*/  FFMA.FTZ R29, R5, R28, R29 ;  /* 0x0000001c051d7223 */ /* 0x000fe2000001001d */
[----:B------:R-:W-:Y:S02]  /*b0a0*/  HADD2.F32 R0, -RZ, R45.H1_H1 ;  /* 0x3000002dff007230 */ /* 0x000fe40000004100 */
[----:B------:R-:W-:Y:S01]  /*b0b0*/  FFMA.FTZ R34, R13, R30, R34 ;  /* 0x0000001e0d227223 */ /* 0x000fe20000010022 */
[----:B------:R-:W-:-:S02]  /*b0c0*/  HADD2.F32 R11, -RZ, R11.H1_H1 ;  /* 0x3000000bff0b7230 */ /* 0x000fc40000004100 */
[C---:B------:R-:W-:Y:S01]  /*b0d0*/  FMUL.FTZ R5, R26.reuse, R21 ;  /* 0x000000151a057220 */ /* 0x040fe20000410000 */
[----:B------:R-:W-:Y:S02]  /*b0e0*/  HADD2.F32 R24, -RZ, R36.H0_H0 ;  /* 0x20000024ff187230 */ /* 0x000fe40000004100 */
[C---:B------:R-:W-:Y:S01]  /*b0f0*/  FMUL.FTZ R28, R27.reuse, R20 ;  /* 0x000000141b1c7220 */ /* 0x040fe20000410000 */
[----:B------:R-:W-:Y:S02]  /*b100*/  HADD2.F32 R12, -RZ, R39.H0_H0 ;  /* 0x20000027ff0c7230 */ /* 0x000fe40000004100 */
[-C--:B------:R-:W-:Y:S01]  /*b110*/  FMUL.FTZ R13, R26, R9.reuse ;  /* 0x000000091a0d7220 */ /* 0x080fe20000410000 */
[C---:B------:R-:W-:Y:S01]  /*b120*/  FFMA.FTZ R26, R14.reuse, R9, -R5 ;  /* 0x000000090e1a7223 */ /* 0x040fe20000010805 */
[-C--:B------:R-:W-:Y:S01]  /*b130*/  FMUL.FTZ R27, R27, R0.reuse ;  /* 0x000000001b1b7220 */ /* 0x080fe20000410000 */
[----:B------:R-:W-:Y:S01]  /*b140*/  FFMA.FTZ R28, R15, R0, -R28 ;  /* 0x000000000f1c7223 */ /* 0x000fe2000001081c */
[----:B------:R-:W-:Y:S01]  /*b150*/  FFMA.FTZ R14, R14, R21, R13 ;  /* 0x000000150e0e7223 */ /* 0x000fe2000001000d */
[C---:B------:R-:W-:Y:S01]  /*b160*/  FMUL.FTZ R30, R11.reuse, R24 ;  /* 0x000000180b1e7220 */ /* 0x040fe20000410000 */
[----:B------:R-:W-:Y:S01]  /*b170*/  FMUL.FTZ R0, R11, R12 ;  /* 0x0000000c0b007220 */ /* 0x000fe20000410000 */
[----:B------:R-:W-:-:S02]  /*b180*/  HADD2.F32 R8, -RZ, R8.H1_H1 ;  /* 0x30000008ff087230 */ /* 0x000fc40000004100 */
[----:B------:R-:W-:Y:S01]  /*b190*/  FFMA.FTZ R27, R15, R20, R27 ;  /* 0x000000140f1b7223 */ /* 0x000fe2000001001b */
[----:B------:R-:W-:Y:S02]  /*b1a0*/  HADD2.F32 R10, -RZ, R10.H1_H1 ;  /* 0x3000000aff0a7230 */ /* 0x000fe40000004100 */
[C---:B------:R-:W-:Y:S01]  /*b1b0*/  FFMA.FTZ R21, R7.reuse, R12, -R30 ;  /* 0x0000000c07157223 */ /* 0x040fe2000001081e */
[----:B------:R-:W-:Y:S02]  /*b1c0*/  HADD2.F32 R11, -RZ, R38.H0_H0 ;  /* 0x20000026ff0b7230 */ /* 0x000fe40000004100 */
[----:B------:R-:W-:Y:S01]  /*b1d0*/  FFMA.FTZ R24, R7, R24, R0 ;  /* 0x0000001807187223 */ /* 0x000fe20000010000 */
[----:B------:R-:W-:Y:S02]  /*b1e0*/  HADD2.F32 R13, -RZ, R37.H0_H0 ;  /* 0x20000025ff0d7230 */ /* 0x000fe40000004100 */
        /* <DEDUP_REMOVED lines=22> */
.L_x_2390:
[----:B------:R-:W-:Y:S05]  /*b350*/  BSYNC B0 ;  /* 0x0000000000007941 */ /* 0x000fea0003800000 */
.L_x_2383:
        /* <DEDUP_REMOVED lines=8> */
.L_x_2381:
[----:B01-3--:R-:W-:-:S05]  /*b3e0*/  IMAD.U32 R0, RZ, RZ, UR41 ;  /* 0x00000029ff007e24 */ /* 0x00bfca000f8e00ff */
[----:B------:R-:W-:-:S13]  /*b3f0*/  ISETP.NE.AND P0, PT, R0, 0x3, PT ;  /* 0x000000030000780c */ /* 0x000fda0003f05270 */
[----:B------:R-:W-:Y:S05]  /*b400*/  @!P0 BRA `(.L_x_2410) ;  /* 0x0000000000048947 */ /* 0x000fea0003800000 */
[----:B------:R-:W-:Y:S01]  /*b410*/  BPT.TRAP 0x1 ;  /* 0x000000040000795c */ /* 0x000fe20000300000 */
.L_x_2410:
[----:B------:R-:W-:Y:S01]  /*b420*/  IMAD R0, R19, 0x8, R2 ;  /* 0x0000000813007824 */ /* 0x000fe200078e0202 */
[----:B--2-4-:R-:W-:-:S04]  /*b430*/  SHF.L.U32 R5, R138, 0x1f, RZ ;  /* 0x0000001f8a057819 */ /* 0x014fc800000006ff */
[----:B------:R0:W1:Y:S01]  /*b440*/  SYNCS.PHASECHK.TRANS64.TRYWAIT P1, [R0+URZ+0x2d830], R5 ;  /* 0x02d83005000075a7 */ /* 0x000062000802017f */
[----:B------:R-:W-:Y:S05]  /*b450*/  @!P0 BRA `(.L_x_2411) ;  /* 0x0000000000048947 */ /* 0x000fea0003800000 */
[----:B------:R-:W-:Y:S01]  /*b460*/  BPT.TRAP 0x1 ;  /* 0x000000040000795c */ /* 0x000fe20000300000 */
.L_x_2411:
[----:B------:R-:W-:Y:S02]  /*b470*/  VIADD R3, R2, 0x15400 ;  /* 0x0001540002037836 */ /* 0x000fe40000000000 */
[----:B------:R-:W-:-:S03]  /*b480*/  IMAD R44, R44, 0x1000, R2 ;  /* 0x000010002c2c7824 */ /* 0x000fc600078e0202 */
[----:B------:R-:W-:Y:S02]  /*b490*/  SHF.R.U32.HI R3, RZ, 0x4, R3 ;  /* 0x00000004ff037819 */ /* 0x000fe40000011603 */
[----:B------:R-:W-:Y:S02]  /*b4a0*/  IADD3 R44, R44, 0xc400, RZ ;  /* 0x0000c4002c2c7810 */ /* 0x000fe40007ffe0ff */
        /* <DEDUP_REMOVED lines=8> */
.L_x_2412:
[----:B--2---:R-:W2:Y:S01]  /*b530*/  LDL R3, [R1+0x28] ;  /* 0x0000280001037983 */ /* 0x004ea20000100800 */
[----:B01----:R-:W-:Y:S01]  /*b540*/  IMAD.MOV.U32 R5, RZ, RZ, -0x7fffffe0 ;  /* 0x80000020ff057424 */ /* 0x003fe200078e00ff */
[----:B------:R-:W-:Y:S01]  /*b550*/  LOP3.LUT R142, R44, 0x10000, RZ, 0xfc, !PT ;  /* 0x000100002c8e7812 */ /* 0x000fe200078efcff */
[----:B------:R-:W-:Y:S01]  /*b560*/  IMAD.MOV.U32 R143, RZ, RZ, -0x7fffffe0 ;  /* 0x80000020ff8f7424 */ /* 0x000fe200078e00ff */
[----:B------:R-:W-:Y:S05]  /*b570*/  WARPSYNC.ALL ;  /* 0x0000000000007948 */ /* 0x000fea0003800000 */
[----:B------:R-:W-:Y:S01]  /*b580*/  R2UR UR7, R5 ;  /* 0x00000000050772ca */ /* 0x000fe200000e0000 */
[----:B-----5:R-:W-:Y:S01]  /*b590*/  WARPGROUP.ARRIVE ;  /* 0x00000000000079c5 */ /* 0x020fe20000000000 */
[C---:B------:R-:W-:Y:S01]  /*b5a0*/  R2UR UR4, R142.reuse ;  /* 0x000000008e0472ca */ /* 0x040fe200000e0000 */
[C---:B------:R-:W-:Y:S01]  /*b5b0*/  VIADD R152, R142.reuse, 0x2 ;  /* 0x000000028e987836 */ /* 0x040fe20000000000 */
[----:B------:R-:W-:Y:S01]  /*b5c0*/  R2UR UR5, R143 ;  /* 0x000000008f0572ca */ /* 0x000fe200000e0000 */
[----:B------:R-:W-:Y:S01]  /*b5d0*/  IMAD.MOV.U32 R7, RZ, RZ, -0x7fffffe0 ;  /* 0x80000020ff077424 */ /* 0x000fe200078e00ff */
[C---:B------:R-:W-:Y:S01]  /*b5e0*/  IADD3 R150, R142.reuse, 0x300, RZ ;  /* 0x000003008e967810 */ /* 0x040fe20007ffe0ff */
[----:B------:R-:W-:Y:S01]  /*b5f0*/  IMAD.MOV.U32 R153, RZ, RZ, -0x7fffffe0 ;  /* 0x80000020ff997424 */ /* 0x000fe200078e00ff */
[----:B------:R-:W-:Y:S01]  /*b600*/  IADD3 R146, R142, 0x600, RZ ;  /* 0x000006008e927810 */ /* 0x000fe20007ffe0ff */
[----:B------:R-:W-:-:S02]  /*b610*/  IMAD.MOV.U32 R151, RZ, RZ, -0x7fffffe0 ;  /* 0x80000020ff977424 */ /* 0x000fc400078e00ff */
[C---:B------:R-:W-:Y:S02]  /*b620*/  VIADD R148, R142.reuse, 0x302 ;  /* 0x000003028e947836 */ /* 0x040fe40000000000 */
[----:B------:R-:W-:Y:S02]  /*b630*/  IMAD.MOV.U32 R149, RZ, RZ, -0x7fffffe0 ;  /* 0x80000020ff957424 */ /* 0x000fe400078e00ff */
[----:B------:R-:W-:Y:S02]  /*b640*/  IMAD.MOV.U32 R147, RZ, RZ, -0x7fffffe0 ;  /* 0x80000020ff937424 */ /* 0x000fe400078e00ff */
[----:B------:R-:W-:Y:S02]  /*b650*/  VIADD R144, R142, 0x602 ;  /* 0x000006028e907836 */ /* 0x000fe40000000000 */
[----:B------:R-:W-:Y:S02]  /*b660*/  IMAD.MOV.U32 R5, RZ, RZ, -0x7fffffe0 ;  /* 0x80000020ff057424 */ /* 0x000fe400078e00ff */
[----:B------:R-:W-:-:S02]  /*b670*/  IMAD.MOV.U32 R145, RZ, RZ, -0x7fffffe0 ;  /* 0x80000020ff917424 */ /* 0x000fc400078e00ff */
        /* <DEDUP_REMOVED lines=49> */
.L_x_2414:
[----:B------:R-:W2:Y:S01]  /*b990*/  LDL R5, [R1+0x68] ;  /* 0x0000680001057983 */ /* 0x000ea20000100800 */
[----:B------:R-:W0:Y:S01]  /*b9a0*/  LDC R3, c[0x0][0x448] ;  /* 0x00011200ff037b82 */ /* 0x000e220000000800 */
[----:B------:R-:W-:Y:S02]  /*b9b0*/  ULDC UR45, c[0x0][0x988] ;  /* 0x00026200002d7ab9 */ /* 0x000fe40000000800 */
[----:B------:R-:W2:Y:S04]  /*b9c0*/  LDL R91, [R1+0x54] ;  /* 0x00005400015b7983 */ /* 0x000ea80000100800 */
[----:B------:R-:W3:Y:S04]  /*b9d0*/  LDL R8, [R1+0x64] ;  /* 0x0000640001087983 */ /* 0x000ee80000100800 */
[----:B------:R-:W4:Y:S04]  /*b9e0*/  LDL R89, [R1+0x58] ;  /* 0x0000580001597983 */ /* 0x000f280000100800 */
[----:B------:R-:W5:Y:S04]  /*b9f0*/  LDL R90, [R1+0x48] ;  /* 0x00004800015a7983 */ /* 0x000f680000100800 */
[----:B------:R-:W5:Y:S01]  /*ba00*/  LDL R92, [R1+0x4c] ;  /* 0x00004c00015c7983 */ /* 0x000f620000100800 */
[----:B------:R-:W-:Y:S01]  /*ba10*/  VIADD R0, R0, 0x2d840 ;  /* 0x0002d84000007836 */ /* 0x000fe20000000000 */
[----:B------:R-:W-:Y:S01]  /*ba20*/  LOP3.LUT R23, R23, 0xfffffff7, RZ, 0xc0, !PT ;  /* 0xfffffff717177812 */ /* 0x000fe200078ec0ff */
[----:B------:R-:W-:Y:S01]  /*ba30*/  ULDC UR43, c[0x0][0x988] ;  /* 0x00026200002b7ab9 */ /* 0x000fe20000000800 */
[----:B------:R-:W-:Y:S01]  /*ba40*/  ULDC UR44, c[0x0][0x988] ;  /* 0x00026200002c7ab9 */ /* 0x000fe20000000800 */
[----:B0-----:R-:W-:-:S13]  /*ba50*/  ISETP.NE.AND P4, PT, R3, 0x1, PT ;  /* 0x000000010300780c */ /* 0x001fda0003f85270 */
[----:B------:R-:W0:Y:S08]  /*ba60*/  @P4 LDC R3, c[0x0][0x44c] ;  /* 0x00011300ff034b82 */ /* 0x000e300000000800 */
[----:B------:R-:W1:Y:S01]  /*ba70*/  @P4 LDC R4, c[0x0][0x450] ;  /* 0x00011400ff044b82 */ /* 0x000e620000000800 */
[----:B--2---:R-:W-:-:S04]  /*ba80*/  IMAD.IADD R6, R5, 0x1, R91 ;  /* 0x0000000105067824 */ /* 0x004fc800078e025b */
[----:B0-----:R-:W-:-:S05]  /*ba90*/  @P4 IMAD.HI.U32 R3, R6, R3, RZ ;  /* 0x0000000306034227 */ /* 0x001fca00078e00ff */
[----:B-1----:R-:W-:Y:S02]  /*baa0*/  @P4 SHF.R.U32.HI R6, RZ, R4, R3 ;  /* 0x00000004ff064219 */ /* 0x002fe40000011603 */
[----:B------:R-:W-:-:S03]  /*bab0*/  MOV R3, 0xffffff80 ;  /* 0xffffff8000037802 */ /* 0x000fc60000000f00 */
[----:B------:R-:W0:Y:S02]  /*bac0*/  SHFL.IDX PT, R7, R6, 0x1, 0x1c1f ;  /* 0x003c1f0006077f89 */ /* 0x000e2400000e0000 */
[----:B------:R-:W-:-:S04]  /*bad0*/  IMAD R3, R88, R3, 0x80 ;  /* 0x0000008058037424 */ /* 0x000fc800078e0203 */
[----:B------:R-:W-:Y:S02]  /*bae0*/  VIADD R4, R3, 0x1 ;  /* 0x0000000103047836 */ /* 0x000fe40000000000 */
[----:B----4-:R-:W-:Y:S02]  /*baf0*/  IMAD.IADD R5, R89, 0x1, R3 ;  /* 0x0000000159057824 */ /* 0x010fe400078e0203 */
[C---:B---3--:R-:W-:Y:S02]  /*bb00*/  IMAD R4, R8.reuse, -0x2, R4 ;  /* 0xfffffffe08047824 */ /* 0x048fe400078e0204 */
[----:B------:R-:W-:-:S03]  /*bb10*/  IMAD R5, R8, -0x2, R5 ;  /* 0xfffffffe08057824 */ /* 0x000fc600078e0205 */
[----:B-----5:R-:W-:-:S04]  /*bb20*/  IADD3 R4, -R90, R4, R89 ;  /* 0x000000045a047210 */ /* 0x020fc80007ffe159 */
        /* <DEDUP_REMOVED lines=94> */
[----:B------:R-:W-:-:S04]  /*c110*/  FMNMX.FTZ R8, R86, R3, !PT ;  /* 0x0000000356087209 */ /* 0x000fc80007810000 */
[----:B------:R-:W-:-:S05]  /*c120*/  FMNMX.FTZ R8, R87, R8, !PT ;  /* 0x0000000857087209 */ /* 0x000fca0007810000 */
[----:B------:R-:W0:Y:S04]  /*c130*/  SHFL.BFLY PT, R3, R8, 0x2, 0x1f ;  /* 0x0c401f0008037f89 */ /* 0x000e2800000e0000 */
[----:B------:R-:W1:Y:S01]  /*c140*/  SHFL.IDX PT, R6, R6, RZ, 0x1c1f ;  /* 0x001c1fff06067589 */ /* 0x000e6200000e0000 */
[----:B0-----:R-:W-:-:S05]  /*c150*/  FMNMX.FTZ R10, R8, R3, !PT ;  /* 0x00000003080a7209 */ /* 0x001fca0007810000 */
[----:B------:R-:W0:Y:S01]  /*c160*/  SHFL.BFLY PT, R3, R10, 0x1, 0x1f ;  /* 0x0c201f000a037f89 */ /* 0x000e2200000e0000 */
[----:B-1----:R-:W-:-:S04]  /*c170*/  VIADDMNMX R4, R6, R4, R5, PT ;  /* 0x0000000406047246 */ /* 0x002fc80003800105 */
[C---:B------:R-:W-:Y:S02]  /*c180*/  ISETP.GT.AND P2, PT, R4.reuse, 0x1, PT ;  /* 0x000000010400780c */ /* 0x040fe40003f44270 */
[----:B------:R-:W-:Y:S02]  /*c190*/  ISETP.GT.AND P3, PT, R4, 0x8, PT ;  /* 0x000000080400780c */ /* 0x000fe40003f64270 */
[----:B------:R-:W-:Y:S02]  /*c1a0*/  FSEL R25, R25, -INF , P2 ;  /* 0xff80000019197808 */ /* 0x000fe40001000000 */
[----:B0-----:R-:W-:-:S04]  /*c1b0*/  FMNMX.FTZ R3, R10, R3, !PT ;  /* 0x000000030a037209 */ /* 0x001fc80007810000 */
[C---:B------:R-:W-:Y:S01]  /*c1c0*/  FSETP.NEU.FTZ.AND P1, PT, R3.reuse, -INF , PT ;  /* 0xff8000000300780b */ /* 0x040fe20003f3d000 */
[----:B------:R-:W-:-:S05]  /*c1d0*/  FMUL.FTZ R7, R3, UR45 ;  /* 0x0000002d03077c20 */ /* 0x000fca0008410000 */
[----:B------:R-:W-:Y:S02]  /*c1e0*/  FSEL R7, R7, RZ, P1 ;  /* 0x000000ff07077208 */ /* 0x000fe40000800000 */
[----:B------:R-:W-:-:S04]  /*c1f0*/  ISETP.GT.AND P1, PT, R4, RZ, PT ;  /* 0x000000ff0400720c */ /* 0x000fc80003f24270 */
[----:B------:R-:W-:Y:S02]  /*c200*/  FSEL R24, R24, -INF , P1 ;  /* 0xff80000018187808 */ /* 0x000fe40000800000 */
        /* <DEDUP_REMOVED lines=47> */
[----:B------:R-:W-:Y:S01]  /*c500*/  FMNMX.FTZ R12, R56, R21, !PT ;  /* 0x00000015380c7209 */ /* 0x000fe20007810000 */
[----:B------:R-:W-:Y:S01]  /*c510*/  FFMA.FTZ R5, R27, UR45, -R7 ;  /* 0x0000002d1b057c23 */ /* 0x000fe20008010807 */
        /* <DEDUP_REMOVED lines=41> */
[----:B------:R-:W-:Y:S02]  /*c7b0*/  FSEL R85, R85, -INF , P1 ;  /* 0xff80000055557808 */ /* 0x000fe40000800000 */
[----:B------:R-:W-:-:S04]  /*c7c0*/  FMNMX.FTZ R4, R84, R35, !PT ;  /* 0x0000002354047209 */ /* 0x000fc80007810000 */
[----:B------:R-:W-:-:S05]  /*c7d0*/  FMNMX.FTZ R4, R85, R4, !PT ;  /* 0x0000000455047209 */ /* 0x000fca0007810000 */
[----:B------:R-:W0:Y:S02]  /*c7e0*/  SHFL.BFLY PT, R35, R4, 0x2, 0x1f ;  /* 0x0c401f0004237f89 */ /* 0x000e2400000e0000 */
[----:B0-----:R-:W-:-:S05]  /*c7f0*/  FMNMX.FTZ R35, R4, R35, !PT ;  /* 0x0000002304237209 */ /* 0x001fca0007810000 */
[----:B------:R-:W0:Y:S01]  /*c800*/  SHFL.BFLY PT, R4, R35, 0x1, 0x1f ;  /* 0x0c201f0023047f89 */ /* 0x000e2200000e0000 */
[--C-:B------:R-:W-:Y:S01]  /*c810*/  FFMA.FTZ R34, R34, UR45, -R7.reuse ;  /* 0x0000002d22227c23 */ /* 0x100fe20008010807 */
[----:B------:R-:W-:-:S03]  /*c820*/  FFMA.FTZ R9, R26, UR45, -R7 ;  /* 0x0000002d1a097c23 */ /* 0x000fc60008010807 */
[----:B------:R1:W-:Y:S01]  /*c830*/  MUFU.EX2 R13, R34 ;  /* 0x00000022000d7308 */ /* 0x0003e20000000800 */
[--C-:B------:R-:W-:Y:S01]  /*c840*/  FFMA.FTZ R30, R30, UR45, -R7.reuse ;  /* 0x0000002d1e1e7c23 */ /* 0x100fe20008010807 */
[--C-:B-1----:R-:W-:Y:S01]  /*c850*/  FFMA.FTZ R34, R51, UR45, -R7.reuse ;  /* 0x0000002d33227c23 */ /* 0x102fe20008010807 */
[--C-:B------:R-:W-:Y:S01]  /*c860*/  FFMA.FTZ R51, R58, UR45, -R7.reuse ;  /* 0x0000002d3a337c23 */ /* 0x100fe20008010807 */
[----:B------:R-:W-:Y:S01]  /*c870*/  FFMA.FTZ R58, R67, UR45, -R7 ;  /* 0x0000002d433a7c23 */ /* 0x000fe20008010807 */
[----:B0-----:R-:W-:-:S04]  /*c880*/  FMNMX.FTZ R4, R35, R4, !PT ;  /* 0x0000000423047209 */ /* 0x001fc80007810000 */
[C---:B------:R-:W-:Y:S01]  /*c890*/  FSETP.NEU.FTZ.AND P1, PT, R4.reuse, -INF , PT ;  /* 0xff8000000400780b */ /* 0x040fe20003f3d000 */
[----:B------:R-:W-:Y:S01]  /*c8a0*/  FMUL.FTZ R67, R4, UR45 ;  /* 0x0000002d04437c20 */ /* 0x000fe20008410000 */
[----:B------:R-:W-:Y:S04]  /*c8b0*/  MUFU.EX2 R9, R9 ;  /* 0x0000000900097308 */ /* 0x000fe80000000800 */
[----:B------:R-:W-:-:S04]  /*c8c0*/  FSEL R67, R67, RZ, P1 ;  /* 0x000000ff43437208 */ /* 0x000fc80000800000 */
[----:B------:R-:W0:Y:S01]  /*c8d0*/  MUFU.EX2 R5, R5 ;  /* 0x0000000500057308 */ /* 0x000e220000000800 */
[--C-:B------:R-:W-:Y:S01]  /*c8e0*/  FFMA.FTZ R12, R24, UR45, -R67.reuse ;  /* 0x0000002d180c7c23 */ /* 0x100fe20008010843 */
[----:B------:R-:W-:Y:S01]  /*c8f0*/  FFMA.FTZ R25, R25, UR45, -R67 ;  /* 0x0000002d19197c23 */ /* 0x000fe20008010843 */
[----:B------:R-:W-:-:S05]  /*c900*/  FFMA.FTZ R54, R54, UR45, -R7 ;  /* 0x0000002d36367c23 */ /* 0x000fca0008010807 */
[----:B------:R-:W1:Y:S01]  /*c910*/  MUFU.EX2 R11, R30 ;  /* 0x0000001e000b7308 */ /* 0x000e620000000800 */
[--C-:B------:R-:W-:Y:S01]  /*c920*/  FFMA.FTZ R14, R28, UR45, -R67.reuse ;  /* 0x0000002d1c0e7c23 */ /* 0x100fe20008010843 */
[----:B------:R-:W-:-:S06]  /*c930*/  FFMA.FTZ R29, R29, UR45, -R67 ;  /* 0x0000002d1d1d7c23 */ /* 0x000fcc0008010843 */
[----:B------:R-:W2:Y:S01]  /*c940*/  MUFU.EX2 R6, R6 ;  /* 0x0000000600067308 */ /* 0x000ea20000000800 */
[----:B------:R-:W-:Y:S01]  /*c950*/  FFMA.FTZ R28, R32, UR45, -R67 ;  /* 0x0000002d201c7c23 */ /* 0x000fe20008010843 */
[----:B------:R-:W-:Y:S01]  /*c960*/  FFMA.FTZ R10, R39, UR45, -R7 ;  /* 0x0000002d270a7c23 */ /* 0x000fe20008010807 */
[----:B------:R-:W-:-:S05]  /*c970*/  FFMA.FTZ R32, R44, UR45, -R67 ;  /* 0x0000002d2c207c23 */ /* 0x000fca0008010843 */
[----:B------:R-:W-:Y:S01]  /*c980*/  MUFU.EX2 R12, R12 ;  /* 0x0000000c000c7308 */ /* 0x000fe20000000800 */
[--C-:B------:R-:W-:Y:S01]  /*c990*/  FFMA.FTZ R38, R38, UR45, -R7.reuse ;  /* 0x0000002d26267c23 */ /* 0x100fe20008010807 */
[----:B------:R-:W-:Y:S01]  /*c9a0*/  FFMA.FTZ R39, R62, UR45, -R7 ;  /* 0x0000002d3e277c23 */ /* 0x000fe20008010807 */
[----:B------:R-:W-:-:S05]  /*c9b0*/  FFMA.FTZ R44, R52, UR45, -R67 ;  /* 0x0000002d342c7c23 */ /* 0x000fca0008010843 */
[----:B------:R-:W3:Y:S01]  /*c9c0*/  MUFU.EX2 R25, R25 ;  /* 0x0000001900197308 */ /* 0x000ee20000000800 */
[----:B------:R-:W-:Y:S01]  /*c9d0*/  FFMA.FTZ R62, R75, UR45, -R7 ;  /* 0x0000002d4b3e7c23 */ /* 0x000fe20008010807 */
[----:B0-----:R-:W-:Y:S01]  /*c9e0*/  FADD.FTZ R52, R9, R5 ;  /* 0x0000000509347221 */ /* 0x001fe20000010000 */
[----:B------:R-:W-:-:S05]  /*c9f0*/  FFMA.FTZ R75, R37, UR45, -R67 ;  /* 0x0000002d254b7c23 */ /* 0x000fca0008010843 */
[----:B------:R0:W-:Y:S01]  /*ca00*/  MUFU.EX2 R31, R54 ;  /* 0x00000036001f7308 */ /* 0x0001e20000000800 */
[--C-:B------:R-:W-:Y:S01]  /*ca10*/  FFMA.FTZ R37, R45, UR45, -R67.reuse ;  /* 0x0000002d2d257c23 */ /* 0x100fe20008010843 */
[----:B------:R-:W-:-:S06]  /*ca20*/  FFMA.FTZ R45, R53, UR45, -R67 ;  /* 0x0000002d352d7c23 */ /* 0x000fcc0008010843 */
[----:B------:R-:W4:Y:S01]  /*ca30*/  MUFU.EX2 R14, R14 ;  /* 0x0000000e000e7308 */ /* 0x000f220000000800 */
[--C-:B0-----:R-:W-:Y:S01]  /*ca40*/  FFMA.FTZ R54, R59, UR45, -R7.reuse ;  /* 0x0000002d3b367c23 */ /* 0x101fe20008010807 */
[----:B------:R-:W-:Y:S01]  /*ca50*/  FFMA.FTZ R59, R71, UR45, -R7 ;  /* 0x0000002d473b7c23 */ /* 0x000fe20008010807 */
[--C-:B------:R-:W-:Y:S01]  /*ca60*/  FFMA.FTZ R71, R33, UR45, -R67.reuse ;  /* 0x0000002d21477c23 */ /* 0x100fe20008010843 */
[--C-:B------:R-:W-:Y:S01]  /*ca70*/  FFMA.FTZ R33, R41, UR45, -R67.reuse ;  /* 0x0000002d29217c23 */ /* 0x100fe20008010843 */
[----:B------:R-:W-:-:S03]  /*ca80*/  FFMA.FTZ R41, R49, UR45, -R67 ;  /* 0x0000002d31297c23 */ /* 0x000fc60008010843 */
[----:B------:R-:W0:Y:S01]  /*ca90*/  MUFU.EX2 R8, R8 ;  /* 0x0000000800087308 */ /* 0x000e220000000800 */
[--C-:B------:R-:W-:Y:S01]  /*caa0*/  FFMA.FTZ R49, R57, UR45, -R67.reuse ;  /* 0x0000002d39317c23 */ /* 0x100fe20008010843 */
[----:B------:R-:W-:Y:S01]  /*cab0*/  FFMA.FTZ R57, R65, UR45, -R67 ;  /* 0x0000002d41397c23 */ /* 0x000fe20008010843 */
[----:B------:R-:W-:Y:S02]  /*cac0*/  IMAD.U32 R53, RZ, RZ, UR40 ;  /* 0x00000028ff357e24 */ /* 0x000fe4000f8e00ff */
[----:B-1----:R-:W-:Y:S01]  /*cad0*/  FADD.FTZ R65, R11, R52 ;  /* 0x000000340b417221 */ /* 0x002fe20000010000 */
[----:B------:R-:W-:Y:S02]  /*cae0*/  FFMA.FTZ R20, R42, UR45, -R7 ;  /* 0x0000002d2a147c23 */ /* 0x000fe40008010807 */
[----:B------:R-:W1:Y:S01]  /*caf0*/  MUFU.EX2 R29, R29 ;  /* 0x0000001d001d7308 */ /* 0x000e620000000800 */
[--C-:B------:R-:W-:Y:S01]  /*cb00*/  FFMA.FTZ R24, R40, UR45, -R67.reuse ;  /* 0x0000002d28187c23 */ /* 0x100fe20008010843 */
[----:B------:R-:W-:Y:S01]  /*cb10*/  FFMA.FTZ R40, R56, UR45, -R67 ;  /* 0x0000002d38287c23 */ /* 0x000fe20008010843 */
[----:B--2---:R-:W-:-:S05]  /*cb20*/  FADD.FTZ R56, R6, R65 ;  /* 0x0000004106387221 */ /* 0x004fca0000010000 */
[----:B------:R-:W2:Y:S01]  /*cb30*/  MUFU.EX2 R15, R38 ;  /* 0x00000026000f7308 */ /* 0x000ea20000000800 */
[----:B------:R-:W-:Y:S01]  /*cb40*/  PRMT R0, R53, 0x654, R0 ;  /* 0x0000065435007816 */ /* 0x000fe20000000000 */
[----:B------:R-:W-:Y:S01]  /*cb50*/  FFMA.FTZ R53, R61, UR45, -R67 ;  /* 0x0000002d3d357c23 */ /* 0x000fe20008010843 */
[----:B------:R-:W-:-:S05]  /*cb60*/  FFMA.FTZ R43, R43, UR45, -R7 ;  /* 0x0000002d2b2b7c23 */ /* 0x000fca0008010807 */
[----:B------:R-:W5:Y:S01]  /*cb70*/  MUFU.EX2 R28, R28 ;  /* 0x0000001c001c7308 */ /* 0x000f620000000800 */
[----:B---3--:R-:W-:Y:S01]  /*cb80*/  FADD.FTZ R61, R12, R25 ;  /* 0x000000190c3d7221 */ /* 0x008fe20000010000 */
[----:B------:R-:W-:-:S06]  /*cb90*/  FADD.FTZ R65, R13, R56 ;  /* 0x000000380d417221 */ /* 0x000fcc0000010000 */
[----:B------:R-:W3:Y:S01]  /*cba0*/  MUFU.EX2 R10, R10 ;  /* 0x0000000a000a7308 */ /* 0x000ee20000000800 */
[----:B----4-:R-:W-:Y:S01]  /*cbb0*/  FADD.FTZ R52, R14, R61 ;  /* 0x0000003d0e347221 */ /* 0x010fe20000010000 */
[----:B------:R-:W-:-:S06]  /*cbc0*/  FFMA.FTZ R46, R46, UR45, -R7 ;  /* 0x0000002d2e2e7c23 */ /* 0x000fcc0008010807 */
[----:B------:R-:W4:Y:S01]  /*cbd0*/  MUFU.EX2 R71, R71 ;  /* 0x0000004700477308 */ /* 0x000f220000000800 */
[----:B0-----:R-:W-:-:S07]  /*cbe0*/  FADD.FTZ R56, R8, R65 ;  /* 0x0000004108387221 */ /* 0x001fce0000010000 */
[----:B------:R-:W0:Y:S01]  /*cbf0*/  MUFU.EX2 R20, R20 ;  /* 0x0000001400147308 */ /* 0x000e220000000800 */
[----:B-1----:R-:W-:Y:S01]  /*cc00*/  FADD.FTZ R61, R29, R52 ;  /* 0x000000341d3d7221 */ /* 0x002fe20000010000 */
[----:B--2---:R-:W-:Y:S01]  /*cc10*/  FADD.FTZ R65, R15, R56 ;  /* 0x000000380f417221 */ /* 0x004fe20000010000 */
[----:B------:R-:W-:-:S05]  /*cc20*/  FFMA.FTZ R26, R47, UR45, -R7 ;  /* 0x0000002d2f1a7c23 */ /* 0x000fca0008010807 */
[----:B------:R-:W-:Y:S08]  /*cc30*/  MUFU.EX2 R75, R75 ;  /* 0x0000004b004b7308 */ /* 0x000ff00000000800 */
[----:B------:R-:W-:Y:S01]  /*cc40*/  MUFU.EX2 R24, R24 ;  /* 0x0000001800187308 */ /* 0x000fe20000000800 */
[----:B------:R-:W-:-:S07]  /*cc50*/  F2FP.F16.F32.PACK_AB R11, R6, R11 ;  /* 0x0000000b060b723e */ /* 0x000fce00000000ff */
[----:B------:R-:W-:Y:S01]  /*cc60*/  MUFU.EX2 R33, R33 ;  /* 0x0000002100217308 */ /* 0x000fe20000000800 */
[----:B------:R-:W-:-:S07]  /*cc70*/  FFMA.FTZ R30, R50, UR45, -R7 ;  /* 0x0000002d321e7c23 */ /* 0x000fce0008010807 */
[----:B------:R-:W-:Y:S08]  /*cc80*/  MUFU.EX2 R32, R32 ;  /* 0x0000002000207308 */ /* 0x000ff00000000800 */
[----:B------:R-:W-:Y:S01]  /*cc90*/  MUFU.EX2 R37, R37 ;  /* 0x0000002500257308 */ /* 0x000fe20000000800 */
[----:B------:R-:W-:-:S07]  /*cca0*/  FFMA.FTZ R38, R55, UR45, -R7 ;  /* 0x0000002d37267c23 */ /* 0x000fce0008010807 */
[----:B------:R-:W-:Y:S08]  /*ccb0*/  MUFU.EX2 R34, R34 ;  /* 0x0000002200227308 */ /* 0x000ff00000000800 */
[----:B------:R-:W-:Y:S01]  /*ccc0*/  MUFU.EX2 R44, R44 ;  /* 0x0000002c002c7308 */ /* 0x000fe20000000800 */
[----:B------:R-:W-:Y:S01]  /*ccd0*/  F2FP.F16.F32.PACK_AB R9, R5, R9 ;  /* 0x000000090509723e */ /* 0x000fe200000000ff */
[----:B------:R-:W-:Y:S01]  /*cce0*/  FFMA.FTZ R60, R60, UR45, -R67 ;  /* 0x0000002d3c3c7c23 */ /* 0x000fe20008010843 */
[----:B------:R1:W-:Y:S05]  /*ccf0*/  SYNCS.ARRIVE.TRANS64.RED.A1T0 RZ, [R0+URZ], RZ ;  /* 0x000000ff00ff79a7 */ /* 0x0003ea000810043f */
[----:B------:R-:W2:Y:S01]  /*cd00*/  MUFU.EX2 R21, R43 ;  /* 0x0000002b00157308 */ /* 0x000ea20000000800 */
[----:B-----5:R-:W-:Y:S01]  /*cd10*/  FADD.FTZ R52, R28, R61 ;  /* 0x0000003d1c347221 */ /* 0x020fe20000010000 */
[----:B---3--:R-:W-:-:S06]  /*cd20*/  FADD.FTZ R65, R10, R65 ;  /* 0x000000410a417221 */ /* 0x008fcc0000010000 */
[----:B------:R-:W3:Y:S01]  /*cd30*/  MUFU.EX2 R27, R46 ;  /* 0x0000002e001b7308 */ /* 0x000ee20000000800 */
[----:B----4-:R-:W-:Y:S01]  /*cd40*/  FADD.FTZ R61, R71, R52 ;  /* 0x00000034473d7221 */ /* 0x010fe20000010000 */
[----:B0-----:R-:W-:Y:S01]  /*cd50*/  FADD.FTZ R52, R20, R65 ;  /* 0x0000004114347221 */ /* 0x001fe20000010000 */
[----:B------:R-:W-:Y:S02]  /*cd60*/  F2FP.F16.F32.PACK_AB R15, R10, R15 ;  /* 0x0000000f0a0f723e */ /* 0x000fe400000000ff */
[----:B------:R-:W-:Y:S01]  /*cd70*/  F2FP.F16.F32.PACK_AB R10, R29, R14 ;  /* 0x0000000e1d0a723e */ /* 0x000fe200000000ff */
[----:B--2---:R-:W-:-:S04]  /*cd80*/  FADD.FTZ R52, R21, R52 ;  /* 0x0000003415347221 */ /* 0x004fc80000010000 */
[----:B---3--:R-:W-:Y:S02]  /*cd90*/  FADD.FTZ R29, R27, R52 ;  /* 0x000000341b1d7221 */ /* 0x008fe40000010000 */
[----:B------:R-:W2:Y:S01]  /*cda0*/  LDL R52, [R1+0x50] ;  /* 0x0000500001347983 */ /* 0x000ea20000100800 */
[----:B------:R-:W-:Y:S01]  /*cdb0*/  FFMA.FTZ R47, R70, UR45, -R7 ;  /* 0x0000002d462f7c23 */ /* 0x000fe20008010807 */
[----:B------:R-:W-:-:S06]  /*cdc0*/  FFMA.FTZ R70, R36, UR45, -R67 ;  /* 0x0000002d24467c23 */ /* 0x000fcc0008010843 */
[----:B------:R-:W0:Y:S01]  /*cdd0*/  MUFU.EX2 R70, R70 ;  /* 0x0000004600467308 */ /* 0x000e220000000800 */
[----:B------:R-:W-:Y:S01]  /*cde0*/  FFMA.FTZ R36, R48, UR45, -R67 ;  /* 0x0000002d30247c23 */ /* 0x000fe20008010843 */
[----:B------:R-:W-:-:S06]  /*cdf0*/  F2FP.F16.F32.PACK_AB R13, R8, R13 ;  /* 0x0000000d080d723e */ /* 0x000fcc00000000ff */
[----:B------:R-:W3:Y:S01]  /*ce00*/  MUFU.EX2 R26, R26 ;  /* 0x0000001a001a7308 */ /* 0x000ee20000000800 */
[----:B------:R-:W-:Y:S01]  /*ce10*/  F2FP.F16.F32.PACK_AB R8, R25, R12 ;  /* 0x0000000c1908723e */ /* 0x000fe200000000ff */
[----:B0-----:R-:W-:-:S06]  /*ce20*/  FADD.FTZ R6, R70, R61 ;  /* 0x0000003d46067221 */ /* 0x001fcc0000010000 */
[----:B------:R-:W0:Y:S01]  /*ce30*/  MUFU.EX2 R36, R36 ;  /* 0x0000002400247308 */ /* 0x000e220000000800 */
[----:B------:R-:W-:-:S04]  /*ce40*/  FADD.FTZ R61, R75, R6 ;  /* 0x000000064b3d7221 */ /* 0x000fc80000010000 */
[----:B------:R-:W-:-:S03]  /*ce50*/  FADD.FTZ R12, R24, R61 ;  /* 0x0000003d180c7221 */ /* 0x000fc60000010000 */
[----:B------:R-:W4:Y:S01]  /*ce60*/  MUFU.EX2 R30, R30 ;  /* 0x0000001e001e7308 */ /* 0x000f220000000800 */
[----:B------:R-:W-:Y:S01]  /*ce70*/  FADD.FTZ R25, R33, R12 ;  /* 0x0000000c21197221 */ /* 0x000fe20000010000 */
[----:B------:R-:W-:-:S06]  /*ce80*/  F2FP.F16.F32.PACK_AB R12, R71, R28 ;  /* 0x0000001c470c723e */ /* 0x000fcc00000000ff */
[----:B------:R-:W5:Y:S01]  /*ce90*/  MUFU.EX2 R41, R41 ;  /* 0x0000002900297308 */ /* 0x000f620000000800 */
[----:B------:R-:W-:Y:S01]  /*cea0*/  FADD.FTZ R28, R32, R25 ;  /* 0x00000019201c7221 */ /* 0x000fe20000010000 */
[----:B---3--:R-:W-:-:S03]  /*ceb0*/  FADD.FTZ R61, R26, R29 ;  /* 0x0000001d1a3d7221 */ /* 0x008fc60000010000 */
[----:B------:R-:W-:-:S03]  /*cec0*/  FADD.FTZ R29, R37, R28 ;  /* 0x0000001c251d7221 */ /* 0x000fc60000010000 */
[----:B------:R-:W3:Y:S01]  /*ced0*/  MUFU.EX2 R45, R45 ;  /* 0x0000002d002d7308 */ /* 0x000ee20000000800 */
[----:B------:R-:W-:Y:S01]  /*cee0*/  F2FP.F16.F32.PACK_AB R25, R21, R20 ;  /* 0x000000141519723e */ /* 0x000fe200000000ff */
[----:B0-----:R-:W-:Y:S01]  /*cef0*/  FADD.FTZ R20, R36, R29 ;  /* 0x0000001d24147221 */ /* 0x001fe20000010000 */
[----:B----4-:R-:W-:-:S05]  /*cf00*/  FADD.FTZ R61, R30, R61 ;  /* 0x0000003d1e3d7221 */ /* 0x010fca0000010000 */
[----:B------:R-:W0:Y:S01]  /*cf10*/  MUFU.EX2 R38, R38 ;  /* 0x0000002600267308 */ /* 0x000e220000000800 */
[----:B-----5:R-:W-:Y:S01]  /*cf20*/  FADD.FTZ R21, R41, R20 ;  /* 0x0000001429157221 */ /* 0x020fe20000010000 */
[----:B------:R-:W-:-:S06]  /*cf30*/  FADD.FTZ R28, R34, R61 ;  /* 0x0000003d221c7221 */ /* 0x000fcc0000010000 */
[----:B------:R-:W4:Y:S01]  /*cf40*/  MUFU.EX2 R40, R40 ;  /* 0x0000002800287308 */ /* 0x000f220000000800 */
[----:B------:R-:W-:Y:S01]  /*cf50*/  FFMA.FTZ R55, R63, UR45, -R7 ;  /* 0x0000002d3f377c23 */ /* 0x000fe20008010807 */
[----:B------:R-:W-:-:S06]  /*cf60*/  F2FP.F16.F32.PACK_AB R14, R75, R70 ;  /* 0x000000464b0e723e */ /* 0x000fcc00000000ff */
[----:B------:R-:W5:Y:S01]  /*cf70*/  MUFU.EX2 R51, R51 ;  /* 0x0000003300337308 */ /* 0x000f620000000800 */
[----:B------:R1:W-:Y:S01]  /*cf80*/  STSM.16.M88.4 [R154+0x21800], R8 ;  /* 0x021800089a007844 */ /* 0x0003e20000000200 */
[----:B------:R-:W-:-:S06]  /*cf90*/  FFMA.FTZ R48, R64, UR45, -R67 ;  /* 0x0000002d40307c23 */ /* 0x000fcc0008010843 */
[----:B------:R-:W5:Y:S01]  /*cfa0*/  MUFU.EX2 R49, R49 ;  /* 0x0000003100317308 */ /* 0x000f620000000800 */
[----:B------:R-:W-:-:S07]  /*cfb0*/  FFMA.FTZ R50, R66, UR45, -R7 ;  /* 0x0000002d42327c23 */ /* 0x000fce0008010807 */
[----:B------:R-:W5:Y:S01]  /*cfc0*/  MUFU.EX2 R54, R54 ;  /* 0x0000003600367308 */ /* 0x000f620000000800 */
[----:B-1----:R-:W-:Y:S01]  /*cfd0*/  FADD.FTZ R10, R44, R21 ;  /* 0x000000152c0a7221 */ /* 0x002fe20000010000 */
[----:B------:R-:W-:Y:S01]  /*cfe0*/  FADD.FTZ R11, R31, R28 ;  /* 0x0000001c1f0b7221 */ /* 0x000fe20000010000 */
[----:B------:R3:W-:Y:S05]  /*cff0*/  STSM.16.M88.4 [R92], R12 ;  /* 0x0000000c5c007844 */ /* 0x0007ea0000000200 */
[----:B------:R-:W1:Y:S08]  /*d000*/  MUFU.EX2 R0, R60 ;  /* 0x0000003c00007308 */ /* 0x000e700000000800 */
[----:B------:R-:W1:Y:S08]  /*d010*/  MUFU.EX2 R39, R39 ;  /* 0x0000002700277308 */ /* 0x000e700000000800 */
[----:B------:R-:W1:Y:S01]  /*d020*/  MUFU.EX2 R53, R53 ;  /* 0x0000003500357308 */ /* 0x000e620000000800 */
[----:B---3--:R-:W-:Y:S01]  /*d030*/  FADD.FTZ R13, R45, R10 ;  /* 0x0000000a2d0d7221 */ /* 0x008fe20000010000 */
[----:B0-----:R-:W-:Y:S01]  /*d040*/  FADD.FTZ R12, R38, R11 ;  /* 0x0000000b260c7221 */ /* 0x001fe20000010000 */
[--C-:B------:R-:W-:Y:S01]  /*d050*/  FFMA.FTZ R68, R68, UR45, -R67.reuse ;  /* 0x0000002d44447c23 */ /* 0x100fe20008010843 */
[----:B------:R-:W-:-:S04]  /*d060*/  FFMA.FTZ R69, R69, UR45, -R67 ;  /* 0x0000002d45457c23 */ /* 0x000fc80008010843 */
[----:B------:R-:W-:Y:S01]  /*d070*/  MUFU.EX2 R57, R57 ;  /* 0x0000003900397308 */ /* 0x000fe20000000800 */
[----:B----4-:R-:W-:Y:S01]  /*d080*/  FADD.FTZ R14, R40, R13 ;  /* 0x0000000d280e7221 */ /* 0x010fe20000010000 */
[----:B-----5:R-:W-:Y:S01]  /*d090*/  FADD.FTZ R13, R51, R12 ;  /* 0x0000000c330d7221 */ /* 0x020fe20000010000 */
[----:B------:R-:W-:-:S05]  /*d0a0*/  F2FP.F16.F32.PACK_AB R27, R26, R27 ;  /* 0x0000001b1a1b723e */ /* 0x000fca00000000ff */
[----:B------:R-:W-:Y:S01]  /*d0b0*/  MUFU.EX2 R58, R58 ;  /* 0x0000003a003a7308 */ /* 0x000fe20000000800 */
[----:B------:R-:W-:Y:S01]  /*d0c0*/  F2FP.F16.F32.PACK_AB R24, R33, R24 ;  /* 0x000000182118723e */ /* 0x000fe200000000ff */
[----:B------:R-:W-:Y:S01]  /*d0d0*/  FFMA.FTZ R72, R72, UR45, -R67 ;  /* 0x0000002d48487c23 */ /* 0x000fe20008010843 */
[----:B------:R-:W-:Y:S01]  /*d0e0*/  FFMA.FTZ R46, R74, UR45, -R7 ;  /* 0x0000002d4a2e7c23 */ /* 0x000fe20008010807 */
[----:B------:R-:W-:Y:S01]  /*d0f0*/  FFMA.FTZ R73, R73, UR45, -R67 ;  /* 0x0000002d49497c23 */ /* 0x000fe20008010843 */
[----:B------:R-:W0:Y:S03]  /*d100*/  @P4 LDC R20, c[0x0][0x44c] ;  /* 0x00011300ff144b82 */ /* 0x000e260000000800 */
[----:B------:R-:W3:Y:S01]  /*d110*/  MUFU.EX2 R55, R55 ;  /* 0x0000003700377308 */ /* 0x000ee20000000800 */
[----:B------:R-:W-:Y:S01]  /*d120*/  FADD.FTZ R15, R49, R14 ;  /* 0x0000000e310f7221 */ /* 0x000fe20000010000 */
[----:B------:R-:W-:-:S06]  /*d130*/  FADD.FTZ R12, R54, R13 ;  /* 0x0000000d360c7221 */ /* 0x000fcc0000010000 */
[----:B------:R-:W-:Y:S08]  /*d140*/  MUFU.EX2 R48, R48 ;  /* 0x0000003000307308 */ /* 0x000ff00000000800 */
[----:B------:R-:W4:Y:S01]  /*d150*/  MUFU.EX2 R50, R50 ;  /* 0x0000003200327308 */ /* 0x000f220000000800 */
[----:B------:R-:W-:Y:S01]  /*d160*/  F2FP.F16.F32.PACK_AB R26, R37, R32 ;  /* 0x00000020251a723e */ /* 0x000fe200000000ff */
[----:B-1----:R-:W-:Y:S01]  /*d170*/  FADD.FTZ R14, R0, R15 ;  /* 0x0000000f000e7221 */ /* 0x002fe20000010000 */
[----:B------:R-:W-:Y:S01]  /*d180*/  F2FP.F16.F32.PACK_AB R9, R34, R30 ;  /* 0x0000001e2209723e */ /* 0x000fe200000000ff */
[----:B------:R-:W-:Y:S01]  /*d190*/  FADD.FTZ R12, R39, R12 ;  /* 0x0000000c270c7221 */ /* 0x000fe20000010000 */
[----:B------:R-:W-:-:S03]  /*d1a0*/  F2FP.F16.F32.PACK_AB R8, R41, R36 ;  /* 0x000000242908723e */ /* 0x000fc600000000ff */
[----:B------:R-:W1:Y:S01]  /*d1b0*/  MUFU.EX2 R5, R68 ;  /* 0x0000004400057308 */ /* 0x000e620000000800 */
[----:B------:R-:W-:Y:S02]  /*d1c0*/  F2FP.F16.F32.PACK_AB R10, R45, R44 ;  /* 0x0000002c2d0a723e */ /* 0x000fe400000000ff */
[----:B------:R-:W-:Y:S01]  /*d1d0*/  F2FP.F16.F32.PACK_AB R11, R38, R31 ;  /* 0x0000001f260b723e */ /* 0x000fe200000000ff */
[----:B------:R-:W-:-:S04]  /*d1e0*/  FADD.FTZ R13, R53, R14 ;  /* 0x0000000e350d7221 */ /* 0x000fc80000010000 */
[----:B------:R-:W5:Y:S01]  /*d1f0*/  MUFU.EX2 R47, R47 ;  /* 0x0000002f002f7308 */ /* 0x000f620000000800 */
[----:B------:R-:W-:Y:S01]  /*d200*/  STSM.16.M88.4 [R156], R24 ;  /* 0x000000189c007844 */ /* 0x000fe20000000200 */
[----:B---3--:R-:W-:-:S03]  /*d210*/  FADD.FTZ R15, R55, R12 ;  /* 0x0000000c370f7221 */ /* 0x008fc60000010000 */
[----:B------:R3:W-:Y:S03]  /*d220*/  STSM.16.M88.4 [R155], R8 ;  /* 0x000000089b007844 */ /* 0x0007e60000000200 */
[----:B------:R-:W0:Y:S01]  /*d230*/  MUFU.EX2 R6, R69 ;  /* 0x0000004500067308 */ /* 0x000e220000000800 */
[----:B------:R-:W-:Y:S01]  /*d240*/  FFMA.FTZ R76, R76, UR45, -R67 ;  /* 0x0000002d4c4c7c23 */ /* 0x000fe20008010843 */
[----:B----4-:R-:W-:-:S06]  /*d250*/  FADD.FTZ R15, R50, R15 ;  /* 0x0000000f320f7221 */ /* 0x010fcc0000010000 */
[----:B------:R-:W4:Y:S01]  /*d260*/  MUFU.EX2 R59, R59 ;  /* 0x0000003b003b7308 */ /* 0x000f220000000800 */
[----:B------:R-:W-:Y:S01]  /*d270*/  FFMA.FTZ R43, R78, UR45, -R7 ;  /* 0x0000002d4e2b7c23 */ /* 0x000fe20008010807 */
[----:B------:R-:W-:Y:S01]  /*d280*/  FFMA.FTZ R77, R77, UR45, -R67 ;  /* 0x0000002d4d4d7c23 */ /* 0x000fe20008010843 */
[----:B------:R-:W-:-:S05]  /*d290*/  FFMA.FTZ R63, R79, UR45, -R7 ;  /* 0x0000002d4f3f7c23 */ /* 0x000fca0008010807 */
[----:B------:R-:W-:Y:S01]  /*d2a0*/  MUFU.EX2 R62, R62 ;  /* 0x0000003e003e7308 */ /* 0x000fe20000000800 */
[----:B---3--:R-:W-:Y:S01]  /*d2b0*/  F2FP.F16.F32.PACK_AB R10, R53, R0 ;  /* 0x00000000350a723e */ /* 0x008fe200000000ff */
[----:B------:R-:W-:-:S06]  /*d2c0*/  FADD.FTZ R0, R48, R13 ;  /* 0x0000000d30007221 */ /* 0x000fcc0000010000 */
[----:B------:R-:W3:Y:S01]  /*d2d0*/  MUFU.EX2 R72, R72 ;  /* 0x0000004800487308 */ /* 0x000ee20000000800 */
[----:B------:R-:W-:Y:S01]  /*d2e0*/  FADD.FTZ R0, R57, R0 ;  /* 0x0000000039007221 */ /* 0x000fe20000010000 */
[----:B------:R-:W-:Y:S01]  /*d2f0*/  FADD.FTZ R14, R58, R15 ;  /* 0x0000000f3a0e7221 */ /* 0x000fe20000010000 */
[----:B------:R-:W-:Y:S01]  /*d300*/  FFMA.FTZ R80, R80, UR45, -R67 ;  /* 0x0000002d50507c23 */ /* 0x000fe20008010843 */
[----:B------:R-:W-:-:S04]  /*d310*/  FFMA.FTZ R42, R82, UR45, -R7 ;  /* 0x0000002d522a7c23 */ /* 0x000fc80008010807 */
[----:B------:R-:W3:Y:S01]  /*d320*/  MUFU.EX2 R46, R46 ;  /* 0x0000002e002e7308 */ /* 0x000ee20000000800 */
[----:B-1----:R-:W-:Y:S01]  /*d330*/  FADD.FTZ R15, R5, R0 ;  /* 0x00000000050f7221 */ /* 0x002fe20000010000 */
[----:B-----5:R-:W-:Y:S01]  /*d340*/  FADD.FTZ R0, R47, R14 ;  /* 0x0000000e2f007221 */ /* 0x020fe20000010000 */
[----:B------:R-:W1:Y:S05]  /*d350*/  @P4 LDC R26, c[0x0][0x450] ;  /* 0x00011400ff1a4b82 */ /* 0x000e6a0000000800 */
[----:B------:R-:W5:Y:S01]  /*d360*/  MUFU.EX2 R73, R73 ;  /* 0x0000004900497308 */ /* 0x000f620000000800 */
[C---:B0-----:R-:W-:Y:S01]  /*d370*/  FADD.FTZ R21, R6.reuse, R15 ;  /* 0x0000000f06157221 */ /* 0x041fe20000010000 */
[----:B------:R-:W-:-:S06]  /*d380*/  F2FP.F16.F32.PACK_AB R14, R6, R5 ;  /* 0x00000005060e723e */ /* 0x000fcc00000000ff */
[----:B------:R-:W0:Y:S01]  /*d390*/  MUFU.EX2 R76, R76 ;  /* 0x0000004c004c7308 */ /* 0x000e220000000800 */
[----:B------:R-:W-:Y:S01]  /*d3a0*/  FFMA.FTZ R81, R81, UR45, -R67 ;  /* 0x0000002d51517c23 */ /* 0x000fe20008010843 */
[----:B----4-:R-:W-:-:S06]  /*d3b0*/  FADD.FTZ R5, R59, R0 ;  /* 0x000000003b057221 */ /* 0x010fcc0000010000 */
[----:B------:R-:W4:Y:S01]  /*d3c0*/  MUFU.EX2 R43, R43 ;  /* 0x0000002b002b7308 */ /* 0x000f220000000800 */
[----:B------:R-:W-:Y:S01]  /*d3d0*/  FFMA.FTZ R66, R83, UR45, -R7 ;  /* 0x0000002d53427c23 */ /* 0x000fe20008010807 */
[----:B---3--:R-:W-:-:S06]  /*d3e0*/  FADD.FTZ R0, R72, R21 ;  /* 0x0000001548007221 */ /* 0x008fcc0000010000 */
[----:B------:R-:W3:Y:S01]  /*d3f0*/  MUFU.EX2 R77, R77 ;  /* 0x0000004d004d7308 */ /* 0x000ee20000000800 */
[----:B------:R-:W-:Y:S01]  /*d400*/  FFMA.FTZ R35, R86, UR45, -R7 ;  /* 0x0000002d56237c23 */ /* 0x000fe20008010807 */
[----:B------:R-:W-:-:S06]  /*d410*/  FADD.FTZ R5, R46, R5 ;  /* 0x000000052e057221 */ /* 0x000fcc0000010000 */
[----:B------:R-:W1:Y:S01]  /*d420*/  MUFU.EX2 R63, R63 ;  /* 0x0000003f003f7308 */ /* 0x000e620000000800 */
[----:B------:R-:W-:Y:S01]  /*d430*/  FFMA.FTZ R7, R87, UR45, -R7 ;  /* 0x0000002d57077c23 */ /* 0x000fe20008010807 */
[----:B-----5:R-:W-:-:S06]  /*d440*/  FADD.FTZ R21, R73, R0 ;  /* 0x0000000049157221 */ /* 0x020fcc0000010000 */
[----:B------:R-:W5:Y:S01]  /*d450*/  MUFU.EX2 R80, R80 ;  /* 0x0000005000507308 */ /* 0x000f620000000800 */
[----:B------:R-:W-:Y:S01]  /*d460*/  FADD.FTZ R6, R62, R5 ;  /* 0x000000053e067221 */ /* 0x000fe20000010000 */
[----:B------:R-:W-:-:S06]  /*d470*/  FFMA.FTZ R84, R84, UR45, -R67 ;  /* 0x0000002d54547c23 */ /* 0x000fcc0008010843 */
[----:B------:R-:W5:Y:S01]  /*d480*/  MUFU.EX2 R42, R42 ;  /* 0x0000002a002a7308 */ /* 0x000f620000000800 */
[----:B------:R-:W-:Y:S01]  /*d490*/  FFMA.FTZ R67, R85, UR45, -R67 ;  /* 0x0000002d55437c23 */ /* 0x000fe20008010843 */
[----:B------:R-:W-:Y:S01]  /*d4a0*/  F2FP.F16.F32.PACK_AB R8, R49, R40 ;  /* 0x000000283108723e */ /* 0x000fe200000000ff */
[----:B------:R-:W-:Y:S01]  /*d4b0*/  @P4 IMAD.HI.U32 R25, R91, R20, RZ ;  /* 0x000000145b194227 */ /* 0x000fe200078e00ff */
[----:B------:R-:W-:-:S04]  /*d4c0*/  F2FP.F16.F32.PACK_AB R9, R54, R51 ;  /* 0x000000333609723e */ /* 0x000fc800000000ff */
[----:B------:R-:W2:Y:S01]  /*d4d0*/  MUFU.EX2 R81, R81 ;  /* 0x0000005100517308 */ /* 0x000ea20000000800 */
[----:B------:R-:W-:Y:S01]  /*d4e0*/  F2FP.F16.F32.PACK_AB R11, R55, R39 ;  /* 0x00000027370b723e */ /* 0x000fe200000000ff */
[----:B0-----:R-:W-:Y:S01]  /*d4f0*/  FADD.FTZ R20, R76, R21 ;  /* 0x000000154c147221 */ /* 0x001fe20000010000 */
[----:B----4-:R-:W-:-:S05]  /*d500*/  FADD.FTZ R6, R43, R6 ;  /* 0x000000062b067221 */ /* 0x010fca0000010000 */
[----:B------:R-:W0:Y:S01]  /*d510*/  MUFU.EX2 R66, R66 ;  /* 0x0000004200427308 */ /* 0x000e220000000800 */
[----:B------:R1:W-:Y:S01]  /*d520*/  STSM.16.M88.4 [R154+0x27800], R8 ;  /* 0x027800089a007844 */ /* 0x0003e20000000200 */
[----:B---3--:R-:W-:-:S06]  /*d530*/  FADD.FTZ R5, R77, R20 ;  /* 0x000000144d057221 */ /* 0x008fcc0000010000 */
[----:B------:R-:W-:Y:S08]  /*d540*/  MUFU.EX2 R35, R35 ;  /* 0x0000002300237308 */ /* 0x000ff00000000800 */
[----:B------:R2:W3:Y:S01]  /*d550*/  MUFU.EX2 R0, R7 ;  /* 0x0000000700007308 */ /* 0x0004e20000000800 */
[----:B-1----:R-:W-:Y:S01]  /*d560*/  FADD.FTZ R11, R63, R6 ;  /* 0x000000063f0b7221 */ /* 0x002fe20000010000 */
[----:B-----5:R-:W-:Y:S01]  /*d570*/  FADD.FTZ R6, R80, R5 ;  /* 0x0000000550067221 */ /* 0x020fe20000010000 */
[----:B------:R-:W-:-:S05]  /*d580*/  IMAD.MOV.U32 R24, RZ, RZ, R91 ;  /* 0x000000ffff187224 */ /* 0x000fca00078e005b */
[----:B------:R-:W-:Y:S01]  /*d590*/  MUFU.EX2 R84, R84 ;  /* 0x0000005400547308 */ /* 0x000fe20000000800 */
[----:B------:R-:W-:Y:S01]  /*d5a0*/  FADD.FTZ R5, R42, R11 ;  /* 0x0000000b2a057221 */ /* 0x000fe20000010000 */
[----:B------:R-:W-:-:S06]  /*d5b0*/  F2FP.F16.F32.PACK_AB R12, R57, R48 ;  /* 0x00000030390c723e */ /* 0x000fcc00000000ff */
[----:B------:R-:W1:Y:S01]  /*d5c0*/  MUFU.EX2 R67, R67 ;  /* 0x0000004300437308 */ /* 0x000e620000000800 */
[----:B------:R-:W-:Y:S02]  /*d5d0*/  F2FP.F16.F32.PACK_AB R13, R58, R50 ;  /* 0x000000323a0d723e */ /* 0x000fe400000000ff */
[----:B------:R-:W-:Y:S02]  /*d5e0*/  F2FP.F16.F32.PACK_AB R15, R59, R47 ;  /* 0x0000002f3b0f723e */ /* 0x000fe400000000ff */
[----:B------:R-:W-:Y:S01]  /*d5f0*/  @P4 SHF.R.U32.HI R24, RZ, R26, R25 ;  /* 0x0000001aff184219 */ /* 0x000fe20000011619 */
[----:B--2---:R-:W-:Y:S01]  /*d600*/  FADD.FTZ R7, R81, R6 ;  /* 0x0000000651077221 */ /* 0x004fe20000010000 */
[----:B0-----:R-:W-:Y:S01]  /*d610*/  FADD.FTZ R6, R66, R5 ;  /* 0x0000000542067221 */ /* 0x001fe20000010000 */
[----:B------:R3:W-:Y:S01]  /*d620*/  STSM.16.M88.4 [R52], R12 ;  /* 0x0000000c34007844 */ /* 0x0007e20000000200 */
[----:B------:R-:W-:Y:S02]  /*d630*/  IADD3 R5, R24, R89, -R90 ;  /* 0x0000005918057210 */ /* 0x000fe40007ffe85a */
[----:B------:R-:W-:-:S02]  /*d640*/  F2FP.F16.F32.PACK_AB R8, R73, R72 ;  /* 0x000000484908723e */ /* 0x000fc400000000ff */
[----:B------:R-:W-:Y:S02]  /*d650*/  F2FP.F16.F32.PACK_AB R9, R62, R46 ;  /* 0x0000002e3e09723e */ /* 0x000fe400000000ff */
[----:B------:R-:W-:Y:S02]  /*d660*/  F2FP.F16.F32.PACK_AB R10, R77, R76 ;  /* 0x0000004c4d0a723e */ /* 0x000fe400000000ff */
[----:B------:R-:W-:Y:S02]  /*d670*/  F2FP.F16.F32.PACK_AB R11, R63, R43 ;  /* 0x0000002b3f0b723e */ /* 0x000fe400000000ff */
[----:B---3--:R-:W-:Y:S01]  /*d680*/  F2FP.F16.F32.PACK_AB R15, R0, R35 ;  /* 0x00000023000f723e */ /* 0x008fe200000000ff */
[----:B------:R-:W-:Y:S01]  /*d690*/  FADD.FTZ R35, R35, R6 ;  /* 0x0000000623237221 */ /* 0x000fe20000010000 */
[----:B------:R-:W-:Y:S02]  /*d6a0*/  SHF.R.S32.HI R6, RZ, 0x1f, R5 ;  /* 0x0000001fff067819 */ /* 0x000fe40000011405 */
[----:B------:R-:W-:-:S02]  /*d6b0*/  F2FP.F16.F32.PACK_AB R12, R81, R80 ;  /* 0x00000050510c723e */ /* 0x000fc400000000ff */
[----:B------:R-:W-:Y:S02]  /*d6c0*/  F2FP.F16.F32.PACK_AB R13, R66, R42 ;  /* 0x0000002a420d723e */ /* 0x000fe400000000ff */
[----:B-1----:R-:W-:Y:S02]  /*d6d0*/  F2FP.F16.F32.PACK_AB R14, R67, R84 ;  /* 0x00000054430e723e */ /* 0x002fe400000000ff */
[----:B------:R-:W-:Y:S01]  /*d6e0*/  LEA.HI R5, R6, R5, RZ, 0x7 ;  /* 0x0000000506057211 */ /* 0x000fe200078f38ff */
[----:B------:R0:W-:Y:S03]  /*d6f0*/  STSM.16.M88.4 [R156+0x6000], R8 ;  /* 0x006000089c007844 */ /* 0x0001e60000000200 */
[----:B------:R-:W-:Y:S01]  /*d700*/  SHF.R.S32.HI R5, RZ, 0x7, R5 ;  /* 0x00000007ff057819 */ /* 0x000fe20000011405 */
[----:B------:R0:W-:Y:S01]  /*d710*/  STSM.16.M88.4 [R155+0x6000], R12 ;  /* 0x0060000c9b007844 */ /* 0x0001e20000000200 */
[----:B------:R1:W-:Y:S06]  /*d720*/  MEMBAR.ALL.CTA ;  /* 0x0000000000007992 */ /* 0x0003ec0000008000 */
[----:B-1----:R-:W1:Y:S01]  /*d730*/  FENCE.VIEW.ASYNC.S ;  /* 0x00000000000073c6 */ /* 0x002e620000000000 */
[----:B------:R-:W-:Y:S01]  /*d740*/  VIMNMX R20, RZ, R5, !PT ;  /* 0x00000005ff147248 */ /* 0x000fe20007fe0100 */
[----:B------:R-:W-:-:S04]  /*d750*/  VIADD R6, R88, 0xfffffffe ;  /* 0xfffffffe58067836 */ /* 0x000fc80000000000 */
[----:B------:R0:W-:Y:S01]  /*d760*/  STL [R1+0x30], R20 ;  /* 0x0000301401007387 */ /* 0x0001e20000100800 */
[----:B------:R-:W-:Y:S01]  /*d770*/  ISETP.GE.AND P1, PT, R6, R20, PT ;  /* 0x000000140600720c */ /* 0x000fe20003f26270 */
[----:B------:R-:W-:Y:S01]  /*d780*/  FADD.FTZ R84, R84, R7 ;  /* 0x0000000754547221 */ /* 0x000fe20000010000 */
[----:B------:R-:W-:Y:S01]  /*d790*/  @P4 LOP3.LUT R23, R23, 0x8, RZ, 0xfc, !PT ;  /* 0x0000000817174812 */ /* 0x000fe200078efcff */
[----:B------:R-:W-:Y:S01]  /*d7a0*/  FADD.FTZ R0, R0, R35 ;  /* 0x0000002300007221 */ /* 0x000fe20000010000 */
[----:B------:R-:W-:Y:S01]  /*d7b0*/  CS2R R134, SRZ ;  /* 0x0000000000867805 */ /* 0x000fe2000001ff00 */
[----:B------:R-:W-:Y:S01]  /*d7c0*/  FADD.FTZ R139, R67, R84 ;  /* 0x00000054438b7221 */ /* 0x000fe20000010000 */
        /* <DEDUP_REMOVED lines=23> */
[----:B-1----:R-:W-:Y:S01]  /*d940*/  NOP ;  /* 0x0000000000007918 */ /* 0x002fe20000000000 */
[----:B0-----:R-:W-:Y:S05]  /*d950*/  @!P1 BRA `(.L_x_2415) ;  /* 0x0000002c00a49947 */ /* 0x001fea0003800000 */
[----:B------:R-:W-:Y:S01]  /*d960*/  IMAD.MOV.U32 R8, RZ, RZ, R3 ;  /* 0x000000ffff087224 */ /* 0x000fe200078e0003 */
[----:B------:R-:W-:Y:S01]  /*d970*/  MOV R5, R4 ;  /* 0x0000000400057202 */ /* 0x000fe20000000f00 */
[----:B------:R-:W-:Y:S02]  /*d980*/  IMAD.MOV.U32 R9, RZ, RZ, R138 ;  /* 0x000000ffff097224 */ /* 0x000fe400078e008a */
[----:B------:R-:W-:Y:S02]  /*d990*/  IMAD.MOV.U32 R7, RZ, RZ, R19 ;  /* 0x000000ffff077224 */ /* 0x000fe400078e0013 */
[----:B------:R-:W-:-:S07]  /*d9a0*/  IMAD.MOV.U32 R135, RZ, RZ, RZ ;  /* 0x000000ffff877224 */ /* 0x000fce00078e00ff */
.L_x_2427:
        /* <DEDUP_REMOVED lines=9> */
.L_x_2417:
[----:B------:R-:W-:Y:S01]  /*da40*/  VIADD R3, R7, 0x1 ;  /* 0x0000000107037836 */ /* 0x000fe20000000000 */
[----:B------:R-:W-:-:S04]  /*da50*/  SHF.L.U32 R4, R138, 0x1f, RZ ;  /* 0x0000001f8a047819 */ /* 0x000fc800000006ff */
[----:B------:R-:W-:-:S04]  /*da60*/  ISETP.NE.AND P2, PT, R3, 0x2, PT ;  /* 0x000000020300780c */ /* 0x000fc80003f45270 */
[----:B------:R-:W-:-:S05]  /*da70*/  SEL R3, R3, RZ, P2 ;  /* 0x000000ff03037207 */ /* 0x000fca0001000000 */
[----:B------:R-:W-:-:S04]  /*da80*/  IMAD R3, R3, 0x8, R2 ;  /* 0x0000000803037824 */ /* 0x000fc800078e0202 */
[----:B------:R0:W1:Y:S01]  /*da90*/  SYNCS.PHASECHK.TRANS64.TRYWAIT P2, [R3+URZ+0x2d830], R4 ;  /* 0x02d83004030075a7 */ /* 0x000062000804017f */
[----:B------:R-:W-:Y:S05]  /*daa0*/  @!P0 BRA `(.L_x_2418) ;  /* 0x0000000000048947 */ /* 0x000fea0003800000 */
[----:B------:R-:W-:Y:S01]  /*dab0*/  BPT.TRAP 0x1 ;  /* 0x000000040000795c */ /* 0x000fe20000300000 */
.L_x_2418:
[----:B------:R-:W-:Y:S04]  /*dac0*/  BSSY B0, `(.L_x_2416) ;  /* 0x0000004000007945 */ /* 0x000fe80003800000 */
[----:B-1----:R-:W-:Y:S05]  /*dad0*/  @P2 BRA `(.L_x_2419) ;  /* 0x0000000000082947 */ /* 0x002fea0003800000 */
[----:B------:R-:W1:Y:S02]  /*dae0*/  SYNCS.PHASECHK.TRANS64.TRYWAIT P2, [R3+URZ+0x2d830], R4 ;  /* 0x02d83004030075a7 */ /* 0x000e64000804017f */
[----:B-1----:R-:W-:Y:S05]  /*daf0*/  @!P2 BRA `(.L_x_2420) ;  /* 0x000000f40020a947 */ /* 0x002fea0003800000 */
.L_x_2419:
[----:B------:R-:W-:Y:S05]  /*db00*/  BSYNC B0 ;  /* 0x0000000000007941 */ /* 0x000fea0003800000 */
.L_x_2416:
        /* <DEDUP_REMOVED lines=21> */
[----:B------:R-:W-:-:S04]  /*dc60*/  IADD3 R14, R10, 0x2, RZ ;  /* 0x000000020a0e7810 */ /* 0x000fc80007ffe0ff */
        /* <DEDUP_REMOVED lines=18> */
[----:B------:R-:W-:Y:S01]  /*dd90*/  VIADD R20, R10, 0x400 ;  /* 0x000004000a147836 */ /* 0x000fe20000000000 */
[----:B------:R-:W-:Y:S02]  /*dda0*/  MOV R21, 0x80000020 ;  /* 0x8000002000157802 */ /* 0x000fe40000000f00 */
        /* <DEDUP_REMOVED lines=22> */
.L_x_2422:
[----:B------:R-:W-:Y:S01]  /*df10*/  SHF.L.U32 R3, R9, 0x1f, RZ ;  /* 0x0000001f09037819 */ /* 0x000fe200000006ff */
[----:B------:R-:W-:-:S04]  /*df20*/  IMAD R4, R7, 0x8, R2 ;  /* 0x0000000807047824 */ /* 0x000fc800078e0202 */
[----:B------:R0:W1:Y:S01]  /*df30*/  SYNCS.PHASECHK.TRANS64.TRYWAIT P1, [R4+URZ+0x2d850], R3 ;  /* 0x02d85003040075a7 */ /* 0x000062000802017f */
[----:B------:R-:W-:Y:S05]  /*df40*/  @!P0 BRA `(.L_x_2423) ;  /* 0x0000000000048947 */ /* 0x000fea0003800000 */
[----:B------:R-:W-:Y:S01]  /*df50*/  BPT.TRAP 0x1 ;  /* 0x000000040000795c */ /* 0x000fe20000300000 */
.L_x_2423:
[----:B-1----:R-:W-:Y:S05]  /*df60*/  @P1 BRA `(.L_x_2421) ;  /* 0x0000000000081947 */ /* 0x002fea0003800000 */
[----:B------:R-:W1:Y:S02]  /*df70*/  SYNCS.PHASECHK.TRANS64.TRYWAIT P1, [R4+URZ+0x2d850], R3 ;  /* 0x02d85003040075a7 */ /* 0x000e64000802017f */
[----:B-1----:R-:W-:Y:S05]  /*df80*/  @!P1 BRA `(.L_x_2424) ;  /* 0x000000f000109947 */ /* 0x002fea0003800000 */
.L_x_2421:
        /* <DEDUP_REMOVED lines=8> */
[----:B------:R-:W-:Y:S02]  /*e010*/  R2UR UR7, R11 ;  /* 0x000000000b0772ca */ /* 0x000fe400000e0000 */
[----:B------:R-:W-:Y:S02]  /*e020*/  LOP3.LUT R3, R3, 0x2000000, RZ, 0xfc, !PT ;  /* 0x0200000003037812 */ /* 0x000fe400078efcff */
[----:B------:R-:W-:Y:S01]  /*e030*/  R2UR UR35, R11 ;  /* 0x000000000b2372ca */ /* 0x000fe200000e0000 */
[----:B------:R-:W-:Y:S01]  /*e040*/  IMAD.MOV.U32 R11, RZ, RZ, 0x40000040 ;  /* 0x40000040ff0b7424 */ /* 0x000fe200078e00ff */
[----:B------:R-:W-:Y:S01]  /*e050*/  R2UR UR11, R13 ;  /* 0x000000000d0b72ca */ /* 0x000fe200000e0000 */
        /* <DEDUP_REMOVED lines=16> */
[----:B------:R-:W-:Y:S02]  /*e160*/  R2UR UR18, R12 ;  /* 0x000000000c1272ca */ /* 0x000fe400000e0000 */
[----:B------:R-:W-:Y:S02]  /*e170*/  IADD3 R12, R10, 0x100, RZ ;  /* 0x000001000a0c7810 */ /* 0x000fe40007ffe0ff */
[----:B------:R-:W-:Y:S02]  /*e180*/  R2UR UR9, R13 ;  /* 0x000000000d0972ca */ /* 0x000fe400000e0000 */
[----:B------:R-:W-:Y:S01]  /*e190*/  R2UR UR22, R12 ;  /* 0x000000000c1672ca */ /* 0x000fe200000e0000 */
[----:B------:R-:W-:Y:S01]  /*e1a0*/  VIADD R12, R10, 0x140 ;  /* 0x000001400a0c7836 */ /* 0x000fe20000000000 */
[----:B------:R-:W-:-:S04]  /*e1b0*/  MOV R13, 0x40000040 ;  /* 0x40000040000d7802 */ /* 0x000fc80000000f00 */
        /* <DEDUP_REMOVED lines=12> */
[----:B------:R-:W-:-:S04]  /*e280*/  MOV R13, 0x40000040 ;  /* 0x40000040000d7802 */ /* 0x000fc80000000f00 */
        /* <DEDUP_REMOVED lines=48> */
.L_x_2425:
[----:B------:R-:W2:Y:S01]  /*e590*/  LDL R13, [R1+0x54] ;  /* 0x00005400010d7983 */ /* 0x000ea20000100800 */
[----:B------:R-:W1:Y:S03]  /*e5a0*/  LDC R4, c[0x0][0x448] ;  /* 0x00011200ff047b82 */ /* 0x000e660000000800 */
[----:B0-----:R-:W2:Y:S04]  /*e5b0*/  LDL R3, [R1+0x68] ;  /* 0x0000680001037983 */ /* 0x001ea80000100800 */
[----:B------:R-:W3:Y:S04]  /*e5c0*/  LDL R12, [R1+0x64] ;  /* 0x00006400010c7983 */ /* 0x000ee80000100800 */
[----:B------:R-:W4:Y:S04]  /*e5d0*/  LDL R11, [R1+0x58] ;  /* 0x00005800010b7983 */ /* 0x000f280000100800 */
[----:B------:R-:W4:Y:S01]  /*e5e0*/  LDL R10, [R1+0x48] ;  /* 0x00004800010a7983 */ /* 0x000f220000100800 */
[----:B------:R-:W-:Y:S01]  /*e5f0*/  LOP3.LUT R23, R23, 0xffffffdf, RZ, 0xc0, !PT ;  /* 0xffffffdf17177812 */ /* 0x000fe200078ec0ff */
[----:B------:R-:W-:Y:S01]  /*e600*/  UMOV UR45, UR44 ;  /* 0x0000002c002d7c82 */ /* 0x000fe20008000000 */
[----:B------:R-:W-:Y:S01]  /*e610*/  LEA R15, R19, R2, 0x3 ;  /* 0x00000002130f7211 */ /* 0x000fe200078e18ff */
[----:B------:R-:W-:Y:S01]  /*e620*/  IMAD.U32 R20, RZ, RZ, UR40 ;  /* 0x00000028ff147e24 */ /* 0x000fe2000f8e00ff */
[----:B------:R-:W-:-:S03]  /*e630*/  @P0 LOP3.LUT R23, R23, 0x20, RZ, 0xfc, !PT ;  /* 0x0000002017170812 */ /* 0x000fc600078efcff */
[----:B------:R-:W-:Y:S01]  /*e640*/  VIADD R15, R15, 0x2d840 ;  /* 0x0002d8400f0f7836 */ /* 0x000fe20000000000 */
[----:B-1----:R-:W-:Y:S02]  /*e650*/  ISETP.NE.AND P1, PT, R4, 0x1, PT ;  /* 0x000000010400780c */ /* 0x002fe40003f25270 */
[----:B------:R-:W-:Y:S02]  /*e660*/  LOP3.LUT R23, R23, 0xffffffbf, RZ, 0xc0, !PT ;  /* 0xffffffbf17177812 */ /* 0x000fe400078ec0ff */
[----:B------:R-:W-:-:S04]  /*e670*/  PRMT R15, R20, 0x654, R15 ;  /* 0x00000654140f7816 */ /* 0x000fc8000000000f */
[----:B------:R0:W-:Y:S05]  /*e680*/  SYNCS.ARRIVE.TRANS64.RED.A1T0 RZ, [R15+URZ], RZ ;  /* 0x000000ff0fff79a7 */ /* 0x0001ea000810043f */
[----:B------:R-:W1:Y:S08]  /*e690*/  @P1 LDC R9, c[0x0][0x44c] ;  /* 0x00011300ff091b82 */ /* 0x000e700000000800 */
[----:B------:R-:W5:Y:S01]  /*e6a0*/  @P1 LDC R4, c[0x0][0x450] ;  /* 0x00011400ff041b82 */ /* 0x000f620000000800 */
[----:B--2---:R-:W-:-:S04]  /*e6b0*/  IMAD.IADD R3, R3, 0x1, R13 ;  /* 0x0000000103037824 */ /* 0x004fc800078e020d */
[----:B-1----:R-:W-:-:S05]  /*e6c0*/  @P1 IMAD.HI.U32 R9, R3, R9, RZ ;  /* 0x0000000903091227 */ /* 0x002fca00078e00ff */
[----:B-----5:R-:W-:Y:S01]  /*e6d0*/  @P1 SHF.R.U32.HI R3, RZ, R4, R9 ;  /* 0x00000004ff031219 */ /* 0x020fe20000011609 */
[----:B------:R-:W-:-:S04]  /*e6e0*/  IMAD.MOV.U32 R9, RZ, RZ, -0x80 ;  /* 0xffffff80ff097424 */ /* 0x000fc800078e00ff */
[----:B------:R-:W1:Y:S01]  /*e6f0*/  SHFL.IDX PT, R4, R3, RZ, 0x1c1f ;  /* 0x001c1fff03047589 */ /* 0x000e6200000e0000 */
[----:B------:R-:W-:-:S03]  /*e700*/  IMAD R9, R6, R9, 0x1 ;  /* 0x0000000106097424 */ /* 0x000fc600078e0209 */
[----:B------:R-:W2:Y:S01]  /*e710*/  SHFL.IDX PT, R3, R3, 0x1, 0x1c1f ;  /* 0x003c1f0003037f89 */ /* 0x000ea200000e0000 */
[----:B---3--:R-:W-:-:S05]  /*e720*/  IMAD R9, R12, -0x2, R9 ;  /* 0xfffffffe0c097824 */ /* 0x008fca00078e0209 */
[----:B----4-:R-:W-:-:S05]  /*e730*/  IADD3 R9, -R10, R9, R11 ;  /* 0x000000090a097210 */ /* 0x010fca0007ffe10b */
[C---:B-1----:R-:W-:Y:S02]  /*e740*/  IMAD.IADD R4, R9.reuse, 0x1, R4 ;  /* 0x0000000109047824 */ /* 0x042fe400078e0204 */
[----:B--2---:R-:W-:-:S03]  /*e750*/  IMAD.IADD R3, R9, 0x1, R3 ;  /* 0x0000000109037824 */ /* 0x004fc600078e0203 */
[C---:B------:R-:W-:Y:S02]  /*e760*/  ISETP.GT.AND P4, PT, R4.reuse, RZ, PT ;  /* 0x000000ff0400720c */ /* 0x040fe40003f84270 */
[C---:B------:R-:W-:Y:S02]  /*e770*/  ISETP.GT.AND P3, PT, R4.reuse, 0x1, PT ;  /* 0x000000010400780c */ /* 0x040fe40003f64270 */
[C---:B------:R-:W-:Y:S02]  /*e780*/  ISETP.GT.AND P2, PT, R4.reuse, 0x8, PT ;  /* 0x000000080400780c */ /* 0x040fe40003f44270 */
[----:B------:R-:W-:Y:S02]  /*e790*/  ISETP.GT.AND P1, PT, R4, 0x9, PT ;  /* 0x000000090400780c */ /* 0x000fe40003f24270 */
[----:B------:R-:W-:Y:S02]  /*e7a0*/  FSEL R24, R24, -INF , P4 ;  /* 0xff80000018187808 */ /* 0x000fe40002000000 */
[----:B------:R-:W-:-:S02]  /*e7b0*/  FSEL R25, R25, -INF , P3 ;  /* 0xff80000019197808 */ /* 0x000fc40001800000 */
[----:B------:R-:W-:Y:S02]  /*e7c0*/  FSEL R28, R28, -INF , P2 ;  /* 0xff8000001c1c7808 */ /* 0x000fe40001000000 */
[----:B------:R-:W-:Y:S02]  /*e7d0*/  FSEL R29, R29, -INF , P1 ;  /* 0xff8000001d1d7808 */ /* 0x000fe40000800000 */
[C---:B------:R-:W-:Y:S02]  /*e7e0*/  ISETP.GT.AND P4, PT, R4.reuse, 0x10, PT ;  /* 0x000000100400780c */ /* 0x040fe40003f84270 */
[C---:B------:R-:W-:Y:S02]  /*e7f0*/  ISETP.GT.AND P3, PT, R4.reuse, 0x11, PT ;  /* 0x000000110400780c */ /* 0x040fe40003f64270 */
[C---:B------:R-:W-:Y:S02]  /*e800*/  ISETP.GT.AND P2, PT, R4.reuse, 0x18, PT ;  /* 0x000000180400780c */ /* 0x040fe40003f44270 */
        /* <DEDUP_REMOVED lines=8> */
[----:B------:R-:W-:Y:S02]  /*e890*/  ISETP.GT.AND P1, PT, R4, 0x29, PT ;  /* 0x000000290400780c */ /* 0x000fe40003f24270 */
[----:B------:R-:W-:Y:S02]  /*e8a0*/  FSEL R40, R40, -INF , P4 ;  /* 0xff80000028287808 */ /* 0x000fe40002000000 */
[----:B------:R-:W-:Y:S02]  /*e8b0*/  FSEL R41, R41, -INF , P3 ;  /* 0xff80000029297808 */ /* 0x000fe40001800000 */
[----:B------:R-:W-:Y:S02]  /*e8c0*/  FSEL R44, R44, -INF , P2 ;  /* 0xff8000002c2c7808 */ /* 0x000fe40001000000 */
[----:B------:R-:W-:-:S02]  /*e8d0*/  FSEL R45, R45, -INF , P1 ;  /* 0xff8000002d2d7808 */ /* 0x000fc40000800000 */
[C---:B------:R-:W-:Y:S02]  /*e8e0*/  ISETP.GT.AND P4, PT, R4.reuse, 0x30, PT ;  /* 0x000000300400780c */ /* 0x040fe40003f84270 */
        /* <DEDUP_REMOVED lines=35> */
[----:B------:R-:W-:Y:S02]  /*eb20*/  FMNMX.FTZ R4, R24, R5, !PT ;  /* 0x0000000518047209 */ /* 0x000fe40007810000 */
        /* <DEDUP_REMOVED lines=8> */
[----:B------:R-:W-:Y:S02]  /*ebb0*/  ISETP.GT.AND P4, PT, R3, RZ, PT ;  /* 0x000000ff0300720c */ /* 0x000fe40003f84270 */
[----:B------:R-:W-:Y:S02]  /*ebc0*/  FMNMX.FTZ R4, R33, R4, !PT ;  /* 0x0000000421047209 */ /* 0x000fe40007810000 */
[----:B------:R-:W-:-:S02]  /*ebd0*/  ISETP.GT.AND P3, PT, R3, 0x1, PT ;  /* 0x000000010300780c */ /* 0x000fc40003f64270 */
[----:B------:R-:W-:Y:S02]  /*ebe0*/  FMNMX.FTZ R4, R36, R4, !PT ;  /* 0x0000000424047209 */ /* 0x000fe40007810000 */
[----:B------:R-:W-:Y:S02]  /*ebf0*/  ISETP.GT.AND P2, PT, R3, 0x8, PT ;  /* 0x000000080300780c */ /* 0x000fe40003f44270 */
[----:B------:R-:W-:Y:S02]  /*ec00*/  FMNMX.FTZ R4, R37, R4, !PT ;  /* 0x0000000425047209 */ /* 0x000fe40007810000 */
[----:B------:R-:W-:Y:S02]  /*ec10*/  ISETP.GT.AND P1, PT, R3, 0x9, PT ;  /* 0x000000090300780c */ /* 0x000fe40003f24270 */
[----:B------:R-:W-:Y:S02]  /*ec20*/  FMNMX.FTZ R4, R40, R4, !PT ;  /* 0x0000000428047209 */ /* 0x000fe40007810000 */
[----:B------:R-:W-:-:S02]  /*ec30*/  FSEL R26, R26, -INF , P4 ;  /* 0xff8000001a1a7808 */ /* 0x000fc40002000000 */
[----:B------:R-:W-:Y:S02]  /*ec40*/  FMNMX.FTZ R4, R41, R4, !PT ;  /* 0x0000000429047209 */ /* 0x000fe40007810000 */
[----:B------:R-:W-:Y:S02]  /*ec50*/  FSEL R27, R27, -INF , P3 ;  /* 0xff8000001b1b7808 */ /* 0x000fe40001800000 */
[----:B------:R-:W-:Y:S02]  /*ec60*/  FMNMX.FTZ R4, R44, R4, !PT ;  /* 0x000000042c047209 */ /* 0x000fe40007810000 */
[----:B------:R-:W-:Y:S02]  /*ec70*/  FSEL R30, R30, -INF , P2 ;  /* 0xff8000001e1e7808 */ /* 0x000fe40001000000 */
[----:B------:R-:W-:Y:S02]  /*ec80*/  FMNMX.FTZ R4, R45, R4, !PT ;  /* 0x000000042d047209 */ /* 0x000fe40007810000 */
[----:B------:R-:W-:-:S02]  /*ec90*/  FSEL R31, R31, -INF , P1 ;  /* 0xff8000001f1f7808 */ /* 0x000fc40000800000 */
[----:B------:R-:W-:Y:S02]  /*eca0*/  FMNMX.FTZ R4, R48, R4, !PT ;  /* 0x0000000430047209 */ /* 0x000fe40007810000 */
[----:B------:R-:W-:Y:S02]  /*ecb0*/  ISETP.GT.AND P4, PT, R3, 0x10, PT ;  /* 0x000000100300780c */ /* 0x000fe40003f84270 */
[----:B------:R-:W-:Y:S02]  /*ecc0*/  FMNMX.FTZ R4, R49, R4, !PT ;  /* 0x0000000431047209 */ /* 0x000fe40007810000 */
[C---:B------:R-:W-:Y:S02]  /*ecd0*/  ISETP.GT.AND P3, PT, R3.reuse, 0x11, PT ;  /* 0x000000110300780c */ /* 0x040fe40003f64270 */
[----:B------:R-:W-:Y:S02]  /*ece0*/  FMNMX.FTZ R4, R52, R4, !PT ;  /* 0x0000000434047209 */ /* 0x000fe40007810000 */
[----:B------:R-:W-:-:S02]  /*ecf0*/  ISETP.GT.AND P2, PT, R3, 0x18, PT ;  /* 0x000000180300780c */ /* 0x000fc40003f44270 */
[----:B------:R-:W-:Y:S02]  /*ed00*/  FMNMX.FTZ R4, R53, R4, !PT ;  /* 0x0000000435047209 */ /* 0x000fe40007810000 */
[----:B------:R-:W-:Y:S02]  /*ed10*/  ISETP.GT.AND P1, PT, R3, 0x19, PT ;  /* 0x000000190300780c */ /* 0x000fe40003f24270 */
        /* <DEDUP_REMOVED lines=9> */
[----:B------:R-:W-:-:S02]  /*edb0*/  ISETP.GT.AND P4, PT, R3, 0x20, PT ;  /* 0x000000200300780c */ /* 0x000fc40003f84270 */
[----:B------:R-:W-:Y:S02]  /*edc0*/  FMNMX.FTZ R4, R65, R4, !PT ;  /* 0x0000000441047209 */ /* 0x000fe40007810000 */
[C---:B------:R-:W-:Y:S02]  /*edd0*/  ISETP.GT.AND P3, PT, R3.reuse, 0x21, PT ;  /* 0x000000210300780c */ /* 0x040fe40003f64270 */
[----:B------:R-:W-:Y:S02]  /*ede0*/  FMNMX.FTZ R4, R68, R4, !PT ;  /* 0x0000000444047209 */ /* 0x000fe40007810000 */
[----:B------:R-:W-:Y:S02]  /*edf0*/  ISETP.GT.AND P2, PT, R3, 0x28, PT ;  /* 0x000000280300780c */ /* 0x000fe40003f44270 */
[----:B------:R-:W-:Y:S02]  /*ee00*/  FMNMX.FTZ R4, R69, R4, !PT ;  /* 0x0000000445047209 */ /* 0x000fe40007810000 */
        /* <DEDUP_REMOVED lines=10> */
[----:B------:R-:W-:Y:S02]  /*eeb0*/  ISETP.GT.AND P4, PT, R3, 0x30, PT ;  /* 0x000000300300780c */ /* 0x000fe40003f84270 */
[----:B------:R-:W-:Y:S02]  /*eec0*/  FMNMX.FTZ R4, R81, R4, !PT ;  /* 0x0000000451047209 */ /* 0x000fe40007810000 */
[----:B------:R-:W-:-:S02]  /*eed0*/  ISETP.GT.AND P3, PT, R3, 0x31, PT ;  /* 0x000000310300780c */ /* 0x000fc40003f64270 */
[----:B------:R-:W-:Y:S02]  /*eee0*/  FMNMX.FTZ R4, R84, R4, !PT ;  /* 0x0000000454047209 */ /* 0x000fe40007810000 */
[----:B------:R-:W-:Y:S02]  /*eef0*/  ISETP.GT.AND P2, PT, R3, 0x38, PT ;  /* 0x000000380300780c */ /* 0x000fe40003f44270 */
[----:B------:R-:W-:Y:S02]  /*ef00*/  FMNMX.FTZ R4, R85, R4, !PT ;  /* 0x0000000455047209 */ /* 0x000fe40007810000 */
[C---:B------:R-:W-:Y:S02]  /*ef10*/  ISETP.GT.AND P1, PT, R3.reuse, 0x39, PT ;  /* 0x000000390300780c */ /* 0x040fe40003f24270 */
[----:B------:R-:W-:Y:S01]  /*ef20*/  ISETP.GT.AND P0, PT, R3, 0x61, PT ;  /* 0x000000610300780c */ /* 0x000fe20003f04270 */
[----:B------:R-:W1:Y:S01]  /*ef30*/  SHFL.BFLY PT, R9, R4, 0x2, 0x1f ;  /* 0x0c401f0004097f89 */ /* 0x000e6200000e0000 */
[----:B------:R-:W-:-:S02]  /*ef40*/  FSEL R50, R50, -INF , P4 ;  /* 0xff80000032327808 */ /* 0x000fc40002000000 */
[----:B------:R-:W-:Y:S02]  /*ef50*/  FSEL R51, R51, -INF , P3 ;  /* 0xff80000033337808 */ /* 0x000fe40001800000 */
[----:B------:R-:W-:Y:S02]  /*ef60*/  FSEL R54, R54, -INF , P2 ;  /* 0xff80000036367808 */ /* 0x000fe40001000000 */
[----:B------:R-:W-:Y:S02]  /*ef70*/  FSEL R55, R55, -INF , P1 ;  /* 0xff80000037377808 */ /* 0x000fe40000800000 */
        /* <DEDUP_REMOVED lines=8> */
[----:B-1----:R-:W-:-:S02]  /*f000*/  FMNMX.FTZ R4, R4, R9, !PT ;  /* 0x0000000904047209 */ /* 0x002fc40007810000 */
[C---:B------:R-:W-:Y:S02]  /*f010*/  ISETP.GT.AND P4, PT, R3.reuse, 0x50, PT ;  /* 0x000000500300780c */ /* 0x040fe40003f84270 */
[C---:B------:R-:W-:Y:S01]  /*f020*/  ISETP.GT.AND P3, PT, R3.reuse, 0x51, PT ;  /* 0x000000510300780c */ /* 0x040fe20003f64270 */
[----:B------:R-:W1:Y:S01]  /*f030*/  SHFL.BFLY PT, R9, R4, 0x1, 0x1f ;  /* 0x0c201f0004097f89 */ /* 0x000e6200000e0000 */
[C---:B------:R-:W-:Y:S02]  /*f040*/  ISETP.GT.AND P2, PT, R3.reuse, 0x58, PT ;  /* 0x000000580300780c */ /* 0x040fe40003f44270 */
[----:B------:R-:W-:Y:S02]  /*f050*/  ISETP.GT.AND P1, PT, R3, 0x59, PT ;  /* 0x000000590300780c */ /* 0x000fe40003f24270 */
[----:B------:R-:W-:Y:S02]  /*f060*/  FSEL R66, R66, -INF , P4 ;  /* 0xff80000042427808 */ /* 0x000fe40002000000 */
[----:B------:R-:W-:-:S02]  /*f070*/  FSEL R67, R67, -INF , P3 ;  /* 0xff80000043437808 */ /* 0x000fc40001800000 */
[----:B------:R-:W-:Y:S02]  /*f080*/  @P0 LOP3.LUT R23, R23, 0x40, RZ, 0xfc, !PT ;  /* 0x0000004017170812 */ /* 0x000fe400078efcff */
[----:B------:R-:W-:Y:S02]  /*f090*/  FSEL R70, R70, -INF , P2 ;  /* 0xff80000046467808 */ /* 0x000fe40001000000 */
[----:B------:R-:W-:Y:S02]  /*f0a0*/  FSEL R71, R71, -INF , P1 ;  /* 0xff80000047477808 */ /* 0x000fe40000800000 */
[C---:B------:R-:W-:Y:S02]  /*f0b0*/  ISETP.GT.AND P1, PT, R3.reuse, 0x69, PT ;  /* 0x000000690300780c */ /* 0x040fe40003f24270 */
[C---:B------:R-:W-:Y:S02]  /*f0c0*/  ISETP.GT.AND P2, PT, R3.reuse, 0x70, PT ;  /* 0x000000700300780c */ /* 0x040fe40003f44270 */
[----:B------:R-:W-:-:S02]  /*f0d0*/  ISETP.GT.AND P3, PT, R3, 0x71, PT ;  /* 0x000000710300780c */ /* 0x000fc40003f64270 */
[C---:B------:R-:W-:Y:S02]  /*f0e0*/  ISETP.GT.AND P4, PT, R3.reuse, 0x78, PT ;  /* 0x000000780300780c */ /* 0x040fe40003f84270 */
[C---:B------:R-:W-:Y:S02]  /*f0f0*/  ISETP.GT.AND P5, PT, R3.reuse, 0x79, PT ;  /* 0x000000790300780c */ /* 0x040fe40003fa4270 */
[----:B-1----:R-:W-:Y:S02]  /*f100*/  FMNMX.FTZ R4, R4, R9, !PT ;  /* 0x0000000904047209 */ /* 0x002fe40007810000 */
[----:B------:R-:W-:Y:S02]  /*f110*/  ISETP.GT.AND P0, PT, R3, 0x60, PT ;  /* 0x000000600300780c */ /* 0x000fe40003f04270 */
[----:B------:R-:W-:Y:S02]  /*f120*/  FSETP.NEU.FTZ.AND P6, PT, R4, -INF , PT ;  /* 0xff8000000400780b */ /* 0x000fe40003fdd000 */
[----:B------:R-:W-:-:S02]  /*f130*/  FSEL R74, R74, -INF , P0 ;  /* 0xff8000004a4a7808 */ /* 0x000fc40000000000 */
[C---:B------:R-:W-:Y:S02]  /*f140*/  FSEL R9, R4.reuse, RZ, P6 ;  /* 0x000000ff04097208 */ /* 0x040fe40003000000 */
[----:B------:R-:W-:Y:S02]  /*f150*/  LOP3.LUT P0, RZ, R23, 0x40, RZ, 0xc0, !PT ;  /* 0x0000004017ff7812 */ /* 0x000fe4000780c0ff */
[----:B------:R-:W-:Y:S01]  /*f160*/  FSEL R79, R79, -INF , P1 ;  /* 0xff8000004f4f7808 */ /* 0x000fe20000800000 */
[----:B------:R-:W-:Y:S01]  /*f170*/  FADD.FTZ R5, -R9, R5 ;  /* 0x0000000509057221 */ /* 0x000fe20000010100 */
[----:B------:R-:W-:Y:S01]  /*f180*/  FMUL.FTZ R9, R4, UR45 ;  /* 0x0000002d04097c20 */ /* 0x000fe20008410000 */
[----:B------:R-:W-:Y:S02]  /*f190*/  FSEL R75, R75, -INF , P0 ;  /* 0xff8000004b4b7808 */ /* 0x000fe40000000000 */
[----:B------:R-:W-:Y:S01]  /*f1a0*/  FSEL R82, R82, -INF , P2 ;  /* 0xff80000052527808 */ /* 0x000fe20001000000 */
[----:B------:R-:W-:Y:S01]  /*f1b0*/  FMUL.FTZ R5, R5, UR45 ;  /* 0x0000002d05057c20 */ /* 0x000fe20008410000 */
[----:B------:R-:W-:-:S02]  /*f1c0*/  FSEL R9, R9, RZ, P6 ;  /* 0x000000ff09097208 */ /* 0x000fc40003000000 */
[----:B------:R-:W-:Y:S02]  /*f1d0*/  ISETP.GT.AND P6, PT, R3, 0x68, PT ;  /* 0x000000680300780c */ /* 0x000fe40003fc4270 */
[----:B------:R-:W-:Y:S01]  /*f1e0*/  FMNMX.FTZ R3, R26, R8, !PT ;  /* 0x000000081a037209 */ /* 0x000fe20007810000 */
[--C-:B------:R-:W-:Y:S01]  /*f1f0*/  FFMA.FTZ R24, R24, UR45, -R9.reuse ;  /* 0x0000002d18187c23 */ /* 0x100fe20008010809 */
[----:B------:R-:W-:Y:S01]  /*f200*/  FSEL R78, R78, -INF , P6 ;  /* 0xff8000004e4e7808 */ /* 0x000fe20003000000 */
[--C-:B------:R-:W-:Y:S01]  /*f210*/  FFMA.FTZ R25, R25, UR45, -R9.reuse ;  /* 0x0000002d19197c23 */ /* 0x100fe20008010809 */
[----:B------:R-:W-:Y:S01]  /*f220*/  FMNMX.FTZ R3, R27, R3, !PT ;  /* 0x000000031b037209 */ /* 0x000fe20007810000 */
[----:B------:R-:W-:Y:S01]  /*f230*/  MUFU.EX2 R5, R5 ;  /* 0x0000000500057308 */ /* 0x000fe20000000800 */
[----:B------:R-:W-:Y:S01]  /*f240*/  FSEL R83, R83, -INF , P3 ;  /* 0xff80000053537808 */ /* 0x000fe20001800000 */
[--C-:B------:R-:W-:Y:S01]  /*f250*/  FFMA.FTZ R28, R28, UR45, -R9.reuse ;  /* 0x0000002d1c1c7c23 */ /* 0x100fe20008010809 */
[----:B------:R-:W-:Y:S01]  /*f260*/  FMNMX.FTZ R3, R30, R3, !PT ;  /* 0x000000031e037209 */ /* 0x000fe20007810000 */
[--C-:B------:R-:W-:Y:S01]  /*f270*/  FFMA.FTZ R29, R29, UR45, -R9.reuse ;  /* 0x0000002d1d1d7c23 */ /* 0x100fe20008010809 */
[----:B------:R-:W-:Y:S01]  /*f280*/  FSEL R86, R86, -INF , P4 ;  /* 0xff80000056567808 */ /* 0x000fe20002000000 */
[--C-:B------:R-:W-:Y:S01]  /*f290*/  FFMA.FTZ R32, R32, UR45, -R9.reuse ;  /* 0x0000002d20207c23 */ /* 0x100fe20008010809 */
[----:B------:R-:W-:Y:S01]  /*f2a0*/  FMNMX.FTZ R3, R31, R3, !PT ;  /* 0x000000031f037209 */ /* 0x000fe20007810000 */
[----:B------:R-:W1:Y:S01]  /*f2b0*/  MUFU.EX2 R24, R24 ;  /* 0x0000001800187308 */ /* 0x000e620000000800 */
[----:B------:R-:W-:Y:S01]  /*f2c0*/  FSEL R87, R87, -INF , P5 ;  /* 0xff80000057577808 */ /* 0x000fe20002800000 */
[--C-:B------:R-:W-:Y:S01]  /*f2d0*/  FFMA.FTZ R33, R33, UR45, -R9.reuse ;  /* 0x0000002d21217c23 */ /* 0x100fe20008010809 */
[----:B------:R-:W-:Y:S01]  /*f2e0*/  FMNMX.FTZ R3, R34, R3, !PT ;  /* 0x0000000322037209 */ /* 0x000fe20007810000 */
[--C-:B------:R-:W-:Y:S01]  /*f2f0*/  FFMA.FTZ R36, R36, UR45, -R9.reuse ;  /* 0x0000002d24247c23 */ /* 0x100fe20008010809 */
[--C-:B------:R-:W-:Y:S01]  /*f300*/  FFMA.FTZ R37, R37, UR45, -R9.reuse ;  /* 0x0000002d25257c23 */ /* 0x100fe20008010809 */
[--C-:B------:R-:W-:Y:S01]  /*f310*/  FFMA.FTZ R40, R40, UR45, -R9.reuse ;  /* 0x0000002d28287c23 */ /* 0x100fe20008010809 */
[----:B------:R-:W-:Y:S01]  /*f320*/  FMNMX.FTZ R3, R35, R3, !PT ;  /* 0x0000000323037209 */ /* 0x000fe20007810000 */
[----:B------:R-:W2:Y:S01]  /*f330*/  MUFU.EX2 R25, R25 ;  /* 0x0000001900197308 */ /* 0x000ea20000000800 */
[--C-:B------:R-:W-:Y:S01]  /*f340*/  FFMA.FTZ R41, R41, UR45, -R9.reuse ;  /* 0x0000002d29297c23 */ /* 0x100fe20008010809 */
[--C-:B------:R-:W-:Y:S01]  /*f350*/  FFMA.FTZ R44, R44, UR45, -R9.reuse ;  /* 0x0000002d2c2c7c23 */ /* 0x100fe20008010809 */
[----:B------:R-:W-:Y:S01]  /*f360*/  FMNMX.FTZ R3, R38, R3, !PT ;  /* 0x0000000326037209 */ /* 0x000fe20007810000 */
[--C-:B------:R-:W-:Y:S01]  /*f370*/  FFMA.FTZ R45, R45, UR45, -R9.reuse ;  /* 0x0000002d2d2d7c23 */ /* 0x100fe20008010809 */
[--C-:B------:R-:W-:Y:S01]  /*f380*/  FFMA.FTZ R48, R48, UR45, -R9.reuse ;  /* 0x0000002d30307c23 */ /* 0x100fe20008010809 */
[--C-:B------:R-:W-:Y:S01]  /*f390*/  FFMA.FTZ R49, R49, UR45, -R9.reuse ;  /* 0x0000002d31317c23 */ /* 0x100fe20008010809 */
[----:B------:R-:W-:Y:S01]  /*f3a0*/  FMNMX.FTZ R3, R39, R3, !PT ;  /* 0x0000000327037209 */ /* 0x000fe20007810000 */
[----:B------:R-:W-:Y:S01]  /*f3b0*/  MUFU.EX2 R28, R28 ;  /* 0x0000001c001c7308 */ /* 0x000fe20000000800 */
[----:B-1----:R-:W-:Y:S01]  /*f3c0*/  FFMA.FTZ R139, R5, R139, R24 ;  /* 0x0000008b058b7223 */ /* 0x002fe20000010018 */
[--C-:B------:R-:W-:Y:S01]  /*f3d0*/  FFMA.FTZ R52, R52, UR45, -R9.reuse ;  /* 0x0000002d34347c23 */ /* 0x100fe20008010809 */
[----:B------:R-:W-:Y:S01]  /*f3e0*/  FMNMX.FTZ R3, R42, R3, !PT ;  /* 0x000000032a037209 */ /* 0x000fe20007810000 */
[--C-:B------:R-:W-:Y:S01]  /*f3f0*/  FFMA.FTZ R53, R53, UR45, -R9.reuse ;  /* 0x0000002d35357c23 */ /* 0x100fe20008010809 */
[--C-:B------:R-:W-:Y:S01]  /*f400*/  FFMA.FTZ R56, R56, UR45, -R9.reuse ;  /* 0x0000002d38387c23 */ /* 0x100fe20008010809 */
[----:B------:R-:W-:Y:S01]  /*f410*/  FFMA.FTZ R57, R57, UR45, -R9 ;  /* 0x0000002d39397c23 */ /* 0x000fe20008010809 */
[----:B------:R-:W-:Y:S01]  /*f420*/  FMNMX.FTZ R3, R43, R3, !PT ;  /* 0x000000032b037209 */ /* 0x000fe20007810000 */
[----:B------:R-:W-:Y:S01]  /*f430*/  MUFU.EX2 R29, R29 ;  /* 0x0000001d001d7308 */ /* 0x000fe20000000800 */
[----:B--2---:R-:W-:Y:S01]  /*f440*/  FADD.FTZ R139, R25, R139 ;  /* 0x0000008b198b7221 */ /* 0x004fe20000010000 */
        /* <DEDUP_REMOVED lines=20> */
[----:B------:R-:W-:Y:S01]  /*f590*/  FFMA.FTZ R9, R85, UR45, -R9 ;  /* 0x0000002d55097c23 */ /* 0x000fe20008010809 */
[----:B------:R-:W-:Y:S01]  /*f5a0*/  FMNMX.FTZ R3, R55, R3, !PT ;  /* 0x0000000337037209 */ /* 0x000fe20007810000 */
[----:B------:R-:W-:Y:S01]  /*f5b0*/  MUFU.EX2 R36, R36 ;  /* 0x0000002400247308 */ /* 0x000fe20000000800 */
[----:B------:R-:W-:-:S02]  /*f5c0*/  LOP3.LUT P0, RZ, R23, 0x20, RZ, 0xc0, !PT ;  /* 0x0000002017ff7812 */ /* 0x000fc4000780c0ff */
        /* <DEDUP_REMOVED lines=24> */
[----:B------:R-:W1:Y:S04]  /*f750*/  SHFL.BFLY PT, R10, R3, 0x2, 0x1f ;  /* 0x0c401f00030a7f89 */ /* 0x000e6800000e0000 */
[----:B------:R-:W-:Y:S08]  /*f760*/  MUFU.EX2 R53, R53 ;  /* 0x0000003500357308 */ /* 0x000ff00000000800 */
[----:B------:R-:W-:Y:S08]  /*f770*/  MUFU.EX2 R56, R56 ;  /* 0x0000003800387308 */ /* 0x000ff00000000800 */
[----:B------:R-:W-:Y:S01]  /*f780*/  MUFU.EX2 R57, R57 ;  /* 0x0000003900397308 */ /* 0x000fe20000000800 */
[----:B-1----:R-:W-:-:S07]  /*f790*/  FMNMX.FTZ R3, R3, R10, !PT ;  /* 0x0000000a03037209 */ /* 0x002fce0007810000 */
[----:B------:R-:W-:Y:S01]  /*f7a0*/  MUFU.EX2 R60, R60 ;  /* 0x0000003c003c7308 */ /* 0x000fe20000000800 */
[----:B------:R-:W1:Y:S07]  /*f7b0*/  SHFL.BFLY PT, R10, R3, 0x1, 0x1f ;  /* 0x0c201f00030a7f89 */ /* 0x000e6e00000e0000 */
[----:B------:R-:W-:Y:S08]  /*f7c0*/  MUFU.EX2 R61, R61 ;  /* 0x0000003d003d7308 */ /* 0x000ff00000000800 */
[----:B------:R-:W-:Y:S08]  /*f7d0*/  MUFU.EX2 R64, R64 ;  /* 0x0000004000407308 */ /* 0x000ff00000000800 */
[----:B------:R-:W-:Y:S01]  /*f7e0*/  MUFU.EX2 R65, R65 ;  /* 0x0000004100417308 */ /* 0x000fe20000000800 */
[----:B-1----:R-:W-:-:S04]  /*f7f0*/  FMNMX.FTZ R3, R3, R10, !PT ;  /* 0x0000000a03037209 */ /* 0x002fc80007810000 */
[----:B------:R-:W-:-:S03]  /*f800*/  FSETP.NEU.FTZ.AND P1, PT, R3, -INF , PT ;  /* 0xff8000000300780b */ /* 0x000fc60003f3d000 */
[----:B------:R-:W-:Y:S01]  /*f810*/  MUFU.EX2 R68, R68 ;  /* 0x0000004400447308 */ /* 0x000fe20000000800 */
[----:B------:R-:W-:-:S05]  /*f820*/  FSEL R10, R3, RZ, P1 ;  /* 0x000000ff030a7208 */ /* 0x000fca0000800000 */
[----:B------:R-:W-:Y:S01]  /*f830*/  FADD.FTZ R8, -R10, R8 ;  /* 0x000000080a087221 */ /* 0x000fe20000010100 */
[----:B------:R-:W-:Y:S01]  /*f840*/  FMUL.FTZ R10, R3, UR45 ;  /* 0x0000002d030a7c20 */ /* 0x000fe20008410000 */
[----:B------:R-:W-:Y:S02]  /*f850*/  MUFU.EX2 R69, R69 ;  /* 0x0000004500457308 */ /* 0x000fe40000000800 */
[----:B------:R-:W-:Y:S02]  /*f860*/  FMUL.FTZ R8, R8, UR45 ;  /* 0x0000002d08087c20 */ /* 0x000fe40008410000 */
[----:B------:R-:W-:-:S04]  /*f870*/  FSEL R10, R10, RZ, P1 ;  /* 0x000000ff0a0a7208 */ /* 0x000fc80000800000 */
        /* <DEDUP_REMOVED lines=34> */
[----:B------:R-:W-:Y:S01]  /*faa0*/  FADD.FTZ R0, R28, R139 ;  /* 0x0000008b1c007221 */ /* 0x000fe20000010000 */
[--C-:B------:R-:W-:Y:S01]  /*fab0*/  FFMA.FTZ R79, R79, UR45, -R10.reuse ;  /* 0x0000002d4f4f7c23 */ /* 0x100fe2000801080a */
[--C-:B------:R-:W-:Y:S01]  /*fac0*/  FFMA.FTZ R82, R82, UR45, -R10.reuse ;  /* 0x0000002d52527c23 */ /* 0x100fe2000801080a */
[----:B------:R-:W-:Y:S01]  /*fad0*/  FFMA.FTZ R83, R83, UR45, -R10 ;  /* 0x0000002d53537c23 */ /* 0x000fe2000801080a */
[----:B------:R-:W-:Y:S01]  /*fae0*/  FADD.FTZ R0, R29, R0 ;  /* 0x000000001d007221 */ /* 0x000fe20000010000 */
[----:B------:R-:W-:Y:S01]  /*faf0*/  FFMA.FTZ R86, R86, UR45, -R10 ;  /* 0x0000002d56567c23 */ /* 0x000fe2000801080a */
        /* <DEDUP_REMOVED lines=97> */
.L_x_2426:
        /* <DEDUP_REMOVED lines=89> */
[----:B------:R-:W-:Y:S01]  /*106a0*/  IMAD.MOV.U32 R8, RZ, RZ, R3 ;  /* 0x000000ffff087224 */ /* 0x000fe200078e0003 */
[----:B------:R-:W-:Y:S01]  /*106b0*/  MOV R5, R4 ;  /* 0x0000000400057202 */ /* 0x000fe20000000f00 */
        /* <DEDUP_REMOVED lines=19> */
.L_x_2415:
[----:B------:R-:W-:-:S13]  /*107f0*/  ISETP.GE.AND P1, PT, R6, RZ, PT ;  /* 0x000000ff0600720c */ /* 0x000fda0003f26270 */
[----:B------:R-:W-:Y:S05]  /*10800*/  @!P1 BRA `(.L_x_2428) ;  /* 0x00000024001c9947 */ /* 0x000fea0003800000 */
[----:B------:R-:W-:Y:S02]  /*10810*/  IMAD.MOV.U32 R9, RZ, RZ, R3 ;  /* 0x000000ffff097224 */ /* 0x000fe400078e0003 */
[----:B------:R-:W-:Y:S02]  /*10820*/  IMAD.MOV.U32 R8, RZ, RZ, R4 ;  /* 0x000000ffff087224 */ /* 0x000fe400078e0004 */
[----:B------:R-:W-:Y:S02]  /*10830*/  IMAD.MOV.U32 R7, RZ, RZ, R138 ;  /* 0x000000ffff077224 */ /* 0x000fe400078e008a */
[----:B------:R-:W-:-:S07]  /*10840*/  IMAD.MOV.U32 R5, RZ, RZ, R19 ;  /* 0x000000ffff057224 */ /* 0x000fce00078e0013 */
.L_x_2440:
[----:B------:R-:W2:Y:S01]  /*10850*/  LDL R3, [R1+0x24] ;  /* 0x0000240001037983 */ /* 0x000ea20000100800 */
[----:B------:R-:W-:Y:S01]  /*10860*/  ISETP.NE.AND P1, PT, R5, 0x1, PT ;  /* 0x000000010500780c */ /* 0x000fe20003f25270 */
[----:B------:R-:W-:Y:S05]  /*10870*/  YIELD ;  /* 0x0000000000007946 */ /* 0x000fea0003800000 */
[----:B------:R-:W-:-:S04]  /*10880*/  SEL R138, RZ, 0x1, P1 ;  /* 0x00000001ff8a7807 */ /* 0x000fc80000800000 */
[----:B------:R-:W-:Y:S02]  /*10890*/  LOP3.LUT R138, R7, R138, RZ, 0x3c, !PT ;  /* 0x0000008a078a7212 */ /* 0x000fe400078e3cff */
[----:B--2---:R-:W-:-:S13]  /*108a0*/  ISETP.NE.AND P1, PT, R3, RZ, PT ;  /* 0x000000ff0300720c */ /* 0x004fda0003f25270 */
[----:B-1----:R-:W-:Y:S05]  /*108b0*/  @P1 BRA `(.L_x_2429) ;  /* 0x00000000003c1947 */ /* 0x002fea0003800000 */
[----:B------:R-:W-:Y:S05]  /*108c0*/  @!P0 BRA `(.L_x_2430) ;  /* 0x0000000000048947 */ /* 0x000fea0003800000 */
[----:B------:R-:W-:Y:S01]  /*108d0*/  BPT.TRAP 0x1 ;  /* 0x000000040000795c */ /* 0x000fe20000300000 */
.L_x_2430:
[----:B------:R-:W-:Y:S01]  /*108e0*/  VIADD R3, R5, 0x1 ;  /* 0x0000000105037836 */ /* 0x000fe20000000000 */
[----:B------:R-:W-:-:S04]  /*108f0*/  SHF.L.U32 R4, R138, 0x1f, RZ ;  /* 0x0000001f8a047819 */ /* 0x000fc800000006ff */
[----:B------:R-:W-:-:S04]  /*10900*/  ISETP.NE.AND P2, PT, R3, 0x2, PT ;  /* 0x000000020300780c */ /* 0x000fc80003f45270 */
[----:B------:R-:W-:-:S04]  /*10910*/  SEL R3, R3, RZ, P2 ;  /* 0x000000ff03037207 */ /* 0x000fc80001000000 */
[----:B------:R-:W-:-:S04]  /*10920*/  LEA R3, R3, R2, 0x3 ;  /* 0x0000000203037211 */ /* 0x000fc800078e18ff */
[----:B------:R0:W1:Y:S01]  /*10930*/  SYNCS.PHASECHK.TRANS64.TRYWAIT P2, [R3+URZ+0x2d830], R4 ;  /* 0x02d83004030075a7 */ /* 0x000062000804017f */
[----:B------:R-:W-:Y:S05]  /*10940*/  @!P0 BRA `(.L_x_2431) ;  /* 0x0000000000048947 */ /* 0x000fea0003800000 */
[----:B------:R-:W-:Y:S01]  /*10950*/  BPT.TRAP 0x1 ;  /* 0x000000040000795c */ /* 0x000fe20000300000 */
.L_x_2431:
[----:B------:R-:W-:Y:S04]  /*10960*/  BSSY B0, `(.L_x_2429) ;  /* 0x0000004000007945 */ /* 0x000fe80003800000 */
[----:B-1----:R-:W-:Y:S05]  /*10970*/  @P2 BRA `(.L_x_2432) ;  /* 0x0000000000082947 */ /* 0x002fea0003800000 */
[----:B------:R-:W1:Y:S02]  /*10980*/  SYNCS.PHASECHK.TRANS64.TRYWAIT P2, [R3+URZ+0x2d830], R4 ;  /* 0x02d83004030075a7 */ /* 0x000e64000804017f */
[----:B-1----:R-:W-:Y:S05]  /*10990*/  @!P2 BRA `(.L_x_2433) ;  /* 0x000000c400a0a947 */ /* 0x002fea0003800000 */
.L_x_2432:
[----:B------:R-:W-:Y:S05]  /*109a0*/  BSYNC B0 ;  /* 0x0000000000007941 */ /* 0x000fea0003800000 */
.L_x_2429:
        /* <DEDUP_REMOVED lines=40> */
[----:B------:R-:W-:Y:S01]  /*10c30*/  IMAD.MOV.U32 R21, RZ, RZ, -0x7fffffe0 ;  /* 0x80000020ff157424 */ /* 0x000fe200078e00ff */
[----:B------:R-:W-:Y:S02]  /*10c40*/  IADD3 R20, R10, 0x400, RZ ;  /* 0x000004000a147810 */ /* 0x000fe40007ffe0ff */
        /* <DEDUP_REMOVED lines=22> */
.L_x_2435:
[----:B------:R-:W-:Y:S01]  /*10db0*/  SHF.L.U32 R3, R7, 0x1f, RZ ;  /* 0x0000001f07037819 */ /* 0x000fe200000006ff */
[----:B------:R-:W-:-:S04]  /*10dc0*/  IMAD R4, R5, 0x8, R2 ;  /* 0x0000000805047824 */ /* 0x000fc800078e0202 */
[----:B------:R0:W1:Y:S01]  /*10dd0*/  SYNCS.PHASECHK.TRANS64.TRYWAIT P1, [R4+URZ+0x2d850], R3 ;  /* 0x02d85003040075a7 */ /* 0x000062000802017f */
[----:B------:R-:W-:Y:S05]  /*10de0*/  @!P0 BRA `(.L_x_2436) ;  /* 0x0000000000048947 */ /* 0x000fea0003800000 */
[----:B------:R-:W-:Y:S01]  /*10df0*/  BPT.TRAP 0x1 ;  /* 0x000000040000795c */ /* 0x000fe20000300000 */
.L_x_2436:
[----:B-1----:R-:W-:Y:S05]  /*10e00*/  @P1 BRA `(.L_x_2434) ;  /* 0x0000000000081947 */ /* 0x002fea0003800000 */
[----:B------:R-:W1:Y:S02]  /*10e10*/  SYNCS.PHASECHK.TRANS64.TRYWAIT P1, [R4+URZ+0x2d850], R3 ;  /* 0x02d85003040075a7 */ /* 0x000e64000802017f */
[----:B-1----:R-:W-:Y:S05]  /*10e20*/  @!P1 BRA `(.L_x_2437) ;  /* 0x000000c000909947 */ /* 0x002fea0003800000 */
.L_x_2434:
        /* <DEDUP_REMOVED lines=16> */
[----:B------:R-:W-:Y:S01]  /*10f30*/  IMAD.MOV.U32 R11, RZ, RZ, 0x40000040 ;  /* 0x40000040ff0b7424 */ /* 0x000fe200078e00ff */
[----:B------:R-:W-:-:S02]  /*10f40*/  IADD3 R12, R10, 0x40, RZ ;  /* 0x000000400a0c7810 */ /* 0x000fc40007ffe0ff */
[----:B------:R-:W-:Y:S02]  /*10f50*/  R2UR UR6, R10 ;  /* 0x000000000a0672ca */ /* 0x000fe400000e0000 */
[----:B------:R-:W-:Y:S01]  /*10f60*/  R2UR UR10, R12 ;  /* 0x000000000c0a72ca */ /* 0x000fe200000e0000 */
[----:B------:R-:W-:Y:S01]  /*10f70*/  VIADD R12, R10, 0x80 ;  /* 0x000000800a0c7836 */ /* 0x000fe20000000000 */
[C---:B------:R-:W-:Y:S02]  /*10f80*/  R2UR UR19, R13.reuse ;  /* 0x000000000d1372ca */ /* 0x040fe400000e0000 */
[C---:B------:R-:W-:Y:S02]  /*10f90*/  R2UR UR23, R13.reuse ;  /* 0x000000000d1772ca */ /* 0x040fe400000e0000 */
[----:B------:R-:W-:Y:S01]  /*10fa0*/  R2UR UR14, R12 ;  /* 0x000000000c0e72ca */ /* 0x000fe200000e0000 */
[----:B------:R-:W-:Y:S01]  /*10fb0*/  VIADD R12, R10, 0xc0 ;  /* 0x000000c00a0c7836 */ /* 0x000fe20000000000 */
[----:B------:R-:W-:-:S02]  /*10fc0*/  R2UR UR27, R13 ;  /* 0x000000000d1b72ca */ /* 0x000fc400000e0000 */
[----:B------:R-:W-:Y:S01]  /*10fd0*/  R2UR UR31, R13 ;  /* 0x000000000d1f72ca */ /* 0x000fe200000e0000 */
[----:B------:R-:W-:Y:S01]  /*10fe0*/  IMAD.MOV.U32 R13, RZ, RZ, 0x40000040 ;  /* 0x40000040ff0d7424 */ /* 0x000fe200078e00ff */
[----:B------:R-:W-:Y:S01]  /*10ff0*/  R2UR UR18, R12 ;  /* 0x000000000c1272ca */ /* 0x000fe200000e0000 */
[----:B------:R-:W-:Y:S01]  /*11000*/  VIADD R12, R10, 0x100 ;  /* 0x000001000a0c7836 */ /* 0x000fe20000000000 */
[----:B------:R-:W-:Y:S02]  /*11010*/  R2UR UR33, R11 ;  /* 0x000000000b2172ca */ /* 0x000fe400000e0000 */
[----:B------:R-:W-:Y:S01]  /*11020*/  R2UR UR9, R13 ;  /* 0x000000000d0972ca */ /* 0x000fe200000e0000 */
[----:B------:R-:W-:Y:S01]  /*11030*/  IMAD.MOV.U32 R13, RZ, RZ, 0x40000040 ;  /* 0x40000040ff0d7424 */ /* 0x000fe200078e00ff */
[----:B------:R-:W-:Y:S01]  /*11040*/  R2UR UR22, R12 ;  /* 0x000000000c1672ca */ /* 0x000fe200000e0000 */
[----:B------:R-:W-:-:S03]  /*11050*/  VIADD R12, R10, 0x140 ;  /* 0x000001400a0c7836 */ /* 0x000fc60000000000 */
[----:B------:R-:W-:Y:S02]  /*11060*/  R2UR UR13, R13 ;  /* 0x000000000d0d72ca */ /* 0x000fe400000e0000 */
[----:B------:R-:W-:Y:S01]  /*11070*/  R2UR UR26, R12 ;  /* 0x000000000c1a72ca */ /* 0x000fe200000e0000 */
[C---:B------:R-:W-:Y:S01]  /*11080*/  VIADD R12, R10.reuse, 0x180 ;  /* 0x000001800a0c7836 */ /* 0x040fe20000000000 */
[----:B------:R-:W-:Y:S02]  /*11090*/  IADD3 R10, R10, 0x1c0, RZ ;  /* 0x000001c00a0a7810 */ /* 0x000fe40007ffe0ff */
[----:B------:R-:W-:Y:S02]  /*110a0*/  MOV R13, 0x40000040 ;  /* 0x40000040000d7802 */ /* 0x000fe40000000f00 */
[----:B------:R-:W-:Y:S02]  /*110b0*/  R2UR UR34, R10 ;  /* 0x000000000a2272ca */ /* 0x000fe400000e0000 */
[----:B------:R-:W-:-:S02]  /*110c0*/  R2UR UR30, R12 ;  /* 0x000000000c1e72ca */ /* 0x000fc400000e0000 */
[----:B------:R-:W-:Y:S01]  /*110d0*/  R2UR UR17, R13 ;  /* 0x000000000d1172ca */ /* 0x000fe200000e0000 */
[----:B------:R-:W-:-:S05]  /*110e0*/  IMAD.MOV.U32 R13, RZ, RZ, 0x40000040 ;  /* 0x40000040ff0d7424 */ /* 0x000fca00078e00ff */
        /* <DEDUP_REMOVED lines=52> */
.L_x_2438:
        /* <DEDUP_REMOVED lines=44> */
[----:B------:R-:W-:-:S03]  /*116f0*/  FMNMX.FTZ R3, R27, R3, !PT ;  /* 0x000000031b037209 */ /* 0x000fc60007810000 */
[----:B------:R-:W-:Y:S01]  /*11700*/  FMUL.FTZ R8, R8, UR45 ;  /* 0x0000002d08087c20 */ /* 0x000fe20008410000 */
[----:B------:R-:W-:-:S04]  /*11710*/  FMNMX.FTZ R3, R30, R3, !PT ;  /* 0x000000031e037209 */ /* 0x000fc80007810000 */
[----:B------:R-:W-:Y:S01]  /*11720*/  FMNMX.FTZ R3, R31, R3, !PT ;  /* 0x000000031f037209 */ /* 0x000fe20007810000 */
[----:B------:R-:W-:Y:S03]  /*11730*/  MUFU.EX2 R8, R8 ;  /* 0x0000000800087308 */ /* 0x000fe60000000800 */
        /* <DEDUP_REMOVED lines=95> */
[----:B------:R-:W-:Y:S01]  /*11d30*/  FFMA.FTZ R72, R72, UR45, -R7 ;  /* 0x0000002d48487c23 */ /* 0x000fe20008010807 */
[--C-:B------:R-:W-:Y:S01]  /*11d40*/  FFMA.FTZ R74, R74, UR45, -R10.reuse ;  /* 0x0000002d4a4a7c23 */ /* 0x100fe2000801080a */
        /* <DEDUP_REMOVED lines=18> */
[----:B------:R-:W-:Y:S01]  /*11e70*/  FFMA.FTZ R7, R85, UR45, -R7 ;  /* 0x0000002d55077c23 */ /* 0x000fe20008010807 */
[----:B------:R-:W-:-:S05]  /*11e80*/  FFMA.FTZ R10, R87, UR45, -R10 ;  /* 0x0000002d570a7c23 */ /* 0x000fca000801080a */
        /* <DEDUP_REMOVED lines=114> */
.L_x_2439:
[----:B------:R-:W2:Y:S04]  /*125b0*/  LDL R46, [R1+0x4c] ;  /* 0x00004c00012e7983 */ /* 0x000ea80000100800 */
[----:B------:R-:W3:Y:S01]  /*125c0*/  LDL R38, [R1+0x50] ;  /* 0x0000500001267983 */ /* 0x000ee20000100800 */
[----:B------:R-:W-:Y:S01]  /*125d0*/  IMAD R5, R5, 0x8, R2 ;  /* 0x0000000805057824 */ /* 0x000fe200078e0202 */
[----:B------:R-:W-:Y:S01]  /*125e0*/  F2FP.F16.F32.PACK_AB R24, R25, R24 ;  /* 0x000000181918723e */ /* 0x000fe200000000ff */
[----:B------:R-:W-:Y:S01]  /*125f0*/  IMAD.U32 R30, RZ, RZ, UR40 ;  /* 0x00000028ff1e7e24 */ /* 0x000fe2000f8e00ff */
[----:B------:R-:W-:Y:S01]  /*12600*/  F2FP.F16.F32.PACK_AB R25, R21, R26 ;  /* 0x0000001a1519723e */ /* 0x000fe200000000ff */
[-C--:B------:R-:W-:Y:S01]  /*12610*/  FMUL.FTZ R88, R88, R8.reuse ;  /* 0x0000000858587220 */ /* 0x080fe20000410000 */
[----:B------:R-:W-:Y:S01]  /*12620*/  IADD3 R5, R5, 0x2d860, RZ ;  /* 0x0002d86005057810 */ /* 0x000fe20007ffe0ff */
[----:B------:R-:W-:Y:S01]  /*12630*/  FMUL.FTZ R89, R89, R8 ;  /* 0x0000000859597220 */ /* 0x000fe20000410000 */
[----:B------:R-:W-:Y:S01]  /*12640*/  F2FP.F16.F32.PACK_AB R32, R33, R32 ;  /* 0x000000202120723e */ /* 0x000fe200000000ff */
[-C--:B------:R-:W-:Y:S01]  /*12650*/  FMUL.FTZ R92, R92, R8.reuse ;  /* 0x000000085c5c7220 */ /* 0x080fe20000410000 */
[----:B------:R-:W-:Y:S01]  /*12660*/  PRMT R5, R30, 0x654, R5 ;  /* 0x000006541e057816 */ /* 0x000fe20000000005 */
[----:B------:R-:W-:Y:S01]  /*12670*/  FMUL.FTZ R93, R93, R8 ;  /* 0x000000085d5d7220 */ /* 0x000fe20000410000 */
[----:B------:R-:W-:Y:S01]  /*12680*/  F2FP.F16.F32.PACK_AB R26, R29, R28 ;  /* 0x0000001c1d1a723e */ /* 0x000fe200000000ff */
[----:B------:R-:W-:Y:S01]  /*12690*/  FMUL.FTZ R96, R96, R8 ;  /* 0x0000000860607220 */ /* 0x000fe20000410000 */
[----:B------:R-:W-:Y:S01]  /*126a0*/  F2FP.F16.F32.PACK_AB R27, R31, R27 ;  /* 0x0000001b1f1b723e */ /* 0x000fe200000000ff */
[----:B------:R0:W-:Y:S01]  /*126b0*/  SYNCS.ARRIVE.TRANS64.RED.A1T0 RZ, [R5+URZ], RZ ;  /* 0x000000ff05ff79a7 */ /* 0x0001e2000810043f */
[----:B------:R-:W-:Y:S01]  /*126c0*/  F2FP.F16.F32.PACK_AB R33, R20, R34 ;  /* 0x000000221421723e */ /* 0x000fe200000000ff */
[----:B------:R-:W-:Y:S01]  /*126d0*/  FMUL.FTZ R97, R97, R8 ;  /* 0x0000000861617220 */ /* 0x000fe20000410000 */
[----:B------:R-:W-:Y:S01]  /*126e0*/  F2FP.F16.F32.PACK_AB R40, R41, R40 ;  /* 0x000000282928723e */ /* 0x000fe200000000ff */
[----:B------:R1:W-:Y:S01]  /*126f0*/  STSM.16.M88.4 [R154+0x21800], R24 ;  /* 0x021800189a007844 */ /* 0x0003e20000000200 */
        /* <DEDUP_REMOVED lines=85> */
[----:B0-----:R-:W0:Y:S02]  /*12c50*/  FENCE.VIEW.ASYNC.S ;  /* 0x00000000000073c6 */ /* 0x001e240000000000 */
[----:B0-----:R-:W-:Y:S01]  /*12c60*/  NOP ;  /* 0x0000000000007918 */ /* 0x001fe20000000000 */
[----:B------:R-:W-:Y:S05]  /*12c70*/  @P1 BRA `(.L_x_2440) ;  /* 0xffffffd800f41947 */ /* 0x000fea000383ffff */
.L_x_2428:
[----:B------:R-:W-:Y:S05]  /*12c80*/  WARPSYNC.ALL ;  /* 0x0000000000007948 */ /* 0x000fea0003800000 */
[----:B------:R-:W-:Y:S06]  /*12c90*/  BAR.ARV 0x8, 0x200 ;  /* 0x0208000000007b1d */ /* 0x000fec0000002000 */
[----:B------:R-:W-:Y:S05]  /*12ca0*/  @!P0 BRA `(.L_x_2441) ;  /* 0x0000000000048947 */ /* 0x000fea0003800000 */
[----:B------:R-:W-:Y:S01]  /*12cb0*/  BPT.TRAP 0x1 ;  /* 0x000000040000795c */ /* 0x000fe20000300000 */
.L_x_2441:
[----:B------:R-:W-:Y:S02]  /*12cc0*/  LEA R5, R19, R2, 0x3 ;  /* 0x0000000213057211 */ /* 0x000fe400078e18ff */
[----:B------:R-:W-:-:S04]  /*12cd0*/  SHF.L.U32 R8, R138, 0x1f, RZ ;  /* 0x0000001f8a087819 */ /* 0x000fc800000006ff */
[----:B------:R0:W2:Y:S01]  /*12ce0*/  SYNCS.PHASECHK.TRANS64.TRYWAIT P1, [R5+URZ+0x2d850], R8 ;  /* 0x02d85008050075a7 */ /* 0x0000a2000802017f */
[----:B------:R-:W-:Y:S05]  /*12cf0*/  @!P0 BRA `(.L_x_2442) ;  /* 0x0000000000048947 */ /* 0x000fea0003800000 */
[----:B------:R-:W-:Y:S01]  /*12d00*/  BPT.TRAP 0x1 ;  /* 0x000000040000795c */ /* 0x000fe20000300000 */
.L_x_2442:
[----:B------:R-:W3:Y:S01]  /*12d10*/  LDL.LU R6, [R1+0x2c] ;  /* 0x00002c0001067983 */ /* 0x000ee20000300800 */
[----:B------:R-:W-:Y:S02]  /*12d20*/  VIADD R2, R2, 0x400 ;  /* 0x0000040002027836 */ /* 0x000fe40000000000 */
        /* <DEDUP_REMOVED lines=8> */
.L_x_2443:
[----:B0-2---:R-:W-:Y:S01]  /*12db0*/  IMAD R8, R19, 0x600, R2 ;  /* 0x0000060013087824 */ /* 0x005fe200078e0202 */
        /* <DEDUP_REMOVED lines=10> */
[----:B------:R-:W-:Y:S01]  /*12e60*/  MOV R13, 0x80000020 ;  /* 0x80000020000d7802 */ /* 0x000fe20000000f00 */
[----:B------:R-:W-:Y:S01]  /*12e70*/  IMAD.MOV.U32 R7, RZ, RZ, 0x40000040 ;  /* 0x40000040ff077424 */ /* 0x000fe200078e00ff */
[----:B------:R-:W0:Y:S01]  /*12e80*/  SHFL.BFLY PT, R2, R139, 0x2, 0x1f ;  /* 0x0c401f008b027f89 */ /* 0x000e2200000e0000 */
[----:B------:R-:W-:Y:S01]  /*12e90*/  IMAD.MOV.U32 R9, RZ, RZ, -0x7fffffe0 ;  /* 0x80000020ff097424 */ /* 0x000fe200078e00ff */
[----:B------:R-:W-:Y:S01]  /*12ea0*/  MOV R15, UR45 ;  /* 0x0000002d000f7c02 */ /* 0x000fe20008000f00 */
[----:B-1----:R-:W-:-:S06]  /*12eb0*/  IMAD.MOV.U32 R40, RZ, RZ, -0x800000 ;  /* 0xff800000ff287424 */ /* 0x002fcc00078e00ff */
        /* <DEDUP_REMOVED lines=14> */
[----:B------:R-:W-:Y:S02]  /*12fa0*/  R2UR UR5, R11 ;  /* 0x000000000b0572ca */ /* 0x000fe400000e0000 */
[----:B------:R-:W-:Y:S01]  /*12fb0*/  R2UR UR6, R12 ;  /* 0x000000000c0672ca */ /* 0x000fe200000e0000 */
[----:B------:R-:W-:Y:S01]  /*12fc0*/  VIADD R12, R8, 0xc0 ;  /* 0x000000c0080c7836 */ /* 0x000fe20000000000 */
[----:B------:R-:W-:Y:S01]  /*12fd0*/  R2UR UR7, R13 ;  /* 0x000000000d0772ca */ /* 0x000fe200000e0000 */
[----:B------:R-:W-:Y:S01]  /*12fe0*/  IMAD.MOV.U32 R13, RZ, RZ, -0x7fffffe0 ;  /* 0x80000020ff0d7424 */ /* 0x000fe200078e00ff */
        /* <DEDUP_REMOVED lines=34> */
[----:B------:R-:W-:Y:S01]  /*13210*/  IADD3 R6, R6, 0x606, RZ ;  /* 0x0000060606067810 */ /* 0x000fe20007ffe0ff */
        /* <DEDUP_REMOVED lines=11> */
[----:B------:R-:W-:Y:S01]  /*132d0*/  R2UR UR4, R6 ;  /* 0x00000000060472ca */ /* 0x000fe200000e0000 */
[----:B0-----:R-:W-:Y:S01]  /*132e0*/  FADD.FTZ R6, R2, R139 ;  /* 0x0000008b02067221 */ /* 0x001fe20000010000 */
[----:B------:R-:W-:Y:S01]  /*132f0*/  R2UR UR5, R7 ;  /* 0x00000000070572ca */ /* 0x000fe200000e0000 */
[----:B------:R-:W-:Y:S01]  /*13300*/  IMAD.MOV.U32 R2, RZ, RZ, RZ ;  /* 0x000000ffff027224 */ /* 0x000fe200078e00ff */
[----:B------:R-:W-:Y:S01]  /*13310*/  R2UR UR6, R8 ;  /* 0x00000000080672ca */ /* 0x000fe200000e0000 */
[----:B------:R-:W0:Y:S01]  /*13320*/  SHFL.BFLY PT, R7, R0, 0x2, 0x1f ;  /* 0x0c401f0000077f89 */ /* 0x000e2200000e0000 */
[----:B------:R-:W-:Y:S01]  /*13330*/  R2UR UR7, R9 ;  /* 0x00000000090772ca */ /* 0x000fe200000e0000 */
[----:B0-----:R-:W-:Y:S01]  /*13340*/  FADD.FTZ R8, R7, R0 ;  /* 0x0000000007087221 */ /* 0x001fe20000010000 */
        /* <DEDUP_REMOVED lines=17> */
[----:B-1----:R-:W-:Y:S01]  /*13460*/  @P2 FMUL.FTZ R6, R11, 0.69314718246459960938 ;  /* 0x3f3172180b062820 */ /* 0x002fe20000410000 */
[----:B------:R-:W-:Y:S02]  /*13470*/  WARPGROUP.DEPBAR.LE gsb0, 0x0 ;  /* 0x00008000000079c5 */ /* 0x000fe40000010000 */
[----:B------:R-:W-:Y:S01]  /*13480*/  WARPGROUP.ARRIVE ;  /* 0x00000000000079c5 */ /* 0x000fe20000000000 */
[----:B------:R-:W-:-:S05]  /*13490*/  @P2 FFMA.FTZ R0, R15, R3, R6 ;  /* 0x000000030f002223 */ /* 0x000fca0000010006 */
[----:B------:R-:W-:Y:S03]  /*134a0*/  HGMMA.64x96x16.F32 R88, gdesc[UR4].tnspB, R88, gsb0 ;  /* 0x41600000045879f0 */ /* 0x000fe60008000858 */
[----:B------:R-:W-:Y:S02]  /*134b0*/  WARPGROUP.DEPBAR.LE gsb0, 0x0 ;  /* 0x00008000000079c5 */ /* 0x000fe40000010000 */
[----:B------:R-:W-:Y:S05]  /*134c0*/  @!P0 BRA `(.L_x_2445) ;  /* 0x0000000000048947 */ /* 0x000fea0003800000 */
[----:B------:R-:W-:Y:S01]  /*134d0*/  BPT.TRAP 0x1 ;  /* 0x000000040000795c */ /* 0x000fe20000300000 */
.L_x_2445:
[----:B------:R-:W-:Y:S02]  /*134e0*/  VIADD R5, R5, 0x2d860 ;  /* 0x0002d86005057836 */ /* 0x000fe40000000000 */
[-C--:B---3--:R-:W-:Y:S01]  /*134f0*/  FMUL.FTZ R3, R88, R7.reuse ;  /* 0x0000000758037220 */ /* 0x088fe20000410000 */
        /* <DEDUP_REMOVED lines=11> */
[-C--:B------:R-:W-:Y:S01]  /*135b0*/  FMUL.FTZ R101, R101, R7.reuse ;  /* 0x0000000765657220 */ /* 0x080fe20000410000 */
[-C--:B------:R-:W-:Y:S01]  /*135c0*/  FMUL.FTZ R104, R104, R7.reuse ;  /* 0x0000000768687220 */ /* 0x080fe20000410000 */
[-C--:B------:R-:W-:Y:S01]  /*135d0*/  FMUL.FTZ R105, R105, R7.reuse ;  /* 0x0000000769697220 */ /* 0x080fe20000410000 */
[-C--:B------:R-:W-:Y:S01]  /*135e0*/  FMUL.FTZ R26, R108, R7.reuse ;  /* 0x000000076c1a7220 */ /* 0x080fe20000410000 */
[-C--:B------:R-:W-:Y:S01]  /*135f0*/  FMUL.FTZ R109, R109, R7.reuse ;  /* 0x000000076d6d7220 */ /* 0x080fe20000410000 */
[-C--:B------:R-:W-:Y:S01]  /*13600*/  FMUL.FTZ R112, R112, R7.reuse ;  /* 0x0000000770707220 */ /* 0x080fe20000410000 */
[----:B-1----:R-:W-:Y:S01]  /*13610*/  SEL R5, RZ, 0x1, P0 ;  /* 0x00000001ff057807 */ /* 0x002fe20000000000 */
        /* <DEDUP_REMOVED lines=11> */
[-C--:B0-----:R-:W-:Y:S01]  /*136d0*/  FMUL.FTZ R90, R90, R2.reuse ;  /* 0x000000025a5a7220 */ /* 0x081fe20000410000 */
        /* <DEDUP_REMOVED lines=26> */
[----:B------:R-:W-:-:S11]  /*13880*/  SEL R19, R19, RZ, P0 ;  /* 0x000000ff13137207 */ /* 0x000fd60000000000 */
.L_x_2373:
[----:B------:R-:W-:Y:S05]  /*13890*/  WARPSYNC.ALL ;  /* 0x0000000000007948 */ /* 0x000fea0003800000 */
        /* <DEDUP_REMOVED lines=9> */
[----:B------:R-:W3:Y:S04]  /*13930*/  LDL R4, [R1+0x84] ;  /* 0x0000840001047983 */ /* 0x000ee80000100800 */
[----:B------:R-:W4:Y:S01]  /*13940*/  LDL R38, [R1+0x6c] ;  /* 0x00006c0001267983 */ /* 0x000f220000100800 */
[----:B------:R-:W2:Y:S01]  /*13950*/  S2R R5, SR_SWINHI ;  /* 0x0000000000057919 */ /* 0x000ea20000002f00 */
[----:B------:R-:W-:Y:S05]  /*13960*/  WARPSYNC.ALL ;  /* 0x0000000000007948 */ /* 0x000fea0003800000 */
[----:B------:R-:W-:Y:S01]  /*13970*/  F2FP.F16.F32.PACK_AB R7, R30, R7 ;  /* 0x000000071e07723e */ /* 0x000fe200000000ff */
[----:B------:R-:W-:Y:S01]  /*13980*/  ULDC.64 UR4, c[0x0][0xc00] ;  /* 0x0003000000047ab9 */ /* 0x000fe20000000a00 */
[----:B------:R-:W4:Y:S01]  /*13990*/  LDL R54, [R1+0x70] ;  /* 0x0000700001367983 */ /* 0x000f220000100800 */
[----:B------:R-:W-:-:S02]  /*139a0*/  MOV R20, R2 ;  /* 0x0000000200147202 */ /* 0x000fc40000000f00 */
[----:B--2---:R-:W-:Y:S02]  /*139b0*/  MOV R21, R5 ;  /* 0x0000000500157202 */ /* 0x004fe40000000f00 */
[----:B------:R-:W-:Y:S02]  /*139c0*/  F2FP.F16.F32.PACK_AB R6, R93, R6 ;  /* 0x000000065d06723e */ /* 0x000fe400000000ff */
[----:B------:R-:W-:Y:S01]  /*139d0*/  F2FP.F16.F32.PACK_AB R26, R109, R26 ;  /* 0x0000001a6d1a723e */ /* 0x000fe200000000ff */
[----:B------:R-:W-:Y:S01]  /*139e0*/  IMAD.MOV.U32 R42, RZ, RZ, RZ ;  /* 0x000000ffff2a7224 */ /* 0x000fe200078e00ff */
[----:B------:R-:W-:Y:S01]  /*139f0*/  BAR.SYNC.DEFER_BLOCKING 0x1, 0x180 ;  /* 0x0046000000007b1d */ /* 0x000fe20000010000 */
[----:B---3--:R-:W-:-:S03]  /*13a00*/  IMAD.WIDE R4, R4, 0x2, R20 ;  /* 0x0000000204047825 */ /* 0x008fc600078e0214 */
[----:B------:R-:W-:-:S04]  /*13a10*/  IADD3 R29, P4, R4, 0x20, RZ ;  /* 0x00000020041d7810 */ /* 0x000fc80007f9e0ff */
[----:B------:R-:W-:Y:S02]  /*13a20*/  LOP3.LUT R8, R29, 0x180, RZ, 0xc0, !PT ;  /* 0x000001801d087812 */ /* 0x000fe400078ec0ff */
[----:B------:R-:W-:Y:S02]  /*13a30*/  IADD3 R31, P3, R4, 0x3000, RZ ;  /* 0x00003000041f7810 */ /* 0x000fe40007f7e0ff */
[----:B------:R-:W-:Y:S02]  /*13a40*/  SHF.R.U64 R8, R8, 0x3, RZ ;  /* 0x0000000308087819 */ /* 0x000fe400000012ff */
[C---:B------:R-:W-:Y:S02]  /*13a50*/  IADD3 R37, P2, R4.reuse, 0x3020, RZ ;  /* 0x0000302004257810 */ /* 0x040fe40007f5e0ff */
[C---:B-1----:R-:W-:Y:S02]  /*13a60*/  IADD3 R32, P1, R4.reuse, 0x6000, RZ ;  /* 0x0000600004207810 */ /* 0x042fe40007f3e0ff */
[----:B------:R-:W-:-:S02]  /*13a70*/  LOP3.LUT R9, R4, 0x180, RZ, 0xc0, !PT ;  /* 0x0000018004097812 */ /* 0x000fc400078ec0ff */
[----:B------:R-:W-:Y:S02]  /*13a80*/  LOP3.LUT R12, R8, R29, RZ, 0x3c, !PT ;  /* 0x0000001d080c7212 */ /* 0x000fe400078e3cff */
[----:B------:R-:W-:Y:S02]  /*13a90*/  LOP3.LUT R8, R31, 0x180, RZ, 0xc0, !PT ;  /* 0x000001801f087812 */ /* 0x000fe400078ec0ff */
[----:B------:R-:W-:Y:S02]  /*13aa0*/  LOP3.LUT R10, R37, 0x180, RZ, 0xc0, !PT ;  /* 0x00000180250a7812 */ /* 0x000fe400078ec0ff */
[----:B------:R-:W-:Y:S02]  /*13ab0*/  LOP3.LUT R29, R32, 0x180, RZ, 0xc0, !PT ;  /* 0x00000180201d7812 */ /* 0x000fe400078ec0ff */
[----:B------:R-:W-:Y:S02]  /*13ac0*/  SHF.R.U64 R9, R9, 0x3, RZ ;  /* 0x0000000309097819 */ /* 0x000fe400000012ff */
[----:B------:R-:W-:-:S02]  /*13ad0*/  SHF.R.U64 R8, R8, 0x3, RZ ;  /* 0x0000000308087819 */ /* 0x000fc400000012ff */
[----:B------:R-:W-:Y:S01]  /*13ae0*/  SHF.R.U64 R10, R10, 0x3, RZ ;  /* 0x000000030a0a7819 */ /* 0x000fe200000012ff */
[--C-:B------:R-:W-:Y:S01]  /*13af0*/  IMAD.X R15, RZ, RZ, R5.reuse, P3 ;  /* 0x000000ffff0f7224 */ /* 0x100fe200018e0605 */
[----:B------:R-:W-:Y:S02]  /*13b00*/  IADD3 R39, P0, R4, 0x6020, RZ ;  /* 0x0000602004277810 */ /* 0x000fe40007f1e0ff */
[----:B------:R-:W-:Y:S01]  /*13b10*/  SHF.R.U64 R29, R29, 0x3, RZ ;  /* 0x000000031d1d7819 */ /* 0x000fe200000012ff */
[----:B------:R-:W-:Y:S01]  /*13b20*/  IMAD.X R25, RZ, RZ, R5, P2 ;  /* 0x000000ffff197224 */ /* 0x000fe200010e0605 */
[----:B------:R-:W-:Y:S02]  /*13b30*/  LOP3.LUT R4, R9, R4, RZ, 0x3c, !PT ;  /* 0x0000000409047212 */ /* 0x000fe400078e3cff */
[----:B------:R-:W-:Y:S02]  /*13b40*/  IADD3.X R13, RZ, R5, RZ, P4, !PT ;  /* 0x00000005ff0d7210 */ /* 0x000fe400027fe4ff */
[----:B------:R-:W-:-:S02]  /*13b50*/  LOP3.LUT R14, R8, R31, RZ, 0x3c, !PT ;  /* 0x0000001f080e7212 */ /* 0x000fc400078e3cff */
[----:B------:R-:W-:Y:S01]  /*13b60*/  LOP3.LUT R24, R10, R37, RZ, 0x3c, !PT ;  /* 0x000000250a187212 */ /* 0x000fe200078e3cff */
[--C-:B------:R-:W-:Y:S01]  /*13b70*/  IMAD.X R9, RZ, RZ, R5.reuse, P1 ;  /* 0x000000ffff097224 */ /* 0x100fe200008e0605 */
[----:B------:R-:W-:Y:S01]  /*13b80*/  LOP3.LUT R8, R29, R32, RZ, 0x3c, !PT ;  /* 0x000000201d087212 */ /* 0x000fe200078e3cff */
[----:B------:R-:W-:Y:S01]  /*13b90*/  IMAD.X R11, RZ, RZ, R5, P0 ;  /* 0x000000ffff0b7224 */ /* 0x000fe200000e0605 */
[----:B------:R-:W-:Y:S02]  /*13ba0*/  MOV R32, R4 ;  /* 0x0000000400207202 */ /* 0x000fe40000000f00 */
[----:B------:R-:W-:Y:S02]  /*13bb0*/  F2FP.F16.F32.PACK_AB R4, R28, R3 ;  /* 0x000000031c04723e */ /* 0x000fe400000000ff */
[----:B------:R-:W-:Y:S02]  /*13bc0*/  F2FP.F16.F32.PACK_AB R5, R91, R90 ;  /* 0x0000005a5b05723e */ /* 0x000fe400000000ff */
[----:B------:R-:W-:-:S02]  /*13bd0*/  MOV R31, R12 ;  /* 0x0000000c001f7202 */ /* 0x000fc40000000f00 */
[----:B------:R-:W-:Y:S02]  /*13be0*/  MOV R30, R14 ;  /* 0x0000000e001e7202 */ /* 0x000fe40000000f00 */
[----:B------:R-:W-:Y:S02]  /*13bf0*/  MOV R29, R24 ;  /* 0x00000018001d7202 */ /* 0x000fe40000000f00 */
[----:B------:R-:W-:Y:S02]  /*13c00*/  F2FP.F16.F32.PACK_AB R12, R27, R96 ;  /* 0x000000601b0c723e */ /* 0x000fe400000000ff */
[----:B------:R-:W-:Y:S02]  /*13c10*/  F2FP.F16.F32.PACK_AB R13, R99, R98 ;  /* 0x00000062630d723e */ /* 0x000fe400000000ff */
[----:B------:R-:W-:Y:S02]  /*13c20*/  F2FP.F16.F32.PACK_AB R14, R101, R100 ;  /* 0x00000064650e723e */ /* 0x000fe400000000ff */
[----:B------:R-:W-:-:S02]  /*13c30*/  F2FP.F16.F32.PACK_AB R15, R103, R102 ;  /* 0x00000066670f723e */ /* 0x000fc400000000ff */
[----:B------:R-:W-:Y:S02]  /*13c40*/  LOP3.LUT R36, R39, 0x180, RZ, 0xc0, !PT ;  /* 0x0000018027247812 */ /* 0x000fe400078ec0ff */
[----:B------:R-:W-:Y:S02]  /*13c50*/  F2FP.F16.F32.PACK_AB R24, R105, R104 ;  /* 0x000000686918723e */ /* 0x000fe400000000ff */
[----:B------:R-:W-:Y:S02]  /*13c60*/  F2FP.F16.F32.PACK_AB R25, R107, R106 ;  /* 0x0000006a6b19723e */ /* 0x000fe400000000ff */
[----:B------:R-:W-:Y:S01]  /*13c70*/  F2FP.F16.F32.PACK_AB R27, R111, R110 ;  /* 0x0000006e6f1b723e */ /* 0x000fe200000000ff */
[----:B------:R1:W-:Y:S01]  /*13c80*/  STSM.16.M88.4 [R32], R4 ;  /* 0x0000000420007844 */ /* 0x0003e20000000200 */
[----:B------:R-:W-:-:S03]  /*13c90*/  SHF.R.U64 R36, R36, 0x3, RZ ;  /* 0x0000000324247819 */ /* 0x000fc600000012ff */
[----:B------:R-:W-:Y:S01]  /*13ca0*/  STSM.16.M88.4 [R31], R12 ;  /* 0x0000000c1f007844 */ /* 0x000fe20000000200 */
[----:B----4-:R-:W-:-:S03]  /*13cb0*/  SHF.R.S32.HI R48, RZ, 0x1f, R38 ;  /* 0x0000001fff307819 */ /* 0x010fc60000011426 */
[----:B------:R2:W-:Y:S01]  /*13cc0*/  STSM.16.M88.4 [R30], R24 ;  /* 0x000000181e007844 */ /* 0x0005e20000000200 */
[----:B------:R-:W-:Y:S02]  /*13cd0*/  LOP3.LUT R10, R36, R39, RZ, 0x3c, !PT ;  /* 0x00000027240a7212 */ /* 0x000fe400078e3cff */
[----:B------:R-:W-:Y:S02]  /*13ce0*/  ISETP.NE.U32.AND P0, PT, RZ, UR4, PT ;  /* 0x00000004ff007c0c */ /* 0x000fe4000bf05070 */
[----:B------:R-:W-:Y:S02]  /*13cf0*/  MOV R28, R8 ;  /* 0x00000008001c7202 */ /* 0x000fe40000000f00 */
[----:B------:R-:W-:Y:S01]  /*13d00*/  MOV R3, R10 ;  /* 0x0000000a00037202 */ /* 0x000fe20000000f00 */
[----:B-1----:R-:W1:Y:S01]  /*13d10*/  LDC R32, c[0x0][0xbe8] ;  /* 0x0002fa00ff207b82 */ /* 0x002e620000000800 */
[----:B------:R-:W-:Y:S01]  /*13d20*/  F2FP.F16.F32.PACK_AB R4, R113, R112 ;  /* 0x000000707104723e */ /* 0x000fe200000000ff */
[C---:B--2---:R-:W-:Y:S01]  /*13d30*/  IMAD.SHL.U32 R26, R38.reuse, 0x4, RZ ;  /* 0x00000004261a7824 */ /* 0x044fe200078e00ff */
[----:B------:R-:W-:-:S02]  /*13d40*/  SHF.L.U64.HI R30, R38, 0x2, R48 ;  /* 0x00000002261e7819 */ /* 0x000fc40000010230 */
[----:B------:R-:W-:Y:S02]  /*13d50*/  F2FP.F16.F32.PACK_AB R5, R115, R114 ;  /* 0x000000727305723e */ /* 0x000fe400000000ff */
[----:B------:R-:W-:Y:S02]  /*13d60*/  IADD3 R24, P1, R26, UR4, RZ ;  /* 0x000000041a187c10 */ /* 0x000fe4000ff3e0ff */
        /* <DEDUP_REMOVED lines=10> */
[----:B------:R-:W-:Y:S02]  /*13e10*/  ISETP.NE.AND.EX P0, PT, RZ, UR5, PT, P0 ;  /* 0x00000005ff007c0c */ /* 0x000fe4000bf05300 */
[----:B------:R-:W-:Y:S01]  /*13e20*/  IADD3.X R25, R30, UR5, RZ, P1, !PT ;  /* 0x000000051e197c10 */ /* 0x000fe20008ffe4ff */
[----:B------:R-:W-:Y:S01]  /*13e30*/  ULDC.64 UR4, c[0x0][0xc08] ;  /* 0x0003020000047ab9 */ /* 0x000fe20000000a00 */
[----:B------:R2:W-:Y:S01]  /*13e40*/  STSM.16.M88.4 [R29], R4 ;  /* 0x000000041d007844 */ /* 0x0005e20000000200 */
[----:B------:R-:W-:-:S03]  /*13e50*/  ISETP.NE.U32.AND P2, PT, RZ, UR4, PT ;  /* 0x00000004ff007c0c */ /* 0x000fc6000bf45070 */
[----:B------:R3:W-:Y:S01]  /*13e60*/  STSM.16.M88.4 [R28], R8 ;  /* 0x000000081c007844 */ /* 0x0007e20000000200 */
[----:B------:R-:W-:-:S03]  /*13e70*/  ISETP.NE.AND.EX P2, PT, RZ, UR5, PT, P2 ;  /* 0x00000005ff007c0c */ /* 0x000fc6000bf45320 */
[----:B------:R3:W-:Y:S01]  /*13e80*/  STSM.16.M88.4 [R3], R12 ;  /* 0x0000000c03007844 */ /* 0x0007e20000000200 */
[----:B------:R-:W-:Y:S09]  /*13e90*/  BAR.SYNC.DEFER_BLOCKING 0x1, 0x180 ;  /* 0x0046000000007b1d */ /* 0x000ff20000010000 */
[----:B--2---:R-:W-:Y:S01]  /*13ea0*/  @P2 IADD3 R4, P3, R26, UR4, RZ ;  /* 0x000000041a042c10 */ /* 0x004fe2000ff7e0ff */
[----:B------:R-:W-:-:S02]  /*13eb0*/  ULDC UR4, c[0x0][0xa88] ;  /* 0x0002a20000047ab9 */ /* 0x000fc40000000800 */
[----:B------:R-:W-:Y:S02]  /*13ec0*/  MOV R7, UR4 ;  /* 0x0000000400077c02 */ /* 0x000fe40008000f00 */
[----:B------:R-:W-:Y:S01]  /*13ed0*/  @P2 IADD3.X R5, R30, UR5, RZ, P3, !PT ;  /* 0x000000051e052c10 */ /* 0x000fe20009ffe4ff */
[----:B------:R3:W5:Y:S04]  /*13ee0*/  @P0 LDG.E R42, desc[UR38][R24.64] ;  /* 0x00000026182a0981 */ /* 0x000768000c1e1900 */
[----:B------:R3:W5:Y:S01]  /*13ef0*/  @P2 LDG.E R7, desc[UR38][R4.64] ;  /* 0x0000002604072981 */ /* 0x000762000c1e1900 */
[----:B-1----:R-:W-:-:S13]  /*13f00*/  ISETP.NE.AND P1, PT, R32, 0x1, PT ;  /* 0x000000012000780c */ /* 0x002fda0003f25270 */
[----:B------:R-:W1:Y:S08]  /*13f10*/  @P1 LDC R6, c[0x0][0xbec] ;  /* 0x0002fb00ff061b82 */ /* 0x000e700000000800 */
[----:B------:R-:W2:Y:S01]  /*13f20*/  @P1 LDC R27, c[0x0][0xbf0] ;  /* 0x0002fc00ff1b1b82 */ /* 0x000ea20000000800 */
[----:B------:R-:W-:Y:S01]  /*13f30*/  SHF.R.S32.HI R41, RZ, 0x1f, R54 ;  /* 0x0000001fff297819 */ /* 0x000fe20000011436 */
[----:B---3--:R-:W-:Y:S06]  /*13f40*/  @P2 BRA `(.L_x_2448) ;  /* 0x0000000000102947 */ /* 0x008fec0003800000 */
[----:B------:R-:W-:Y:S05]  /*13f50*/  @!P0 BRA `(.L_x_2448) ;  /* 0x00000000000c8947 */ /* 0x000fea0003800000 */
[----:B------:R-:W3:Y:S04]  /*13f60*/  LDG.E R4, desc[UR38][R24.64] ;  /* 0x0000002618047981 */ /* 0x000ee8000c1e1900 */
[----:B-----5:R-:W3:Y:S02]  /*13f70*/  LDG.E R7, desc[UR38][R24.64+0x4] ;  /* 0x0000042618077981 */ /* 0x020ee4000c1e1900 */
[----:B---3--:R-:W-:-:S07]  /*13f80*/  IMAD.IADD R7, R7, 0x1, -R4 ;  /* 0x0000000107077824 */ /* 0x008fce00078e0a04 */
.L_x_2448:
[----:B------:R-:W3:Y:S01]  /*13f90*/  LDL R5, [R1+0x68] ;  /* 0x0000680001057983 */ /* 0x000ee20000100800 */
[----:B------:R-:W-:Y:S01]  /*13fa0*/  ULDC.64 UR4, c[0x0][0xb90] ;  /* 0x0002e40000047ab9 */ /* 0x000fe20000000a00 */
[----:B------:R-:W4:Y:S01]  /*13fb0*/  S2R R4, SR_TID.X ;  /* 0x0000000000047919 */ /* 0x000f220000002100 */
[----:B-----5:R-:W-:Y:S02]  /*13fc0*/  SHF.R.S32.HI R43, RZ, 0x1f, R42 ;  /* 0x0000001fff2b7819 */ /* 0x020fe4000001142a */
[----:B------:R-:W-:Y:S01]  /*13fd0*/  SEL R48, R48, RZ, !P0 ;  /* 0x000000ff30307207 */ /* 0x000fe20004000000 */
[----:B------:R-:W3:Y:S01]  /*13fe0*/  LDL.LU R53, [R1+0x54] ;  /* 0x0000540001357983 */ /* 0x000ee20000300800 */
[----:B------:R-:W-:Y:S01]  /*13ff0*/  IMAD R3, R41, UR4, RZ ;  /* 0x0000000429037c24 */ /* 0x000fe2000f8e02ff */
[----:B------:R-:W-:Y:S01]  /*14000*/  SEL R49, R38, RZ, !P0 ;  /* 0x000000ff26317207 */ /* 0x000fe20004000000 */
[----:B------:R-:W-:Y:S01]  /*14010*/  IMAD R50, R7, R32, RZ ;  /* 0x0000002007327224 */ /* 0x000fe200078e02ff */
[----:B------:R-:W2:Y:S01]  /*14020*/  LDL R10, [R1+0x80] ;  /* 0x00008000010a7983 */ /* 0x000ea20000100800 */
[----:B------:R-:W-:Y:S01]  /*14030*/  IMAD R13, R54, UR5, R3 ;  /* 0x00000005360d7c24 */ /* 0x000fe2000f8e0203 */
[----:B------:R-:W0:Y:S01]  /*14040*/  @P1 LDC R51, c[0x0][0xbec] ;  /* 0x0002fb00ff331b82 */ /* 0x000e220000000800 */
[----:B----4-:R-:W-:-:S05]  /*14050*/  VIADD R24, R4, 0xffffff80 ;  /* 0xffffff8004187836 */ /* 0x010fca0000000000 */
[--C-:B------:R-:W-:Y:S02]  /*14060*/  SHF.R.S32.HI R55, RZ, 0x1f, R24.reuse ;  /* 0x0000001fff377819 */ /* 0x100fe40000011418 */
[----:B------:R-:W-:Y:S02]  /*14070*/  SHF.R.S32.HI R52, RZ, 0x1f, R24 ;  /* 0x0000001fff347819 */ /* 0x000fe40000011418 */
[-C--:B------:R-:W-:Y:S02]  /*14080*/  LEA.HI R55, R55, R24.reuse, RZ, 0x2 ;  /* 0x0000001837377211 */ /* 0x080fe400078f10ff */
[----:B------:R-:W-:Y:S02]  /*14090*/  LEA.HI R52, R52, R24, RZ, 0x2 ;  /* 0x0000001834347211 */ /* 0x000fe400078f10ff */
[----:B------:R-:W-:Y:S02]  /*140a0*/  LOP3.LUT R55, R55, 0xfffffffc, RZ, 0xc0, !PT ;  /* 0xfffffffc37377812 */ /* 0x000fe400078ec0ff */
[----:B------:R-:W-:-:S03]  /*140b0*/  SHF.R.S32.HI R52, RZ, 0x2, R52 ;  /* 0x00000002ff347819 */ /* 0x000fc60000011434 */
[----:B------:R-:W-:-:S04]  /*140c0*/  IMAD.IADD R55, R24, 0x1, -R55 ;  /* 0x0000000118377824 */ /* 0x000fc800078e0a37 */
[----:B------:R-:W-:-:S05]  /*140d0*/  IMAD.SHL.U32 R3, R55, 0x8, RZ ;  /* 0x0000000837037824 */ /* 0x000fca00078e00ff */
[----:B------:R-:W-:-:S05]  /*140e0*/  LEA R11, R52, R3, 0x5 ;  /* 0x00000003340b7211 */ /* 0x000fca00078e28ff */
[----:B------:R-:W-:Y:S01]  /*140f0*/  IMAD.WIDE R20, R11, 0x2, R20 ;  /* 0x000000020b147825 */ /* 0x000fe200078e0214 */
[----:B------:R-:W-:-:S04]  /*14100*/  SHF.R.S32.HI R14, RZ, 0x1f, R24 ;  /* 0x0000001fff0e7819 */ /* 0x000fc80000011418 */
[----:B------:R-:W-:-:S04]  /*14110*/  LEA.HI R14, R14, R24, RZ, 0x7 ;  /* 0x000000180e0e7211 */ /* 0x000fc800078f38ff */
[----:B------:R-:W-:-:S05]  /*14120*/  LOP3.LUT R14, R14, 0xffffff80, RZ, 0xc0, !PT ;  /* 0xffffff800e0e7812 */ /* 0x000fca00078ec0ff */
[----:B------:R-:W-:Y:S01]  /*14130*/  IMAD.IADD R14, R24, 0x1, -R14 ;  /* 0x00000001180e7824 */ /* 0x000fe200078e0a0e */
[C---:B------:R-:W-:Y:S02]  /*14140*/  IADD3 R25, P5, R20.reuse, 0x4800, RZ ;  /* 0x0000480014197810 */ /* 0x040fe40007fbe0ff */
[----:B------:R-:W-:Y:S02]  /*14150*/  IADD3 R29, P4, R20, 0x6000, RZ ;  /* 0x00006000141d7810 */ /* 0x000fe40007f9e0ff */
[----:B------:R-:W-:Y:S02]  /*14160*/  LOP3.LUT R24, R25, 0x180, RZ, 0xc0, !PT ;  /* 0x0000018019187812 */ /* 0x000fe400078ec0ff */
[----:B------:R-:W-:Y:S02]  /*14170*/  LOP3.LUT R28, R29, 0x180, RZ, 0xc0, !PT ;  /* 0x000001801d1c7812 */ /* 0x000fe400078ec0ff */
[----:B------:R-:W-:Y:S02]  /*14180*/  SHF.R.U64 R24, R24, 0x3, RZ ;  /* 0x0000000318187819 */ /* 0x000fe400000012ff */
[----:B------:R-:W-:-:S02]  /*14190*/  SHF.R.U64 R28, R28, 0x3, RZ ;  /* 0x000000031c1c7819 */ /* 0x000fc400000012ff */
[----:B------:R-:W-:Y:S01]  /*141a0*/  LOP3.LUT R24, R24, R25, RZ, 0x3c, !PT ;  /* 0x0000001918187212 */ /* 0x000fe200078e3cff */
[--C-:B------:R-:W-:Y:S01]  /*141b0*/  IMAD.X R25, RZ, RZ, R21.reuse, P5 ;  /* 0x000000ffff197224 */ /* 0x100fe200028e0615 */
[----:B------:R-:W-:Y:S01]  /*141c0*/  LOP3.LUT R28, R28, R29, RZ, 0x3c, !PT ;  /* 0x0000001d1c1c7212 */ /* 0x000fe200078e3cff */
[----:B------:R-:W-:Y:S01]  /*141d0*/  IMAD.X R29, RZ, RZ, R21, P4 ;  /* 0x000000ffff1d7224 */ /* 0x000fe200020e0615 */
[----:B------:R-:W-:Y:S01]  /*141e0*/  BSSY B1, `(.L_x_2449) ;  /* 0x0000081000017945 */ /* 0x000fe20003800000 */
[----:B---3--:R-:W-:Y:S02]  /*141f0*/  IMAD.IADD R15, R5, 0x1, R53 ;  /* 0x00000001050f7824 */ /* 0x008fe400078e0235 */
[----:B------:R-:W-:Y:S01]  /*14200*/  IMAD.WIDE.U32 R4, R54, UR4, R42 ;  /* 0x0000000436047c25 */ /* 0x000fe2000f8e002a */
[----:B------:R-:W-:-:S03]  /*14210*/  ULDC.64 UR4, c[0x0][0xb98] ;  /* 0x0002e60000047ab9 */ /* 0x000fc60000000a00 */
[----:B-1----:R-:W-:-:S04]  /*14220*/  @P1 IMAD.HI.U32 R6, R15, R6, RZ ;  /* 0x000000060f061227 */ /* 0x002fc800078e00ff */
[----:B------:R-:W-:Y:S01]  /*14230*/  IMAD.MOV.U32 R9, RZ, RZ, R15 ;  /* 0x000000ffff097224 */ /* 0x000fe200078e000f */
[----:B--2---:R-:W-:Y:S01]  /*14240*/  @P1 SHF.R.U32.HI R9, RZ, R27, R6 ;  /* 0x0000001bff091219 */ /* 0x004fe20000011606 */
[----:B------:R-:W-:-:S04]  /*14250*/  IMAD.IADD R5, R5, 0x1, R13 ;  /* 0x0000000105057824 */ /* 0x000fc800078e020d */
[----:B------:R-:W-:Y:S02]  /*14260*/  IMAD.MOV R13, RZ, RZ, -R9 ;  /* 0x000000ffff0d7224 */ /* 0x000fe400078e0a09 */
[----:B------:R-:W-:Y:S02]  /*14270*/  IMAD R6, R48, UR4, RZ ;  /* 0x0000000430067c24 */ /* 0x000fe4000f8e02ff */
[----:B------:R-:W-:-:S04]  /*14280*/  IMAD.WIDE.U32 R4, R49, UR4, R4 ;  /* 0x0000000431047c25 */ /* 0x000fc8000f8e0004 */
[----:B------:R-:W-:Y:S01]  /*14290*/  IMAD R11, R32, R13, R15 ;  /* 0x0000000d200b7224 */ /* 0x000fe200078e020f */
[----:B------:R-:W-:Y:S01]  /*142a0*/  SHF.R.S32.HI R13, RZ, 0x1f, R9 ;  /* 0x0000001fff0d7819 */ /* 0x000fe20000011409 */
[----:B------:R-:W-:Y:S01]  /*142b0*/  IMAD R8, R49, UR5, R6 ;  /* 0x0000000531087c24 */ /* 0x000fe2000f8e0206 */
[----:B------:R-:W-:Y:S01]  /*142c0*/  IADD3 R4, P0, R9, R4, RZ ;  /* 0x0000000409047210 */ /* 0x000fe20007f1e0ff */
        /* <DEDUP_REMOVED lines=8> */
[----:B------:R-:W-:Y:S01]  /*14350*/  IMAD.IADD R5, R5, 0x1, R15 ;  /* 0x0000000105057824 */ /* 0x000fe200078e020f */
[----:B------:R-:W-:-:S04]  /*14360*/  IADD3 R9, P2, R20, 0x1800, RZ ;  /* 0x0000180014097810 */ /* 0x000fc80007f5e0ff */
[----:B------:R-:W-:Y:S02]  /*14370*/  LEA.HI.X R4, R4, UR5, R5, 0x2, P0 ;  /* 0x0000000504047c11 */ /* 0x000fe400080f1405 */
[----:B------:R-:W-:Y:S01]  /*14380*/  LOP3.LUT R8, R9, 0x180, RZ, 0xc0, !PT ;  /* 0x0000018009087812 */ /* 0x000fe200078ec0ff */
[----:B------:R-:W-:Y:S01]  /*14390*/  SHFL.IDX PT, R44, R6, RZ, 0x1c1f ;  /* 0x001c1fff062c7589 */ /* 0x000fe200000e0000 */
[----:B------:R-:W-:Y:S01]  /*143a0*/  IMAD.IADD R5, R10, 0x1, R53 ;  /* 0x000000010a057824 */ /* 0x000fe200078e0235 */
[----:B------:R-:W-:Y:S01]  /*143b0*/  IADD3 R13, P3, R20, 0x3000, RZ ;  /* 0x00003000140d7810 */ /* 0x000fe20007f7e0ff */
[----:B------:R-:W-:Y:S01]  /*143c0*/  ULDC.64 UR4, c[0x0][0xaa0] ;  /* 0x0002a80000047ab9 */ /* 0x000fe20000000a00 */
[----:B------:R-:W1:Y:S01]  /*143d0*/  SHFL.IDX PT, R45, R4, RZ, 0x1c1f ;  /* 0x001c1fff042d7589 */ /* 0x000e6200000e0000 */
[----:B------:R-:W-:-:S03]  /*143e0*/  SHF.R.U64 R8, R8, 0x3, RZ ;  /* 0x0000000308087819 */ /* 0x000fc600000012ff */
[----:B------:R-:W-:Y:S01]  /*143f0*/  SHFL.IDX PT, R46, R6, 0x1, 0x1c1f ;  /* 0x003c1f00062e7f89 */ /* 0x000fe200000e0000 */
[----:B------:R-:W-:-:S03]  /*14400*/  LOP3.LUT P0, RZ, R14, 0x3, RZ, 0xc0, !PT ;  /* 0x000000030eff7812 */ /* 0x000fc6000780c0ff */
[----:B------:R-:W2:Y:S01]  /*14410*/  SHFL.IDX PT, R47, R4, 0x1, 0x1c1f ;  /* 0x003c1f00042f7f89 */ /* 0x000ea200000e0000 */
[----:B------:R-:W-:Y:S01]  /*14420*/  LOP3.LUT R8, R8, R9, RZ, 0x3c, !PT ;  /* 0x0000000908087212 */ /* 0x000fe200078e3cff */
[----:B------:R-:W-:Y:S01]  /*14430*/  IMAD.X R9, RZ, RZ, R21, P2 ;  /* 0x000000ffff097224 */ /* 0x000fe200010e0615 */
[C---:B------:R-:W-:Y:S02]  /*14440*/  ISETP.GE.OR P2, PT, R5.reuse, R50, P0 ;  /* 0x000000320500720c */ /* 0x040fe40000746670 */
[----:B------:R-:W-:-:S04]  /*14450*/  IADD3 R5, R5, 0x8, RZ ;  /* 0x0000000805057810 */ /* 0x000fc80007ffe0ff */
[----:B------:R-:W-:Y:S02]  /*14460*/  ISETP.GE.OR P0, PT, R5, R50, P0 ;  /* 0x000000320500720c */ /* 0x000fe40000706670 */
[----:B------:R-:W-:-:S04]  /*14470*/  LOP3.LUT R12, R13, 0x180, RZ, 0xc0, !PT ;  /* 0x000001800d0c7812 */ /* 0x000fc800078ec0ff */
[----:B------:R-:W-:Y:S01]  /*14480*/  SHF.R.U64 R12, R12, 0x3, RZ ;  /* 0x000000030c0c7819 */ /* 0x000fe200000012ff */
[----:B-1----:R-:W-:Y:S03]  /*14490*/  @!P2 ST.E desc[UR38][R44.64], R40 ;  /* 0x000000282c00a985 */ /* 0x002fe6000c101926 */
[----:B------:R-:W-:Y:S01]  /*144a0*/  LOP3.LUT R12, R12, R13, RZ, 0x3c, !PT ;  /* 0x0000000d0c0c7212 */ /* 0x000fe200078e3cff */
[--C-:B------:R-:W-:Y:S01]  /*144b0*/  IMAD.X R13, RZ, RZ, R21.reuse, P3 ;  /* 0x000000ffff0d7224 */ /* 0x100fe200018e0615 */
[C---:B------:R-:W-:Y:S02]  /*144c0*/  IADD3 R7, P3, R20.reuse, 0x7800, RZ ;  /* 0x0000780014077810 */ /* 0x040fe40007f7e0ff */
[----:B------:R-:W-:Y:S01]  /*144d0*/  LOP3.LUT R11, R20, 0x180, RZ, 0xc0, !PT ;  /* 0x00000180140b7812 */ /* 0x000fe200078ec0ff */
[----:B--2---:R1:W-:Y:S01]  /*144e0*/  @!P0 ST.E desc[UR38][R46.64], R0 ;  /* 0x000000002e008985 */ /* 0x0043e2000c101926 */
[----:B------:R-:W-:Y:S01]  /*144f0*/  LOP3.LUT R4, R7, 0x180, RZ, 0xc0, !PT ;  /* 0x0000018007047812 */ /* 0x000fe200078ec0ff */
[----:B------:R-:W-:Y:S01]  /*14500*/  IMAD R43, R43, UR4, RZ ;  /* 0x000000042b2b7c24 */ /* 0x000fe2000f8e02ff */
[----:B------:R-:W-:Y:S01]  /*14510*/  SHF.R.U64 R11, R11, 0x3, RZ ;  /* 0x000000030b0b7819 */ /* 0x000fe200000012ff */
[----:B------:R-:W-:Y:S01]  /*14520*/  IMAD.X R37, RZ, RZ, R21, P3 ;  /* 0x000000ffff257224 */ /* 0x000fe200018e0615 */
[----:B------:R-:W-:Y:S01]  /*14530*/  SHF.R.U64 R4, R4, 0x3, RZ ;  /* 0x0000000304047819 */ /* 0x000fe200000012ff */
[----:B-1----:R-:W1:Y:S01]  /*14540*/  @P1 LDC R47, c[0x0][0xbf0] ;  /* 0x0002fc00ff2f1b82 */ /* 0x002e620000000800 */
[----:B------:R-:W-:Y:S01]  /*14550*/  LOP3.LUT R20, R11, R20, RZ, 0x3c, !PT ;  /* 0x000000140b147212 */ /* 0x000fe200078e3cff */
[----:B------:R-:W-:-:S02]  /*14560*/  IMAD R45, R42, UR5, R43 ;  /* 0x000000052a2d7c24 */ /* 0x000fc4000f8e022b */
[----:B------:R-:W-:Y:S01]  /*14570*/  IMAD R0, R55, 0x60, R52 ;  /* 0x0000006037007824 */ /* 0x000fe200078e0234 */
[----:B------:R-:W-:Y:S01]  /*14580*/  LOP3.LUT R36, R4, R7, RZ, 0x3c, !PT ;  /* 0x0000000704247212 */ /* 0x000fe200078e3cff */
[----:B------:R-:W-:Y:S01]  /*14590*/  IMAD.WIDE.U32 R42, R42, UR4, RZ ;  /* 0x000000042a2a7c25 */ /* 0x000fe2000f8e00ff */
[----:B------:R-:W-:Y:S01]  /*145a0*/  ULDC.64 UR4, c[0x0][0xae8] ;  /* 0x0002ba0000047ab9 */ /* 0x000fe20000000a00 */
[----:B------:R2:W5:Y:S01]  /*145b0*/  LD.E.128 R4, desc[UR38][R20.64] ;  /* 0x0000002614047980 */ /* 0x000562000c101d00 */
[----:B------:R-:W-:Y:S01]  /*145c0*/  IADD3 R40, R53, R0, RZ ;  /* 0x0000000035287210 */ /* 0x000fe20007ffe0ff */
[----:B------:R-:W-:Y:S02]  /*145d0*/  IMAD R41, R41, UR4, RZ ;  /* 0x0000000429297c24 */ /* 0x000fe4000f8e02ff */
[----:B------:R-:W5:Y:S02]  /*145e0*/  LD.E.128 R8, desc[UR38][R8.64] ;  /* 0x0000002608087980 */ /* 0x000f64000c101d00 */
[----:B------:R-:W-:-:S02]  /*145f0*/  IMAD R41, R54, UR5, R41 ;  /* 0x0000000536297c24 */ /* 0x000fc4000f8e0229 */
[----:B------:R-:W5:Y:S01]  /*14600*/  LD.E.128 R12, desc[UR38][R12.64] ;  /* 0x000000260c0c7980 */ /* 0x000f62000c101d00 */
[----:B--2---:R-:W-:Y:S02]  /*14610*/  IMAD.IADD R21, R43, 0x1, R45 ;  /* 0x000000012b157824 */ /* 0x004fe400078e022d */
[----:B------:R-:W-:Y:S01]  /*14620*/  IMAD.MOV.U32 R20, RZ, RZ, R42 ;  /* 0x000000ffff147224 */ /* 0x000fe200078e002a */
[----:B------:R-:W5:Y:S01]  /*14630*/  LD.E.128 R24, desc[UR38][R24.64] ;  /* 0x0000002618187980 */ /* 0x000f62000c101d00 */
[----:B0-----:R-:W-:-:S03]  /*14640*/  @P1 IMAD.HI.U32 R0, R40, R51, RZ ;  /* 0x0000003328001227 */ /* 0x001fc600078e00ff */
[----:B------:R-:W5:Y:S01]  /*14650*/  LD.E.128 R28, desc[UR38][R28.64] ;  /* 0x000000261c1c7980 */ /* 0x000f62000c101d00 */
[----:B------:R-:W-:Y:S01]  /*14660*/  IMAD.WIDE.U32 R20, R54, UR4, R20 ;  /* 0x0000000436147c25 */ /* 0x000fe2000f8e0014 */
[----:B------:R-:W-:Y:S02]  /*14670*/  ULDC.64 UR4, c[0x0][0xaf0] ;  /* 0x0002bc0000047ab9 */ /* 0x000fe40000000a00 */
[----:B------:R-:W5:Y:S01]  /*14680*/  LD.E.128 R36, desc[UR38][R36.64] ;  /* 0x0000002624247980 */ /* 0x000f62000c101d00 */
        /* <DEDUP_REMOVED lines=16> */
[----:B------:R-:W-:Y:S02]  /*14790*/  IMAD R0, R0, UR4, RZ ;  /* 0x0000000400007c24 */ /* 0x000fe4000f8e02ff */
[----:B------:R-:W-:Y:S02]  /*147a0*/  IMAD R43, R32, R45, R40 ;  /* 0x0000002d202b7224 */ /* 0x000fe400078e0228 */
[----:B------:R-:W-:-:S02]  /*147b0*/  IMAD R45, R41, UR5, R0 ;  /* 0x00000005292d7c24 */ /* 0x000fc4000f8e0200 */
[----:B------:R-:W-:Y:S01]  /*147c0*/  IMAD.WIDE.U32 R20, R41, UR4, R20 ;  /* 0x0000000429147c25 */ /* 0x000fe2000f8e0014 */
[----:B------:R-:W-:Y:S01]  /*147d0*/  SHF.R.S32.HI R0, RZ, 0x1f, R43 ;  /* 0x0000001fff007819 */ /* 0x000fe2000001142b */
[----:B------:R-:W-:Y:S02]  /*147e0*/  ULDC.64 UR4, c[0x0][0xad8] ;  /* 0x0002b60000047ab9 */ /* 0x000fe40000000a00 */
[----:B------:R-:W-:Y:S02]  /*147f0*/  IMAD.IADD R21, R21, 0x1, R45 ;  /* 0x0000000115157824 */ /* 0x000fe400078e022d */
[----:B------:R-:W-:Y:S02]  /*14800*/  IMAD R0, R0, UR4, RZ ;  /* 0x0000000400007c24 */ /* 0x000fe4000f8e02ff */
[----:B------:R-:W-:-:S04]  /*14810*/  IMAD.WIDE.U32 R20, R43, UR4, R20 ;  /* 0x000000042b147c25 */ /* 0x000fc8000f8e0014 */
[----:B------:R-:W-:Y:S01]  /*14820*/  IMAD R41, R43, UR5, R0 ;  /* 0x000000052b297c24 */ /* 0x000fe2000f8e0200 */
[----:B------:R-:W-:Y:S01]  /*14830*/  ULDC.64 UR4, c[0x0][0xa80] ;  /* 0x0002a00000047ab9 */ /* 0x000fe20000000a00 */
[----:B------:R-:W-:Y:S01]  /*14840*/  IMAD.IADD R47, R52, 0x1, R53 ;  /* 0x00000001342f7824 */ /* 0x000fe200078e0235 */
[----:B------:R-:W-:Y:S01]  /*14850*/  LEA R32, P0, R20, UR4, 0x1 ;  /* 0x0000000414207c11 */ /* 0x000fe2000f8008ff */
[----:B------:R-:W-:-:S05]  /*14860*/  IMAD.IADD R21, R21, 0x1, R41 ;  /* 0x0000000115157824 */ /* 0x000fca00078e0229 */
[----:B------:R-:W-:Y:S02]  /*14870*/  LEA.HI.X R46, R20, UR5, R21, 0x1, P0 ;  /* 0x00000005142e7c11 */ /* 0x000fe400080f0c15 */
[----:B------:R-:W-:Y:S02]  /*14880*/  ISETP.GE.AND P0, PT, R47, R50, PT ;  /* 0x000000322f00720c */ /* 0x000fe40003f06270 */
[----:B------:R-:W-:Y:S01]  /*14890*/  IADD3 R0, R2, 0x2d820, RZ ;  /* 0x0002d82002007810 */ /* 0x000fe20007ffe0ff */
[----:B------:R-:W-:-:S03]  /*148a0*/  VIADD R49, R3, 0x20 ;  /* 0x0000002003317836 */ /* 0x000fc60000000000 */
[----:B------:R-:W-:Y:S01]  /*148b0*/  PRMT R0, RZ, 0x654, R0 ;  /* 0x00000654ff007816 */ /* 0x000fe20000000000 */
[----:B------:R-:W-:Y:S01]  /*148c0*/  VIADD R51, R3, 0x40 ;  /* 0x0000004003337836 */ /* 0x000fe20000000000 */
[----:B0-----:R0:W1:Y:S02]  /*148d0*/  SHFL.IDX PT, R40, R32, RZ, 0x1c1f ;  /* 0x001c1fff20287589 */ /* 0x00106400000e0000 */
[----:B------:R2:W-:Y:S02]  /*148e0*/  SYNCS.ARRIVE.TRANS64.RED.A1T0 RZ, [R0+URZ], RZ ;  /* 0x000000ff00ff79a7 */ /* 0x0005e4000810043f */
[----:B------:R0:W3:Y:S01]  /*148f0*/  SHFL.IDX PT, R41, R46, RZ, 0x1c1f ;  /* 0x001c1fff2e297589 */ /* 0x0000e200000e0000 */
[----:B------:R-:W-:Y:S02]  /*14900*/  SHF.R.S32.HI R48, RZ, 0x1f, R51 ;  /* 0x0000001fff307819 */ /* 0x000fe40000011433 */
[----:B--2---:R-:W-:Y:S01]  /*14910*/  SHF.R.S32.HI R0, RZ, 0x1f, R49 ;  /* 0x0000001fff007819 */ /* 0x004fe20000011431 */
[----:B------:R-:W-:Y:S06]  /*14920*/  @P0 BRA `(.L_x_2450) ;  /* 0x0000000000300947 */ /* 0x000fec0003800000 */
[----:B------:R-:W-:Y:S02]  /*14930*/  ULDC UR4, c[0x0][0xac8] ;  /* 0x0002b20000047ab9 */ /* 0x000fe40000000800 */
[----:B------:R-:W-:Y:S02]  /*14940*/  ISETP.GE.AND P1, PT, R49, UR4, PT ;  /* 0x0000000431007c0c */ /* 0x000fe4000bf26270 */
[----:B------:R-:W-:Y:S02]  /*14950*/  ISETP.GE.AND P2, PT, R51, UR4, PT ;  /* 0x0000000433007c0c */ /* 0x000fe4000bf46270 */
[----:B------:R-:W-:-:S09]  /*14960*/  ISETP.GE.AND P0, PT, R3, UR4, PT ;  /* 0x0000000403007c0c */ /* 0x000fd2000bf06270 */
[-C--:B-1----:R-:W-:Y:S02]  /*14970*/  @!P1 LEA R42, P3, R49, R40.reuse, 0x1 ;  /* 0x00000028312a9211 */ /* 0x082fe400078608ff */
[----:B------:R-:W-:Y:S02]  /*14980*/  @!P2 LEA R44, P4, R51, R40, 0x1 ;  /* 0x00000028332ca211 */ /* 0x000fe400078808ff */
[----:B---3--:R-:W-:Y:S01]  /*14990*/  @!P0 IMAD.WIDE R20, R3, 0x2, R40 ;  /* 0x0000000203148825 */ /* 0x008fe200078e0228 */
[-C--:B------:R-:W-:Y:S02]  /*149a0*/  @!P1 LEA.HI.X R43, R49, R41.reuse, R0, 0x1, P3 ;  /* 0x00000029312b9211 */ /* 0x080fe400018f0c00 */
[----:B------:R-:W-:Y:S02]  /*149b0*/  @!P2 LEA.HI.X R45, R51, R41, R48, 0x1, P4 ;  /* 0x00000029332da211 */ /* 0x000fe400020f0c30 */
[----:B-----5:R2:W-:Y:S04]  /*149c0*/  @!P0 ST.E.128 desc[UR38][R20.64], R4 ;  /* 0x0000000414008985 */ /* 0x0205e8000c101d26 */
[----:B------:R2:W-:Y:S04]  /*149d0*/  @!P1 ST.E.128 desc[UR38][R42.64], R12 ;  /* 0x0000000c2a009985 */ /* 0x0005e8000c101d26 */
[----:B------:R2:W-:Y:S02]  /*149e0*/  @!P2 ST.E.128 desc[UR38][R44.64], R28 ;  /* 0x0000001c2c00a985 */ /* 0x0005e4000c101d26 */
.L_x_2450:
[----:B------:R-:W-:Y:S05]  /*149f0*/  BSYNC B1 ;  /* 0x0000000000017941 */ /* 0x000fea0003800000 */
.L_x_2449:
[----:B--2--5:R-:W-:Y:S01]  /*14a00*/  VIADD R5, R47, 0x60 ;  /* 0x000000602f057836 */ /* 0x024fe20000000000 */
[----:B------:R2:W4:Y:S04]  /*14a10*/  SHFL.IDX PT, R7, R46, 0x1, 0x1c1f ;  /* 0x003c1f002e077f89 */ /* 0x00052800000e0000 */
[----:B------:R-:W-:Y:S01]  /*14a20*/  ISETP.GE.AND P0, PT, R5, R50, PT ;  /* 0x000000320500720c */ /* 0x000fe20003f06270 */
[----:B------:R2:W0:-:S12]  /*14a30*/  SHFL.IDX PT, R6, R32, 0x1, 0x1c1f ;  /* 0x003c1f0020067f89 */ /* 0x00041800000e0000 */
[----:B--2---:R-:W-:Y:S05]  /*14a40*/  @P0 BRA `(.L_x_2451) ;  /* 0x0000000800e00947 */ /* 0x004fea0003800000 */
        /* <DEDUP_REMOVED lines=10> */
[----:B--2---:R-:W-:-:S04]  /*14af0*/  LEA R4, P0, R51, R6, 0x1 ;  /* 0x0000000633047211 */ /* 0x004fc800078008ff */
[----:B------:R-:W-:-:S05]  /*14b00*/  LEA.HI.X R5, R51, R7, R48, 0x1, P0 ;  /* 0x0000000733057211 */ /* 0x000fca00000f0c30 */
[----:B------:R0:W-:Y:S01]  /*14b10*/  ST.E.128 desc[UR38][R4.64], R36 ;  /* 0x0000002404007985 */ /* 0x0001e2000c101d26 */
[----:B------:R-:W-:Y:S05]  /*14b20*/  BRA `(.L_x_2451) ;  /* 0x0000000800a87947 */ /* 0x000fea0003800000 */
.L_x_2447:
[----:B------:R-:W3:Y:S01]  /*14b30*/  LDL R9, [R1+0x6c] ;  /* 0x00006c0001097983 */ /* 0x000ee20000100800 */
[----:B------:R-:W-:Y:S01]  /*14b40*/  ULDC.64 UR4, c[0x0][0xc00] ;  /* 0x0003000000047ab9 */ /* 0x000fe20000000a00 */
[----:B------:R-:W-:Y:S01]  /*14b50*/  IMAD.MOV.U32 R0, RZ, RZ, RZ ;  /* 0x000000ffff007224 */ /* 0x000fe200078e00ff */
[----:B------:R-:W-:Y:S01]  /*14b60*/  ISETP.NE.U32.AND P0, PT, RZ, UR4, PT ;  /* 0x00000004ff007c0c */ /* 0x000fe2000bf05070 */
[----:B------:R-:W4:Y:S03]  /*14b70*/  LDC R25, c[0x0][0xbe8] ;  /* 0x0002fa00ff197b82 */ /* 0x000f260000000800 */
[----:B------:R-:W-:Y:S01]  /*14b80*/  ISETP.NE.AND.EX P0, PT, RZ, UR5, PT, P0 ;  /* 0x00000005ff007c0c */ /* 0x000fe2000bf05300 */
[----:B---3--:R-:W-:Y:S01]  /*14b90*/  IMAD.SHL.U32 R6, R9, 0x4, RZ ;  /* 0x0000000409067824 */ /* 0x008fe200078e00ff */
[----:B------:R-:W-:-:S04]  /*14ba0*/  SHF.R.S32.HI R14, RZ, 0x1f, R9 ;  /* 0x0000001fff0e7819 */ /* 0x000fc80000011409 */
[----:B------:R-:W-:Y:S02]  /*14bb0*/  IADD3 R4, P1, R6, UR4, RZ ;  /* 0x0000000406047c10 */ /* 0x000fe4000ff3e0ff */
[----:B------:R-:W-:-:S04]  /*14bc0*/  SHF.L.U64.HI R3, R9, 0x2, R14 ;  /* 0x0000000209037819 */ /* 0x000fc8000001020e */
[----:B------:R-:W-:Y:S01]  /*14bd0*/  IADD3.X R5, R3, UR5, RZ, P1, !PT ;  /* 0x0000000503057c10 */ /* 0x000fe20008ffe4ff */
[----:B------:R-:W-:Y:S02]  /*14be0*/  ULDC.64 UR4, c[0x0][0xc08] ;  /* 0x0003020000047ab9 */ /* 0x000fe40000000a00 */
[----:B------:R-:W-:Y:S02]  /*14bf0*/  ISETP.NE.U32.AND P1, PT, RZ, UR4, PT ;  /* 0x00000004ff007c0c */ /* 0x000fe4000bf25070 */
[----:B------:R3:W5:Y:S02]  /*14c00*/  @P0 LDG.E R0, desc[UR38][R4.64] ;  /* 0x0000002604000981 */ /* 0x000764000c1e1900 */
[----:B------:R-:W-:Y:S01]  /*14c10*/  ISETP.NE.AND.EX P1, PT, RZ, UR5, PT, P1 ;  /* 0x00000005ff007c0c */ /* 0x000fe2000bf25310 */
[----:B------:R-:W2:-:S12]  /*14c20*/  S2R R10, SR_TID.X ;  /* 0x00000000000a7919 */ /* 0x000e980000002100 */
[----:B------:R-:W-:Y:S01]  /*14c30*/  @P1 IADD3 R6, P2, R6, UR4, RZ ;  /* 0x0000000406061c10 */ /* 0x000fe2000ff5e0ff */
[----:B------:R-:W-:Y:S02]  /*14c40*/  ULDC UR4, c[0x0][0xa88] ;  /* 0x0002a20000047ab9 */ /* 0x000fe40000000800 */
[----:B------:R-:W-:Y:S02]  /*14c50*/  MOV R8, UR4 ;  /* 0x0000000400087c02 */ /* 0x000fe40008000f00 */
[----:B------:R-:W-:-:S05]  /*14c60*/  @P1 IADD3.X R7, R3, UR5, RZ, P2, !PT ;  /* 0x0000000503071c10 */ /* 0x000fca00097fe4ff */
[----:B------:R3:W5:Y:S01]  /*14c70*/  @P1 LDG.E R8, desc[UR38][R6.64] ;  /* 0x0000002606081981 */ /* 0x000762000c1e1900 */
[----:B----4-:R-:W-:Y:S01]  /*14c80*/  ISETP.NE.AND P2, PT, R25, 0x1, PT ;  /* 0x000000011900780c */ /* 0x010fe20003f45270 */
[----:B--2---:R-:W-:-:S12]  /*14c90*/  VIADD R29, R10, 0xffffff80 ;  /* 0xffffff800a1d7836 */ /* 0x004fd80000000000 */
[----:B------:R-:W2:Y:S01]  /*14ca0*/  @P2 LDC R20, c[0x0][0xbec] ;  /* 0x0002fb00ff142b82 */ /* 0x000ea20000000800 */
[----:B------:R-:W-:-:S07]  /*14cb0*/  ISETP.GE.AND P3, PT, R29, 0xc0, PT ;  /* 0x000000c01d00780c */ /* 0x000fce0003f66270 */
[----:B------:R-:W4:Y:S01]  /*14cc0*/  @P2 LDC R27, c[0x0][0xbf0] ;  /* 0x0002fc00ff1b2b82 */ /* 0x000f220000000800 */
[----:B---3--:R-:W-:Y:S05]  /*14cd0*/  @P1 BRA `(.L_x_2452) ;  /* 0x0000000000101947 */ /* 0x008fea0003800000 */
[----:B------:R-:W-:Y:S05]  /*14ce0*/  @!P0 BRA `(.L_x_2452) ;  /* 0x00000000000c8947 */ /* 0x000fea0003800000 */
[----:B------:R-:W3:Y:S04]  /*14cf0*/  LDG.E R3, desc[UR38][R4.64] ;  /* 0x0000002604037981 */ /* 0x000ee8000c1e1900 */
[----:B-----5:R-:W3:Y:S02]  /*14d00*/  LDG.E R8, desc[UR38][R4.64+0x4] ;  /* 0x0000042604087981 */ /* 0x020ee4000c1e1900 */
[----:B---3--:R-:W-:-:S07]  /*14d10*/  IMAD.IADD R8, R8, 0x1, -R3 ;  /* 0x0000000108087824 */ /* 0x008fce00078e0a03 */
.L_x_2452:
[----:B------:R-:W3:Y:S04]  /*14d20*/  LDL R28, [R1+0x70] ;  /* 0x00007000011c7983 */ /* 0x000ee80000100800 */
[----:B------:R0:W5:Y:S01]  /*14d30*/  LDL R26, [R1+0x54] ;  /* 0x00005400011a7983 */ /* 0x0001620000100800 */
[----:B------:R-:W-:Y:S01]  /*14d40*/  BSSY B1, `(.L_x_2453) ;  /* 0x000002c000017945 */ /* 0x000fe20003800000 */
[----:B------:R-:W-:Y:S02]  /*14d50*/  SEL R13, R9, RZ, !P0 ;  /* 0x000000ff090d7207 */ /* 0x000fe40004000000 */
[----:B------:R-:W-:Y:S02]  /*14d60*/  SEL R14, R14, RZ, !P0 ;  /* 0x000000ff0e0e7207 */ /* 0x000fe40004000000 */
[----:B-----5:R-:W-:-:S02]  /*14d70*/  SHF.R.S32.HI R11, RZ, 0x1f, R0 ;  /* 0x0000001fff0b7819 */ /* 0x020fc40000011400 */
[----:B---3--:R-:W-:Y:S01]  /*14d80*/  SHF.R.S32.HI R12, RZ, 0x1f, R28 ;  /* 0x0000001fff0c7819 */ /* 0x008fe2000001141c */
[----:B0-----:R-:W-:Y:S06]  /*14d90*/  @P3 BRA `(.L_x_2454) ;  /* 0x0000000000983947 */ /* 0x001fec0003800000 */
[----:B------:R-:W0:Y:S01]  /*14da0*/  LDC R9, c[0x0][0xbe8] ;  /* 0x0002fa00ff097b82 */ /* 0x000e220000000800 */
[----:B------:R-:W-:Y:S01]  /*14db0*/  IADD3 R10, R26, -0x80, R10 ;  /* 0xffffff801a0a7810 */ /* 0x000fe20007ffe00a */
        /* <DEDUP_REMOVED lines=14> */
[----:B------:R-:W3:Y:S01]  /*14ea0*/  @P0 LDC R21, c[0x0][0xbf0] ;  /* 0x0002fc00ff150b82 */ /* 0x000ee20000000800 */
[----:B------:R-:W-:-:S04]  /*14eb0*/  IMAD.WIDE.U32 R4, R13, UR4, R4 ;  /* 0x000000040d047c25 */ /* 0x000fc8000f8e0004 */
[----:B0-----:R-:W-:-:S05]  /*14ec0*/  @P0 IMAD.HI.U32 R6, R10, R15, RZ ;  /* 0x0000000f0a060227 */ /* 0x001fca00078e00ff */
[----:B---3--:R-:W-:Y:S01]  /*14ed0*/  @P0 SHF.R.U32.HI R3, RZ, R21, R6 ;  /* 0x00000015ff030219 */ /* 0x008fe20000011606 */
        /* <DEDUP_REMOVED lines=18> */
.L_x_2454:
[----:B------:R-:W-:Y:S05]  /*15000*/  BSYNC B1 ;  /* 0x0000000000017941 */ /* 0x000fea0003800000 */
.L_x_2453:
        /* <DEDUP_REMOVED lines=15> */
[----:B------:R-:W-:Y:S02]  /*15100*/  IMAD.IADD R9, R26, 0x1, R0 ;  /* 0x000000011a097824 */ /* 0x000fe400078e0200 */
[----:B------:R-:W-:-:S02]  /*15110*/  IMAD R7, R28, UR5, R6 ;  /* 0x000000051c077c24 */ /* 0x000fc4000f8e0206 */
[----:B------:R-:W-:Y:S01]  /*15120*/  IMAD.WIDE.U32 R4, R28, UR4, R4 ;  /* 0x000000041c047c25 */ /* 0x000fe2000f8e0004 */
[----:B------:R-:W-:-:S03]  /*15130*/  ULDC.64 UR4, c[0x0][0xaf0] ;  /* 0x0002bc0000047ab9 */ /* 0x000fc60000000a00 */
[----:B--2---:R-:W-:Y:S01]  /*15140*/  @P2 IMAD.HI.U32 R0, R9, R20, RZ ;  /* 0x0000001409002227 */ /* 0x004fe200078e00ff */
[----:B------:R-:W-:-:S03]  /*15150*/  IADD3 R5, R5, R7, RZ ;  /* 0x0000000705057210 */ /* 0x000fc60007ffe0ff */
[----:B------:R-:W-:Y:S01]  /*15160*/  IMAD.MOV.U32 R3, RZ, RZ, R9 ;  /* 0x000000ffff037224 */ /* 0x000fe200078e0009 */
[----:B----4-:R-:W-:Y:S01]  /*15170*/  @P2 SHF.R.U32.HI R3, RZ, R27, R0 ;  /* 0x0000001bff032219 */ /* 0x010fe20000011600 */
[----:B------:R-:W-:Y:S02]  /*15180*/  IMAD R6, R14, UR4, RZ ;  /* 0x000000040e067c24 */ /* 0x000fe4000f8e02ff */
        /* <DEDUP_REMOVED lines=17> */
[----:B------:R-:W-:Y:S01]  /*152a0*/  IMAD.SHL.U32 R9, R10, 0x8, RZ ;  /* 0x000000080a097824 */ /* 0x000fe200078e00ff */
[C---:B------:R-:W-:Y:S01]  /*152b0*/  LEA R0, P0, R4.reuse, UR4, 0x1 ;  /* 0x0000000404007c11 */ /* 0x040fe2000f8008ff */
[----:B------:R-:W-:Y:S01]  /*152c0*/  UMOV UR4, 0xffffffff ;  /* 0xffffffff00047882 */ /* 0x000fe20000000000 */
[----:B------:R-:W-:Y:S01]  /*152d0*/  IADD3 R3, R5, R3, RZ ;  /* 0x0000000305037210 */ /* 0x000fe20007ffe0ff */
[C---:B------:R-:W-:Y:S02]  /*152e0*/  VIADD R7, R9.reuse, 0x40 ;  /* 0x0000004009077836 */ /* 0x040fe40000000000 */
[----:B------:R-:W-:Y:S01]  /*152f0*/  VIADD R20, R9, 0x20 ;  /* 0x0000002009147836 */ /* 0x000fe20000000000 */
[----:B------:R-:W-:Y:S02]  /*15300*/  LEA.HI.X R4, R4, UR5, R3, 0x1, P0 ;  /* 0x0000000504047c11 */ /* 0x000fe400080f0c03 */
[----:B------:R-:W-:-:S02]  /*15310*/  SHF.R.S32.HI R10, RZ, 0x1f, R7 ;  /* 0x0000001fff0a7819 */ /* 0x000fc40000011407 */
[----:B------:R-:W-:Y:S01]  /*15320*/  SHF.R.S32.HI R21, RZ, 0x1f, R20 ;  /* 0x0000001fff157819 */ /* 0x000fe20000011414 */
[----:B------:R-:W-:Y:S06]  /*15330*/  BRA.DIV UR4, `(.L_x_2455) ;  /* 0x0000007e04747947 */ /* 0x000fec000b800000 */
[----:B------:R0:W2:Y:S04]  /*15340*/  SHFL.IDX PT, R3, R4, RZ, 0x1c1f ;  /* 0x001c1fff04037589 */ /* 0x0000a800000e0000 */
[----:B------:R0:W3:Y:S02]  /*15350*/  SHFL.IDX PT, R14, R0, RZ, 0x1c1f ;  /* 0x001c1fff000e7589 */ /* 0x0000e400000e0000 */
.L_x_2617:
        /* <DEDUP_REMOVED lines=18> */
.L_x_2457:
[----:B------:R-:W-:Y:S05]  /*15480*/  BSYNC B1 ;  /* 0x0000000000017941 */ /* 0x000fea0003800000 */
.L_x_2456:
[----:B------:R-:W-:-:S03]  /*15490*/  UMOV UR4, 0xffffffff ;  /* 0xffffffff00047882 */ /* 0x000fc60000000000 */
[----:B------:R-:W-:Y:S05]  /*154a0*/  BRA.DIV UR4, `(.L_x_2458) ;  /* 0x0000007e044c7947 */ /* 0x000fea000b800000 */
[----:B--2---:R2:W0:Y:S04]  /*154b0*/  SHFL.IDX PT, R3, R4, 0x1, 0x1c1f ;  /* 0x003c1f0004037f89 */ /* 0x00442800000e0000 */
[----:B---3--:R2:W3:Y:S02]  /*154c0*/  SHFL.IDX PT, R14, R0, 0x1, 0x1c1f ;  /* 0x003c1f00000e7f89 */ /* 0x0084e400000e0000 */
.L_x_2621:
        /* <DEDUP_REMOVED lines=16> */
.L_x_2451:
[----:B------:R-:W-:Y:S05]  /*155d0*/  BSYNC B0 ;  /* 0x0000000000007941 */ /* 0x000fea0003800000 */
.L_x_2446:
[----:B------:R-:W-:Y:S02]  /*155e0*/  ULDC UR4, c[0x0][0xc3c] ;  /* 0x00030f0000047ab9 */ /* 0x000fe40000000800 */
[----:B-1----:R-:W-:-:S13]  /*155f0*/  ISETP.GE.AND P0, PT, R35, UR4, PT ;  /* 0x0000000423007c0c */ /* 0x002fda000bf06270 */
[----:B------:R-:W-:Y:S05]  /*15600*/  @!P0 BRA `(.L_x_2459) ;  /* 0xfffffebc009c8947 */ /* 0x000fea000383ffff */
[----:B------:R-:W-:Y:S05]  /*15610*/  BRA `(.L_x_2304) ;  /* 0x0000006c00c47947 */ /* 0x000fea0003800000 */
.L_x_2302:
        /* <DEDUP_REMOVED lines=16> */
.L_x_2460:
        /* <DEDUP_REMOVED lines=42> */
.L_x_2466:
[----:B------:R-:W-:Y:S01]  /*159c0*/  UIADD3 UR4, UR4, 0x1f, URZ ;  /* 0x0000001f04047890 */ /* 0x000fe2000fffe03f */
[----:B------:R-:W-:-:S05]  /*159d0*/  MOV R19, UR7 ;  /* 0x0000000700137c02 */ /* 0x000fca0008000f00 */
        /* <DEDUP_REMOVED lines=10> */
.L_x_2465:
[----:B------:R-:W-:Y:S05]  /*15a80*/  BSYNC B0 ;  /* 0x0000000000007941 */ /* 0x000fea0003800000 */
.L_x_2464:
        /* <DEDUP_REMOVED lines=15> */
[----:B------:R-:W0:Y:S02]  /*15b80*/  SHFL.IDX PT, R3, R9, 0x1f, 0x1f ;  /* 0x03e01f0009037f89 */ /* 0x000e2400000e0000 */
[----:B0-----:R-:W-:-:S04]  /*15b90*/  IMAD R3, R3, UR5, RZ ;  /* 0x0000000503037c24 */ /* 0x001fc8000f8e02ff */
[----:B------:R-:W-:-:S05]  /*15ba0*/  IMAD.IADD R4, R3, 0x1, R4 ;  /* 0x0000000103047824 */ /* 0x000fca00078e0204 */
[----:B------:R-:W-:-:S13]  /*15bb0*/  ISETP.GT.AND P6, PT, R4, UR6, PT ;  /* 0x0000000604007c0c */ /* 0x000fda000bfc4270 */
[----:B------:R-:W-:Y:S05]  /*15bc0*/  @!P6 BRA `(.L_x_2466) ;  /* 0xfffffffc007ce947 */ /* 0x000fea000383ffff */
[----:B------:R-:W-:-:S07]  /*15bd0*/  IMAD.MOV.U32 R6, RZ, RZ, R9 ;  /* 0x000000ffff067224 */ /* 0x000fce00078e0009 */
.L_x_2462:
        /* <DEDUP_REMOVED lines=19> */
[----:B------:R-:W-:-:S05]  /*15d10*/  IADD3 R9, R15, -0x1, RZ ;  /* 0xffffffff0f097810 */ /* 0x000fca0007ffe0ff */
[----:B------:R0:W1:Y:S02]  /*15d20*/  SHFL.IDX PT, R16, R6, R9, 0x1f ;  /* 0x00001f0906107589 */ /* 0x00006400000e0000 */
.L_x_2467:
        /* <DEDUP_REMOVED lines=19> */
[----:B------:R-:W-:-:S06]  /*15e60*/  @P0 IADD3 R2, R2, 0x1, RZ ;  /* 0x0000000102020810 */ /* 0x000fcc0007ffe0ff */
        /* <DEDUP_REMOVED lines=18> */
[----:B------:R-:W-:-:S03]  /*15f90*/  MOV R9, R11 ;  /* 0x0000000b00097202 */ /* 0x000fc60000000f00 */
        /* <DEDUP_REMOVED lines=13> */
[----:B------:R-:W-:Y:S02]  /*16070*/  @!P1 LOP3.LUT R2, RZ, R7, RZ, 0x33, !PT ;  /* 0x00000007ff029212 */ /* 0x000fe400078e33ff */
[----:B------:R-:W-:Y:S02]  /*16080*/  IADD3 R7, -R7, RZ, RZ ;  /* 0x000000ff07077210 */ /* 0x000fe40007ffe1ff */
[----:B------:R-:W-:-:S03]  /*16090*/  LOP3.LUT R17, RZ, R2, RZ, 0x33, !PT ;  /* 0x00000002ff117212 */ /* 0x000fc600078e33ff */
[----:B------:R-:W-:Y:S02]  /*160a0*/  IMAD R18, R2, R7, R3 ;  /* 0x0000000702127224 */ /* 0x000fe400078e0203 */
[----:B------:R-:W-:Y:S01]  /*160b0*/  IMAD.IADD R17, R0, 0x1, R17 ;  /* 0x0000000100117824 */ /* 0x000fe200078e0211 */
[----:B------:R-:W-:Y:S06]  /*160c0*/  BRA `(.L_x_2468) ;  /* 0x00000000000c7947 */ /* 0x000fec0003800000 */
.L_x_2463:
[----:B------:R-:W-:Y:S02]  /*160d0*/  IMAD.MOV.U32 R17, RZ, RZ, RZ ;  /* 0x000000ffff117224 */ /* 0x000fe400078e00ff */
[----:B------:R-:W-:Y:S02]  /*160e0*/  IMAD.U32 R16, RZ, RZ, UR6 ;  /* 0x00000006ff107e24 */ /* 0x000fe4000f8e00ff */
[----:B------:R-:W-:-:S07]  /*160f0*/  IMAD.MOV.U32 R18, RZ, RZ, RZ ;  /* 0x000000ffff127224 */ /* 0x000fce00078e00ff */
.L_x_2468:
[----:B------:R-:W-:-:S13]  /*16100*/  ISETP.NE.AND P0, PT, R5, RZ, PT ;  /* 0x000000ff0500720c */ /* 0x000fda0003f05270 */
[----:B------:R-:W0:Y:S01]  /*16110*/  @!P0 S2R R3, SR_CgaCtaId ;  /* 0x0000000000038919 */ /* 0x000e220000008800 */
[----:B------:R-:W-:-:S04]  /*16120*/  @!P0 MOV R0, 0x400 ;  /* 0x0000040000008802 */ /* 0x000fc80000000f00 */
[----:B0-----:R-:W-:-:S05]  /*16130*/  @!P0 LEA R0, R3, R0, 0x18 ;  /* 0x0000000003008211 */ /* 0x001fca00078ec0ff */
[----:B------:R0:W-:Y:S01]  /*16140*/  @!P0 STS.128 [R0+0x2d8d0], R16 ;  /* 0x02d8d01000008388 */ /* 0x0001e20000000c00 */
[----:B------:R-:W-:Y:S06]  /*16150*/  BAR.ARV 0x5, 0x200 ;  /* 0x0148000000007b1d */ /* 0x000fec0000002000 */
.L_x_2461:
[----:B0-----:R-:W-:Y:S01]  /*16160*/  IMAD.MOV.U32 R0, RZ, RZ, 0x1 ;  /* 0x00000001ff007424 */ /* 0x001fe200078e00ff */
[----:B------:R0:W-:Y:S01]  /*16170*/  STL [R1+0x48], RZ ;  /* 0x000048ff01007387 */ /* 0x0001e20000100800 */
[----:B------:R-:W-:Y:S01]  /*16180*/  ULDC UR4, c[0x0][0xc3c] ;  /* 0x00030f0000047ab9 */ /* 0x000fe20000000800 */
[----:B------:R-:W-:Y:S01]  /*16190*/  IMAD.MOV.U32 R26, RZ, RZ, RZ ;  /* 0x000000ffff1a7224 */ /* 0x000fe200078e00ff */
[----:B-1----:R-:W-:Y:S01]  /*161a0*/  ISETP.GE.AND P0, PT, R19, UR4, PT ;  /* 0x0000000413007c0c */ /* 0x002fe2000bf06270 */
[----:B------:R0:W-:-:S12]  /*161b0*/  STL [R1], R0 ;  /* 0x0000000001007387 */ /* 0x0001d80000100800 */
[----:B0-----:R-:W-:Y:S05]  /*161c0*/  @P0 BRA `(.L_x_2469) ;  /* 0x0000005c00f40947 */ /* 0x001fea0003800000 */
[----:B------:R-:W0:Y:S01]  /*161d0*/  S2R R7, SR_TID.X ;  /* 0x0000000000077919 */ /* 0x000e220000002100 */
[----:B------:R-:W1:Y:S01]  /*161e0*/  S2UR UR5, SR_CgaCtaId ;  /* 0x00000000000579c3 */ /* 0x000e620000008800 */
[----:B------:R-:W-:Y:S01]  /*161f0*/  UMOV UR4, 0x400 ;  /* 0x0000040000047882 */ /* 0x000fe20000000000 */
[----:B------:R-:W-:Y:S01]  /*16200*/  BSSY B8, `(.L_x_2469) ;  /* 0x00005f9000087945 */ /* 0x000fe20003800000 */
[----:B------:R-:W-:Y:S01]  /*16210*/  IMAD.MOV.U32 R26, RZ, RZ, RZ ;  /* 0x000000ffff1a7224 */ /* 0x000fe200078e00ff */
[----:B------:R-:W-:Y:S01]  /*16220*/  ULDC.64 UR42, c[0x0][0x198] ;  /* 0x00006600002a7ab9 */ /* 0x000fe20000000a00 */
[----:B------:R-:W-:Y:S01]  /*16230*/  IMAD.MOV.U32 R28, RZ, RZ, RZ ;  /* 0x000000ffff1c7224 */ /* 0x000fe200078e00ff */
[----:B------:R-:W-:Y:S01]  /*16240*/  ULOP3.LUT UR40, UR36, 0x2, URZ, 0xfc, !UPT ;  /* 0x0000000224287892 */ /* 0x000fe2000f8efc3f */
[----:B------:R-:W-:Y:S01]  /*16250*/  ULDC UR37, c[0x0][0xc] ;  /* 0x0000030000257ab9 */ /* 0x000fe20000000800 */
[----:B-1----:R-:W-:-:S06]  /*16260*/  ULEA UR4, UR5, UR4, 0x18 ;  /* 0x0000000405047291 */ /* 0x002fcc000f8ec03f */
[----:B------:R-:W-:Y:S02]  /*16270*/  MOV R22, UR4 ;  /* 0x0000000400167c02 */ /* 0x000fe40008000f00 */
[C---:B0-----:R-:W-:Y:S02]  /*16280*/  LOP3.LUT R6, R7.reuse, 0x7f, RZ, 0xc0, !PT ;  /* 0x0000007f07067812 */ /* 0x041fe400078ec0ff */
[----:B------:R-:W-:-:S03]  /*16290*/  SHF.L.U32 R0, R7, 0x3, RZ ;  /* 0x0000000307007819 */ /* 0x000fc600000006ff */
        /* <DEDUP_REMOVED lines=13> */
[----:B------:R0:W-:Y:S04]  /*16370*/  STL [R1], R4 ;  /* 0x0000000401007387 */ /* 0x0001e80000100800 */
[----:B------:R1:W-:Y:S04]  /*16380*/  STL [R1+0x48], RZ ;  /* 0x000048ff01007387 */ /* 0x0003e80000100800 */
[----:B------:R1:W-:Y:S01]  /*16390*/  STL [R1+0x4], R6 ;  /* 0x0000040601007387 */ /* 0x0003e20000100800 */
[----:B0-----:R-:W-:Y:S02]  /*163a0*/  LOP3.LUT R4, R3, R2, RZ, 0xfc, !PT ;  /* 0x0000000203047212 */ /* 0x001fe400078efcff */
[----:B------:R-:W-:-:S02]  /*163b0*/  LOP3.LUT R3, R0, 0x20, RZ, 0xfc, !PT ;  /* 0x0000002000037812 */ /* 0x000fc400078efcff */
[----:B------:R-:W-:Y:S01]  /*163c0*/  LOP3.LUT R2, R0, 0x40, RZ, 0xfc, !PT ;  /* 0x0000004000027812 */ /* 0x000fe200078efcff */
[----:B------:R-:W-:-:S05]  /*163d0*/  IMAD R0, R5, 0x2, R22 ;  /* 0x0000000205007824 */ /* 0x000fca00078e0216 */
[----:B------:R1:W-:Y:S02]  /*163e0*/  STL [R1+0x30], R0 ;  /* 0x0000300001007387 */ /* 0x0003e40000100800 */
.L_x_2570:
[----:B0-----:R-:W0:Y:S02]  /*163f0*/  LDC.64 R2, c[0x0][0xc88] ;  /* 0x00032200ff027b82 */ /* 0x001e240000000a00 */
[----:B0-----:R-:W-:-:S05]  /*16400*/  IMAD.WIDE R2, R19, 0x4, R2 ;  /* 0x0000000413027825 */ /* 0x001fca00078e0202 */
[----:B--2---:R-:W2:Y:S01]  /*16410*/  LDG.E R29, desc[UR38][R2.64] ;  /* 0x00000026021d7981 */ /* 0x004ea2000c1e1900 */
[----:B------:R-:W-:Y:S05]  /*16420*/  YIELD ;  /* 0x0000000000007946 */ /* 0x000fea0003800000 */
[----:B------:R-:W-:Y:S01]  /*16430*/  ULDC.64 UR4, c[0x0][0xa28] ;  /* 0x00028a0000047ab9 */ /* 0x000fe20000000a00 */
[----:B------:R-:W-:Y:S01]  /*16440*/  IMAD.MOV.U32 R10, RZ, RZ, RZ ;  /* 0x000000ffff0a7224 */ /* 0x000fe200078e00ff */
[----:B------:R-:W-:Y:S01]  /*16450*/  ISETP.NE.U32.AND P0, PT, RZ, UR4, PT ;  /* 0x00000004ff007c0c */ /* 0x000fe2000bf05070 */
[----:B-1----:R-:W-:Y:S01]  /*16460*/  IMAD.MOV.U32 R6, RZ, RZ, RZ ;  /* 0x000000ffff067224 */ /* 0x002fe200078e00ff */
[----:B------:R-:W-:Y:S01]  /*16470*/  ULDC.64 UR8, c[0x0][0xa18] ;  /* 0x0002860000087ab9 */ /* 0x000fe20000000a00 */
[----:B------:R-:W-:Y:S01]  /*16480*/  ULDC.64 UR6, c[0x0][0xa10] ;  /* 0x0002840000067ab9 */ /* 0x000fe20000000a00 */
[----:B------:R-:W-:-:S02]  /*16490*/  ISETP.NE.AND.EX P0, PT, RZ, UR5, PT, P0 ;  /* 0x00000005ff007c0c */ /* 0x000fc4000bf05300 */
[----:B--2---:R-:W-:-:S11]  /*164a0*/  SHF.R.S32.HI R0, RZ, 0x1f, R29 ;  /* 0x0000001fff007819 */ /* 0x004fd6000001141d */
        /* <DEDUP_REMOVED lines=8> */
[----:B------:R-:W-:Y:S01]  /*16530*/  ISETP.NE.U32.AND P2, PT, RZ, UR8, PT ;  /* 0x00000008ff007c0c */ /* 0x000fe2000bf45070 */
[----:B0-----:R-:W-:Y:S01]  /*16540*/  IMAD.MOV.U32 R0, RZ, RZ, RZ ;  /* 0x000000ffff007224 */ /* 0x001fe200078e00ff */
[----:B------:R-:W-:Y:S02]  /*16550*/  ISETP.NE.AND.EX P0, PT, RZ, UR5, PT, P0 ;  /* 0x00000005ff007c0c */ /* 0x000fe4000bf05300 */
[----:B------:R-:W-:Y:S02]  /*16560*/  ISETP.NE.AND.EX P2, PT, RZ, UR9, PT, P2 ;  /* 0x00000009ff007c0c */ /* 0x000fe4000bf45320 */
[----:B------:R-:W-:Y:S02]  /*16570*/  ISETP.NE.U32.AND P1, PT, RZ, UR6, PT ;  /* 0x00000006ff007c0c */ /* 0x000fe4000bf25070 */
[----:B-1----:R-:W-:-:S02]  /*16580*/  IADD3 R2, P3, R24, UR4, RZ ;  /* 0x0000000418027c10 */ /* 0x002fc4000ff7e0ff */
[----:B------:R-:W-:Y:S02]  /*16590*/  ISETP.NE.AND.EX P1, PT, RZ, UR7, PT, P1 ;  /* 0x00000007ff007c0c */ /* 0x000fe4000bf25310 */
[----:B------:R-:W-:Y:S02]  /*165a0*/  IADD3.X R3, R25, UR5, RZ, P3, !PT ;  /* 0x0000000519037c10 */ /* 0x000fe40009ffe4ff */
[----:B------:R-:W-:-:S03]  /*165b0*/  IADD3 R4, P4, R24, UR6, RZ ;  /* 0x0000000618047c10 */ /* 0x000fc6000ff9e0ff */
[----:B---3--:R-:W3:Y:S01]  /*165c0*/  @P0 LDG.E R6, desc[UR38][R2.64] ;  /* 0x0000002602060981 */ /* 0x008ee2000c1e1900 */
[----:B------:R-:W-:Y:S01]  /*165d0*/  ULDC UR4, c[0x0][0x288] ;  /* 0x0000a20000047ab9 */ /* 0x000fe20000000800 */
[----:B------:R-:W-:Y:S01]  /*165e0*/  IADD3.X R5, R25, UR7, RZ, P4, !PT ;  /* 0x0000000719057c10 */ /* 0x000fe2000a7fe4ff */
[----:B------:R-:W-:Y:S01]  /*165f0*/  IMAD.U32 R8, RZ, RZ, UR4 ;  /* 0x00000004ff087e24 */ /* 0x000fe2000f8e00ff */
[----:B------:R-:W-:-:S03]  /*16600*/  ULDC.64 UR4, c[0x0][0x418] ;  /* 0x0001060000047ab9 */ /* 0x000fc60000000a00 */
[----:B------:R-:W5:Y:S04]  /*16610*/  @P1 LDG.E R0, desc[UR38][R4.64] ;  /* 0x0000002604001981 */ /* 0x000f68000c1e1900 */
[----:B---3--:R0:W-:Y:S02]  /*16620*/  STL [R1+0x8], R6 ;  /* 0x0000080601007387 */ /* 0x0081e40000100800 */
[----:B0-----:R-:W-:-:S04]  /*16630*/  @P2 IADD3 R6, P3, R24, UR8, RZ ;  /* 0x0000000818062c10 */ /* 0x001fc8000ff7e0ff */
[----:B------:R-:W-:-:S05]  /*16640*/  @P2 IADD3.X R7, R25, UR9, RZ, P3, !PT ;  /* 0x0000000919072c10 */ /* 0x000fca0009ffe4ff */
[----:B------:R0:W3:Y:S01]  /*16650*/  @P2 LDG.E R8, desc[UR38][R6.64] ;  /* 0x0000002606082981 */ /* 0x0000e2000c1e1900 */
[----:B------:R-:W-:-:S03]  /*16660*/  UISETP.NE.U32.AND UP0, UPT, UR4, URZ, UPT ;  /* 0x0000003f0400728c */ /* 0x000fc6000bf05070 */
[----:B------:R-:W-:Y:S01]  /*16670*/  ULDC UR4, c[0x0][0x424] ;  /* 0x0001090000047ab9 */ /* 0x000fe20000000800 */
[----:B------:R-:W-:-:S03]  /*16680*/  UISETP.NE.AND.EX UP0, UPT, UR5, URZ, UPT, UP0 ;  /* 0x0000003f0500728c */ /* 0x000fc6000bf05300 */
[----:B------:R-:W-:Y:S01]  /*16690*/  ULDC UR5, c[0x0][0x2f0] ;  /* 0x0000bc0000057ab9 */ /* 0x000fe20000000800 */
[----:B------:R-:W-:-:S04]  /*166a0*/  USEL UR4, UR4, 0x1, UP0 ;  /* 0x0000000104047887 */ /* 0x000fc80008000000 */
[----:B------:R-:W-:-:S03]  /*166b0*/  UIMAD UR4, UR4, UR5, URZ ;  /* 0x00000005040472a4 */ /* 0x000fc6000f8e023f */
[----:B------:R-:W-:Y:S02]  /*166c0*/  ULDC UR5, c[0x0][0x348] ;  /* 0x0000d20000057ab9 */ /* 0x000fe40000000800 */
[----:B0-----:R-:W-:Y:S02]  /*166d0*/  IMAD.U32 R6, RZ, RZ, UR5 ;  /* 0x00000005ff067e24 */ /* 0x001fe4000f8e00ff */
[----:B------:R-:W-:Y:S01]  /*166e0*/  IMAD.U32 R7, RZ, RZ, UR4 ;  /* 0x00000004ff077e24 */ /* 0x000fe2000f8e00ff */
[----:B---3--:R0:W-:Y:S04]  /*166f0*/  STL [R1+0x40], R8 ;  /* 0x0000400801007387 */ /* 0x0081e80000100800 */
[----:B--2---:R0:W-:Y:S01]  /*16700*/  STL [R1+0x28], R10 ;  /* 0x0000280a01007387 */ /* 0x0041e20000100800 */
[----:B------:R-:W-:Y:S01]  /*16710*/  MOV R9, R8 ;  /* 0x0000000800097202 */ /* 0x000fe20000000f00 */
[----:B------:R-:W-:Y:S06]  /*16720*/  @P2 BRA `(.L_x_2470) ;  /* 0x0000000000142947 */ /* 0x000fec0003800000 */
[----:B------:R-:W-:Y:S05]  /*16730*/  @!P0 BRA `(.L_x_2470) ;  /* 0x0000000000108947 */ /* 0x000fea0003800000 */
[----:B0-----:R-:W2:Y:S04]  /*16740*/  LDG.E R8, desc[UR38][R2.64] ;  /* 0x0000002602087981 */ /* 0x001ea8000c1e1900 */
[----:B------:R-:W2:Y:S02]  /*16750*/  LDG.E R2, desc[UR38][R2.64+0x4] ;  /* 0x0000042602027981 */ /* 0x000ea4000c1e1900 */
[----:B--2---:R-:W-:-:S05]  /*16760*/  IMAD.IADD R9, R2, 0x1, -R8 ;  /* 0x0000000102097824 */ /* 0x004fca00078e0a08 */
[----:B------:R1:W-:Y:S02]  /*16770*/  STL [R1+0x40], R9 ;  /* 0x0000400901007387 */ /* 0x0003e40000100800 */
.L_x_2470:
[----:B0-----:R-:W-:Y:S01]  /*16780*/  IMAD.MOV.U32 R8, RZ, RZ, R29 ;  /* 0x000000ffff087224 */ /* 0x001fe200078e001d */
[----:B------:R-:W-:Y:S02]  /*16790*/  ULDC.64 UR4, c[0x0][0xa20] ;  /* 0x0002880000047ab9 */ /* 0x000fe40000000a00 */
[----:B------:R-:W-:Y:S02]  /*167a0*/  ISETP.NE.U32.AND P0, PT, RZ, UR4, PT ;  /* 0x00000004ff007c0c */ /* 0x000fe4000bf05070 */
[----:B------:R0:W-:Y:S02]  /*167b0*/  STL [R1+0x10], R8 ;  /* 0x0000100801007387 */ /* 0x0001e40000100800 */
[----:B------:R-:W-:-:S13]  /*167c0*/  ISETP.NE.AND.EX P0, PT, RZ, UR5, PT, P0 ;  /* 0x00000005ff007c0c */ /* 0x000fda000bf05300 */
[----:B0-----:R-:W-:Y:S05]  /*167d0*/  @!P0 BRA `(.L_x_2471) ;  /* 0x0000000000108947 */ /* 0x001fea0003800000 */
[----:B------:R-:W-:-:S04]  /*167e0*/  IADD3 R2, P0, R24, UR4, RZ ;  /* 0x0000000418027c10 */ /* 0x000fc8000ff1e0ff */
[----:B------:R-:W-:-:S05]  /*167f0*/  IADD3.X R3, R25, UR5, RZ, P0, !PT ;  /* 0x0000000519037c10 */ /* 0x000fca00087fe4ff */
[----:B------:R0:W5:Y:S01]  /*16800*/  LDG.E R7, desc[UR38][R2.64] ;  /* 0x0000002602077981 */ /* 0x000162000c1e1900 */
[----:B------:R-:W-:Y:S05]  /*16810*/  BRA `(.L_x_2472) ;  /* 0x0000000000247947 */ /* 0x000fea0003800000 */
.L_x_2471:
[----:B------:R-:W-:Y:S02]  /*16820*/  ULDC.64 UR4, c[0x0][0xa08] ;  /* 0x0002820000047ab9 */ /* 0x000fe40000000a00 */
[----:B------:R-:W-:-:S04]  /*16830*/  ISETP.NE.U32.AND P0, PT, RZ, UR4, PT ;  /* 0x00000004ff007c0c */ /* 0x000fc8000bf05070 */
[----:B------:R-:W-:-:S13]  /*16840*/  ISETP.NE.AND.EX P0, PT, RZ, UR5, PT, P0 ;  /* 0x00000005ff007c0c */ /* 0x000fda000bf05300 */
[----:B------:R-:W-:Y:S05]  /*16850*/  @!P0 BRA `(.L_x_2472) ;  /* 0x0000000000148947 */ /* 0x000fea0003800000 */
[----:B------:R-:W0:Y:S02]  /*16860*/  LDC.64 R2, c[0x0][0xa08] ;  /* 0x00028200ff027b82 */ /* 0x000e240000000a00 */
[----:B0-----:R-:W-:-:S05]  /*16870*/  IMAD.WIDE R2, R8, 0x4, R2 ;  /* 0x0000000408027825 */ /* 0x001fca00078e0202 */
[----:B------:R-:W2:Y:S04]  /*16880*/  LDG.E R7, desc[UR38][R2.64] ;  /* 0x0000002602077981 */ /* 0x000ea8000c1e1900 */
[----:B------:R-:W2:Y:S02]  /*16890*/  LDG.E R2, desc[UR38][R2.64+0x4] ;  /* 0x0000042602027981 */ /* 0x000ea4000c1e1900 */
[----:B--2---:R-:W-:-:S07]  /*168a0*/  IMAD.IADD R7, R2, 0x1, -R7 ;  /* 0x0000000102077824 */ /* 0x004fce00078e0a07 */
.L_x_2472:
[----:B0-----:R-:W2:Y:S01]  /*168b0*/  @P1 LDG.E R2, desc[UR38][R4.64] ;  /* 0x0000002604021981 */ /* 0x001ea2000c1e1900 */
[----:B------:R-:W0:Y:S03]  /*168c0*/  LDC R3, c[0x0][0x448] ;  /* 0x00011200ff037b82 */ /* 0x000e260000000800 */
[----:B------:R3:W2:Y:S01]  /*168d0*/  @P1 LDG.E R4, desc[UR38][R4.64+0x4] ;  /* 0x0000042604041981 */ /* 0x0006a2000c1e1900 */
[----:B-----5:R-:W-:Y:S01]  /*168e0*/  IMAD.IADD R7, R7, 0x1, -R10 ;  /* 0x0000000107077824 */ /* 0x020fe200078e0a0a */
[----:B------:R-:W-:Y:S01]  /*168f0*/  BSSY B0, `(.L_x_2473) ;  /* 0x0000169000007945 */ /* 0x000fe20003800000 */
[----:B0-----:R-:W-:-:S13]  /*16900*/  ISETP.NE.AND P0, PT, R3, 0x1, PT ;  /* 0x000000010300780c */ /* 0x001fda0003f05270 */
[----:B------:R-:W0:Y:S08]  /*16910*/  @P0 LDC R3, c[0x0][0x44c] ;  /* 0x00011300ff030b82 */ /* 0x000e300000000800 */
[----:B---3--:R-:W3:Y:S01]  /*16920*/  @P0 LDC R5, c[0x0][0x450] ;  /* 0x00011400ff050b82 */ /* 0x008ee20000000800 */
[----:B--2---:R-:W-:Y:S02]  /*16930*/  @P1 IMAD.IADD R6, R4, 0x1, -R2 ;  /* 0x0000000104061824 */ /* 0x004fe400078e0a02 */
[----:B------:R-:W-:-:S02]  /*16940*/  IMAD R2, R17, 0xc0, RZ ;  /* 0x000000c011027824 */ /* 0x000fc400078e02ff */
[----:B------:R-:W-:-:S03]  /*16950*/  IMAD.IADD R4, R7, 0x1, R6 ;  /* 0x0000000107047824 */ /* 0x000fc600078e0206 */
[----:B------:R-:W-:Y:S01]  /*16960*/  IADD3 R2, R2, 0xbf, RZ ;  /* 0x000000bf02027810 */ /* 0x000fe20007ffe0ff */
[C---:B------:R-:W-:Y:S01]  /*16970*/  VIADD R21, R4.reuse, 0x7f ;  /* 0x0000007f04157836 */ /* 0x040fe20000000000 */
[----:B------:R-:W-:Y:S01]  /*16980*/  IADD3 R20, R4, 0x80, -R9 ;  /* 0x0000008004147810 */ /* 0x000fe20007ffe809 */
[----:B------:R2:W-:Y:S02]  /*16990*/  STL [R1+0x24], R4 ;  /* 0x0000240401007387 */ /* 0x0005e40000100800 */
[----:B0-----:R-:W-:-:S05]  /*169a0*/  @P0 IMAD.HI.U32 R3, R2, R3, RZ ;  /* 0x0000000302030227 */ /* 0x001fca00078e00ff */
[----:B---3--:R-:W-:Y:S02]  /*169b0*/  @P0 SHF.R.U32.HI R2, RZ, R5, R3 ;  /* 0x00000005ff020219 */ /* 0x008fe40000011603 */
[----:B------:R-:W-:-:S03]  /*169c0*/  SHF.R.S32.HI R3, RZ, 0x1f, R21 ;  /* 0x0000001fff037819 */ /* 0x000fc60000011415 */
[----:B------:R-:W-:Y:S01]  /*169d0*/  IMAD.IADD R2, R20, 0x1, R2 ;  /* 0x0000000114027824 */ /* 0x000fe200078e0202 */
[----:B------:R-:W-:-:S04]  /*169e0*/  LEA.HI R21, R3, R21, RZ, 0x7 ;  /* 0x0000001503157211 */ /* 0x000fc800078f38ff */
[----:B------:R-:W-:Y:S02]  /*169f0*/  SHF.R.S32.HI R3, RZ, 0x1f, R2 ;  /* 0x0000001fff037819 */ /* 0x000fe40000011402 */
[----:B------:R-:W-:Y:S02]  /*16a00*/  SHF.R.S32.HI R21, RZ, 0x7, R21 ;  /* 0x00000007ff157819 */ /* 0x000fe40000011415 */
[----:B------:R-:W-:-:S04]  /*16a10*/  LEA.HI R3, R3, R2, RZ, 0x7 ;  /* 0x0000000203037211 */ /* 0x000fc800078f38ff */
[----:B------:R-:W-:-:S04]  /*16a20*/  SHF.R.S32.HI R3, RZ, 0x7, R3 ;  /* 0x00000007ff037819 */ /* 0x000fc80000011403 */
[----:B------:R-:W-:-:S05]  /*16a30*/  VIMNMX R3, R21, R3, PT ;  /* 0x0000000315037248 */ /* 0x000fca0003fe0100 */
[--C-:B------:R-:W-:Y:S02]  /*16a40*/  IMAD R3, R3, 0x80, -R7.reuse ;  /* 0x0000008003037824 */ /* 0x100fe400078e0a07 */
[----:B------:R-:W-:-:S03]  /*16a50*/  IMAD.MOV R7, RZ, RZ, -R7 ;  /* 0x000000ffff077224 */ /* 0x000fc600078e0a07 */
[----:B------:R-:W-:Y:S02]  /*16a60*/  VIMNMX R2, R3, R6, PT ;  /* 0x0000000603027248 */ /* 0x000fe40003fe0100 */
[----:B------:R-:W-:-:S04]  /*16a70*/  VIMNMX R3, RZ, R7, !PT ;  /* 0x00000007ff037248 */ /* 0x000fc80007fe0100 */
[----:B------:R-:W-:Y:S02]  /*16a80*/  ISETP.GT.AND P0, PT, R2, R3, PT ;  /* 0x000000030200720c */ /* 0x000fe40003f04270 */
[----:B------:R-:W-:-:S11]  /*16a90*/  SHF.R.U32.HI R3, RZ, 0x7, R3 ;  /* 0x00000007ff037819 */ /* 0x000fd60000011603 */
[----:B------:R-:W-:-:S04]  /*16aa0*/  @P0 IADD3 R2, R2, 0x7f, RZ ;  /* 0x0000007f02020810 */ /* 0x000fc80007ffe0ff */
[----:B--2---:R-:W-:-:S04]  /*16ab0*/  @P0 SHF.R.S32.HI R4, RZ, 0x1f, R2 ;  /* 0x0000001fff040819 */ /* 0x004fc80000011402 */
        /* <DEDUP_REMOVED lines=12> */
[----:B------:R0:W2:Y:S02]  /*16b80*/  SHFL.IDX PT, R14, R5, RZ, 0x1f ;  /* 0x00001fff050e7589 */ /* 0x0000a400000e0000 */
.L_x_2624:
[----:B--2---:R-:W-:Y:S02]  /*16b90*/  ISETP.NE.AND P0, PT, R14, RZ, PT ;  /* 0x000000ff0e00720c */ /* 0x004fe40003f05270 */
[----:B------:R-:W-:-:S11]  /*16ba0*/  PLOP3.LUT P6, PT, PT, PT, PT, 0x8, 0x0 ;  /* 0x000000000000781c */ /* 0x000fd60003fce170 */
[----:B------:R-:W-:Y:S05]  /*16bb0*/  @P0 BRA `(.L_x_2476) ;  /* 0x00000000000c0947 */ /* 0x000fea0003800000 */
[----:B------:R-:W-:-:S03]  /*16bc0*/  UMOV UR4, 0xffffffff ;  /* 0xffffffff00047882 */ /* 0x000fc60000000000 */
[----:B------:R-:W-:Y:S05]  /*16bd0*/  BRA.DIV UR4, `(.L_x_2477) ;  /* 0x0000006604fc7947 */ /* 0x000fea000b800000 */
[----:B------:R-:W-:-:S13]  /*16be0*/  ELECT P6, URZ, PT ;  /* 0x00000000003f782f */ /* 0x000fda00038c0000 */
.L_x_2476:
        /* <DEDUP_REMOVED lines=9> */
.L_x_2627:
[----:B------:R-:W-:Y:S05]  /*16c80*/  BSYNC B1 ;  /* 0x0000000000017941 */ /* 0x000fea0003800000 */
.L_x_2478:
[----:B------:R-:W-:Y:S04]  /*16c90*/  BSSY B1, `(.L_x_2480) ;  /* 0x000008c000017945 */ /* 0x000fe80003800000 */
[----:B------:R-:W-:Y:S05]  /*16ca0*/  @!P6 BRA `(.L_x_2481) ;  /* 0x000000080028e947 */ /* 0x000fea0003800000 */
[----:B------:R-:W2:Y:S01]  /*16cb0*/  LDL R7, [R1+0x4] ;  /* 0x0000040001077983 */ /* 0x000ea20000100800 */
[----:B------:R-:W-:Y:S01]  /*16cc0*/  IMAD R8, R28, 0x8, R22 ;  /* 0x000000081c087824 */ /* 0x000fe200078e0216 */
[----:B------:R-:W3:Y:S01]  /*16cd0*/  S2R R6, SR_TID.X ;  /* 0x0000000000067919 */ /* 0x000ee20000002100 */
[----:B------:R-:W-:Y:S01]  /*16ce0*/  BSSY B2, `(.L_x_2482) ;  /* 0x0000006000027945 */ /* 0x000fe20003800000 */
[----:B---3--:R-:W-:-:S04]  /*16cf0*/  LOP3.LUT R6, R6, 0x7f, RZ, 0xc0, !PT ;  /* 0x0000007f06067812 */ /* 0x008fc800078ec0ff */
[----:B------:R-:W-:Y:S02]  /*16d00*/  ISETP.NE.AND P1, PT, R6, RZ, PT ;  /* 0x000000ff0600720c */ /* 0x000fe40003f25270 */
[----:B--2---:R-:W-:-:S04]  /*16d10*/  SHF.L.U32 R10, R7, 0x1f, RZ ;  /* 0x0000001f070a7819 */ /* 0x004fc800000006ff */
[----:B------:R-:W2:Y:S02]  /*16d20*/  SYNCS.PHASECHK.TRANS64.TRYWAIT P0, [R8+URZ+0x2d8a0], R10 ;  /* 0x02d8a00a080075a7 */ /* 0x000ea4000800017f */
[----:B--2---:R-:W-:Y:S05]  /*16d30*/  @!P0 BRA `(.L_x_2483) ;  /* 0x0000006400d88947 */ /* 0x004fea0003800000 */
.L_x_2628:
[----:B------:R-:W-:Y:S05]  /*16d40*/  BSYNC B2 ;  /* 0x0000000000027941 */ /* 0x000fea0003800000 */
.L_x_2482:
[----:B------:R-:W-:Y:S04]  /*16d50*/  BSSY B2, `(.L_x_2484) ;  /* 0x0000009000027945 */ /* 0x000fe80003800000 */
[----:B------:R-:W-:Y:S05]  /*16d60*/  @P1 BRA `(.L_x_2485) ;  /* 0x00000000001c1947 */ /* 0x000fea0003800000 */
[----:B0-----:R-:W0:Y:S02]  /*16d70*/  S2R R5, SR_TID.X ;  /* 0x0000000000057919 */ /* 0x001e240000002100 */
[----:B0-----:R-:W-:Y:S01]  /*16d80*/  LOP3.LUT R6, R5, 0x1f, RZ, 0xc0, !PT ;  /* 0x0000001f05067812 */ /* 0x001fe200078ec0ff */
[----:B------:R-:W-:-:S03]  /*16d90*/  IMAD.MOV.U32 R5, RZ, RZ, 0x6000 ;  /* 0x00006000ff057424 */ /* 0x000fc600078e00ff */
[----:B------:R-:W-:Y:S01]  /*16da0*/  ISETP.NE.AND P0, PT, R6, RZ, PT ;  /* 0x000000ff0600720c */ /* 0x000fe20003f05270 */
[----:B------:R3:W-:-:S12]  /*16db0*/  SYNCS.ARRIVE.TRANS64 RZ, [R8+URZ+0x2d890], R5 ;  /* 0x02d8900508ff79a7 */ /* 0x0007d8000800003f */
[----:B---3--:R-:W-:Y:S05]  /*16dc0*/  @!P0 BRA `(.L_x_2485) ;  /* 0x0000000000048947 */ /* 0x008fea0003800000 */
[----:B------:R-:W-:Y:S01]  /*16dd0*/  BPT.TRAP 0x1 ;  /* 0x000000040000795c */ /* 0x000fe20000300000 */
.L_x_2485:
[----:B------:R-:W-:Y:S05]  /*16de0*/  BSYNC B2 ;  /* 0x0000000000027941 */ /* 0x000fea0003800000 */
.L_x_2484:
[----:B------:R-:W-:Y:S01]  /*16df0*/  IMAD.MOV.U32 R14, RZ, RZ, RZ ;  /* 0x000000ffff0e7224 */ /* 0x000fe200078e00ff */
[----:B------:R-:W-:Y:S01]  /*16e00*/  LEA R6, R4, R0, 0x7 ;  /* 0x0000000004067211 */ /* 0x000fe200078e38ff */
[----:B------:R-:W-:Y:S01]  /*16e10*/  IMAD R7, R28, 0x6000, R22 ;  /* 0x000060001c077824 */ /* 0x000fe200078e0216 */
[----:B------:R-:W-:Y:S01]  /*16e20*/  UIADD3 UR4, UP0, UR42, 0x570, URZ ;  /* 0x000005702a047890 */ /* 0x000fe2000ff1e03f */
[----:B------:R-:W-:Y:S01]  /*16e30*/  PLOP3.LUT P0, PT, PT, PT, PT, 0x80, 0x0 ;  /* 0x000000000000781c */ /* 0x000fe20003f0f070 */
[----:B0-----:R-:W-:Y:S01]  /*16e40*/  VIADD R5, R8, 0x2d890 ;  /* 0x0002d89008057836 */ /* 0x001fe20000000000 */
[----:B------:R-:W-:Y:S01]  /*16e50*/  R2UR UR10, R14 ;  /* 0x000000000e0a72ca */ /* 0x000fe200000e0000 */
[----:B------:R-:W-:Y:S01]  /*16e60*/  VIADD R6, R6, 0xffffff80 ;  /* 0xffffff8006067836 */ /* 0x000fe20000000000 */
[----:B------:R-:W-:Y:S01]  /*16e70*/  UIADD3.X UR5, URZ, UR43, URZ, UP0, !UPT ;  /* 0x0000002b3f057290 */ /* 0x000fe200087fe43f */
[----:B-1----:R-:W-:Y:S01]  /*16e80*/  VIADD R9, R7, 0x15400 ;  /* 0x0001540007097836 */ /* 0x002fe20000000000 */
[----:B------:R-:W-:Y:S01]  /*16e90*/  UMOV UR6, 0x0 ;  /* 0x0000000000067882 */ /* 0x000fe20000000000 */
[----:B------:R-:W-:-:S10]  /*16ea0*/  UMOV UR7, 0x12f00000 ;  /* 0x12f0000000077882 */ /* 0x000fd40000000000 */
.L_x_2486:
        /* <DEDUP_REMOVED lines=16> */
.L_x_2487:
        /* <DEDUP_REMOVED lines=12> */
[----:B------:R-:W-:Y:S01]  /*17070*/  UMOV UR6, 0x0 ;  /* 0x0000000000067882 */ /* 0x000fe20000000000 */
[----:B------:R-:W-:Y:S01]  /*17080*/  IADD3 R9, R7, 0x19400, RZ ;  /* 0x0001940007097810 */ /* 0x000fe20007ffe0ff */
[----:B------:R-:W-:Y:S01]  /*17090*/  UMOV UR7, 0x12f00000 ;  /* 0x12f0000000077882 */ /* 0x000fe20000000000 */
[----:B------:R-:W-:-:S15]  /*170a0*/  R2UR UR10, R12 ;  /* 0x000000000c0a72ca */ /* 0x000fde00000e0000 */
.L_x_2488:
        /* <DEDUP_REMOVED lines=13> */
.L_x_2629:
[----:B------:R-:W-:Y:S05]  /*17180*/  BSYNC B2 ;  /* 0x0000000000027941 */ /* 0x000fea0003800000 */
.L_x_2489:
[----:B------:R-:W-:Y:S01]  /*17190*/  BSSY B2, `(.L_x_2491) ;  /* 0x000000b000027945 */ /* 0x000fe20003800000 */
[----:B0-2---:R-:W-:Y:S02]  /*171a0*/  IMAD.MOV.U32 R10, RZ, RZ, 0x0 ;  /* 0x00000000ff0a7424 */ /* 0x005fe400078e00ff */
[----:B------:R-:W-:Y:S01]  /*171b0*/  IMAD.MOV.U32 R11, RZ, RZ, 0x12f00000 ;  /* 0x12f00000ff0b7424 */ /* 0x000fe200078e00ff */
[----:B------:R-:W-:Y:S06]  /*171c0*/  @P1 BRA `(.L_x_2492) ;  /* 0x00000000001c1947 */ /* 0x000fec0003800000 */
[----:B------:R-:W0:Y:S02]  /*171d0*/  S2R R5, SR_TID.X ;  /* 0x0000000000057919 */ /* 0x000e240000002100 */
[----:B0-----:R-:W-:Y:S01]  /*171e0*/  LOP3.LUT R9, R5, 0x1f, RZ, 0xc0, !PT ;  /* 0x0000001f05097812 */ /* 0x001fe200078ec0ff */
[----:B------:R-:W-:-:S03]  /*171f0*/  IMAD.MOV.U32 R5, RZ, RZ, 0x6000 ;  /* 0x00006000ff057424 */ /* 0x000fc600078e00ff */
[----:B------:R-:W-:Y:S01]  /*17200*/  ISETP.NE.AND P0, PT, R9, RZ, PT ;  /* 0x000000ff0900720c */ /* 0x000fe20003f05270 */
[----:B------:R0:W-:-:S12]  /*17210*/  SYNCS.ARRIVE.TRANS64 RZ, [R8+URZ+0x2d8b0], R5 ;  /* 0x02d8b00508ff79a7 */ /* 0x0001d8000800003f */
[----:B0-----:R-:W-:Y:S05]  /*17220*/  @!P0 BRA `(.L_x_2492) ;  /* 0x0000000000048947 */ /* 0x001fea0003800000 */
[----:B------:R-:W-:Y:S01]  /*17230*/  BPT.TRAP 0x1 ;  /* 0x000000040000795c */ /* 0x000fe20000300000 */
.L_x_2492:
[----:B------:R-:W-:Y:S05]  /*17240*/  BSYNC B2 ;  /* 0x0000000000027941 */ /* 0x000fea0003800000 */
.L_x_2491:
        /* <DEDUP_REMOVED lines=8> */
.L_x_2493:
        /* <DEDUP_REMOVED lines=15> */
.L_x_2494:
        /* <DEDUP_REMOVED lines=15> */
.L_x_2495:
        /* <DEDUP_REMOVED lines=9> */
[----:B--2---:R-:W-:Y:S05]  /*17540*/  @P0 BRA.U.ANY `(.L_x_2495) ;  /* 0xfffffffd00d80947 */ /* 0x004fea000393ffff */
.L_x_2481:
[----:B------:R-:W-:Y:S05]  /*17550*/  BSYNC B1 ;  /* 0x0000000000017941 */ /* 0x000fea0003800000 */
.L_x_2480:
[----:B0-----:R-:W2:Y:S01]  /*17560*/  LDL.LU R5, [R1+0x4] ;  /* 0x0000040001057983 */ /* 0x001ea20000300800 */
[----:B------:R-:W-:Y:S01]  /*17570*/  VIADD R28, R28, 0x1 ;  /* 0x000000011c1c7836 */ /* 0x000fe20000000000 */
[----:B------:R-:W-:Y:S01]  /*17580*/  PLOP3.LUT P0, PT, PT, PT, PT, 0x8, 0x0 ;  /* 0x000000000000781c */ /* 0x000fe20003f0e170 */
[----:B-1----:R-:W-:-:S03]  /*17590*/  VIADD R9, R4, 0xfffffffe ;  /* 0xfffffffe04097836 */ /* 0x002fc60000000000 */
[C---:B------:R-:W-:Y:S02]  /*175a0*/  ISETP.NE.AND P1, PT, R28.reuse, 0x2, PT ;  /* 0x000000021c00780c */ /* 0x040fe40003f25270 */
[----:B------:R-:W-:Y:S02]  /*175b0*/  ISETP.GE.AND P2, PT, R9, R3, PT ;  /* 0x000000030900720c */ /* 0x000fe40003f46270 */
[----:B------:R-:W-:Y:S02]  /*175c0*/  SEL R4, RZ, 0x1, P1 ;  /* 0x00000001ff047807 */ /* 0x000fe40000800000 */
[----:B------:R-:W-:Y:S02]  /*175d0*/  SEL R28, R28, RZ, P1 ;  /* 0x000000ff1c1c7207 */ /* 0x000fe40000800000 */
[----:B--2---:R-:W-:-:S05]  /*175e0*/  LOP3.LUT R5, R5, R4, RZ, 0x3c, !PT ;  /* 0x0000000405057212 */ /* 0x004fca00078e3cff */
[----:B------:R0:W-:Y:S02]  /*175f0*/  STL [R1+0x4], R5 ;  /* 0x0000040501007387 */ /* 0x0001e40000100800 */
[----:B------:R-:W-:Y:S05]  /*17600*/  @!P2 BRA `(.L_x_2474) ;  /* 0x00000008005ca947 */ /* 0x000fea0003800000 */
.L_x_2512:
[----:B------:R-:W-:Y:S05]  /*17610*/  YIELD ;  /* 0x0000000000007946 */ /* 0x000fea0003800000 */
[----:B------:R-:W-:Y:S04]  /*17620*/  BSSY B1, `(.L_x_2496) ;  /* 0x000008b000017945 */ /* 0x000fe80003800000 */
[----:B--2---:R-:W-:Y:S05]  /*17630*/  @!P6 BRA `(.L_x_2497) ;  /* 0x000000080024e947 */ /* 0x004fea0003800000 */
        /* <DEDUP_REMOVED lines=9> */
.L_x_2630:
[----:B------:R-:W-:Y:S05]  /*176d0*/  BSYNC B2 ;  /* 0x0000000000027941 */ /* 0x000fea0003800000 */
.L_x_2498:
        /* <DEDUP_REMOVED lines=9> */
.L_x_2501:
[----:B------:R-:W-:Y:S05]  /*17770*/  BSYNC B2 ;  /* 0x0000000000027941 */ /* 0x000fea0003800000 */
.L_x_2500:
[----:B------:R-:W-:Y:S01]  /*17780*/  IMAD.MOV.U32 R12, RZ, RZ, RZ ;  /* 0x000000ffff0c7224 */ /* 0x000fe200078e00ff */
[----:B------:R-:W-:Y:S01]  /*17790*/  UIADD3 UR4, UP0, UR42, 0x570, URZ ;  /* 0x000005702a047890 */ /* 0x000fe2000ff1e03f */
[----:B------:R-:W-:Y:S01]  /*177a0*/  IMAD R6, R28, 0x6000, R22 ;  /* 0x000060001c067824 */ /* 0x000fe200078e0216 */
[----:B------:R-:W-:Y:S01]  /*177b0*/  PLOP3.LUT P1, PT, PT, PT, PT, 0x80, 0x0 ;  /* 0x000000000000781c */ /* 0x000fe20003f2f070 */
[----:B------:R-:W-:Y:S01]  /*177c0*/  IMAD R5, R9, 0x80, R0 ;  /* 0x0000008009057824 */ /* 0x000fe200078e0200 */
[----:B------:R-:W-:Y:S01]  /*177d0*/  R2UR UR10, R12 ;  /* 0x000000000c0a72ca */ /* 0x000fe200000e0000 */
[----:B------:R-:W-:Y:S01]  /*177e0*/  VIADD R10, R6, 0x15400 ;  /* 0x00015400060a7836 */ /* 0x000fe20000000000 */
[----:B------:R-:W-:Y:S01]  /*177f0*/  IADD3 R4, R8, 0x2d890, RZ ;  /* 0x0002d89008047810 */ /* 0x000fe20007ffe0ff */
[----:B------:R-:W-:Y:S01]  /*17800*/  UIADD3.X UR5, URZ, UR43, URZ, UP0, !UPT ;  /* 0x0000002b3f057290 */ /* 0x000fe200087fe43f */
[----:B------:R-:W-:Y:S01]  /*17810*/  UMOV UR6, 0x0 ;  /* 0x0000000000067882 */ /* 0x000fe20000000000 */
[----:B------:R-:W-:-:S10]  /*17820*/  UMOV UR7, 0x12f00000 ;  /* 0x12f0000000077882 */ /* 0x000fd40000000000 */
.L_x_2502:
        /* <DEDUP_REMOVED lines=16> */
.L_x_2503:
        /* <DEDUP_REMOVED lines=16> */
.L_x_2504:
        /* <DEDUP_REMOVED lines=13> */
.L_x_2631:
[----:B------:R-:W-:Y:S05]  /*17b00*/  BSYNC B2 ;  /* 0x0000000000027941 */ /* 0x000fea0003800000 */
.L_x_2505:
[----:B------:R-:W-:Y:S01]  /*17b10*/  BSSY B2, `(.L_x_2507) ;  /* 0x000000b000027945 */ /* 0x000fe20003800000 */
[----:B------:R-:W-:Y:S01]  /*17b20*/  IMAD.MOV.U32 R10, RZ, RZ, 0x0 ;  /* 0x00000000ff0a7424 */ /* 0x000fe200078e00ff */
[----:B------:R-:W-:Y:S02]  /*17b30*/  MOV R11, 0x12f00000 ;  /* 0x12f00000000b7802 */ /* 0x000fe40000000f00 */
[----:B------:R-:W-:Y:S05]  /*17b40*/  @P2 BRA `(.L_x_2508) ;  /* 0x00000000001c2947 */ /* 0x000fea0003800000 */
[----:B------:R-:W2:Y:S02]  /*17b50*/  S2R R4, SR_TID.X ;  /* 0x0000000000047919 */ /* 0x000ea40000002100 */
[----:B--2---:R-:W-:Y:S01]  /*17b60*/  LOP3.LUT R15, R4, 0x1f, RZ, 0xc0, !PT ;  /* 0x0000001f040f7812 */ /* 0x004fe200078ec0ff */
[----:B------:R-:W-:-:S03]  /*17b70*/  IMAD.MOV.U32 R4, RZ, RZ, 0x6000 ;  /* 0x00006000ff047424 */ /* 0x000fc600078e00ff */
[----:B------:R-:W-:Y:S01]  /*17b80*/  ISETP.NE.AND P1, PT, R15, RZ, PT ;  /* 0x000000ff0f00720c */ /* 0x000fe20003f25270 */
[----:B------:R2:W-:-:S12]  /*17b90*/  SYNCS.ARRIVE.TRANS64 RZ, [R8+URZ+0x2d8b0], R4 ;  /* 0x02d8b00408ff79a7 */ /* 0x0005d8000800003f */
[----:B--2---:R-:W-:Y:S05]  /*17ba0*/  @!P1 BRA `(.L_x_2508) ;  /* 0x0000000000049947 */ /* 0x004fea0003800000 */
[----:B------:R-:W-:Y:S01]  /*17bb0*/  BPT.TRAP 0x1 ;  /* 0x000000040000795c */ /* 0x000fe20000300000 */
.L_x_2508:
[----:B------:R-:W-:Y:S05]  /*17bc0*/  BSYNC B2 ;  /* 0x0000000000027941 */ /* 0x000fea0003800000 */
.L_x_2507:
        /* <DEDUP_REMOVED lines=8> */
.L_x_2509:
        /* <DEDUP_REMOVED lines=15> */
.L_x_2510:
        /* <DEDUP_REMOVED lines=15> */
.L_x_2511:
        /* <DEDUP_REMOVED lines=10> */
.L_x_2497:
[----:B------:R-:W-:Y:S05]  /*17ed0*/  BSYNC B1 ;  /* 0x0000000000017941 */ /* 0x000fea0003800000 */
.L_x_2496:
[----:B------:R-:W2:Y:S01]  /*17ee0*/  LDL.LU R7, [R1+0x4] ;  /* 0x0000040001077983 */ /* 0x000ea20000300800 */
[----:B------:R-:W-:Y:S01]  /*17ef0*/  VIADD R28, R28, 0x1 ;  /* 0x000000011c1c7836 */ /* 0x000fe20000000000 */
[C---:B------:R-:W-:Y:S02]  /*17f00*/  ISETP.GT.AND P2, PT, R9.reuse, R3, PT ;  /* 0x000000030900720c */ /* 0x040fe40003f44270 */
[----:B------:R-:W-:Y:S02]  /*17f10*/  IADD3 R9, R9, -0x1, RZ ;  /* 0xffffffff09097810 */ /* 0x000fe40007ffe0ff */
[----:B------:R-:W-:-:S04]  /*17f20*/  ISETP.NE.AND P1, PT, R28, 0x2, PT ;  /* 0x000000021c00780c */ /* 0x000fc80003f25270 */
[----:B------:R-:W-:Y:S02]  /*17f30*/  SEL R4, RZ, 0x1, P1 ;  /* 0x00000001ff047807 */ /* 0x000fe40000800000 */
[----:B------:R-:W-:Y:S02]  /*17f40*/  SEL R28, R28, RZ, P1 ;  /* 0x000000ff1c1c7207 */ /* 0x000fe40000800000 */
[----:B--2---:R-:W-:-:S05]  /*17f50*/  LOP3.LUT R7, R7, R4, RZ, 0x3c, !PT ;  /* 0x0000000407077212 */ /* 0x004fca00078e3cff */
[----:B------:R2:W-:Y:S01]  /*17f60*/  STL [R1+0x4], R7 ;  /* 0x0000040701007387 */ /* 0x0005e20000100800 */
[----:B------:R-:W-:Y:S05]  /*17f70*/  @P2 BRA `(.L_x_2512) ;  /* 0xfffffff400a42947 */ /* 0x000fea000383ffff */
.L_x_2474:
[----:B------:R-:W-:Y:S05]  /*17f80*/  BSYNC B0 ;  /* 0x0000000000007941 */ /* 0x000fea0003800000 */
.L_x_2473:
[----:B------:R-:W3:Y:S01]  /*17f90*/  LDC R0, c[0x0][0x448] ;  /* 0x00011200ff007b82 */ /* 0x000ee20000000800 */
[----:B------:R-:W-:Y:S01]  /*17fa0*/  IMAD.MOV.U32 R2, RZ, RZ, 0xc0 ;  /* 0x000000c0ff027424 */ /* 0x000fe200078e00ff */
[----:B------:R-:W-:Y:S05]  /*17fb0*/  @!P0 WARPSYNC.ALL ;  /* 0x0000000000008948 */ /* 0x000fea0003800000 */
[----:B------:R-:W-:Y:S01]  /*17fc0*/  IMAD R2, R17, R2, 0xbf ;  /* 0x000000bf11027424 */ /* 0x000fe200078e0202 */
[----:B------:R-:W-:Y:S01]  /*17fd0*/  BSSY B7, `(.L_x_2513) ;  /* 0x000035a000077945 */ /* 0x000fe20003800000 */
[----:B------:R-:W-:Y:S01]  /*17fe0*/  @!P0 BAR.SYNC.DEFER_BLOCKING 0xc, 0x200 ;  /* 0x0308000000008b1d */ /* 0x000fe20000010000 */
[----:B---3--:R-:W-:-:S13]  /*17ff0*/  ISETP.NE.AND P1, PT, R0, 0x1, PT ;  /* 0x000000010000780c */ /* 0x008fda0003f25270 */
[----:B------:R-:W3:Y:S08]  /*18000*/  @P1 LDC R0, c[0x0][0x44c] ;  /* 0x00011300ff001b82 */ /* 0x000ef00000000800 */
[----:B------:R-:W4:Y:S01]  /*18010*/  @P1 LDC R3, c[0x0][0x450] ;  /* 0x00011400ff031b82 */ /* 0x000f220000000800 */
[----:B---3--:R-:W-:-:S05]  /*18020*/  @P1 IMAD.HI.U32 R0, R2, R0, RZ ;  /* 0x0000000002001227 */ /* 0x008fca00078e00ff */
[----:B----4-:R-:W-:-:S05]  /*18030*/  @P1 SHF.R.U32.HI R2, RZ, R3, R0 ;  /* 0x00000003ff021219 */ /* 0x010fca0000011600 */
[----:B------:R-:W-:-:S05]  /*18040*/  IMAD.IADD R2, R20, 0x1, R2 ;  /* 0x0000000114027824 */ /* 0x000fca00078e0202 */
[----:B------:R-:W-:-:S04]  /*18050*/  SHF.R.S32.HI R0, RZ, 0x1f, R2 ;  /* 0x0000001fff007819 */ /* 0x000fc80000011402 */
[----:B------:R-:W-:-:S04]  /*18060*/  LEA.HI R0, R0, R2, RZ, 0x7 ;  /* 0x0000000200007211 */ /* 0x000fc800078f38ff */
[----:B------:R-:W-:-:S04]  /*18070*/  SHF.R.S32.HI R0, RZ, 0x7, R0 ;  /* 0x00000007ff007819 */ /* 0x000fc80000011400 */
[----:B------:R-:W-:-:S04]  /*18080*/  VIMNMX R4, R21, R0, PT ;  /* 0x0000000015047248 */ /* 0x000fc80003fe0100 */
[----:B------:R-:W-:Y:S01]  /*18090*/  ISETP.GT.AND P0, PT, R4, RZ, PT ;  /* 0x000000ff0400720c */ /* 0x000fe20003f04270 */
[----:B------:R3:W-:-:S12]  /*180a0*/  STL [R1+0x34], R4 ;  /* 0x0000340401007387 */ /* 0x0007d80000100800 */
[----:B---3--:R-:W-:Y:S05]  /*180b0*/  @P0 BRA `(.L_x_2514) ;  /* 0x0000000000440947 */ /* 0x008fea0003800000 */
[----:B------:R-:W3:Y:S02]  /*180c0*/  S2R R4, SR_TID.X ;  /* 0x0000000000047919 */ /* 0x000ee40000002100 */
[----:B---3--:R-:W-:-:S04]  /*180d0*/  LOP3.LUT R4, R4, 0x7f, RZ, 0xc0, !PT ;  /* 0x0000007f04047812 */ /* 0x008fc800078ec0ff */
[----:B------:R-:W-:-:S13]  /*180e0*/  ISETP.NE.AND P0, PT, R4, RZ, PT ;  /* 0x000000ff0400720c */ /* 0x000fda0003f05270 */
[----:B------:R-:W-:Y:S05]  /*180f0*/  @P0 BRA `(.L_x_2515) ;  /* 0x00000034001c0947 */ /* 0x000fea0003800000 */
[----:B0-----:R-:W0:Y:S01]  /*18100*/  S2R R5, SR_LANEID ;  /* 0x0000000000057919 */ /* 0x001e220000000000 */
[----:B------:R-:W-:Y:S01]  /*18110*/  VOTEU.ANY UR4, UPT, PT ;  /* 0x0000000000047886 */ /* 0x000fe200038e0100 */
[----:B------:R-:W3:Y:S01]  /*18120*/  LDC.64 R2, c[0x0][0xc60] ;  /* 0x00031800ff027b82 */ /* 0x000ee20000000a00 */
[----:B------:R-:W0:Y:S02]  /*18130*/  FLO.U32 R0, UR4 ;  /* 0x0000000400007d00 */ /* 0x000e2400080e0000 */
[----:B0-----:R-:W-:-:S06]  /*18140*/  ISETP.EQ.U32.AND P0, PT, R0, R5, PT ;  /* 0x000000050000720c */ /* 0x001fcc0003f02070 */
[----:B------:R-:W3:Y:S07]  /*18150*/  POPC R5, UR4 ;  /* 0x0000000400057d09 */ /* 0x000eee0008000000 */
[----:B---3--:R-:W3:Y:S01]  /*18160*/  @P0 ATOMG.E.ADD.STRONG.GPU PT, R3, desc[UR38][R2.64], R5 ;  /* 0x00000005020309a8 */ /* 0x008ee200081ee1e6 */
[----:B------:R-:W0:Y:S02]  /*18170*/  S2R R4, SR_LTMASK ;  /* 0x0000000000047919 */ /* 0x000e240000003900 */
[----:B0-----:R-:W-:-:S04]  /*18180*/  LOP3.LUT R4, R4, UR4, RZ, 0xc0, !PT ;  /* 0x0000000404047c12 */ /* 0x001fc8000f8ec0ff */
[----:B--2---:R-:W0:Y:S01]  /*18190*/  POPC R7, R4 ;  /* 0x0000000400077309 */ /* 0x004e220000000000 */
[----:B---3--:R-:W0:Y:S02]  /*181a0*/  SHFL.IDX PT, R0, R3, R0, 0x1f ;  /* 0x00001f0003007589 */ /* 0x008e2400000e0000 */
[----:B0-----:R-:W-:Y:S01]  /*181b0*/  IADD3 R16, R0, UR37, R7 ;  /* 0x0000002500107c10 */ /* 0x001fe2000fffe007 */
[----:B------:R-:W-:Y:S06]  /*181c0*/  BRA `(.L_x_2515) ;  /* 0x0000003000e87947 */ /* 0x000fec0003800000 */
.L_x_2514:
        /* <DEDUP_REMOVED lines=9> */
[----:B--2---:R-:W-:Y:S01]  /*18260*/  MOV R7, UR9 ;  /* 0x0000000900077c02 */ /* 0x004fe20008000f00 */
[----:B------:R-:W2:Y:S01]  /*18270*/  LDC.64 R2, c[0x4][R2] ;  /* 0x0100000002027b82 */ /* 0x000ea20000000a00 */
[----:B0-----:R-:W-:Y:S02]  /*18280*/  IMAD.U32 R5, RZ, RZ, UR7 ;  /* 0x00000007ff057e24 */ /* 0x001fe4000f8e00ff */
[----:B------:R-:W-:Y:S02]  /*18290*/  IMAD.U32 R6, RZ, RZ, UR8 ;  /* 0x00000008ff067e24 */ /* 0x000fe4000f8e00ff */
[----:B------:R-:W-:-:S02]  /*182a0*/  IMAD.U32 R10, RZ, RZ, UR4 ;  /* 0x00000004ff0a7e24 */ /* 0x000fc4000f8e00ff */
[----:B------:R-:W-:Y:S02]  /*182b0*/  IMAD.U32 R11, RZ, RZ, UR5 ;  /* 0x00000005ff0b7e24 */ /* 0x000fe4000f8e00ff */
[----:B------:R-:W-:Y:S02]  /*182c0*/  IMAD.MOV.U32 R8, RZ, RZ, 0x70 ;  /* 0x00000070ff087424 */ /* 0x000fe400078e00ff */
[----:B------:R-:W-:Y:S02]  /*182d0*/  IMAD.MOV.U32 R12, RZ, RZ, 0x1 ;  /* 0x00000001ff0c7424 */ /* 0x000fe400078e00ff */
[----:B------:R-:W-:-:S07]  /*182e0*/  IMAD.MOV.U32 R13, RZ, RZ, RZ ;  /* 0x000000ffff0d7224 */ /* 0x000fce00078e00ff */
[----:B------:R-:W-:-:S07]  /*182f0*/  LEPC R20, `(.L_x_2517) ;  /* 0x000000001014794e */ /* 0x000fce0000000000 */
[----:B-12---:R-:W-:Y:S05]  /*18300*/  CALL.ABS.NOINC R2 ;  /* 0x0000000002007343 */ /* 0x006fea0003c00000 */
.L_x_2517:
[----:B------:R-:W-:Y:S05]  /*18310*/  BSYNC B6 ;  /* 0x0000000000067941 */ /* 0x000fea0003800000 */
.L_x_2516:
        /* <DEDUP_REMOVED lines=8> */
[----:B------:R3:W4:Y:S01]  /*183a0*/  LDC.64 R2, c[0x4][R27] ;  /* 0x010000001b027b82 */ /* 0x0007220000000a00 */
[----:B------:R-:W-:Y:S01]  /*183b0*/  MOV R4, UR6 ;  /* 0x0000000600047c02 */ /* 0x000fe20008000f00 */
[----:B0-----:R-:W-:Y:S01]  /*183c0*/  IMAD.U32 R5, RZ, RZ, UR7 ;  /* 0x00000007ff057e24 */ /* 0x001fe2000f8e00ff */
[----:B------:R-:W-:Y:S01]  /*183d0*/  MOV R12, 0x1 ;  /* 0x00000001000c7802 */ /* 0x000fe20000000f00 */
[----:B------:R-:W-:Y:S02]  /*183e0*/  IMAD.U32 R6, RZ, RZ, UR8 ;  /* 0x00000008ff067e24 */ /* 0x000fe4000f8e00ff */
[----:B--2---:R-:W-:-:S02]  /*183f0*/  IMAD.U32 R7, RZ, RZ, UR9 ;  /* 0x00000009ff077e24 */ /* 0x004fc4000f8e00ff */
[----:B------:R-:W-:Y:S02]  /*18400*/  IMAD.U32 R10, RZ, RZ, UR4 ;  /* 0x00000004ff0a7e24 */ /* 0x000fe4000f8e00ff */
[----:B------:R-:W-:Y:S02]  /*18410*/  IMAD.U32 R11, RZ, RZ, UR5 ;  /* 0x00000005ff0b7e24 */ /* 0x000fe4000f8e00ff */
[----:B------:R-:W-:Y:S02]  /*18420*/  IMAD.MOV.U32 R8, RZ, RZ, 0x70 ;  /* 0x00000070ff087424 */ /* 0x000fe400078e00ff */
[----:B---3--:R-:W-:-:S07]  /*18430*/  IMAD.MOV.U32 R13, RZ, RZ, RZ ;  /* 0x000000ffff0d7224 */ /* 0x008fce00078e00ff */
[----:B------:R-:W-:-:S07]  /*18440*/  LEPC R20, `(.L_x_2520) ;  /* 0x000000001014794e */ /* 0x000fce0000000000 */
[----:B-1--4-:R-:W-:Y:S05]  /*18450*/  CALL.ABS.NOINC R2 ;  /* 0x0000000002007343 */ /* 0x012fea0003c00000 */
.L_x_2520:
        /* <DEDUP_REMOVED lines=15> */
.L_x_2519:
[----:B------:R-:W-:Y:S05]  /*18550*/  BSYNC B6 ;  /* 0x0000000000067941 */ /* 0x000fea0003800000 */
.L_x_2518:
[----:B------:R3:W4:Y:S01]  /*18560*/  LDL R20, [R1+0x10] ;  /* 0x0000100001147983 */ /* 0x0007220000100800 */
[----:B------:R-:W-:Y:S01]  /*18570*/  ULDC.64 UR4, c[0x0][0x9f8] ;  /* 0x00027e0000047ab9 */ /* 0x000fe20000000a00 */
[----:B--2---:R-:W2:Y:S01]  /*18580*/  LDC R7, c[0x0][0x430] ;  /* 0x00010c00ff077b82 */ /* 0x004ea20000000800 */
[----:B------:R-:W-:Y:S01]  /*18590*/  ISETP.NE.U32.AND P0, PT, RZ, UR4, PT ;  /* 0x00000004ff007c0c */ /* 0x000fe2000bf05070 */
[----:B------:R-:W3:Y:S03]  /*185a0*/  LDL R27, [R1+0x34] ;  /* 0x00003400011b7983 */ /* 0x000ee60000100800 */
[----:B------:R-:W-:Y:S01]  /*185b0*/  ISETP.NE.AND.EX P0, PT, RZ, UR5, PT, P0 ;  /* 0x00000005ff007c0c */ /* 0x000fe2000bf05300 */
[----:B------:R-:W3:Y:S04]  /*185c0*/  LDL R21, [R1+0x24] ;  /* 0x0000240001157983 */ /* 0x000ee80000100800 */
[----:B------:R-:W3:Y:S08]  /*185d0*/  LDL R2, [R1+0x28] ;  /* 0x0000280001027983 */ /* 0x000ef00000100800 */
[----:B------:R-:W-:Y:S01]  /*185e0*/  @P0 IADD3 R24, P1, R24, UR4, RZ ;  /* 0x0000000418180c10 */ /* 0x000fe2000ff3e0ff */
[----:B------:R-:W0:Y:S01]  /*185f0*/  S2R R3, SR_TID.X ;  /* 0x0000000000037919 */ /* 0x000e220000002100 */
[----:B------:R-:W-:-:S02]  /*18600*/  ULDC UR4, c[0x0][0x2f4] ;  /* 0x0000bd0000047ab9 */ /* 0x000fc40000000800 */
[----:B------:R-:W-:Y:S01]  /*18610*/  @P0 IADD3.X R25, R25, UR5, RZ, P1, !PT ;  /* 0x0000000519190c10 */ /* 0x000fe20008ffe4ff */
[----:B------:R-:W1:Y:S04]  /*18620*/  S2R R0, SR_TID.X ;  /* 0x0000000000007919 */ /* 0x000e680000002100 */
[----:B----4-:R-:W4:Y:S01]  /*18630*/  @P0 LDG.E R20, desc[UR38][R24.64] ;  /* 0x0000002618140981 */ /* 0x010f22000c1e1900 */
[----:B--2---:R-:W-:Y:S01]  /*18640*/  ISETP.NE.AND P1, PT, R7, 0x1, PT ;  /* 0x000000010700780c */ /* 0x004fe20003f25270 */
[----:B0-----:R-:W-:Y:S01]  /*18650*/  IMAD.SHL.U32 R3, R3, 0x20, RZ ;  /* 0x0000002003037824 */ /* 0x001fe200078e00ff */
[----:B-1----:R-:W-:Y:S01]  /*18660*/  LOP3.LUT R0, R0, 0x7f, RZ, 0xc0, !PT ;  /* 0x0000007f00007812 */ /* 0x002fe200078ec0ff */
[----:B---3--:R-:W-:-:S03]  /*18670*/  VIADD R27, R27, 0xffffffff ;  /* 0xffffffff1b1b7836 */ /* 0x008fc60000000000 */
[----:B------:R-:W-:Y:S01]  /*18680*/  SHF.R.U32.HI R0, RZ, 0x2, R0 ;  /* 0x00000002ff007819 */ /* 0x000fe20000011600 */
[----:B------:R-:W-:Y:S01]  /*18690*/  IMAD.SHL.U32 R10, R27, 0x80, RZ ;  /* 0x000000801b0a7824 */ /* 0x000fe200078e00ff */
[----:B------:R-:W-:-:S04]  /*186a0*/  LOP3.LUT R3, R3, 0x60, RZ, 0xc0, !PT ;  /* 0x0000006003037812 */ /* 0x000fc800078ec0ff */
[----:B------:R-:W-:Y:S01]  /*186b0*/  LOP3.LUT R0, R10, R0, R3, 0xfe, !PT ;  /* 0x000000000a007212 */ /* 0x000fe200078efe03 */
[----:B------:R-:W0:Y:S08]  /*186c0*/  @P1 LDC R4, c[0x0][0x434] ;  /* 0x00010d00ff041b82 */ /* 0x000e300000000800 */
[----:B------:R-:W1:Y:S01]  /*186d0*/  @P1 LDC R5, c[0x0][0x438] ;  /* 0x00010e00ff051b82 */ /* 0x000e620000000800 */
[----:B------:R-:W2:Y:S01]  /*186e0*/  S2R R11, SR_TID.X ;  /* 0x00000000000b7919 */ /* 0x000ea20000002100 */
[----:B------:R-:W-:Y:S01]  /*186f0*/  LOP3.LUT R23, R23, 0xfffffff7, RZ, 0xc0, !PT ;  /* 0xfffffff717177812 */ /* 0x000fe200078ec0ff */
[----:B--2---:R-:W-:-:S05]  /*18700*/  IMAD.SHL.U32 R11, R11, 0x8, RZ ;  /* 0x000000080b0b7824 */ /* 0x004fca00078e00ff */
[----:B------:R-:W-:-:S04]  /*18710*/  LOP3.LUT R11, R11, 0x18, RZ, 0xc0, !PT ;  /* 0x000000180b0b7812 */ /* 0x000fc800078ec0ff */
[----:B------:R-:W-:Y:S01]  /*18720*/  LOP3.LUT R12, R11, 0x20, RZ, 0xfc, !PT ;  /* 0x000000200b0c7812 */ /* 0x000fe200078efcff */
[----:B------:R-:W-:Y:S01]  /*18730*/  UMOV UR5, 0xffffffff ;  /* 0xffffffff00057882 */ /* 0x000fe20000000000 */
[----:B----4-:R-:W-:Y:S01]  /*18740*/  @P0 STL [R1+0x10], R20 ;  /* 0x0000101401000387 */ /* 0x010fe20000100800 */
[C---:B------:R-:W-:Y:S02]  /*18750*/  ISETP.GE.AND P0, PT, R0.reuse, R21, PT ;  /* 0x000000150000720c */ /* 0x040fe40003f06270 */
[----:B------:R-:W-:-:S11]  /*18760*/  IADD3 R0, R0, R2, RZ ;  /* 0x0000000200007210 */ /* 0x000fd60007ffe0ff */
[----:B------:R-:W2:Y:S01]  /*18770*/  @!P0 LDC.64 R2, c[0x0][0x428] ;  /* 0x00010a00ff028b82 */ /* 0x000ea20000000a00 */
[----:B0-----:R-:W-:-:S04]  /*18780*/  @P1 IMAD.HI.U32 R4, R0, R4, RZ ;  /* 0x0000000400041227 */ /* 0x001fc800078e00ff */
[----:B------:R-:W-:Y:S01]  /*18790*/  IMAD.MOV.U32 R6, RZ, RZ, R0 ;  /* 0x000000ffff067224 */ /* 0x000fe200078e0000 */
[----:B-1----:R-:W-:Y:S02]  /*187a0*/  @P1 SHF.R.U32.HI R6, RZ, R5, R4 ;  /* 0x00000005ff061219 */ /* 0x002fe40000011604 */
[----:B------:R-:W-:-:S03]  /*187b0*/  SHF.R.S32.HI R8, RZ, 0x1f, R20 ;  /* 0x0000001fff087819 */ /* 0x000fc60000011414 */
[----:B------:R-:W-:-:S04]  /*187c0*/  IMAD.MOV R4, RZ, RZ, -R6 ;  /* 0x000000ffff047224 */ /* 0x000fc800078e0a06 */
[----:B------:R-:W-:Y:S01]  /*187d0*/  IMAD R4, R7, R4, R0 ;  /* 0x0000000407047224 */ /* 0x000fe200078e0200 */
[--C-:B------:R-:W-:Y:S01]  /*187e0*/  @!P0 SHF.R.S32.HI R7, RZ, 0x1f, R6.reuse ;  /* 0x0000001fff078819 */ /* 0x100fe20000011406 */
[-C--:B--2---:R-:W-:Y:S02]  /*187f0*/  @!P0 IMAD R0, R8, R2.reuse, RZ ;  /* 0x0000000208008224 */ /* 0x084fe400078e02ff */
        /* <DEDUP_REMOVED lines=23> */
.L_x_2634:
[----:B------:R-:W-:-:S05]  /*18970*/  SHF.R.S32.HI R9, RZ, 0x1f, R18 ;  /* 0x0000001fff097819 */ /* 0x000fca0000011412 */
[----:B------:R0:W-:Y:S01]  /*18980*/  STL [R1+0xc], R9 ;  /* 0x00000c0901007387 */ /* 0x0001e20000100800 */
[----:B------:R-:W-:Y:S05]  /*18990*/  @!P2 BRA `(.L_x_2522) ;  /* 0x000000000004a947 */ /* 0x000fea0003800000 */
[----:B------:R-:W-:Y:S01]  /*189a0*/  BPT.TRAP 0x1 ;  /* 0x000000040000795c */ /* 0x000fe20000300000 */
.L_x_2522:
        /* <DEDUP_REMOVED lines=26> */
.L_x_2635:
[----:B------:R-:W-:Y:S05]  /*18b50*/  BSYNC B0 ;  /* 0x0000000000007941 */ /* 0x000fea0003800000 */
.L_x_2523:
        /* <DEDUP_REMOVED lines=16> */
[----:B------:R-:W-:-:S03]  /*18c60*/  ULDC.64 UR4, c[0x0][0x308] ;  /* 0x0000c20000047ab9 */ /* 0x000fc60000000a00 */
[----:B------:R-:W-:Y:S02]  /*18c70*/  IMAD.IADD R3, R5, 0x1, R2 ;  /* 0x0000000105037824 */ /* 0x000fe400078e0202 */
[----:B------:R-:W-:Y:S01]  /*18c80*/  IMAD.MOV.U32 R2, RZ, RZ, R4 ;  /* 0x000000ffff027224 */ /* 0x000fe200078e0004 */
[C---:B------:R-:W-:Y:S02]  /*18c90*/  LOP3.LUT P4, RZ, R23.reuse, 0x4, RZ, 0xc0, !PT ;  /* 0x0000000417ff7812 */ /* 0x040fe4000788c0ff */
[C---:B------:R-:W-:Y:S02]  /*18ca0*/  LOP3.LUT P3, RZ, R23.reuse, 0x2, RZ, 0xc0, !PT ;  /* 0x0000000217ff7812 */ /* 0x040fe4000786c0ff */
[----:B------:R-:W-:Y:S01]  /*18cb0*/  LOP3.LUT P2, RZ, R23, 0x1, RZ, 0xc0, !PT ;  /* 0x0000000117ff7812 */ /* 0x000fe2000784c0ff */
[----:B--2---:R-:W-:-:S04]  /*18cc0*/  IMAD R4, R7, UR4, RZ ;  /* 0x0000000407047c24 */ /* 0x004fc8000f8e02ff */
[C---:B------:R-:W-:Y:S02]  /*18cd0*/  IMAD R7, R18.reuse, UR5, R4 ;  /* 0x0000000512077c24 */ /* 0x040fe4000f8e0204 */
[----:B------:R-:W-:Y:S01]  /*18ce0*/  IMAD.WIDE.U32 R4, R18, UR4, R2 ;  /* 0x0000000412047c25 */ /* 0x000fe2000f8e0002 */
[----:B------:R-:W-:Y:S01]  /*18cf0*/  ULDC.64 UR4, c[0x0][0x2e8] ;  /* 0x0000ba0000047ab9 */ /* 0x000fe20000000a00 */
[----:B----4-:R-:W-:Y:S02]  /*18d00*/  IADD3 R3, -R11, R12, -R10 ;  /* 0x0000000c0b037210 */ /* 0x010fe40007ffe90a */
[----:B---3--:R-:W-:Y:S01]  /*18d10*/  IMAD R8, R26, 0x3000, R9 ;  /* 0x000030001a087824 */ /* 0x008fe200078e0209 */
[----:B------:R-:W-:Y:S02]  /*18d20*/  IADD3 R7, R5, R7, RZ ;  /* 0x0000000705077210 */ /* 0x000fe40007ffe0ff */
[----:B------:R-:W-:Y:S01]  /*18d30*/  LEA R2, P0, R4, UR4, 0x1 ;  /* 0x0000000404027c11 */ /* 0x000fe2000f8008ff */
[----:B0-----:R-:W-:Y:S01]  /*18d40*/  IMAD.SHL.U32 R9, R6, 0x8, RZ ;  /* 0x0000000806097824 */ /* 0x001fe200078e00ff */
[----:B------:R-:W-:-:S02]  /*18d50*/  UMOV UR4, 0xffffffff ;  /* 0xffffffff00047882 */ /* 0x000fc40000000000 */
        /* <DEDUP_REMOVED lines=8> */
[----:B------:R-:W-:Y:S01]  /*18de0*/  ISETP.GE.AND P1, PT, R3, 0x21, PT ;  /* 0x000000210300780c */ /* 0x000fe20003f26270 */
[----:B------:R-:W-:-:S03]  /*18df0*/  @P0 IMAD R6, R8, 0x2, R22 ;  /* 0x0000000208060824 */ /* 0x000fc600078e0216 */
        /* <DEDUP_REMOVED lines=24> */
[----:B-1----:R-:W-:Y:S01]  /*18f80*/  @P1 IMAD.X R4, RZ, RZ, R6, P0 ;  /* 0x000000ffff041224 */ /* 0x002fe200000e0606 */
[----:B------:R-:W-:-:S04]  /*18f90*/  @P1 LEA R6, R8, R22, 0x1 ;  /* 0x0000001608061211 */ /* 0x000fc800078e08ff */
[----:B------:R-:W-:-:S04]  /*18fa0*/  @P1 LOP3.LUT R5, R5, R4, RZ, 0x3c, !PT ;  /* 0x0000000405051212 */ /* 0x000fc800078e3cff */
[----:B------:R-:W-:-:S04]  /*18fb0*/  @P1 LOP3.LUT R4, R5, R4, RZ, 0x3c, !PT ;  /* 0x0000000405041212 */ /* 0x000fc800078e3cff */
[----:B------:R-:W-:-:S05]  /*18fc0*/  @P1 LOP3.LUT R5, R5, R4, RZ, 0x3c, !PT ;  /* 0x0000000405051212 */ /* 0x000fca00078e3cff */
[----:B------:R0:W-:Y:S04]  /*18fd0*/  @P1 LDGSTS.E.BYPASS.LTC128B.128 [R6+0x16400], desc[UR38][R4.64], !P4 ;  /* 0x1640000004061fae */ /* 0x0001e8000e101d66 */
[----:B------:R0:W-:Y:S04]  /*18fe0*/  @P1 LDGSTS.E.BYPASS.LTC128B.128 [R6+0x18400], desc[UR38][R4.64+0x40], !P3 ;  /* 0x1840004004061fae */ /* 0x0001e8000d901d66 */
[----:B--23--:R0:W-:Y:S02]  /*18ff0*/  @P1 LDGSTS.E.BYPASS.LTC128B.128 [R6+0x1a400], desc[UR38][R4.64+0x80], !P2 ;  /* 0x1a40008004061fae */ /* 0x00c1e4000d101d66 */
.L_x_2645:
[----:B------:R-:W-:-:S13]  /*19000*/  ISETP.GE.AND P0, PT, R3, 0x61, PT ;  /* 0x000000610300780c */ /* 0x000fda0003f06270 */
[----:B------:R-:W-:Y:S01]  /*19010*/  @P0 LEA R2, P1, R9, R2, 0x1 ;  /* 0x0000000209020211 */ /* 0x000fe200078208ff */
        /* <DEDUP_REMOVED lines=10> */
.L_x_2526:
        /* <DEDUP_REMOVED lines=11> */
.L_x_2527:
        /* <DEDUP_REMOVED lines=27> */
[----:B------:R-:W-:Y:S01]  /*19320*/  IMAD.U32 R4, RZ, RZ, UR4 ;  /* 0x00000004ff047e24 */ /* 0x000fe2000f8e00ff */
[----:B------:R-:W-:Y:S01]  /*19330*/  MOV R5, UR5 ;  /* 0x0000000500057c02 */ /* 0x000fe20008000f00 */
[----:B------:R-:W0:Y:S01]  /*19340*/  LDC.64 R2, c[0x4][R2] ;  /* 0x0100000002027b82 */ /* 0x000e220000000a00 */
[----:B------:R-:W-:Y:S01]  /*19350*/  IMAD.U32 R6, RZ, RZ, UR6 ;  /* 0x00000006ff067e24 */ /* 0x000fe2000f8e00ff */
[----:B------:R-:W-:Y:S01]  /*19360*/  MOV R13, RZ ;  /* 0x000000ff000d7202 */ /* 0x000fe20000000f00 */
[----:B------:R-:W-:Y:S02]  /*19370*/  IMAD.U32 R7, RZ, RZ, UR7 ;  /* 0x00000007ff077e24 */ /* 0x000fe4000f8e00ff */
[----:B------:R-:W-:-:S02]  /*19380*/  IMAD.U32 R10, RZ, RZ, UR8 ;  /* 0x00000008ff0a7e24 */ /* 0x000fc4000f8e00ff */
[----:B------:R-:W-:Y:S02]  /*19390*/  IMAD.U32 R11, RZ, RZ, UR9 ;  /* 0x00000009ff0b7e24 */ /* 0x000fe4000f8e00ff */
[----:B------:R-:W-:Y:S02]  /*193a0*/  IMAD.MOV.U32 R8, RZ, RZ, 0x70 ;  /* 0x00000070ff087424 */ /* 0x000fe400078e00ff */
[----:B------:R-:W-:-:S07]  /*193b0*/  IMAD.MOV.U32 R12, RZ, RZ, 0x1 ;  /* 0x00000001ff0c7424 */ /* 0x000fce00078e00ff */
[----:B------:R-:W-:-:S07]  /*193c0*/  LEPC R20, `(.L_x_2529) ;  /* 0x000000001014794e */ /* 0x000fce0000000000 */
[----:B0-----:R-:W-:Y:S05]  /*193d0*/  CALL.ABS.NOINC R2 ;  /* 0x0000000002007343 */ /* 0x001fea0003c00000 */
.L_x_2529:
[----:B------:R-:W-:Y:S05]  /*193e0*/  BSYNC B6 ;  /* 0x0000000000067941 */ /* 0x000fea0003800000 */
.L_x_2528:
        /* <DEDUP_REMOVED lines=12> */
[----:B--2---:R-:W-:-:S02]  /*194b0*/  IMAD.MOV.U32 R4, RZ, RZ, R0 ;  /* 0x000000ffff047224 */ /* 0x004fc400078e0000 */
[----:B---3--:R-:W-:Y:S02]  /*194c0*/  IMAD.MOV.U32 R3, RZ, RZ, R21 ;  /* 0x000000ffff037224 */ /* 0x008fe400078e0015 */
        /* <DEDUP_REMOVED lines=34> */
[----:B------:R-:W-:Y:S02]  /*196f0*/  VIADD R0, R0, 0x80 ;  /* 0x0000008000007836 */ /* 0x000fe40000000000 */
[----:B------:R-:W-:Y:S01]  /*19700*/  IMAD.IADD R6, R5, 0x1, R6 ;  /* 0x0000000105067824 */ /* 0x000fe200078e0206 */
[C---:B------:R-:W-:Y:S01]  /*19710*/  LEA R5, P0, R4.reuse, UR8, 0x1 ;  /* 0x0000000804057c11 */ /* 0x040fe2000f8008ff */
[----:B------:R-:W1:Y:S03]  /*19720*/  S2R R13, SR_TID.X ;  /* 0x00000000000d7919 */ /* 0x000e660000002100 */
[----:B------:R-:W-:Y:S01]  /*19730*/  LEA.HI.X R4, R4, UR9, R6, 0x1, P0 ;  /* 0x0000000904047c11 */ /* 0x000fe200080f0c06 */
[----:B------:R-:W-:-:S02]  /*19740*/  IMAD.MOV.U32 R6, RZ, RZ, R0 ;  /* 0x000000ffff067224 */ /* 0x000fc400078e0000 */
[----:B0-----:R-:W-:-:S05]  /*19750*/  @P1 IMAD.HI.U32 R7, R0, R7, RZ ;  /* 0x0000000700071227 */ /* 0x001fca00078e00ff */
[----:B------:R-:W-:-:S05]  /*19760*/  @P1 SHF.R.U32.HI R6, RZ, R8, R7 ;  /* 0x00000008ff061219 */ /* 0x000fca0000011607 */
[----:B------:R-:W-:-:S04]  /*19770*/  IMAD.MOV R7, RZ, RZ, -R6 ;  /* 0x000000ffff077224 */ /* 0x000fc800078e0a06 */
[----:B------:R-:W-:Y:S01]  /*19780*/  IMAD R0, R9, R7, R0 ;  /* 0x0000000709007224 */ /* 0x000fe200078e0200 */
[----:B------:R-:W-:Y:S01]  /*19790*/  SHF.R.S32.HI R7, RZ, 0x1f, R6 ;  /* 0x0000001fff077819 */ /* 0x000fe20000011406 */
[----:B------:R-:W-:-:S04]  /*197a0*/  IMAD.WIDE.U32 R2, R6, UR4, R2 ;  /* 0x0000000406027c25 */ /* 0x000fc8000f8e0002 */
[----:B------:R-:W-:Y:S01]  /*197b0*/  IMAD R7, R7, UR4, RZ ;  /* 0x0000000407077c24 */ /* 0x000fe2000f8e02ff */
[----:B------:R-:W-:-:S03]  /*197c0*/  ULDC UR4, c[0x0][0x2b8] ;  /* 0x0000ae0000047ab9 */ /* 0x000fc60000000800 */
[----:B------:R-:W-:-:S04]  /*197d0*/  IMAD R6, R6, UR5, R7 ;  /* 0x0000000506067c24 */ /* 0x000fc8000f8e0207 */
[----:B------:R-:W-:Y:S01]  /*197e0*/  IMAD.IADD R3, R3, 0x1, R6 ;  /* 0x0000000103037824 */ /* 0x000fe200078e0206 */
[----:B------:R-:W-:Y:S01]  /*197f0*/  SHF.R.S32.HI R6, RZ, 0x1f, R0 ;  /* 0x0000001fff067819 */ /* 0x000fe20000011400 */
[----:B-1----:R-:W-:-:S04]  /*19800*/  IMAD.SHL.U32 R11, R13, 0x8, RZ ;  /* 0x000000080d0b7824 */ /* 0x002fc800078e00ff */
[----:B------:R-:W-:Y:S02]  /*19810*/  IMAD R6, R6, UR6, RZ ;  /* 0x0000000606067c24 */ /* 0x000fe4000f8e02ff */
[----:B------:R-:W-:Y:S01]  /*19820*/  IMAD.WIDE.U32 R2, R0, UR6, R2 ;  /* 0x0000000600027c25 */ /* 0x000fe2000f8e0002 */
[----:B------:R-:W-:-:S03]  /*19830*/  LOP3.LUT R11, R11, 0x18, RZ, 0xc0, !PT ;  /* 0x000000180b0b7812 */ /* 0x000fc600078ec0ff */
[----:B------:R-:W-:Y:S02]  /*19840*/  IMAD R0, R0, UR7, R6 ;  /* 0x0000000700007c24 */ /* 0x000fe4000f8e0206 */
[----:B------:R-:W-:Y:S01]  /*19850*/  IMAD.SHL.U32 R10, R13, 0x8, RZ ;  /* 0x000000080d0a7824 */ /* 0x000fe200078e00ff */
[----:B------:R-:W-:Y:S02]  /*19860*/  LEA R7, P0, R2, UR8, 0x1 ;  /* 0x0000000802077c11 */ /* 0x000fe4000f8008ff */
[----:B------:R-:W-:Y:S02]  /*19870*/  IADD3 R0, R3, R0, RZ ;  /* 0x0000000003007210 */ /* 0x000fe40007ffe0ff */
        /* <DEDUP_REMOVED lines=43> */
[----:B0-----:R-:W-:-:S04]  /*19b30*/  @!P3 LEA R3, P4, R10, R2, 0x1 ;  /* 0x000000020a03b211 */ /* 0x001fc800078808ff */
[----:B------:R-:W-:-:S04]  /*19b40*/  @!P3 IADD3.X R2, RZ, R8, RZ, P4, !PT ;  /* 0x00000008ff02b210 */ /* 0x000fc800027fe4ff */
        /* <DEDUP_REMOVED lines=24> */
.L_x_2658:
        /* <DEDUP_REMOVED lines=13> */
.L_x_2531:
[----:B------:R-:W-:Y:S02]  /*19da0*/  PLOP3.LUT P1, PT, P1, P0, PT, 0xa2, 0x0 ;  /* 0x000000000000781c */ /* 0x000fe40000f21472 */
[----:B------:R-:W-:-:S08]  /*19db0*/  @P0 R2UR P1, UR4, R22 ;  /* 0x00000000160402ca */ /* 0x000fd00000020000 */
[----:B------:R-:W-:-:S05]  /*19dc0*/  @P0 PLOP3.LUT P0, PT, P1, PT, PT, 0x80, 0x0 ;  /* 0x000000000000081c */ /* 0x000fca0000f0f070 */
[----:B------:R-:W-:Y:S01]  /*19dd0*/  @!P1 SYNCS.ARRIVE.TRANS64.RED.A0T1 RZ, [UR4+0x2d800], RZ ;  /* 0x02d800ffffff99a7 */ /* 0x000fe20008200404 */
[----:B------:R-:W-:Y:S07]  /*19de0*/  @!P1 ARRIVES.LDGSTSBAR.64.TRANSCNT [UR4+0x2d800] ;  /* 0x02d80000ff0099b0 */ /* 0x000fee0008000a84 */
[----:B------:R-:W-:Y:S05]  /*19df0*/  @P0 BRA.U.ANY `(.L_x_2531) ;  /* 0xfffffffd00e80947 */ /* 0x000fea000393ffff */
[----:B-1----:R-:W2:Y:S02]  /*19e00*/  LDL.LU R2, [R1+0x48] ;  /* 0x0000480001027983 */ /* 0x002ea40000300800 */
[----:B--2---:R-:W-:-:S04]  /*19e10*/  IADD3 R2, R2, 0x1, RZ ;  /* 0x0000000102027810 */ /* 0x004fc80007ffe0ff */
[----:B------:R-:W-:Y:S01]  /*19e20*/  LEA.HI R0, R2, R2, RZ, 0x1 ;  /* 0x0000000202007211 */ /* 0x000fe200078f08ff */
[----:B------:R1:W-:Y:S03]  /*19e30*/  STL [R1+0x48], R2 ;  /* 0x0000480201007387 */ /* 0x0003e60000100800 */
        /* <DEDUP_REMOVED lines=8> */
.L_x_2659:
[----:B------:R-:W-:Y:S05]  /*19ec0*/  BSYNC B0 ;  /* 0x0000000000007941 */ /* 0x000fea0003800000 */
.L_x_2532:
[----:B------:R-:W2:Y:S01]  /*19ed0*/  LDL R3, [R1+0x34] ;  /* 0x0000340001037983 */ /* 0x000ea20000100800 */
[----:B------:R-:W-:Y:S01]  /*19ee0*/  BSSY B0, `(.L_x_2534) ;  /* 0x00000f6000007945 */ /* 0x000fe20003800000 */
[----:B--2---:R-:W-:-:S13]  /*19ef0*/  ISETP.GE.AND P0, PT, R3, 0x2, PT ;  /* 0x000000020300780c */ /* 0x004fda0003f06270 */
[----:B------:R-:W-:Y:S05]  /*19f00*/  @!P0 BRA `(.L_x_2535) ;  /* 0x0000000c00cc8947 */ /* 0x000fea0003800000 */
[----:B------:R-:W2:Y:S01]  /*19f10*/  S2R R2, SR_TID.X ;  /* 0x0000000000027919 */ /* 0x000ea20000002100 */
[----:B-1----:R-:W-:Y:S01]  /*19f20*/  VIADD R0, R3, 0xfffffffe ;  /* 0xfffffffe03007836 */ /* 0x002fe20000000000 */
[----:B------:R-:W-:Y:S01]  /*19f30*/  ULDC UR4, c[0x0][0x2f4] ;  /* 0x0000bd0000047ab9 */ /* 0x000fe20000000800 */
[----:B------:R1:W5:Y:S04]  /*19f40*/  LDL.LU R17, [R1] ;  /* 0x0000000001117983 */ /* 0x0003680000300800 */
[----:B------:R1:W-:Y:S01]  /*19f50*/  STL [R1+0x8], R27 ;  /* 0x0000081b01007387 */ /* 0x0003e20000100800 */
[----:B------:R-:W-:Y:S02]  /*19f60*/  IMAD.MOV.U32 R10, RZ, RZ, R26 ;  /* 0x000000ffff0a7224 */ /* 0x000fe400078e001a */
[----:B--2---:R-:W-:-:S05]  /*19f70*/  IMAD.SHL.U32 R4, R2, 0x8, RZ ;  /* 0x0000000802047824 */ /* 0x004fca00078e00ff */
[----:B------:R-:W-:-:S04]  /*19f80*/  LOP3.LUT R4, R4, 0x18, RZ, 0xc0, !PT ;  /* 0x0000001804047812 */ /* 0x000fc800078ec0ff */
[C---:B------:R-:W-:Y:S02]  /*19f90*/  LOP3.LUT R3, R4.reuse, 0x20, RZ, 0xfc, !PT ;  /* 0x0000002004037812 */ /* 0x040fe400078efcff */
[C---:B------:R-:W-:Y:S02]  /*19fa0*/  LOP3.LUT R2, R4.reuse, 0x40, RZ, 0xfc, !PT ;  /* 0x0000004004027812 */ /* 0x040fe400078efcff */
[----:B------:R-:W-:Y:S02]  /*19fb0*/  ISETP.GE.AND P3, PT, R4, UR4, PT ;  /* 0x0000000404007c0c */ /* 0x000fe4000bf66270 */
[----:B------:R-:W-:Y:S02]  /*19fc0*/  ISETP.GE.AND P2, PT, R3, UR4, PT ;  /* 0x0000000403007c0c */ /* 0x000fe4000bf46270 */
[----:B-1----:R-:W-:-:S13]  /*19fd0*/  ISETP.GE.AND P1, PT, R2, UR4, PT ;  /* 0x0000000402007c0c */ /* 0x002fda000bf26270 */
.L_x_2548:
        /* <DEDUP_REMOVED lines=16> */
[----:B-1----:R-:W-:Y:S01]  /*1a0e0*/  @P0 IMAD.HI.U32 R5, R4, R5, RZ ;  /* 0x0000000504050227 */ /* 0x002fe200078e00ff */
[----:B------:R-:W-:-:S04]  /*1a0f0*/  MOV R2, R4 ;  /* 0x0000000400027202 */ /* 0x000fc80000000f00 */
        /* <DEDUP_REMOVED lines=24> */
.L_x_2536:
[----:B------:R-:W-:Y:S01]  /*1a280*/  IMAD R5, R26, 0x8, R22 ;  /* 0x000000081a057824 */ /* 0x000fe200078e0216 */
[----:B------:R-:W-:Y:S01]  /*1a290*/  SHF.L.U32 R0, R2, 0x1f, RZ ;  /* 0x0000001f02007819 */ /* 0x000fe200000006ff */
[----:B------:R-:W-:Y:S03]  /*1a2a0*/  BSSY B1, `(.L_x_2537) ;  /* 0x0000003000017945 */ /* 0x000fe60003800000 */
[----:B------:R-:W0:Y:S02]  /*1a2b0*/  SYNCS.PHASECHK.TRANS64.TRYWAIT P0, [R5+URZ+0x2d840], R0 ;  /* 0x02d84000050075a7 */ /* 0x000e24000800017f */
[----:B0-----:R-:W-:Y:S05]  /*1a2c0*/  @!P0 BRA `(.L_x_2538) ;  /* 0x00000040009c8947 */ /* 0x001fea0003800000 */
.L_x_2660:
[----:B------:R-:W-:Y:S05]  /*1a2d0*/  BSYNC B1 ;  /* 0x0000000000017941 */ /* 0x000fea0003800000 */
.L_x_2537:
        /* <DEDUP_REMOVED lines=42> */
[----:B0-----:R-:W-:-:S04]  /*1a580*/  IADD3 R2, P0, R2, R0, RZ ;  /* 0x0000000002027210 */ /* 0x001fc80007f1e0ff */
[----:B-1----:R-:W-:-:S05]  /*1a590*/  IADD3.X R3, RZ, R3, RZ, P0, !PT ;  /* 0x00000003ff037210 */ /* 0x002fca00007fe4ff */
        /* <DEDUP_REMOVED lines=11> */
.L_x_2670:
        /* <DEDUP_REMOVED lines=11> */
.L_x_2540:
        /* <DEDUP_REMOVED lines=11> */
.L_x_2541:
[----:B------:R1:W-:Y:S01]  /*1a7b0*/  SYNCS.ARRIVE.TRANS64.A1T0 RZ, [R5+URZ+0x2d830], RZ ;  /* 0x02d830ff05ff79a7 */ /* 0x0003e2000810003f */
[----:B------:R-:W-:Y:S05]  /*1a7c0*/  @!P5 BRA `(.L_x_2542) ;  /* 0x000000000004d947 */ /* 0x000fea0003800000 */
[----:B------:R-:W-:Y:S01]  /*1a7d0*/  BPT.TRAP 0x1 ;  /* 0x000000040000795c */ /* 0x000fe20000300000 */
.L_x_2542:
[----:B------:R-:W-:Y:S01]  /*1a7e0*/  SHF.L.U32 R2, R17, 0x1f, RZ ;  /* 0x0000001f11027819 */ /* 0x000fe200000006ff */
[----:B-1----:R-:W-:Y:S01]  /*1a7f0*/  IMAD R5, R10, 0x8, R22 ;  /* 0x000000080a057824 */ /* 0x002fe200078e0216 */
[----:B------:R-:W-:Y:S03]  /*1a800*/  BSSY B1, `(.L_x_2543) ;  /* 0x0000003000017945 */ /* 0x000fe60003800000 */
[----:B------:R-:W1:Y:S02]  /*1a810*/  SYNCS.PHASECHK.TRANS64.TRYWAIT P0, [R5+URZ+0x2d860], R2 ;  /* 0x02d86002050075a7 */ /* 0x000e64000800017f */
[----:B-1----:R-:W-:Y:S05]  /*1a820*/  @!P0 BRA `(.L_x_2544) ;  /* 0x0000004000ac8947 */ /* 0x002fea0003800000 */
.L_x_2671:
[----:B------:R-:W-:Y:S05]  /*1a830*/  BSYNC B1 ;  /* 0x0000000000017941 */ /* 0x000fea0003800000 */
.L_x_2543:
        /* <DEDUP_REMOVED lines=12> */
[----:B------:R-:W-:-:S03]  /*1a900*/  LEA R4, R4, R22, 0x1 ;  /* 0x0000001604047211 */ /* 0x000fc600078e08ff */
        /* <DEDUP_REMOVED lines=32> */
.L_x_2681:
        /* <DEDUP_REMOVED lines=32> */
.L_x_2546:
        /* <DEDUP_REMOVED lines=12> */
.L_x_2547:
[----:B------:R2:W5:Y:S01]  /*1add0*/  LDL R17, [R1] ;  /* 0x0000000001117983 */ /* 0x0005620000100800 */
[----:B------:R2:W-:Y:S01]  /*1ade0*/  SYNCS.ARRIVE.TRANS64.A1T0 RZ, [R5+URZ+0x2d850], RZ ;  /* 0x02d850ff05ff79a7 */ /* 0x0005e2000810003f */
[C---:B------:R-:W-:Y:S02]  /*1adf0*/  VIADD R0, R27.reuse, 0xffffffff ;  /* 0xffffffff1b007836 */ /* 0x040fe40000000000 */
[----:B------:R2:W-:Y:S01]  /*1ae00*/  STL [R1+0x8], R27 ;  /* 0x0000081b01007387 */ /* 0x0005e20000100800 */
[----:B------:R-:W-:Y:S01]  /*1ae10*/  ISETP.GT.AND P0, PT, R27, RZ, PT ;  /* 0x000000ff1b00720c */ /* 0x000fe20003f04270 */
[----:B------:R-:W-:-:S12]  /*1ae20*/  IMAD.MOV.U32 R10, RZ, RZ, R26 ;  /* 0x000000ffff0a7224 */ /* 0x000fd800078e001a */
[----:B--2---:R-:W-:Y:S05]  /*1ae30*/  @P0 BRA `(.L_x_2548) ;  /* 0xfffffff000680947 */ /* 0x004fea000383ffff */
.L_x_2535:
[----:B------:R-:W-:Y:S05]  /*1ae40*/  BSYNC B0 ;  /* 0x0000000000007941 */ /* 0x000fea0003800000 */
.L_x_2534:
        /* <DEDUP_REMOVED lines=17> */
.L_x_2550:
[----:B------:R-:W-:Y:S05]  /*1af60*/  BSYNC B0 ;  /* 0x0000000000007941 */ /* 0x000fea0003800000 */
.L_x_2549:
[----:B-1----:R-:W-:-:S05]  /*1af70*/  IMAD.U32 R0, RZ, RZ, UR40 ;  /* 0x00000028ff007e24 */ /* 0x002fca000f8e00ff */
[----:B------:R-:W-:-:S13]  /*1af80*/  ISETP.NE.AND P0, PT, R0, 0x3, PT ;  /* 0x000000030000780c */ /* 0x000fda0003f05270 */
[----:B------:R-:W-:Y:S05]  /*1af90*/  @!P0 BRA `(.L_x_2551) ;  /* 0x0000000000048947 */ /* 0x000fea0003800000 */
[----:B------:R-:W-:Y:S01]  /*1afa0*/  BPT.TRAP 0x1 ;  /* 0x000000040000795c */ /* 0x000fe20000300000 */
.L_x_2551:
        /* <DEDUP_REMOVED lines=8> */
.L_x_2682:
[----:B------:R-:W-:Y:S05]  /*1b030*/  BSYNC B0 ;  /* 0x0000000000007941 */ /* 0x000fea0003800000 */
.L_x_2552:
        /* <DEDUP_REMOVED lines=13> */
[----:B0-----:R-:W-:-:S04]  /*1b110*/  SHF.L.U32 R7, R2, 0x3, RZ ;  /* 0x0000000302077819 */ /* 0x001fc800000006ff */
        /* <DEDUP_REMOVED lines=37> */
.L_x_2692:
        /* <DEDUP_REMOVED lines=13> */
.L_x_2555:
[----:B------:R-:W-:Y:S02]  /*1b440*/  PLOP3.LUT P1, PT, P1, P0, PT, 0xa2, 0x0 ;  /* 0x000000000000781c */ /* 0x000fe40000f21472 */
[----:B------:R-:W-:-:S08]  /*1b450*/  @P0 R2UR P1, UR4, R0 ;  /* 0x00000000000402ca */ /* 0x000fd00000020000 */
[----:B------:R-:W-:-:S05]  /*1b460*/  @P0 PLOP3.LUT P0, PT, P1, PT, PT, 0x80, 0x0 ;  /* 0x000000000000081c */ /* 0x000fca0000f0f070 */
[----:B------:R-:W-:Y:S01]  /*1b470*/  @!P1 SYNCS.ARRIVE.TRANS64.RED.A0T1 RZ, [UR4+0x2d850], RZ ;  /* 0x02d850ffffff99a7 */ /* 0x000fe20008200404 */
[----:B------:R-:W-:Y:S07]  /*1b480*/  @!P1 ARRIVES.LDGSTSBAR.64.TRANSCNT [UR4+0x2d850] ;  /* 0x02d85000ff0099b0 */ /* 0x000fee0008000a84 */
[----:B------:R-:W-:Y:S05]  /*1b490*/  @P0 BRA.U.ANY `(.L_x_2555) ;  /* 0xfffffffd00e80947 */ /* 0x000fea000393ffff */
[----:B------:R-:W-:Y:S01]  /*1b4a0*/  NOP ;  /* 0x0000000000007918 */ /* 0x000fe20000000000 */
[----:B0-----:R-:W-:-:S04]  /*1b4b0*/  MOV R2, UR40 ;  /* 0x0000002800027c02 */ /* 0x001fc80008000f00 */
[----:B------:R-:W-:-:S13]  /*1b4c0*/  ISETP.NE.AND P2, PT, R2, 0x3, PT ;  /* 0x000000030200780c */ /* 0x000fda0003f45270 */
[----:B------:R-:W-:Y:S05]  /*1b4d0*/  @!P2 BRA `(.L_x_2556) ;  /* 0x000000000004a947 */ /* 0x000fea0003800000 */
[----:B------:R-:W-:Y:S01]  /*1b4e0*/  BPT.TRAP 0x1 ;  /* 0x000000040000795c */ /* 0x000fe20000300000 */
.L_x_2556:
        /* <DEDUP_REMOVED lines=8> */
.L_x_2515:
[----:B------:R-:W-:Y:S05]  /*1b570*/  BSYNC B7 ;  /* 0x0000000000077941 */ /* 0x000fea0003800000 */
.L_x_2513:
        /* <DEDUP_REMOVED lines=8> */
[----:B-----5:R3:W4:Y:S01]  /*1b600*/  LDS.128 R16, [R22+0x2d8d0] ;  /* 0x02d8d00016107984 */ /* 0x0207220000000c00 */
[----:B------:R-:W-:Y:S06]  /*1b610*/  BAR.ARV 0x4, 0x200 ;  /* 0x0108000000007b1d */ /* 0x000fec0000002000 */
[----:B------:R-:W-:Y:S05]  /*1b620*/  BRA `(.L_x_2558) ;  /* 0x0000000800cc7947 */ /* 0x000fea0003800000 */
.L_x_2557:
        /* <DEDUP_REMOVED lines=35> */
[----:B------:R0:W2:Y:S02]  /*1b860*/  SHFL.IDX PT, R14, R3, 0x1f, 0x1f ;  /* 0x03e01f00030e7f89 */ /* 0x0000a400000e0000 */
.L_x_2702:
[----:B------:R-:W-:Y:S02]  /*1b870*/  ULDC UR4, c[0x0][0xc38] ;  /* 0x00030e0000047ab9 */ /* 0x000fe40000000800 */
[----:B------:R-:W-:-:S04]  /*1b880*/  IMAD.U32 R4, RZ, RZ, UR4 ;  /* 0x00000004ff047e24 */ /* 0x000fc8000f8e00ff */
[----:B--2---:R-:W-:-:S04]  /*1b890*/  IMAD R5, R14, R4, RZ ;  /* 0x000000040e057224 */ /* 0x004fc800078e02ff */
[----:B------:R-:W-:-:S05]  /*1b8a0*/  IMAD.IADD R16, R16, 0x1, R5 ;  /* 0x0000000110107824 */ /* 0x000fca00078e0205 */
[----:B------:R-:W-:-:S13]  /*1b8b0*/  ISETP.GT.AND P6, PT, R16, R0, PT ;  /* 0x000000001000720c */ /* 0x000fda0003fc4270 */
[----:B------:R-:W-:Y:S05]  /*1b8c0*/  @P6 BRA `(.L_x_2560) ;  /* 0x00000000009c6947 */ /* 0x000fea0003800000 */
.L_x_2565:
[----:B------:R-:W2:Y:S01]  /*1b8d0*/  LDC R4, c[0x0][0xc3c] ;  /* 0x00030f00ff047b82 */ /* 0x000ea20000000800 */
[----:B------:R-:W-:-:S05]  /*1b8e0*/  VIADD R19, R19, 0x1f ;  /* 0x0000001f13137836 */ /* 0x000fca0000000000 */
[----:B--2---:R-:W-:-:S13]  /*1b8f0*/  ISETP.GE.AND P6, PT, R19, R4, PT ;  /* 0x000000041300720c */ /* 0x004fda0003fc6270 */
[----:B------:R-:W-:Y:S05]  /*1b900*/  @P6 BRA `(.L_x_2561) ;  /* 0x0000000400d06947 */ /* 0x000fea0003800000 */
[----:B------:R-:W2:Y:S01]  /*1b910*/  S2R R2, SR_TID.X ;  /* 0x0000000000027919 */ /* 0x000ea20000002100 */
[----:B------:R-:W-:Y:S01]  /*1b920*/  BSSY B0, `(.L_x_2562) ;  /* 0x0000009000007945 */ /* 0x000fe20003800000 */
[----:B--2---:R-:W-:-:S04]  /*1b930*/  LOP3.LUT R2, R2, 0x1f, RZ, 0xc0, !PT ;  /* 0x0000001f02027812 */ /* 0x004fc800078ec0ff */
[----:B------:R-:W-:Y:S01]  /*1b940*/  IADD3 R5, R19, R2, RZ ;  /* 0x0000000213057210 */ /* 0x000fe20007ffe0ff */
[----:B------:R-:W-:-:S03]  /*1b950*/  IMAD.MOV.U32 R2, RZ, RZ, RZ ;  /* 0x000000ffff027224 */ /* 0x000fc600078e00ff */
[----:B------:R-:W-:-:S13]  /*1b960*/  ISETP.GE.OR P6, PT, R5, R4, !P0 ;  /* 0x000000040500720c */ /* 0x000fda00047c6670 */
[----:B------:R-:W-:Y:S05]  /*1b970*/  @P6 BRA `(.L_x_2563) ;  /* 0x00000000000c6947 */ /* 0x000fea0003800000 */
[----:B0-----:R-:W0:Y:S02]  /*1b980*/  LDC.64 R2, c[0x0][0xc80] ;  /* 0x00032000ff027b82 */ /* 0x001e240000000a00 */
[----:B0-----:R-:W-:-:S06]  /*1b990*/  IMAD.WIDE R2, R5, 0x4, R2 ;  /* 0x0000000405027825 */ /* 0x001fcc00078e0202 */
[----:B------:R2:W5:Y:S02]  /*1b9a0*/  LDG.E R2, desc[UR38][R2.64] ;  /* 0x0000002602027981 */ /* 0x000564000c1e1900 */
.L_x_2563:
[----:B------:R-:W-:Y:S05]  /*1b9b0*/  BSYNC B0 ;  /* 0x0000000000007941 */ /* 0x000fea0003800000 */
.L_x_2562:
[----:B------:R-:W-:-:S03]  /*1b9c0*/  UMOV UR4, 0xffffffff ;  /* 0xffffffff00047882 */ /* 0x000fc60000000000 */
[----:B------:R-:W-:Y:S05]  /*1b9d0*/  BRA.DIV UR4, `(.L_x_2564) ;  /* 0x0000004204607947 */ /* 0x000fea000b800000 */
[----:B-----5:R-:W3:Y:S02]  /*1b9e0*/  SHFL.UP PT, R14, R2, 0x1, RZ ;  /* 0x04200000020e7989 */ /* 0x020ee400000e00ff */
[----:B---3--:R-:W-:-:S05]  /*1b9f0*/  SEL R13, R14, RZ, P1 ;  /* 0x000000ff0e0d7207 */ /* 0x008fca0000800000 */
[----:B------:R-:W-:-:S05]  /*1ba00*/  IMAD.IADD R13, R2, 0x1, R13 ;  /* 0x00000001020d7824 */ /* 0x000fca00078e020d */
[----:B------:R-:W3:Y:S02]  /*1ba10*/  SHFL.UP PT, R14, R13, 0x2, RZ ;  /* 0x044000000d0e7989 */ /* 0x000ee400000e00ff */
[----:B---3--:R-:W-:-:S05]  /*1ba20*/  SEL R14, R14, RZ, P2 ;  /* 0x000000ff0e0e7207 */ /* 0x008fca0001000000 */
[----:B0-2---:R-:W-:-:S05]  /*1ba30*/  IMAD.IADD R3, R13, 0x1, R14 ;  /* 0x000000010d037824 */ /* 0x005fca00078e020e */
        /* <DEDUP_REMOVED lines=10> */
.L_x_2710:
[----:B------:R-:W-:Y:S02]  /*1bae0*/  ULDC UR4, c[0x0][0xc38] ;  /* 0x00030e0000047ab9 */ /* 0x000fe40000000800 */
[----:B------:R-:W-:-:S05]  /*1baf0*/  MOV R4, UR4 ;  /* 0x0000000400047c02 */ /* 0x000fca0008000f00 */
[----:B--2---:R-:W-:-:S04]  /*1bb00*/  IMAD R5, R14, R4, RZ ;  /* 0x000000040e057224 */ /* 0x004fc800078e02ff */
[----:B------:R-:W-:-:S05]  /*1bb10*/  IMAD.IADD R16, R5, 0x1, R16 ;  /* 0x0000000105107824 */ /* 0x000fca00078e0210 */
[----:B------:R-:W-:-:S13]  /*1bb20*/  ISETP.GT.AND P6, PT, R16, R0, PT ;  /* 0x000000001000720c */ /* 0x000fda0003fc4270 */
[----:B------:R-:W-:Y:S05]  /*1bb30*/  @!P6 BRA `(.L_x_2565) ;  /* 0xfffffffc0064e947 */ /* 0x000fea000383ffff */
.L_x_2560:
[----:B------:R-:W-:Y:S01]  /*1bb40*/  IMAD.IADD R16, R16, 0x1, -R5 ;  /* 0x0000000110107824 */ /* 0x000fe200078e0a05 */
[----:B------:R-:W-:-:S03]  /*1bb50*/  UMOV UR4, 0xffffffff ;  /* 0xffffffff00047882 */ /* 0x000fc60000000000 */
[----:B------:R-:W-:-:S05]  /*1bb60*/  IMAD R5, R3, R4, R16 ;  /* 0x0000000403057224 */ /* 0x000fca00078e0210 */
[----:B------:R-:W-:Y:S01]  /*1bb70*/  ISETP.GT.AND P6, PT, R5, R0, PT ;  /* 0x000000000500720c */ /* 0x000fe20003fc4270 */
[----:B------:R-:W-:-:S12]  /*1bb80*/  BRA.DIV UR4, `(.L_x_2566) ;  /* 0x0000004204b07947 */ /* 0x000fd8000b800000 */
[----:B------:R-:W-:-:S04]  /*1bb90*/  VOTE.ANY R5, PT, !P6 ;  /* 0x0000000000057806 */ /* 0x000fc800070e0100 */
[----:B------:R-:W2:Y:S02]  /*1bba0*/  POPC R6, R5 ;  /* 0x0000000500067309 */ /* 0x000ea40000000000 */
[----:B--2--5:R2:W3:Y:S02]  /*1bbb0*/  SHFL.IDX PT, R17, R2, R6, 0x1f ;  /* 0x00001f0602117589 */ /* 0x0244e400000e0000 */
.L_x_2714:
[----:B------:R-:W-:Y:S01]  /*1bbc0*/  ISETP.NE.AND P0, PT, R5, RZ, PT ;  /* 0x000000ff0500720c */ /* 0x000fe20003f05270 */
[----:B------:R-:W-:-:S12]  /*1bbd0*/  IMAD.MOV.U32 R5, RZ, RZ, RZ ;  /* 0x000000ffff057224 */ /* 0x000fd800078e00ff */
[----:B------:R-:W-:Y:S05]  /*1bbe0*/  @!P0 BRA `(.L_x_2567) ;  /* 0x0000000000108947 */ /* 0x000fea0003800000 */
[----:B------:R-:W-:Y:S01]  /*1bbf0*/  UMOV UR4, 0xffffffff ;  /* 0xffffffff00047882 */ /* 0x000fe20000000000 */
[----:B------:R-:W-:Y:S02]  /*1bc00*/  VIADD R12, R6, 0xffffffff ;  /* 0xffffffff060c7836 */ /* 0x000fe40000000000 */
[----:B------:R-:W-:Y:S05]  /*1bc10*/  BRA.DIV UR4, `(.L_x_2568) ;  /* 0x0000004204d47947 */ /* 0x000fea000b800000 */
[----:B------:R4:W0:Y:S02]  /*1bc20*/  SHFL.IDX PT, R5, R3, R12, 0x1f ;  /* 0x00001f0c03057589 */ /* 0x00082400000e0000 */
.L_x_2567:
[----:B0-2-4-:R-:W0:Y:S01]  /*1bc30*/  LDC.64 R2, c[0x0][0xc90] ;  /* 0x00032400ff027b82 */ /* 0x015e220000000a00 */
[----:B------:R-:W-:-:S04]  /*1bc40*/  IMAD.IADD R19, R6, 0x1, R19 ;  /* 0x0000000106137824 */ /* 0x000fc800078e0213 */
[----:B0-----:R-:W-:-:S05]  /*1bc50*/  IMAD.WIDE R2, R19, 0x4, R2 ;  /* 0x0000000413027825 */ /* 0x001fca00078e0202 */
[----:B------:R0:W3:Y:S01]  /*1bc60*/  LDG.E R7, desc[UR38][R2.64] ;  /* 0x0000002602077981 */ /* 0x0000e2000c1e1900 */
[----:B------:R-:W-:Y:S02]  /*1bc70*/  IMAD R16, R5, R4, R16 ;  /* 0x0000000405107224 */ /* 0x000fe400078e0210 */
[----:B0-----:R-:W-:Y:S02]  /*1bc80*/  IMAD.MOV.U32 R2, RZ, RZ, RZ ;  /* 0x000000ffff027224 */ /* 0x001fe400078e00ff */
[----:B---3--:R-:W-:-:S05]  /*1bc90*/  IMAD R6, R17, R7, RZ ;  /* 0x0000000711067224 */ /* 0x008fca00078e02ff */
[----:B------:R-:W-:-:S04]  /*1bca0*/  IABS R8, R6 ;  /* 0x0000000600087213 */ /* 0x000fc80000000000 */
[----:B-1----:R-:W0:Y:S08]  /*1bcb0*/  I2F.RP R9, R8 ;  /* 0x0000000800097306 */ /* 0x002e300000209400 */
[----:B0-----:R-:W0:Y:S02]  /*1bcc0*/  MUFU.RCP R9, R9 ;  /* 0x0000000900097308 */ /* 0x001e240000001000 */
[----:B0-----:R-:W-:-:S06]  /*1bcd0*/  VIADD R10, R9, 0xffffffe ;  /* 0x0ffffffe090a7836 */ /* 0x001fcc0000000000 */
[----:B------:R-:W0:Y:S02]  /*1bce0*/  F2I.FTZ.U32.TRUNC.NTZ R3, R10 ;  /* 0x0000000a00037305 */ /* 0x000e24000021f000 */
[----:B0-----:R-:W-:-:S05]  /*1bcf0*/  IADD3 R5, RZ, -R3, RZ ;  /* 0x80000003ff057210 */ /* 0x001fca0007ffe0ff */
        /* <DEDUP_REMOVED lines=15> */
[----:B------:R-:W-:-:S05]  /*1bdf0*/  @P0 VIADD R2, R2, 0x1 ;  /* 0x0000000102020836 */ /* 0x000fca0000000000 */
[----:B------:R-:W-:Y:S02]  /*1be00*/  @!P2 IADD3 R2, -R2, RZ, RZ ;  /* 0x000000ff0202a210 */ /* 0x000fe40007ffe1ff */
        /* <DEDUP_REMOVED lines=24> */
[-C--:B------:R-:W-:Y:S01]  /*1bf90*/  @!P1 IADD3 R6, R6, -R7.reuse, RZ ;  /* 0x8000000706069210 */ /* 0x080fe20007ffe0ff */
        /* <DEDUP_REMOVED lines=11> */
.L_x_2561:
[----:B------:R-:W-:Y:S01]  /*1c050*/  UMOV UR4, URZ ;  /* 0x0000003f00047c82 */ /* 0x000fe20008000000 */
[----:B------:R-:W-:Y:S01]  /*1c060*/  UMOV UR5, URZ ;  /* 0x0000003f00057c82 */ /* 0x000fe20008000000 */
[----:B------:R-:W-:Y:S01]  /*1c070*/  ULDC UR6, c[0x0][0xc3c] ;  /* 0x00030f0000067ab9 */ /* 0x000fe20000000800 */
[----:B------:R-:W-:Y:S01]  /*1c080*/  MOV R16, R0 ;  /* 0x0000000000107202 */ /* 0x000fe20000000f00 */
[----:B-----5:R-:W-:Y:S02]  /*1c090*/  IMAD.U32 R17, RZ, RZ, UR4 ;  /* 0x00000004ff117e24 */ /* 0x020fe4000f8e00ff */
[----:B------:R-:W-:Y:S02]  /*1c0a0*/  IMAD.U32 R18, RZ, RZ, UR5 ;  /* 0x00000005ff127e24 */ /* 0x000fe4000f8e00ff */
[----:B------:R-:W-:-:S07]  /*1c0b0*/  IMAD.U32 R19, RZ, RZ, UR6 ;  /* 0x00000006ff137e24 */ /* 0x000fce000f8e00ff */
.L_x_2569:
[----:B------:R-:W2:Y:S01]  /*1c0c0*/  S2R R0, SR_TID.X ;  /* 0x0000000000007919 */ /* 0x000ea20000002100 */
[----:B------:R-:W-:Y:S05]  /*1c0d0*/  WARPSYNC.ALL ;  /* 0x0000000000007948 */ /* 0x000fea0003800000 */
[----:B------:R-:W-:Y:S01]  /*1c0e0*/  BAR.SYNC.DEFER_BLOCKING 0x4, 0x200 ;  /* 0x0108000000007b1d */ /* 0x000fe20000010000 */
[----:B--2---:R-:W-:-:S04]  /*1c0f0*/  LOP3.LUT R0, R0, 0x1f, RZ, 0xc0, !PT ;  /* 0x0000001f00007812 */ /* 0x004fc800078ec0ff */
[----:B------:R-:W-:-:S13]  /*1c100*/  ISETP.NE.AND P0, PT, R0, RZ, PT ;  /* 0x000000ff0000720c */ /* 0x000fda0003f05270 */
[----:B0-----:R-:W0:Y:S01]  /*1c110*/  @!P0 S2R R3, SR_CgaCtaId ;  /* 0x0000000000038919 */ /* 0x001e220000008800 */
[----:B------:R-:W-:-:S04]  /*1c120*/  @!P0 MOV R0, 0x400 ;  /* 0x0000040000008802 */ /* 0x000fc80000000f00 */
[----:B0-----:R-:W-:-:S05]  /*1c130*/  @!P0 LEA R22, R3, R0, 0x18 ;  /* 0x0000000003168211 */ /* 0x001fca00078ec0ff */
[----:B------:R0:W-:Y:S01]  /*1c140*/  @!P0 STS.128 [R22+0x2d8d0], R16 ;  /* 0x02d8d01016008388 */ /* 0x0001e20000000c00 */
[----:B------:R-:W-:Y:S06]  /*1c150*/  BAR.ARV 0x5, 0x200 ;  /* 0x0148000000007b1d */ /* 0x000fec0000002000 */
.L_x_2558:
[----:B------:R-:W-:Y:S02]  /*1c160*/  ULDC UR4, c[0x0][0xc3c] ;  /* 0x00030f0000047ab9 */ /* 0x000fe40000000800 */
[----:B----4-:R-:W-:-:S13]  /*1c170*/  ISETP.GE.AND P0, PT, R19, UR4, PT ;  /* 0x0000000413007c0c */ /* 0x010fda000bf06270 */
[----:B------:R-:W-:Y:S05]  /*1c180*/  @!P0 BRA `(.L_x_2570) ;  /* 0xffffffa000988947 */ /* 0x000fea000383ffff */
[----:B------:R-:W-:Y:S05]  /*1c190*/  BSYNC B8 ;  /* 0x0000000000087941 */ /* 0x000fea0003800000 */
.L_x_2469:
[----:B------:R-:W4:Y:S01]  /*1c1a0*/  LDL.LU R0, [R1+0x48] ;  /* 0x0000480001007983 */ /* 0x000f220000300800 */
[----:B------:R-:W-:Y:S01]  /*1c1b0*/  BSSY B0, `(.L_x_2571) ;  /* 0x000000b000007945 */ /* 0x000fe20003800000 */
[----:B0-----:R-:W0:Y:S01]  /*1c1c0*/  S2R R5, SR_CgaCtaId ;  /* 0x0000000000057919 */ /* 0x001e220000008800 */
[----:B----4-:R-:W-:-:S05]  /*1c1d0*/  VIADD R0, R0, 0x1 ;  /* 0x0000000100007836 */ /* 0x010fca0000000000 */
        /* <DEDUP_REMOVED lines=8> */
.L_x_2717:
[----:B------:R-:W-:Y:S05]  /*1c260*/  BSYNC B0 ;  /* 0x0000000000007941 */ /* 0x000fea0003800000 */
.L_x_2571:
[----:B------:R-:W-:-:S03]  /*1c270*/  UMOV UR4, 0xffffffff ;  /* 0xffffffff00047882 */ /* 0x000fc60000000000 */
[----:B------:R-:W-:Y:S05]  /*1c280*/  BRA.DIV UR4, `(.L_x_2573) ;  /* 0x0000003e04747947 */ /* 0x000fea000b800000 */
[----:B0-----:R-:W0:Y:S02]  /*1c290*/  S2R R0, SR_TID.X ;  /* 0x0000000000007919 */ /* 0x001e240000002100 */
[----:B0-----:R-:W-:-:S04]  /*1c2a0*/  SHF.R.U32.HI R0, RZ, 0x5, R0 ;  /* 0x00000005ff007819 */ /* 0x001fc80000011600 */
[----:B------:R-:W-:-:S05]  /*1c2b0*/  LOP3.LUT R0, R0, 0x3, RZ, 0xc0, !PT ;  /* 0x0000000300007812 */ /* 0x000fca00078ec0ff */
[----:B------:R0:W4:Y:S02]  /*1c2c0*/  SHFL.IDX PT, R14, R0, RZ, 0x1f ;  /* 0x00001fff000e7589 */ /* 0x00012400000e0000 */
.L_x_2720:
[----:B----4-:R-:W-:-:S13]  /*1c2d0*/  ISETP.NE.AND P0, PT, R14, RZ, PT ;  /* 0x000000ff0e00720c */ /* 0x010fda0003f05270 */
[----:B------:R-:W-:Y:S05]  /*1c2e0*/  @P0 BRA `(.L_x_2304) ;  /* 0x0000000000900947 */ /* 0x000fea0003800000 */
[----:B------:R-:W-:-:S03]  /*1c2f0*/  UMOV UR4, 0xffffffff ;  /* 0xffffffff00047882 */ /* 0x000fc60000000000 */
[----:B------:R-:W-:Y:S05]  /*1c300*/  BRA.DIV UR4, `(.L_x_2574) ;  /* 0x0000003e04887947 */ /* 0x000fea000b800000 */
[----:B------:R-:W-:-:S13]  /*1c310*/  ELECT P6, URZ, PT ;  /* 0x00000000003f782f */ /* 0x000fda00038c0000 */
.L_x_2723:
[----:B------:R-:W-:Y:S05]  /*1c320*/  @!P6 BRA `(.L_x_2304) ;  /* 0x000000000080e947 */ /* 0x000fea0003800000 */
[----:B------:R-:W-:-:S06]  /*1c330*/  ULOP3.LUT UR4, UR36, 0x2, URZ, 0xfc, !UPT ;  /* 0x0000000224047892 */ /* 0x000fcc000f8efc3f */
[----:B0-----:R-:W-:-:S05]  /*1c340*/  IMAD.U32 R0, RZ, RZ, UR4 ;  /* 0x00000004ff007e24 */ /* 0x001fca000f8e00ff */
[----:B------:R-:W-:-:S13]  /*1c350*/  ISETP.NE.AND P0, PT, R0, 0x3, PT ;  /* 0x000000030000780c */ /* 0x000fda0003f05270 */
[----:B------:R-:W-:Y:S05]  /*1c360*/  @!P0 BRA `(.L_x_2575) ;  /* 0x0000000000048947 */ /* 0x000fea0003800000 */
[----:B------:R-:W-:Y:S01]  /*1c370*/  BPT.TRAP 0x1 ;  /* 0x000000040000795c */ /* 0x000fe20000300000 */
.L_x_2575:
[----:B------:R-:W4:Y:S01]  /*1c380*/  LDL R0, [R1] ;  /* 0x0000000001007983 */ /* 0x000f220000100800 */
[C---:B------:R-:W-:Y:S01]  /*1c390*/  LEA R3, R26.reuse, R5, 0x3 ;  /* 0x000000051a037211 */ /* 0x040fe200078e18ff */
[----:B------:R-:W-:-:S05]  /*1c3a0*/  VIADD R26, R26, 0x1 ;  /* 0x000000011a1a7836 */ /* 0x000fca0000000000 */
[----:B------:R-:W-:Y:S02]  /*1c3b0*/  ISETP.NE.AND P2, PT, R26, 0x2, PT ;  /* 0x000000021a00780c */ /* 0x000fe40003f45270 */
[----:B----4-:R-:W-:Y:S02]  /*1c3c0*/  SHF.L.U32 R2, R0, 0x1f, RZ ;  /* 0x0000001f00027819 */ /* 0x010fe400000006ff */
[----:B------:R-:W-:Y:S02]  /*1c3d0*/  SEL R0, RZ, 0x1, P2 ;  /* 0x00000001ff007807 */ /* 0x000fe40001000000 */
[----:B------:R-:W0:Y:S02]  /*1c3e0*/  SYNCS.PHASECHK.TRANS64.TRYWAIT P1, [R3+URZ+0x2d840], R2 ;  /* 0x02d84002030075a7 */ /* 0x000e24000802017f */
[----:B0-----:R-:W-:Y:S05]  /*1c3f0*/  @!P1 BRA `(.L_x_2576) ;  /* 0x0000003c006c9947 */ /* 0x001fea0003800000 */
.L_x_2724:
[----:B------:R-:W4:Y:S01]  /*1c400*/  LDL.LU R4, [R1] ;  /* 0x0000000001047983 */ /* 0x000f220000300800 */
[----:B------:R-:W-:Y:S02]  /*1c410*/  SEL R26, R26, RZ, P2 ;  /* 0x000000ff1a1a7207 */ /* 0x000fe40001000000 */
[----:B----4-:R-:W-:Y:S01]  /*1c420*/  LOP3.LUT R0, R4, R0, RZ, 0x3c, !PT ;  /* 0x0000000004007212 */ /* 0x010fe200078e3cff */
[----:B------:R-:W-:Y:S06]  /*1c430*/  @!P0 BRA `(.L_x_2577) ;  /* 0x0000000000048947 */ /* 0x000fec0003800000 */
[----:B------:R-:W-:Y:S01]  /*1c440*/  BPT.TRAP 0x1 ;  /* 0x000000040000795c */ /* 0x000fe20000300000 */
.L_x_2577:
[----:B------:R-:W-:Y:S01]  /*1c450*/  IMAD R5, R26, 0x8, R5 ;  /* 0x000000081a057824 */ /* 0x000fe200078e0205 */
[----:B------:R-:W-:-:S04]  /*1c460*/  SHF.L.U32 R0, R0, 0x1f, RZ ;  /* 0x0000001f00007819 */ /* 0x000fc800000006ff */
[----:B------:R-:W4:Y:S02]  /*1c470*/  SYNCS.PHASECHK.TRANS64.TRYWAIT P1, [R5+URZ+0x2d840], R0 ;  /* 0x02d84000050075a7 */ /* 0x000f24000802017f */
[----:B----4-:R-:W-:Y:S05]  /*1c480*/  @!P1 BRA `(.L_x_2578) ;  /* 0x0000003c005c9947 */ /* 0x010fea0003800000 */
.L_x_2725:
[----:B------:R-:W-:Y:S05]  /*1c490*/  @!P0 BRA `(.L_x_2579) ;  /* 0x0000000000048947 */ /* 0x000fea0003800000 */
[----:B------:R-:W-:Y:S01]  /*1c4a0*/  BPT.TRAP 0x1 ;  /* 0x000000040000795c */ /* 0x000fe20000300000 */
.L_x_2579:
[----:B------:R-:W5:Y:S02]  /*1c4b0*/  SYNCS.PHASECHK.TRANS64.TRYWAIT P1, [R3+URZ+0x2d860], R2 ;  /* 0x02d86002030075a7 */ /* 0x000f64000802017f */
[----:B-----5:R-:W-:Y:S05]  /*1c4c0*/  @!P1 BRA `(.L_x_2580) ;  /* 0x0000003c00609947 */ /* 0x020fea0003800000 */
.L_x_2726:
[----:B------:R-:W-:Y:S05]  /*1c4d0*/  @!P0 BRA `(.L_x_2581) ;  /* 0x0000000000048947 */ /* 0x000fea0003800000 */
[----:B------:R-:W-:Y:S01]  /*1c4e0*/  BPT.TRAP 0x1 ;  /* 0x000000040000795c */ /* 0x000fe20000300000 */
.L_x_2581:
[----:B------:R0:W0:Y:S02]  /*1c4f0*/  SYNCS.PHASECHK.TRANS64.TRYWAIT P0, [R5+URZ+0x2d860], R0 ;  /* 0x02d86000050075a7 */ /* 0x000024000800017f */
[----:B0-----:R-:W-:Y:S05]  /*1c500*/  @!P0 NANOSLEEP.SYNCS 0x989680 ;  /* 0x009896800000895d */ /* 0x001fea0003900000 */
[----:B------:R-:W0:Y:S02]  /*1c510*/  @!P0 SYNCS.PHASECHK.TRANS64 P0, [R5+URZ+0x2d860], R0 ;  /* 0x02d86000050085a7 */ /* 0x000e24000800007f */
[----:B0-----:R-:W-:Y:S05]  /*1c520*/  @!P0 BRA `(.L_x_2581) ;  /* 0xfffffffc00f08947 */ /* 0x001fea000383ffff */
.L_x_2304:
[----:B------:R-:W-:Y:S05]  /*1c530*/  BSYNC B9 ;  /* 0x0000000000097941 */ /* 0x000fea0003800000 */
.L_x_2301:
[----:B------:R-:W-:Y:S05]  /*1c540*/  EXIT ;  /* 0x000000000000794d */ /* 0x000fea0003800000 */
.L_x_2320:
[----:B0-----:R0:W1:Y:S02]  /*1c550*/  SYNCS.PHASECHK.TRANS64.TRYWAIT P4, [R35+URZ+0x2d890], R85 ;  /* 0x02d89055230075a7 */ /* 0x001064000808017f */
[----:B-1----:R-:W-:Y:S05]  /*1c560*/  @!P4 NANOSLEEP.SYNCS 0x989680 ;  /* 0x009896800000c95d */ /* 0x002fea0003900000 */
[----:B------:R-:W1:Y:S02]  /*1c570*/  @!P4 SYNCS.PHASECHK.TRANS64 P4, [R35+URZ+0x2d890], R85 ;  /* 0x02d890552300c5a7 */ /* 0x000e64000808007f */
[----:B-1----:R-:W-:Y:S05]  /*1c580*/  @!P4 BRA `(.L_x_2320) ;  /* 0xfffffffc00f0c947 */ /* 0x002fea000383ffff */
[----:B------:R-:W-:Y:S05]  /*1c590*/  BRA `(.L_x_2582) ;  /* 0xfffffe6c00207947 */ /* 0x000fea000383ffff */
.L_x_2321:
        /* <DEDUP_REMOVED lines=8> */
.L_x_2584:
[----:B------:R-:W-:Y:S05]  /*1c620*/  BSYNC B1 ;  /* 0x0000000000017941 */ /* 0x000fea0003800000 */
.L_x_2583:
        /* <DEDUP_REMOVED lines=8> */
.L_x_2585:
[----:B------:R-:W-:Y:S01]  /*1c6b0*/  IMAD.MOV.U32 R60, RZ, RZ, R14 ;  /* 0x000000ffff3c7224 */ /* 0x000fe200078e000e */
[----:B------:R-:W-:Y:S06]  /*1c6c0*/  BRA `(.L_x_2586) ;  /* 0xfffffe6800e87947 */ /* 0x000fec000383ffff */
.L_x_2349:
[----:B0-----:R0:W1:Y:S02]  /*1c6d0*/  SYNCS.PHASECHK.TRANS64.TRYWAIT P4, [R35+URZ+0x2d890], R85 ;  /* 0x02d89055230075a7 */ /* 0x001064000808017f */
[----:B-1----:R-:W-:Y:S05]  /*1c6e0*/  @!P4 NANOSLEEP.SYNCS 0x989680 ;  /* 0x009896800000c95d */ /* 0x002fea0003900000 */
[----:B------:R-:W1:Y:S02]  /*1c6f0*/  @!P4 SYNCS.PHASECHK.TRANS64 P4, [R35+URZ+0x2d890], R85 ;  /* 0x02d890552300c5a7 */ /* 0x000e64000808007f */
[----:B-1----:R-:W-:Y:S05]  /*1c700*/  @!P4 BRA `(.L_x_2349) ;  /* 0xfffffffc00f0c947 */ /* 0x002fea000383ffff */
[----:B------:R-:W-:Y:S05]  /*1c710*/  BRA `(.L_x_2587) ;  /* 0xfffffe8400b87947 */ /* 0x000fea000383ffff */
.L_x_2350:
[----:B------:R-:W-:Y:S01]  /*1c720*/  BSSY B1, `(.L_x_2588) ;  /* 0x0000008000017945 */ /* 0x000fe20003800000 */
[----:B------:R-:W-:Y:S01]  /*1c730*/  IMAD.MOV.U32 R13, RZ, RZ, R61 ;  /* 0x000000ffff0d7224 */ /* 0x000fe200078e003d */
[----:B------:R-:W-:Y:S01]  /*1c740*/  MOV R12, RZ ;  /* 0x000000ff000c7202 */ /* 0x000fe20000000f00 */
[----:B------:R-:W-:Y:S02]  /*1c750*/  IMAD.MOV.U32 R11, RZ, RZ, 0x1e1f ;  /* 0x00001e1fff0b7424 */ /* 0x000fe400078e00ff */
[----:B------:R-:W-:-:S07]  /*1c760*/  IMAD.MOV.U32 R15, RZ, RZ, -0x1 ;  /* 0xffffffffff0f7424 */ /* 0x000fce00078e00ff */
[----:B0-----:R-:W-:Y:S05]  /*1c770*/  WARPSYNC.COLLECTIVE R15, `(.L_x_2589) ;  /* 0x000000000f087348 */ /* 0x001fea0003c00000 */
[----:B------:R1:W2:Y:S02]  /*1c780*/  SHFL.IDX P6, R14, R13, R12, R11 ;  /* 0x0000000c0d0e7389 */ /* 0x0002a400000c000b */
[----:B012---:R-:W-:Y:S01]  /*1c790*/  ENDCOLLECTIVE ;  /* 0x000000000000791b */ /* 0x007fe20003800000 */
.L_x_2589:
[----:B------:R-:W-:Y:S05]  /*1c7a0*/  BSYNC B1 ;  /* 0x0000000000017941 */ /* 0x000fea0003800000 */
.L_x_2588:
        /* <DEDUP_REMOVED lines=8> */
.L_x_2590:
[----:B------:R-:W-:Y:S01]  /*1c830*/  IMAD.MOV.U32 R88, RZ, RZ, R14 ;  /* 0x000000ffff587224 */ /* 0x000fe200078e000e */
[----:B------:R-:W-:Y:S06]  /*1c840*/  BRA `(.L_x_2591) ;  /* 0xfffffe8400807947 */ /* 0x000fec000383ffff */
.L_x_2363:
[----:B0-----:R0:W1:Y:S02]  /*1c850*/  SYNCS.PHASECHK.TRANS64.TRYWAIT P3, [R35+URZ+0x2d890], R85 ;  /* 0x02d89055230075a7 */ /* 0x001064000806017f */
[----:B-1----:R-:W-:Y:S05]  /*1c860*/  @!P3 NANOSLEEP.SYNCS 0x989680 ;  /* 0x009896800000b95d */ /* 0x002fea0003900000 */
[----:B------:R-:W1:Y:S02]  /*1c870*/  @!P3 SYNCS.PHASECHK.TRANS64 P3, [R35+URZ+0x2d890], R85 ;  /* 0x02d890552300b5a7 */ /* 0x000e64000806007f */
[----:B-1----:R-:W-:Y:S05]  /*1c880*/  @!P3 BRA `(.L_x_2363) ;  /* 0xfffffffc00f0b947 */ /* 0x002fea000383ffff */
[----:B------:R-:W-:Y:S05]  /*1c890*/  BRA `(.L_x_2592) ;  /* 0xfffffe9c005c7947 */ /* 0x000fea000383ffff */
.L_x_2364:
[----:B------:R-:W-:Y:S01]  /*1c8a0*/  BSSY B1, `(.L_x_2593) ;  /* 0x0000007000017945 */ /* 0x000fe20003800000 */
[----:B------:R-:W-:Y:S02]  /*1c8b0*/  IMAD.MOV.U32 R12, RZ, RZ, RZ ;  /* 0x000000ffff0c7224 */ /* 0x000fe400078e00ff */
[----:B------:R-:W-:Y:S02]  /*1c8c0*/  IMAD.MOV.U32 R11, RZ, RZ, 0x1e1f ;  /* 0x00001e1fff0b7424 */ /* 0x000fe400078e00ff */
[----:B------:R-:W-:-:S07]  /*1c8d0*/  IMAD.MOV.U32 R15, RZ, RZ, -0x1 ;  /* 0xffffffffff0f7424 */ /* 0x000fce00078e00ff */
[----:B0-----:R-:W-:Y:S05]  /*1c8e0*/  WARPSYNC.COLLECTIVE R15, `(.L_x_2594) ;  /* 0x000000000f087348 */ /* 0x001fea0003c00000 */
[----:B------:R1:W2:Y:S02]  /*1c8f0*/  SHFL.IDX P6, R14, R13, R12, R11 ;  /* 0x0000000c0d0e7389 */ /* 0x0002a400000c000b */
[----:B012---:R-:W-:Y:S01]  /*1c900*/  ENDCOLLECTIVE ;  /* 0x000000000000791b */ /* 0x007fe20003800000 */
.L_x_2594:
[----:B------:R-:W-:Y:S05]  /*1c910*/  BSYNC B1 ;  /* 0x0000000000017941 */ /* 0x000fea0003800000 */
.L_x_2593:
[----:B------:R-:W-:Y:S01]  /*1c920*/  IMAD.MOV.U32 R13, RZ, RZ, R42 ;  /* 0x000000ffff0d7224 */ /* 0x000fe200078e002a */
[----:B------:R-:W-:Y:S01]  /*1c930*/  MOV R12, RZ ;  /* 0x000000ff000c7202 */ /* 0x000fe20000000f00 */
[----:B------:R-:W-:Y:S02]  /*1c940*/  IMAD.MOV.U32 R11, RZ, RZ, 0x1e1f ;  /* 0x00001e1fff0b7424 */ /* 0x000fe400078e00ff */
[----:B------:R-:W-:Y:S02]  /*1c950*/  IMAD.MOV.U32 R15, RZ, RZ, -0x1 ;  /* 0xffffffffff0f7424 */ /* 0x000fe400078e00ff */
[----:B------:R-:W-:-:S07]  /*1c960*/  IMAD.MOV.U32 R43, RZ, RZ, R14 ;  /* 0x000000ffff2b7224 */ /* 0x000fce00078e000e */
[----:B------:R-:W-:Y:S05]  /*1c970*/  WARPSYNC.COLLECTIVE R15, `(.L_x_2595) ;  /* 0x000000000f087348 */ /* 0x000fea0003c00000 */
[----:B------:R0:W1:Y:S02]  /*1c980*/  SHFL.IDX P6, R14, R13, R12, R11 ;  /* 0x0000000c0d0e7389 */ /* 0x00006400000c000b */
[----:B01----:R-:W-:Y:S01]  /*1c990*/  ENDCOLLECTIVE ;  /* 0x000000000000791b */ /* 0x003fe20003800000 */
.L_x_2595:
[----:B------:R-:W-:Y:S01]  /*1c9a0*/  IMAD.MOV.U32 R42, RZ, RZ, R14 ;  /* 0x000000ffff2a7224 */ /* 0x000fe200078e000e */
[----:B------:R-:W-:Y:S06]  /*1c9b0*/  BRA `(.L_x_2596) ;  /* 0xfffffe9c00807947 */ /* 0x000fec000383ffff */
.L_x_2368:
[----:B------:R0:W0:Y:S02]  /*1c9c0*/  SYNCS.PHASECHK.TRANS64.TRYWAIT P2, [R35+URZ+0x2d8b0], R85 ;  /* 0x02d8b055230075a7 */ /* 0x000024000804017f */
[----:B0-----:R-:W-:Y:S05]  /*1c9d0*/  @!P2 NANOSLEEP.SYNCS 0x989680 ;  /* 0x009896800000a95d */ /* 0x001fea0003900000 */
[----:B------:R-:W0:Y:S02]  /*1c9e0*/  @!P2 SYNCS.PHASECHK.TRANS64 P2, [R35+URZ+0x2d8b0], R85 ;  /* 0x02d8b0552300a5a7 */ /* 0x000e24000804007f */
[----:B0-----:R-:W-:Y:S05]  /*1c9f0*/  @!P2 BRA `(.L_x_2368) ;  /* 0xfffffffc00f0a947 */ /* 0x001fea000383ffff */
[----:B------:R-:W-:Y:S05]  /*1ca00*/  BRA `(.L_x_2597) ;  /* 0xfffffea000647947 */ /* 0x000fea000383ffff */
.L_x_2374:
[----:B------:R-:W0:Y:S01]  /*1ca10*/  S2R R4, SR_TID.X ;  /* 0x0000000000047919 */ /* 0x000e220000002100 */
[----:B------:R-:W-:Y:S01]  /*1ca20*/  BSSY B0, `(.L_x_2598) ;  /* 0x000000c000007945 */ /* 0x000fe20003800000 */
[----:B------:R-:W-:Y:S01]  /*1ca30*/  IMAD.MOV.U32 R12, RZ, RZ, RZ ;  /* 0x000000ffff0c7224 */ /* 0x000fe200078e00ff */
[----:B------:R-:W-:Y:S01]  /*1ca40*/  MOV R11, 0x1f ;  /* 0x0000001f000b7802 */ /* 0x000fe20000000f00 */
[----:B------:R-:W-:Y:S02]  /*1ca50*/  IMAD.MOV.U32 R15, RZ, RZ, -0x1 ;  /* 0xffffffffff0f7424 */ /* 0x000fe400078e00ff */
[----:B0-----:R-:W-:-:S05]  /*1ca60*/  VIADD R5, R4, 0xffffff80 ;  /* 0xffffff8004057836 */ /* 0x001fca0000000000 */
[----:B------:R-:W-:-:S04]  /*1ca70*/  SHF.R.S32.HI R4, RZ, 0x1f, R5 ;  /* 0x0000001fff047819 */ /* 0x000fc80000011405 */
[----:B------:R-:W-:-:S04]  /*1ca80*/  LEA.HI R4, R4, R5, RZ, 0x7 ;  /* 0x0000000504047211 */ /* 0x000fc800078f38ff */
[----:B------:R-:W-:-:S05]  /*1ca90*/  SHF.R.S32.HI R4, RZ, 0x7, R4 ;  /* 0x00000007ff047819 */ /* 0x000fca0000011404 */
[----:B------:R-:W-:-:S07]  /*1caa0*/  IMAD.MOV.U32 R13, RZ, RZ, R4 ;  /* 0x000000ffff0d7224 */ /* 0x000fce00078e0004 */
[----:B--2--5:R-:W-:Y:S05]  /*1cab0*/  WARPSYNC.COLLECTIVE R15, `(.L_x_2599) ;  /* 0x000000000f087348 */ /* 0x024fea0003c00000 */
[----:B------:R0:W1:Y:S02]  /*1cac0*/  SHFL.IDX P6, R14, R13, R12, R11 ;  /* 0x0000000c0d0e7389 */ /* 0x00006400000c000b */
[----:B012--5:R-:W-:Y:S01]  /*1cad0*/  ENDCOLLECTIVE ;  /* 0x000000000000791b */ /* 0x027fe20003800000 */
.L_x_2599:
[----:B------:R-:W-:Y:S05]  /*1cae0*/  BSYNC B0 ;  /* 0x0000000000007941 */ /* 0x000fea0003800000 */
.L_x_2598:
[----:B------:R0:W-:Y:S01]  /*1caf0*/  STL [R1+0x24], R14 ;  /* 0x0000240e01007387 */ /* 0x0001e20000100800 */
[----:B------:R-:W-:Y:S05]  /*1cb00*/  BRA `(.L_x_2600) ;  /* 0xfffffea8005c7947 */ /* 0x000fea000383ffff */
.L_x_2385:
[----:B------:R-:W-:Y:S01]  /*1cb10*/  BSSY B1, `(.L_x_2601) ;  /* 0x0000007000017945 */ /* 0x000fe20003800000 */
[----:B------:R-:W-:Y:S02]  /*1cb20*/  IMAD.MOV.U32 R12, RZ, RZ, RZ ;  /* 0x000000ffff0c7224 */ /* 0x000fe400078e00ff */
[----:B------:R-:W-:Y:S02]  /*1cb30*/  IMAD.MOV.U32 R11, RZ, RZ, 0x1e1f ;  /* 0x00001e1fff0b7424 */ /* 0x000fe400078e00ff */
[----:B------:R-:W-:-:S07]  /*1cb40*/  IMAD.MOV.U32 R15, RZ, RZ, -0x1 ;  /* 0xffffffffff0f7424 */ /* 0x000fce00078e00ff */
[----:B0-2---:R-:W-:Y:S05]  /*1cb50*/  WARPSYNC.COLLECTIVE R15, `(.L_x_2602) ;  /* 0x000000000f087348 */ /* 0x005fea0003c00000 */
[----:B0-----:R0:W1:Y:S02]  /*1cb60*/  SHFL.IDX P6, R14, R13, R12, R11 ;  /* 0x0000000c0d0e7389 */ /* 0x00106400000c000b */
[----:B012---:R-:W-:Y:S01]  /*1cb70*/  ENDCOLLECTIVE ;  /* 0x000000000000791b */ /* 0x007fe20003800000 */
.L_x_2602:
[----:B------:R-:W-:Y:S05]  /*1cb80*/  BSYNC B1 ;  /* 0x0000000000017941 */ /* 0x000fea0003800000 */
.L_x_2601:
        /* <DEDUP_REMOVED lines=8> */
.L_x_2603:
[----:B------:R-:W-:Y:S02]  /*1cc10*/  IMAD.MOV.U32 R13, RZ, RZ, R5 ;  /* 0x000000ffff0d7224 */ /* 0x000fe400078e0005 */
[----:B------:R-:W-:-:S07]  /*1cc20*/  IMAD.MOV.U32 R0, RZ, RZ, R14 ;  /* 0x000000ffff007224 */ /* 0x000fce00078e000e */
[----:B------:R-:W-:Y:S05]  /*1cc30*/  WARPSYNC.COLLECTIVE R15, `(.L_x_2604) ;  /* 0x000000000f087348 */ /* 0x000fea0003c00000 */
[----:B------:R0:W1:Y:S02]  /*1cc40*/  SHFL.IDX P6, R14, R13, R12, R11 ;  /* 0x0000000c0d0e7389 */ /* 0x00006400000c000b */
[----:B01----:R-:W-:Y:S01]  /*1cc50*/  ENDCOLLECTIVE ;  /* 0x000000000000791b */ /* 0x003fe20003800000 */
.L_x_2604:
[----:B------:R-:W-:Y:S02]  /*1cc60*/  IMAD.MOV.U32 R13, RZ, RZ, R4 ;  /* 0x000000ffff0d7224 */ /* 0x000fe400078e0004 */
[----:B------:R-:W-:-:S07]  /*1cc70*/  IMAD.MOV.U32 R5, RZ, RZ, R14 ;  /* 0x000000ffff057224 */ /* 0x000fce00078e000e */
[----:B------:R-:W-:Y:S05]  /*1cc80*/  WARPSYNC.COLLECTIVE R15, `(.L_x_2605) ;  /* 0x000000000f087348 */ /* 0x000fea0003c00000 */
[----:B------:R0:W1:Y:S02]  /*1cc90*/  SHFL.IDX P6, R14, R13, R12, R11 ;  /* 0x0000000c0d0e7389 */ /* 0x00006400000c000b */
[----:B01----:R-:W-:Y:S01]  /*1cca0*/  ENDCOLLECTIVE ;  /* 0x000000000000791b */ /* 0x003fe20003800000 */
.L_x_2605:
[----:B------:R-:W-:Y:S01]  /*1ccb0*/  MOV R4, R14 ;  /* 0x0000000e00047202 */ /* 0x000fe20000000f00 */
[----:B------:R-:W-:Y:S06]  /*1ccc0*/  BRA `(.L_x_2606) ;  /* 0xfffffeac00c47947 */ /* 0x000fec000383ffff */
.L_x_2389:
[----:B0-----:R0:W1:Y:S02]  /*1ccd0*/  SYNCS.PHASECHK.TRANS64.TRYWAIT P0, [R2+URZ+0x2d800], R3 ;  /* 0x02d80003020075a7 */ /* 0x001064000800017f */
[----:B-1----:R-:W-:Y:S05]  /*1cce0*/  @!P0 NANOSLEEP.SYNCS 0x989680 ;  /* 0x009896800000895d */ /* 0x002fea0003900000 */
[----:B------:R-:W1:Y:S02]  /*1ccf0*/  @!P0 SYNCS.PHASECHK.TRANS64 P0, [R2+URZ+0x2d800], R3 ;  /* 0x02d80003020085a7 */ /* 0x000e64000800007f */
[----:B-1----:R-:W-:Y:S05]  /*1cd00*/  @!P0 BRA `(.L_x_2389) ;  /* 0xfffffffc00f08947 */ /* 0x002fea000383ffff */
[----:B------:R-:W-:Y:S05]  /*1cd10*/  BRA `(.L_x_2607) ;  /* 0xfffffeb400f47947 */ /* 0x000fea000383ffff */
.L_x_2401:
[----:B------:R-:W-:Y:S01]  /*1cd20*/  BSSY B1, `(.L_x_2608) ;  /* 0x0000007000017945 */ /* 0x000fe20003800000 */
[----:B------:R-:W-:Y:S02]  /*1cd30*/  IMAD.MOV.U32 R12, RZ, RZ, RZ ;  /* 0x000000ffff0c7224 */ /* 0x000fe400078e00ff */
[----:B------:R-:W-:Y:S02]  /*1cd40*/  IMAD.MOV.U32 R11, RZ, RZ, 0x1e1f ;  /* 0x00001e1fff0b7424 */ /* 0x000fe400078e00ff */
[----:B------:R-:W-:-:S07]  /*1cd50*/  IMAD.MOV.U32 R15, RZ, RZ, -0x1 ;  /* 0xffffffffff0f7424 */ /* 0x000fce00078e00ff */
[----:B0-2---:R-:W-:Y:S05]  /*1cd60*/  WARPSYNC.COLLECTIVE R15, `(.L_x_2609) ;  /* 0x000000000f087348 */ /* 0x005fea0003c00000 */
[----:B0-----:R0:W1:Y:S02]  /*1cd70*/  SHFL.IDX P6, R14, R13, R12, R11 ;  /* 0x0000000c0d0e7389 */ /* 0x00106400000c000b */
[----:B012---:R-:W-:Y:S01]  /*1cd80*/  ENDCOLLECTIVE ;  /* 0x000000000000791b */ /* 0x007fe20003800000 */
.L_x_2609:
[----:B------:R-:W-:Y:S05]  /*1cd90*/  BSYNC B1 ;  /* 0x0000000000017941 */ /* 0x000fea0003800000 */
.L_x_2608:
        /* <DEDUP_REMOVED lines=8> */
.L_x_2610:
[----:B------:R-:W-:Y:S02]  /*1ce20*/  IMAD.MOV.U32 R13, RZ, RZ, R21 ;  /* 0x000000ffff0d7224 */ /* 0x000fe400078e0015 */
[----:B------:R-:W-:-:S07]  /*1ce30*/  IMAD.MOV.U32 R0, RZ, RZ, R14 ;  /* 0x000000ffff007224 */ /* 0x000fce00078e000e */
[----:B------:R-:W-:Y:S05]  /*1ce40*/  WARPSYNC.COLLECTIVE R15, `(.L_x_2611) ;  /* 0x000000000f087348 */ /* 0x000fea0003c00000 */
[----:B------:R0:W1:Y:S02]  /*1ce50*/  SHFL.IDX P6, R14, R13, R12, R11 ;  /* 0x0000000c0d0e7389 */ /* 0x00006400000c000b */
[----:B01----:R-:W-:Y:S01]  /*1ce60*/  ENDCOLLECTIVE ;  /* 0x000000000000791b */ /* 0x003fe20003800000 */
.L_x_2611:
[----:B------:R-:W-:Y:S02]  /*1ce70*/  IMAD.MOV.U32 R13, RZ, RZ, R20 ;  /* 0x000000ffff0d7224 */ /* 0x000fe400078e0014 */
[----:B------:R-:W-:-:S07]  /*1ce80*/  IMAD.MOV.U32 R21, RZ, RZ, R14 ;  /* 0x000000ffff157224 */ /* 0x000fce00078e000e */
[----:B------:R-:W-:Y:S05]  /*1ce90*/  WARPSYNC.COLLECTIVE R15, `(.L_x_2612) ;  /* 0x000000000f087348 */ /* 0x000fea0003c00000 */
[----:B------:R0:W1:Y:S02]  /*1cea0*/  SHFL.IDX P6, R14, R13, R12, R11 ;  /* 0x0000000c0d0e7389 */ /* 0x00006400000c000b */
[----:B01----:R-:W-:Y:S01]  /*1ceb0*/  ENDCOLLECTIVE ;  /* 0x000000000000791b */ /* 0x003fe20003800000 */
.L_x_2612:
[----:B------:R-:W-:Y:S01]  /*1cec0*/  IMAD.MOV.U32 R20, RZ, RZ, R14 ;  /* 0x000000ffff147224 */ /* 0x000fe200078e000e */
[----:B------:R-:W-:Y:S06]  /*1ced0*/  BRA `(.L_x_2613) ;  /* 0xfffffec800987947 */ /* 0x000fec000383ffff */
.L_x_2405:
[----:B0-----:R0:W1:Y:S02]  /*1cee0*/  SYNCS.PHASECHK.TRANS64.TRYWAIT P0, [R2+URZ+0x2d800], R3 ;  /* 0x02d80003020075a7 */ /* 0x001064000800017f */
[----:B-1----:R-:W-:Y:S05]  /*1cef0*/  @!P0 NANOSLEEP.SYNCS 0x989680 ;  /* 0x009896800000895d */ /* 0x002fea0003900000 */
[----:B------:R-:W1:Y:S02]  /*1cf00*/  @!P0 SYNCS.PHASECHK.TRANS64 P0, [R2+URZ+0x2d800], R3 ;  /* 0x02d80003020085a7 */ /* 0x000e64000800007f */
[----:B-1----:R-:W-:Y:S05]  /*1cf10*/  @!P0 BRA `(.L_x_2405) ;  /* 0xfffffffc00f08947 */ /* 0x002fea000383ffff */
[----:B------:R-:W-:Y:S05]  /*1cf20*/  BRA `(.L_x_2614) ;  /* 0xfffffed000307947 */ /* 0x000fea000383ffff */
.L_x_2413:
[----:B-1----:R1:W3:Y:S02]  /*1cf30*/  SYNCS.PHASECHK.TRANS64.TRYWAIT P1, [R0+URZ+0x2d830], R5 ;  /* 0x02d83005000075a7 */ /* 0x0022e4000802017f */
[----:B---3--:R-:W-:Y:S05]  /*1cf40*/  @!P1 NANOSLEEP.SYNCS 0x989680 ;  /* 0x009896800000995d */ /* 0x008fea0003900000 */
[----:B------:R-:W3:Y:S02]  /*1cf50*/  @!P1 SYNCS.PHASECHK.TRANS64 P1, [R0+URZ+0x2d830], R5 ;  /* 0x02d83005000095a7 */ /* 0x000ee4000802007f */
[----:B---3--:R-:W-:Y:S05]  /*1cf60*/  @!P1 BRA `(.L_x_2413) ;  /* 0xfffffffc00f09947 */ /* 0x008fea000383ffff */
[----:B------:R-:W-:Y:S05]  /*1cf70*/  BRA `(.L_x_2412) ;  /* 0xfffffee4006c7947 */ /* 0x000fea000383ffff */
.L_x_2420:
[----:B-1----:R1:W2:Y:S02]  /*1cf80*/  SYNCS.PHASECHK.TRANS64.TRYWAIT P2, [R3+URZ+0x2d830], R4 ;  /* 0x02d83004030075a7 */ /* 0x0022a4000804017f */
[----:B--2---:R-:W-:Y:S05]  /*1cf90*/  @!P2 NANOSLEEP.SYNCS 0x989680 ;  /* 0x009896800000a95d */ /* 0x004fea0003900000 */
[----:B------:R-:W2:Y:S02]  /*1cfa0*/  @!P2 SYNCS.PHASECHK.TRANS64 P2, [R3+URZ+0x2d830], R4 ;  /* 0x02d830040300a5a7 */ /* 0x000ea4000804007f */
[----:B--2---:R-:W-:Y:S05]  /*1cfb0*/  @!P2 BRA `(.L_x_2420) ;  /* 0xfffffffc00f0a947 */ /* 0x004fea000383ffff */
[----:B------:R-:W-:Y:S05]  /*1cfc0*/  BRA `(.L_x_2419) ;  /* 0xffffff0800cc7947 */ /* 0x000fea000383ffff */
.L_x_2424:
[----:B-1----:R1:W2:Y:S02]  /*1cfd0*/  SYNCS.PHASECHK.TRANS64.TRYWAIT P1, [R4+URZ+0x2d850], R3 ;  /* 0x02d85003040075a7 */ /* 0x0022a4000802017f */
[----:B--2---:R-:W-:Y:S05]  /*1cfe0*/  @!P1 NANOSLEEP.SYNCS 0x989680 ;  /* 0x009896800000995d */ /* 0x004fea0003900000 */
[----:B------:R-:W2:Y:S02]  /*1cff0*/  @!P1 SYNCS.PHASECHK.TRANS64 P1, [R4+URZ+0x2d850], R3 ;  /* 0x02d85003040095a7 */ /* 0x000ea4000802007f */
[----:B--2---:R-:W-:Y:S05]  /*1d000*/  @!P1 BRA `(.L_x_2424) ;  /* 0xfffffffc00f09947 */ /* 0x004fea000383ffff */
[----:B------:R-:W-:Y:S05]  /*1d010*/  BRA `(.L_x_2421) ;  /* 0xffffff0c00dc7947 */ /* 0x000fea000383ffff */
.L_x_2433:
[----:B-1----:R1:W2:Y:S02]  /*1d020*/  SYNCS.PHASECHK.TRANS64.TRYWAIT P2, [R3+URZ+0x2d830], R4 ;  /* 0x02d83004030075a7 */ /* 0x0022a4000804017f */
[----:B--2---:R-:W-:Y:S05]  /*1d030*/  @!P2 NANOSLEEP.SYNCS 0x989680 ;  /* 0x009896800000a95d */ /* 0x004fea0003900000 */
[----:B------:R-:W2:Y:S02]  /*1d040*/  @!P2 SYNCS.PHASECHK.TRANS64 P2, [R3+URZ+0x2d830], R4 ;  /* 0x02d830040300a5a7 */ /* 0x000ea4000804007f */
[----:B--2---:R-:W-:Y:S05]  /*1d050*/  @!P2 BRA `(.L_x_2433) ;  /* 0xfffffffc00f0a947 */ /* 0x004fea000383ffff */
[----:B------:R-:W-:Y:S05]  /*1d060*/  BRA `(.L_x_2432) ;  /* 0xffffff38004c7947 */ /* 0x000fea000383ffff */
.L_x_2437:
[----:B-1----:R1:W2:Y:S02]  /*1d070*/  SYNCS.PHASECHK.TRANS64.TRYWAIT P1, [R4+URZ+0x2d850], R3 ;  /* 0x02d85003040075a7 */ /* 0x0022a4000802017f */
[----:B--2---:R-:W-:Y:S05]  /*1d080*/  @!P1 NANOSLEEP.SYNCS 0x989680 ;  /* 0x009896800000995d */ /* 0x004fea0003900000 */
[----:B------:R-:W2:Y:S02]  /*1d090*/  @!P1 SYNCS.PHASECHK.TRANS64 P1, [R4+URZ+0x2d850], R3 ;  /* 0x02d85003040095a7 */ /* 0x000ea4000802007f */
[----:B--2---:R-:W-:Y:S05]  /*1d0a0*/  @!P1 BRA `(.L_x_2437) ;  /* 0xfffffffc00f09947 */ /* 0x004fea000383ffff */
[----:B------:R-:W-:Y:S05]  /*1d0b0*/  BRA `(.L_x_2434) ;  /* 0xffffff3c005c7947 */ /* 0x000fea000383ffff */
.L_x_2444:
[----:B--2---:R2:W3:Y:S02]  /*1d0c0*/  SYNCS.PHASECHK.TRANS64.TRYWAIT P1, [R5+URZ+0x2d850], R8 ;  /* 0x02d85008050075a7 */ /* 0x0044e4000802017f */
[----:B---3--:R-:W-:Y:S05]  /*1d0d0*/  @!P1 NANOSLEEP.SYNCS 0x989680 ;  /* 0x009896800000995d */ /* 0x008fea0003900000 */
[----:B------:R-:W3:Y:S02]  /*1d0e0*/  @!P1 SYNCS.PHASECHK.TRANS64 P1, [R5+URZ+0x2d850], R8 ;  /* 0x02d85008050095a7 */ /* 0x000ee4000802007f */
[----:B---3--:R-:W-:Y:S05]  /*1d0f0*/  @!P1 BRA `(.L_x_2444) ;  /* 0xfffffffc00f09947 */ /* 0x008fea000383ffff */
[----:B------:R-:W-:Y:S05]  /*1d100*/  BRA `(.L_x_2443) ;  /* 0xffffff5c00287947 */ /* 0x000fea000383ffff */
.L_x_2455:
[----:B------:R-:W-:Y:S01]  /*1d110*/  MOV R13, R4 ;  /* 0x00000004000d7202 */ /* 0x000fe20000000f00 */
[----:B------:R-:W-:Y:S02]  /*1d120*/  IMAD.MOV.U32 R12, RZ, RZ, RZ ;  /* 0x000000ffff0c7224 */ /* 0x000fe400078e00ff */
[----:B------:R-:W-:Y:S02]  /*1d130*/  IMAD.MOV.U32 R11, RZ, RZ, 0x1c1f ;  /* 0x00001c1fff0b7424 */ /* 0x000fe400078e00ff */
[----:B------:R-:W-:-:S07]  /*1d140*/  IMAD.MOV.U32 R15, RZ, RZ, -0x1 ;  /* 0xffffffffff0f7424 */ /* 0x000fce00078e00ff */
[----:B-1----:R-:W-:Y:S05]  /*1d150*/  WARPSYNC.COLLECTIVE R15, `(.L_x_2615) ;  /* 0x000000000f087348 */ /* 0x002fea0003c00000 */
[----:B------:R0:W2:Y:S02]  /*1d160*/  SHFL.IDX P6, R14, R13, R12, R11 ;  /* 0x0000000c0d0e7389 */ /* 0x0000a400000c000b */
[----:B012---:R-:W-:Y:S01]  /*1d170*/  ENDCOLLECTIVE ;  /* 0x000000000000791b */ /* 0x007fe20003800000 */
.L_x_2615:
[----:B------:R-:W-:Y:S02]  /*1d180*/  IMAD.MOV.U32 R13, RZ, RZ, R0 ;  /* 0x000000ffff0d7224 */ /* 0x000fe400078e0000 */
[----:B------:R-:W-:-:S07]  /*1d190*/  IMAD.MOV.U32 R3, RZ, RZ, R14 ;  /* 0x000000ffff037224 */ /* 0x000fce00078e000e */
[----:B------:R-:W-:Y:S05]  /*1d1a0*/  WARPSYNC.COLLECTIVE R15, `(.L_x_2616) ;  /* 0x000000000f087348 */ /* 0x000fea0003c00000 */
[----:B------:R0:W1:Y:S02]  /*1d1b0*/  SHFL.IDX P6, R14, R13, R12, R11 ;  /* 0x0000000c0d0e7389 */ /* 0x00006400000c000b */
[----:B01----:R-:W-:Y:S01]  /*1d1c0*/  ENDCOLLECTIVE ;  /* 0x000000000000791b */ /* 0x003fe20003800000 */
.L_x_2616:
[----:B------:R-:W-:Y:S05]  /*1d1d0*/  BRA `(.L_x_2617) ;  /* 0xffffff8000607947 */ /* 0x000fea000383ffff */
.L_x_2458:
[----:B------:R-:W-:Y:S01]  /*1d1e0*/  BSSY B1, `(.L_x_2618) ;  /* 0x0000008000017945 */ /* 0x000fe20003800000 */
[----:B----4-:R-:W-:Y:S01]  /*1d1f0*/  IMAD.MOV.U32 R13, RZ, RZ, R4 ;  /* 0x000000ffff0d7224 */ /* 0x010fe200078e0004 */
[----:B------:R-:W-:Y:S01]  /*1d200*/  MOV R12, 0x1 ;  /* 0x00000001000c7802 */ /* 0x000fe20000000f00 */
[----:B------:R-:W-:Y:S02]  /*1d210*/  IMAD.MOV.U32 R11, RZ, RZ, 0x1c1f ;  /* 0x00001c1fff0b7424 */ /* 0x000fe400078e00ff */
[----:B------:R-:W-:-:S07]  /*1d220*/  IMAD.MOV.U32 R15, RZ, RZ, -0x1 ;  /* 0xffffffffff0f7424 */ /* 0x000fce00078e00ff */
[----:B0123--:R-:W-:Y:S05]  /*1d230*/  WARPSYNC.COLLECTIVE R15, `(.L_x_2619) ;  /* 0x000000000f087348 */ /* 0x00ffea0003c00000 */
[----:B---3--:R3:W4:Y:S02]  /*1d240*/  SHFL.IDX P6, R14, R13, R12, R11 ;  /* 0x0000000c0d0e7389 */ /* 0x00872400000c000b */
[----:B01234-:R-:W-:Y:S01]  /*1d250*/  ENDCOLLECTIVE ;  /* 0x000000000000791b */ /* 0x01ffe20003800000 */
.L_x_2619:
[----:B------:R-:W-:Y:S05]  /*1d260*/  BSYNC B1 ;  /* 0x0000000000017941 */ /* 0x000fea0003800000 */
.L_x_2618:
[----:B------:R-:W-:Y:S01]  /*1d270*/  IMAD.MOV.U32 R13, RZ, RZ, R0 ;  /* 0x000000ffff0d7224 */ /* 0x000fe200078e0000 */
[----:B------:R-:W-:Y:S01]  /*1d280*/  MOV R15, 0xffffffff ;  /* 0xffffffff000f7802 */ /* 0x000fe20000000f00 */
[----:B------:R-:W-:Y:S02]  /*1d290*/  IMAD.MOV.U32 R12, RZ, RZ, 0x1 ;  /* 0x00000001ff0c7424 */ /* 0x000fe400078e00ff */
[----:B------:R-:W-:Y:S02]  /*1d2a0*/  IMAD.MOV.U32 R11, RZ, RZ, 0x1c1f ;  /* 0x00001c1fff0b7424 */ /* 0x000fe400078e00ff */
[----:B------:R-:W-:-:S07]  /*1d2b0*/  IMAD.MOV.U32 R3, RZ, RZ, R14 ;  /* 0x000000ffff037224 */ /* 0x000fce00078e000e */
[----:B------:R-:W-:Y:S05]  /*1d2c0*/  WARPSYNC.COLLECTIVE R15, `(.L_x_2620) ;  /* 0x000000000f087348 */ /* 0x000fea0003c00000 */
[----:B------:R0:W1:Y:S02]  /*1d2d0*/  SHFL.IDX P6, R14, R13, R12, R11 ;  /* 0x0000000c0d0e7389 */ /* 0x00006400000c000b */
[----:B01----:R-:W-:Y:S01]  /*1d2e0*/  ENDCOLLECTIVE ;  /* 0x000000000000791b */ /* 0x003fe20003800000 */
.L_x_2620:
[----:B------:R-:W-:Y:S05]  /*1d2f0*/  BRA `(.L_x_2621) ;  /* 0xffffff8000747947 */ /* 0x000fea000383ffff */
.L_x_2475:
        /* <DEDUP_REMOVED lines=8> */
[----:B-1----:R-:W-:Y:S05]  /*1d380*/  WARPSYNC.COLLECTIVE R15, `(.L_x_2623) ;  /* 0x000000000f087348 */ /* 0x002fea0003c00000 */
[----:B------:R0:W2:Y:S02]  /*1d390*/  SHFL.IDX P6, R14, R13, R12, R11 ;  /* 0x0000000c0d0e7389 */ /* 0x0000a400000c000b */
[----:B012---:R-:W-:Y:S01]  /*1d3a0*/  ENDCOLLECTIVE ;  /* 0x000000000000791b */ /* 0x007fe20003800000 */
.L_x_2623:
[----:B------:R-:W-:Y:S05]  /*1d3b0*/  BSYNC B1 ;  /* 0x0000000000017941 */ /* 0x000fea0003800000 */
.L_x_2622:
[----:B------:R-:W-:Y:S05]  /*1d3c0*/  BRA `(.L_x_2624) ;  /* 0xffffff9400f07947 */ /* 0x000fea000383ffff */
.L_x_2477:
[----:B------:R-:W-:Y:S01]  /*1d3d0*/  BSSY B1, `(.L_x_2625) ;  /* 0x0000006000017945 */ /* 0x000fe20003800000 */
[----:B------:R-:W-:-:S07]  /*1d3e0*/  IMAD.MOV.U32 R15, RZ, RZ, -0x1 ;  /* 0xffffffffff0f7424 */ /* 0x000fce00078e00ff */
[----:B01----:R-:W-:Y:S05]  /*1d3f0*/  WARPSYNC.COLLECTIVE R15, `(.L_x_2626) ;  /* 0x000000000f0c7348 */ /* 0x003fea0003c00000 */
[----:B------:R-:W-:Y:S02]  /*1d400*/  ELECT P6, UR62, PT ;  /* 0x00000000003e782f */ /* 0x000fe400038c0000 */
[----:B------:R-:W-:Y:S01]  /*1d410*/  MOV R14, UR62 ;  /* 0x0000003e000e7c02 */ /* 0x000fe20008000f00 */
[----:B01----:R-:W-:Y:S10]  /*1d420*/  ENDCOLLECTIVE ;  /* 0x000000000000791b */ /* 0x003ff40003800000 */
.L_x_2626:
[----:B------:R-:W-:Y:S05]  /*1d430*/  BSYNC B1 ;  /* 0x0000000000017941 */ /* 0x000fea0003800000 */
.L_x_2625:
[----:B------:R-:W-:Y:S05]  /*1d440*/  BRA `(.L_x_2476) ;  /* 0xffffff9400e87947 */ /* 0x000fea000383ffff */
.L_x_2479:
[----:B0-----:R0:W2:Y:S02]  /*1d450*/  SYNCS.PHASECHK.TRANS64.TRYWAIT P0, [R22+URZ+0x2d820], R5 ;  /* 0x02d82005160075a7 */ /* 0x0010a4000800017f */
[----:B--2---:R-:W-:Y:S05]  /*1d460*/  @!P0 NANOSLEEP.SYNCS 0x989680 ;  /* 0x009896800000895d */ /* 0x004fea0003900000 */
[----:B------:R-:W2:Y:S02]  /*1d470*/  @!P0 SYNCS.PHASECHK.TRANS64 P0, [R22+URZ+0x2d820], R5 ;  /* 0x02d82005160085a7 */ /* 0x000ea4000800007f */
[----:B--2---:R-:W-:Y:S05]  /*1d480*/  @!P0 BRA `(.L_x_2479) ;  /* 0xfffffffc00f08947 */ /* 0x004fea000383ffff */
[----:B------:R-:W-:Y:S05]  /*1d490*/  BRA `(.L_x_2627) ;  /* 0xffffff9400f87947 */ /* 0x000fea000383ffff */
.L_x_2483:
[----:B--2---:R2:W3:Y:S02]  /*1d4a0*/  SYNCS.PHASECHK.TRANS64.TRYWAIT P0, [R8+URZ+0x2d8a0], R10 ;  /* 0x02d8a00a080075a7 */ /* 0x0044e4000800017f */
[----:B---3--:R-:W-:Y:S05]  /*1d4b0*/  @!P0 NANOSLEEP.SYNCS 0x989680 ;  /* 0x009896800000895d */ /* 0x008fea0003900000 */
[----:B------:R-:W3:Y:S02]  /*1d4c0*/  @!P0 SYNCS.PHASECHK.TRANS64 P0, [R8+URZ+0x2d8a0], R10 ;  /* 0x02d8a00a080085a7 */ /* 0x000ee4000800007f */
[----:B---3--:R-:W-:Y:S05]  /*1d4d0*/  @!P0 BRA `(.L_x_2483) ;  /* 0xfffffffc00f08947 */ /* 0x008fea000383ffff */
[----:B------:R-:W-:Y:S05]  /*1d4e0*/  BRA `(.L_x_2628) ;  /* 0xffffff9800147947 */ /* 0x000fea000383ffff */
.L_x_2490:
[----:B0-----:R0:W1:Y:S02]  /*1d4f0*/  SYNCS.PHASECHK.TRANS64.TRYWAIT P0, [R8+URZ+0x2d8c0], R10 ;  /* 0x02d8c00a080075a7 */ /* 0x001064000800017f */
[----:B-1----:R-:W-:Y:S05]  /*1d500*/  @!P0 NANOSLEEP.SYNCS 0x989680 ;  /* 0x009896800000895d */ /* 0x002fea0003900000 */
[----:B------:R-:W1:Y:S02]  /*1d510*/  @!P0 SYNCS.PHASECHK.TRANS64 P0, [R8+URZ+0x2d8c0], R10 ;  /* 0x02d8c00a080085a7 */ /* 0x000e64000800007f */
[----:B-1----:R-:W-:Y:S05]  /*1d520*/  @!P0 BRA `(.L_x_2490) ;  /* 0xfffffffc00f08947 */ /* 0x002fea000383ffff */
[----:B------:R-:W-:Y:S05]  /*1d530*/  BRA `(.L_x_2629) ;  /* 0xffffff9c00107947 */ /* 0x000fea000383ffff */
.L_x_2499:
[----:B0-----:R0:W1:Y:S02]  /*1d540*/  SYNCS.PHASECHK.TRANS64.TRYWAIT P1, [R8+URZ+0x2d8a0], R7 ;  /* 0x02d8a007080075a7 */ /* 0x001064000802017f */
[----:B-1----:R-:W-:Y:S05]  /*1d550*/  @!P1 NANOSLEEP.SYNCS 0x989680 ;  /* 0x009896800000995d */ /* 0x002fea0003900000 */
[----:B------:R-:W1:Y:S02]  /*1d560*/  @!P1 SYNCS.PHASECHK.TRANS64 P1, [R8+URZ+0x2d8a0], R7 ;  /* 0x02d8a007080095a7 */ /* 0x000e64000802007f */
[----:B-1----:R-:W-:Y:S05]  /*1d570*/  @!P1 BRA `(.L_x_2499) ;  /* 0xfffffffc00f09947 */ /* 0x002fea000383ffff */
[----:B------:R-:W-:Y:S05]  /*1d580*/  BRA `(.L_x_2630) ;  /* 0xffffffa000507947 */ /* 0x000fea000383ffff */
.L_x_2506:
[----:B-1----:R1:W2:Y:S02]  /*1d590*/  SYNCS.PHASECHK.TRANS64.TRYWAIT P1, [R8+URZ+0x2d8c0], R7 ;  /* 0x02d8c007080075a7 */ /* 0x0022a4000802017f */
[----:B--2---:R-:W-:Y:S05]  /*1d5a0*/  @!P1 NANOSLEEP.SYNCS 0x989680 ;  /* 0x009896800000995d */ /* 0x004fea0003900000 */
[----:B------:R-:W2:Y:S02]  /*1d5b0*/  @!P1 SYNCS.PHASECHK.TRANS64 P1, [R8+URZ+0x2d8c0], R7 ;  /* 0x02d8c007080095a7 */ /* 0x000ea4000802007f */
[----:B--2---:R-:W-:Y:S05]  /*1d5c0*/  @!P1 BRA `(.L_x_2506) ;  /* 0xfffffffc00f09947 */ /* 0x004fea000383ffff */
[----:B------:R-:W-:Y:S05]  /*1d5d0*/  BRA `(.L_x_2631) ;  /* 0xffffffa400487947 */ /* 0x000fea000383ffff */
.L_x_2521:
        /* <DEDUP_REMOVED lines=11> */
.L_x_2633:
[----:B------:R-:W-:Y:S05]  /*1d690*/  BSYNC B0 ;  /* 0x0000000000007941 */ /* 0x000fea0003800000 */
.L_x_2632:
[----:B------:R-:W-:Y:S05]  /*1d6a0*/  BRA `(.L_x_2634) ;  /* 0xffffffb000b07947 */ /* 0x000fea000383ffff */
.L_x_2524:
[----:B-1----:R1:W2:Y:S02]  /*1d6b0*/  SYNCS.PHASECHK.TRANS64.TRYWAIT P0, [R0+URZ+0x2d840], R5 ;  /* 0x02d84005000075a7 */ /* 0x0022a4000800017f */
[----:B--2---:R-:W-:Y:S05]  /*1d6c0*/  @!P0 NANOSLEEP.SYNCS 0x989680 ;  /* 0x009896800000895d */ /* 0x004fea0003900000 */
[----:B------:R-:W2:Y:S02]  /*1d6d0*/  @!P0 SYNCS.PHASECHK.TRANS64 P0, [R0+URZ+0x2d840], R5 ;  /* 0x02d84005000085a7 */ /* 0x000ea4000800007f */
[----:B--2---:R-:W-:Y:S05]  /*1d6e0*/  @!P0 BRA `(.L_x_2524) ;  /* 0xfffffffc00f08947 */ /* 0x004fea000383ffff */
[----:B------:R-:W-:Y:S05]  /*1d6f0*/  BRA `(.L_x_2635) ;  /* 0xffffffb400147947 */ /* 0x000fea000383ffff */
.L_x_2525:
        /* <DEDUP_REMOVED lines=8> */
.L_x_2637:
[----:B------:R-:W-:Y:S05]  /*1d780*/  BSYNC B0 ;  /* 0x0000000000007941 */ /* 0x000fea0003800000 */
.L_x_2636:
        /* <DEDUP_REMOVED lines=8> */
.L_x_2638:
[----:B------:R-:W-:Y:S02]  /*1d810*/  IMAD.MOV.U32 R13, RZ, RZ, R7 ;  /* 0x000000ffff0d7224 */ /* 0x000fe400078e0007 */
[----:B------:R-:W-:Y:S02]  /*1d820*/  IMAD.MOV.U32 R12, RZ, RZ, 0x1 ;  /* 0x00000001ff0c7424 */ /* 0x000fe400078e00ff */
[----:B------:R-:W-:-:S07]  /*1d830*/  IMAD.MOV.U32 R4, RZ, RZ, R14 ;  /* 0x000000ffff047224 */ /* 0x000fce00078e000e */
[----:B------:R-:W-:Y:S05]  /*1d840*/  WARPSYNC.COLLECTIVE R15, `(.L_x_2639) ;  /* 0x000000000f087348 */ /* 0x000fea0003c00000 */
[----:B------:R0:W1:Y:S02]  /*1d850*/  SHFL.IDX P6, R14, R13, R12, R11 ;  /* 0x0000000c0d0e7389 */ /* 0x00006400000c000b */
[----:B01----:R-:W-:Y:S01]  /*1d860*/  ENDCOLLECTIVE ;  /* 0x000000000000791b */ /* 0x003fe20003800000 */
.L_x_2639:
[----:B------:R-:W-:-:S05]  /*1d870*/  @P0 LEA R5, P1, R9, R4, 0x1 ;  /* 0x0000000409050211 */ /* 0x000fca00078208ff */
[----:B------:R-:W-:Y:S01]  /*1d880*/  @P0 IMAD.X R4, RZ, RZ, R6, P1 ;  /* 0x000000ffff040224 */ /* 0x000fe200008e0606 */
[----:B------:R-:W-:Y:S02]  /*1d890*/  @P0 LEA R6, R8, R22, 0x1 ;  /* 0x0000001608060211 */ /* 0x000fe400078e08ff */
[----:B------:R-:W-:Y:S02]  /*1d8a0*/  ISETP.GE.AND P1, PT, R3, 0x21, PT ;  /* 0x000000210300780c */ /* 0x000fe40003f26270 */
        /* <DEDUP_REMOVED lines=14> */
.L_x_2640:
[----:B------:R-:W-:Y:S02]  /*1d990*/  IMAD.MOV.U32 R13, RZ, RZ, R7 ;  /* 0x000000ffff0d7224 */ /* 0x000fe400078e0007 */
[----:B------:R-:W-:Y:S02]  /*1d9a0*/  IMAD.MOV.U32 R12, RZ, RZ, 0x2 ;  /* 0x00000002ff0c7424 */ /* 0x000fe400078e00ff */
[----:B------:R-:W-:-:S07]  /*1d9b0*/  IMAD.MOV.U32 R4, RZ, RZ, R14 ;  /* 0x000000ffff047224 */ /* 0x000fce00078e000e */
[----:B------:R-:W-:Y:S05]  /*1d9c0*/  WARPSYNC.COLLECTIVE R15, `(.L_x_2641) ;  /* 0x000000000f087348 */ /* 0x000fea0003c00000 */
[----:B------:R0:W1:Y:S02]  /*1d9d0*/  SHFL.IDX P6, R14, R13, R12, R11 ;  /* 0x0000000c0d0e7389 */ /* 0x00006400000c000b */
[----:B01----:R-:W-:Y:S01]  /*1d9e0*/  ENDCOLLECTIVE ;  /* 0x000000000000791b */ /* 0x003fe20003800000 */
.L_x_2641:
[----:B------:R-:W-:-:S05]  /*1d9f0*/  @P1 LEA R5, P0, R9, R4, 0x1 ;  /* 0x0000000409051211 */ /* 0x000fca00078008ff */
[----:B------:R-:W-:Y:S01]  /*1da00*/  @P1 IMAD.X R4, RZ, RZ, R6, P0 ;  /* 0x000000ffff041224 */ /* 0x000fe200000e0606 */
[----:B------:R-:W-:-:S04]  /*1da10*/  @P1 LEA R6, R8, R22, 0x1 ;  /* 0x0000001608061211 */ /* 0x000fc800078e08ff */
        /* <DEDUP_REMOVED lines=15> */
.L_x_2642:
[----:B------:R-:W-:Y:S02]  /*1db10*/  IMAD.MOV.U32 R13, RZ, RZ, R7 ;  /* 0x000000ffff0d7224 */ /* 0x000fe400078e0007 */
[----:B------:R-:W-:Y:S02]  /*1db20*/  IMAD.MOV.U32 R12, RZ, RZ, 0x3 ;  /* 0x00000003ff0c7424 */ /* 0x000fe400078e00ff */
[----:B------:R-:W-:-:S07]  /*1db30*/  IMAD.MOV.U32 R4, RZ, RZ, R14 ;  /* 0x000000ffff047224 */ /* 0x000fce00078e000e */
[----:B------:R-:W-:Y:S05]  /*1db40*/  WARPSYNC.COLLECTIVE R15, `(.L_x_2643) ;  /* 0x000000000f087348 */ /* 0x000fea0003c00000 */
[----:B------:R0:W1:Y:S02]  /*1db50*/  SHFL.IDX P6, R14, R13, R12, R11 ;  /* 0x0000000c0d0e7389 */ /* 0x00006400000c000b */
[----:B01----:R-:W-:Y:S01]  /*1db60*/  ENDCOLLECTIVE ;  /* 0x000000000000791b */ /* 0x003fe20003800000 */
.L_x_2643:
[----:B------:R-:W-:-:S05]  /*1db70*/  @P1 LEA R5, P0, R9, R4, 0x1 ;  /* 0x0000000409051211 */ /* 0x000fca00078008ff */
[----:B------:R-:W-:Y:S01]  /*1db80*/  @P1 IMAD.X R4, RZ, RZ, R6, P0 ;  /* 0x000000ffff041224 */ /* 0x000fe200000e0606 */
[----:B------:R-:W-:-:S04]  /*1db90*/  @P1 LEA R6, R8, R22, 0x1 ;  /* 0x0000001608061211 */ /* 0x000fc800078e08ff */
        /* <DEDUP_REMOVED lines=8> */
.L_x_2644:
        /* <DEDUP_REMOVED lines=8> */
.L_x_2530:
[----:B-----5:R-:W-:Y:S02]  /*1dca0*/  IMAD R0, R21, R9, RZ ;  /* 0x0000000915007224 */ /* 0x020fe400078e02ff */
[----:B------:R0:W5:Y:S01]  /*1dcb0*/  LDL R21, [R1+0x30] ;  /* 0x0000300001157983 */ /* 0x0001620000100800 */
[----:B------:R-:W-:Y:S01]  /*1dcc0*/  IMAD.MOV.U32 R13, RZ, RZ, R4 ;  /* 0x000000ffff0d7224 */ /* 0x000fe200078e0004 */
[----:B------:R-:W-:Y:S01]  /*1dcd0*/  MOV R12, RZ ;  /* 0x000000ff000c7202 */ /* 0x000fe20000000f00 */
[----:B------:R-:W-:Y:S02]  /*1dce0*/  IMAD.MOV.U32 R11, RZ, RZ, 0x1c1f ;  /* 0x00001c1fff0b7424 */ /* 0x000fe400078e00ff */
[----:B------:R-:W-:Y:S02]  /*1dcf0*/  IMAD.MOV.U32 R15, RZ, RZ, -0x1 ;  /* 0xffffffffff0f7424 */ /* 0x000fe400078e00ff */
[----:B------:R-:W-:-:S07]  /*1dd00*/  IMAD R17, R17, 0xc0, R20 ;  /* 0x000000c011117824 */ /* 0x000fce00078e0214 */
[----:B0----5:R-:W-:Y:S05]  /*1dd10*/  WARPSYNC.COLLECTIVE R15, `(.L_x_2646) ;  /* 0x000000000f087348 */ /* 0x021fea0003c00000 */
[----:B------:R1:W2:Y:S02]  /*1dd20*/  SHFL.IDX P6, R14, R13, R12, R11 ;  /* 0x0000000c0d0e7389 */ /* 0x0002a400000c000b */
[----:B012--5:R-:W-:Y:S01]  /*1dd30*/  ENDCOLLECTIVE ;  /* 0x000000000000791b */ /* 0x027fe20003800000 */
.L_x_2646:
[C---:B------:R-:W-:Y:S02]  /*1dd40*/  ISETP.GE.AND P3, PT, R17.reuse, R0, PT ;  /* 0x000000001100720c */ /* 0x040fe40003f66270 */
[----:B------:R-:W-:Y:S01]  /*1dd50*/  IADD3 R9, R17, 0x20, RZ ;  /* 0x0000002011097810 */ /* 0x000fe20007ffe0ff */
[----:B------:R-:W-:Y:S02]  /*1dd60*/  IMAD.MOV.U32 R13, RZ, RZ, R5 ;  /* 0x000000ffff0d7224 */ /* 0x000fe400078e0005 */
[----:B------:R-:W-:-:S08]  /*1dd70*/  IMAD.MOV.U32 R2, RZ, RZ, R14 ;  /* 0x000000ffff027224 */ /* 0x000fd000078e000e */
[----:B------:R-:W-:Y:S05]  /*1dd80*/  WARPSYNC.COLLECTIVE R15, `(.L_x_2647) ;  /* 0x000000000f087348 */ /* 0x000fea0003c00000 */
[----:B------:R0:W1:Y:S02]  /*1dd90*/  SHFL.IDX P6, R14, R13, R12, R11 ;  /* 0x0000000c0d0e7389 */ /* 0x00006400000c000b */
[----:B01----:R-:W-:Y:S01]  /*1dda0*/  ENDCOLLECTIVE ;  /* 0x000000000000791b */ /* 0x003fe20003800000 */
.L_x_2647:
[----:B------:R-:W-:Y:S02]  /*1ddb0*/  IMAD.MOV.U32 R13, RZ, RZ, R4 ;  /* 0x000000ffff0d7224 */ /* 0x000fe400078e0004 */
[----:B------:R-:W-:Y:S02]  /*1ddc0*/  IMAD.MOV.U32 R12, RZ, RZ, 0x1 ;  /* 0x00000001ff0c7424 */ /* 0x000fe400078e00ff */
[----:B------:R-:W-:-:S07]  /*1ddd0*/  IMAD.MOV.U32 R3, RZ, RZ, R14 ;  /* 0x000000ffff037224 */ /* 0x000fce00078e000e */
[----:B------:R-:W-:Y:S05]  /*1dde0*/  WARPSYNC.COLLECTIVE R15, `(.L_x_2648) ;  /* 0x000000000f087348 */ /* 0x000fea0003c00000 */
[----:B------:R0:W1:Y:S02]  /*1ddf0*/  SHFL.IDX P6, R14, R13, R12, R11 ;  /* 0x0000000c0d0e7389 */ /* 0x00006400000c000b */
[----:B01----:R-:W-:Y:S01]  /*1de00*/  ENDCOLLECTIVE ;  /* 0x000000000000791b */ /* 0x003fe20003800000 */
.L_x_2648:
        /* <DEDUP_REMOVED lines=10> */
.L_x_2649:
        /* <DEDUP_REMOVED lines=13> */
.L_x_2650:
        /* <DEDUP_REMOVED lines=10> */
.L_x_2651:
[----:B------:R-:W-:Y:S01]  /*1e020*/  @!PT LDS RZ, [RZ] ;  /* 0x00000000fffff984 */ /* 0x000fe20000000800 */
[----:B------:R-:W-:Y:S01]  /*1e030*/  @!PT LDS RZ, [RZ] ;  /* 0x00000000fffff984 */ /* 0x000fe20000000800 */
[----:B------:R-:W-:Y:S01]  /*1e040*/  @!PT LDS RZ, [RZ] ;  /* 0x00000000fffff984 */ /* 0x000fe20000000800 */
[----:B------:R-:W-:Y:S04]  /*1e050*/  @!P3 LDGSTS.E.BYPASS.LTC128B.128 [R21+0xcc00], desc[UR38][R2.64], !P0 ;  /* 0x0cc000000215bfae */ /* 0x000fe8000c101d66 */
[----:B------:R-:W-:Y:S04]  /*1e060*/  @!P3 LDGSTS.E.BYPASS.LTC128B.128 [R21+0xfc00], desc[UR38][R2.64+0x40], !P1 ;  /* 0x0fc000400215bfae */ /* 0x000fe8000c901d66 */
[----:B------:R0:W-:Y:S01]  /*1e070*/  @!P3 LDGSTS.E.BYPASS.LTC128B.128 [R21+0x12c00], desc[UR38][R2.64+0x80], !P2 ;  /* 0x12c000800215bfae */ /* 0x0001e2000d101d66 */
[----:B------:R-:W-:Y:S01]  /*1e080*/  MOV R13, R4 ;  /* 0x00000004000d7202 */ /* 0x000fe20000000f00 */
[----:B------:R-:W-:Y:S01]  /*1e090*/  IMAD.MOV.U32 R12, RZ, RZ, 0x3 ;  /* 0x00000003ff0c7424 */ /* 0x000fe200078e00ff */
[----:B0-----:R-:W-:-:S04]  /*1e0a0*/  IADD3 R2, R17, 0x40, RZ ;  /* 0x0000004011027810 */ /* 0x001fc80007ffe0ff */
[----:B------:R-:W-:Y:S01]  /*1e0b0*/  ISETP.GE.AND P3, PT, R2, R0, PT ;  /* 0x000000000200720c */ /* 0x000fe20003f66270 */
[----:B------:R-:W-:-:S12]  /*1e0c0*/  IMAD.MOV.U32 R2, RZ, RZ, R14 ;  /* 0x000000ffff027224 */ /* 0x000fd800078e000e */
[----:B------:R-:W-:Y:S05]  /*1e0d0*/  WARPSYNC.COLLECTIVE R15, `(.L_x_2652) ;  /* 0x000000000f087348 */ /* 0x000fea0003c00000 */
[----:B------:R0:W1:Y:S02]  /*1e0e0*/  SHFL.IDX P6, R14, R13, R12, R11 ;  /* 0x0000000c0d0e7389 */ /* 0x00006400000c000b */
[----:B01----:R-:W-:Y:S01]  /*1e0f0*/  ENDCOLLECTIVE ;  /* 0x000000000000791b */ /* 0x003fe20003800000 */
.L_x_2652:
        /* <DEDUP_REMOVED lines=9> */
.L_x_2653:
        /* <DEDUP_REMOVED lines=13> */
.L_x_2654:
        /* <DEDUP_REMOVED lines=9> */
.L_x_2655:
        /* <DEDUP_REMOVED lines=14> */
.L_x_2656:
        /* <DEDUP_REMOVED lines=12> */
.L_x_2657:
[----:B------:R-:W-:Y:S01]  /*1e490*/  @!PT LDS RZ, [RZ] ;  /* 0x00000000fffff984 */ /* 0x000fe20000000800 */
[----:B------:R-:W-:Y:S01]  /*1e4a0*/  @!PT LDS RZ, [RZ] ;  /* 0x00000000fffff984 */ /* 0x000fe20000000800 */
[----:B------:R-:W-:Y:S01]  /*1e4b0*/  @!PT LDS RZ, [RZ] ;  /* 0x00000000fffff984 */ /* 0x000fe20000000800 */
[----:B------:R0:W-:Y:S02]  /*1e4c0*/  @!P3 LDGSTS.E.BYPASS.LTC128B.128 [R21+0x14400], desc[UR38][R2.64+0x80], !P2 ;  /* 0x144000800215bfae */ /* 0x0001e4000d101d66 */
[----:B0-----:R-:W-:Y:S01]  /*1e4d0*/  IMAD.MOV.U32 R2, RZ, RZ, R14 ;  /* 0x000000ffff027224 */ /* 0x001fe200078e000e */
[----:B------:R-:W-:Y:S06]  /*1e4e0*/  BRA `(.L_x_2658) ;  /* 0xffffffb400f87947 */ /* 0x000fec000383ffff */
.L_x_2533:
[----:B-1----:R1:W2:Y:S02]  /*1e4f0*/  SYNCS.PHASECHK.TRANS64.TRYWAIT P0, [R22+URZ+0x2d820], R0 ;  /* 0x02d82000160075a7 */ /* 0x0022a4000800017f */
[----:B--2---:R-:W-:Y:S05]  /*1e500*/  @!P0 NANOSLEEP.SYNCS 0x989680 ;  /* 0x009896800000895d */ /* 0x004fea0003900000 */
[----:B------:R-:W2:Y:S02]  /*1e510*/  @!P0 SYNCS.PHASECHK.TRANS64 P0, [R22+URZ+0x2d820], R0 ;  /* 0x02d82000160085a7 */ /* 0x000ea4000800007f */
[----:B--2---:R-:W-:Y:S05]  /*1e520*/  @!P0 BRA `(.L_x_2533) ;  /* 0xfffffffc00f08947 */ /* 0x004fea000383ffff */
[----:B------:R-:W-:Y:S05]  /*1e530*/  BRA `(.L_x_2659) ;  /* 0xffffffb800607947 */ /* 0x000fea000383ffff */
.L_x_2538:
[----:B0-----:R0:W1:Y:S02]  /*1e540*/  SYNCS.PHASECHK.TRANS64.TRYWAIT P0, [R5+URZ+0x2d840], R0 ;  /* 0x02d84000050075a7 */ /* 0x001064000800017f */
[----:B-1----:R-:W-:Y:S05]  /*1e550*/  @!P0 NANOSLEEP.SYNCS 0x989680 ;  /* 0x009896800000895d */ /* 0x002fea0003900000 */
[----:B------:R-:W1:Y:S02]  /*1e560*/  @!P0 SYNCS.PHASECHK.TRANS64 P0, [R5+URZ+0x2d840], R0 ;  /* 0x02d84000050085a7 */ /* 0x000e64000800007f */
[----:B-1----:R-:W-:Y:S05]  /*1e570*/  @!P0 BRA `(.L_x_2538) ;  /* 0xfffffffc00f08947 */ /* 0x002fea000383ffff */
[----:B------:R-:W-:Y:S05]  /*1e580*/  BRA `(.L_x_2660) ;  /* 0xffffffbc00507947 */ /* 0x000fea000383ffff */
.L_x_2539:
        /* <DEDUP_REMOVED lines=8> */
.L_x_2662:
[----:B------:R-:W-:Y:S05]  /*1e610*/  BSYNC B1 ;  /* 0x0000000000017941 */ /* 0x000fea0003800000 */
.L_x_2661:
[----:B------:R-:W0:Y:S01]  /*1e620*/  S2R R20, SR_TID.X ;  /* 0x0000000000147919 */ /* 0x000e220000002100 */
[----:B------:R-:W-:Y:S01]  /*1e630*/  IMAD.MOV.U32 R13, RZ, RZ, R6 ;  /* 0x000000ffff0d7224 */ /* 0x000fe200078e0006 */
[----:B------:R-:W-:Y:S01]  /*1e640*/  MOV R15, 0xffffffff ;  /* 0xffffffff000f7802 */ /* 0x000fe20000000f00 */
[----:B------:R-:W-:Y:S01]  /*1e650*/  IMAD.MOV.U32 R12, RZ, RZ, RZ ;  /* 0x000000ffff0c7224 */ /* 0x000fe200078e00ff */
[----:B------:R-:W-:Y:S01]  /*1e660*/  LOP3.LUT R23, R23, 0xffffffdf, RZ, 0xc0, !PT ;  /* 0xffffffdf17177812 */ /* 0x000fe200078ec0ff */
[----:B------:R-:W-:Y:S02]  /*1e670*/  IMAD.MOV.U32 R11, RZ, RZ, 0x1c1f ;  /* 0x00001c1fff0b7424 */ /* 0x000fe400078e00ff */
[----:B------:R-:W-:Y:S01]  /*1e680*/  IMAD.MOV.U32 R3, RZ, RZ, R14 ;  /* 0x000000ffff037224 */ /* 0x000fe200078e000e */
[----:B------:R-:W-:Y:S01]  /*1e690*/  @P1 LOP3.LUT R23, R23, 0x20, RZ, 0xfc, !PT ;  /* 0x0000002017171812 */ /* 0x000fe200078efcff */
[----:B------:R-:W-:-:S07]  /*1e6a0*/  IMAD R4, R4, 0x2, R22 ;  /* 0x0000000204047824 */ /* 0x000fce00078e0216 */
[----:B0-----:R-:W-:Y:S05]  /*1e6b0*/  WARPSYNC.COLLECTIVE R15, `(.L_x_2663) ;  /* 0x000000000f087348 */ /* 0x001fea0003c00000 */
[----:B------:R1:W2:Y:S02]  /*1e6c0*/  SHFL.IDX P6, R14, R13, R12, R11 ;  /* 0x0000000c0d0e7389 */ /* 0x0002a400000c000b */
[----:B012---:R-:W-:Y:S01]  /*1e6d0*/  ENDCOLLECTIVE ;  /* 0x000000000000791b */ /* 0x007fe20003800000 */
.L_x_2663:
[----:B------:R-:W-:Y:S01]  /*1e6e0*/  LOP3.LUT P1, RZ, R23, 0x4, RZ, 0xc0, !PT ;  /* 0x0000000417ff7812 */ /* 0x000fe2000782c0ff */
[----:B------:R-:W-:Y:S02]  /*1e6f0*/  IMAD.MOV.U32 R13, RZ, RZ, R7 ;  /* 0x000000ffff0d7224 */ /* 0x000fe400078e0007 */
[----:B------:R-:W-:Y:S02]  /*1e700*/  IMAD.MOV.U32 R12, RZ, RZ, 0x1 ;  /* 0x00000001ff0c7424 */ /* 0x000fe400078e00ff */
[----:B------:R-:W-:Y:S02]  /*1e710*/  IMAD.SHL.U32 R20, R20, 0x8, RZ ;  /* 0x0000000814147824 */ /* 0x000fe400078e00ff */
[----:B------:R-:W-:-:S07]  /*1e720*/  IMAD.MOV.U32 R2, RZ, RZ, R14 ;  /* 0x000000ffff027224 */ /* 0x000fce00078e000e */
[----:B------:R-:W-:Y:S05]  /*1e730*/  WARPSYNC.COLLECTIVE R15, `(.L_x_2664) ;  /* 0x000000000f087348 */ /* 0x000fea0003c00000 */
[----:B------:R0:W1:Y:S02]  /*1e740*/  SHFL.IDX P6, R14, R13, R12, R11 ;  /* 0x0000000c0d0e7389 */ /* 0x00006400000c000b */
[----:B01----:R-:W-:Y:S01]  /*1e750*/  ENDCOLLECTIVE ;  /* 0x000000000000791b */ /* 0x003fe20003800000 */
.L_x_2664:
        /* <DEDUP_REMOVED lines=11> */
[----:B0-----:R-:W-:-:S07]  /*1e810*/  MOV R3, R14 ;  /* 0x0000000e00037202 */ /* 0x001fce0000000f00 */
[----:B------:R-:W-:Y:S05]  /*1e820*/  WARPSYNC.COLLECTIVE R15, `(.L_x_2665) ;  /* 0x000000000f087348 */ /* 0x000fea0003c00000 */
[----:B------:R0:W1:Y:S02]  /*1e830*/  SHFL.IDX P6, R14, R13, R12, R11 ;  /* 0x0000000c0d0e7389 */ /* 0x00006400000c000b */
[----:B01----:R-:W-:Y:S01]  /*1e840*/  ENDCOLLECTIVE ;  /* 0x000000000000791b */ /* 0x003fe20003800000 */
.L_x_2665:
[----:B------:R-:W-:Y:S02]  /*1e850*/  IMAD.MOV.U32 R13, RZ, RZ, R7 ;  /* 0x000000ffff0d7224 */ /* 0x000fe400078e0007 */
[----:B------:R-:W-:Y:S02]  /*1e860*/  IMAD.MOV.U32 R12, RZ, RZ, 0x2 ;  /* 0x00000002ff0c7424 */ /* 0x000fe400078e00ff */
[----:B------:R-:W-:-:S07]  /*1e870*/  IMAD.MOV.U32 R2, RZ, RZ, R14 ;  /* 0x000000ffff027224 */ /* 0x000fce00078e000e */
[----:B------:R-:W-:Y:S05]  /*1e880*/  WARPSYNC.COLLECTIVE R15, `(.L_x_2666) ;  /* 0x000000000f087348 */ /* 0x000fea0003c00000 */
[----:B------:R0:W1:Y:S02]  /*1e890*/  SHFL.IDX P6, R14, R13, R12, R11 ;  /* 0x0000000c0d0e7389 */ /* 0x00006400000c000b */
[----:B01----:R-:W-:Y:S01]  /*1e8a0*/  ENDCOLLECTIVE ;  /* 0x000000000000791b */ /* 0x003fe20003800000 */
.L_x_2666:
[----:B------:R-:W-:-:S05]  /*1e8b0*/  IADD3 R2, P0, R2, R0, RZ ;  /* 0x0000000002027210 */ /* 0x000fca0007f1e0ff */
[----:B------:R-:W-:-:S05]  /*1e8c0*/  IMAD.X R3, RZ, RZ, R3, P0 ;  /* 0x000000ffff037224 */ /* 0x000fca00000e0603 */
[----:B------:R-:W-:Y:S01]  /*1e8d0*/  @!PT LDS RZ, [RZ] ;  /* 0x00000000fffff984 */ /* 0x000fe20000000800 */
[----:B------:R-:W-:Y:S01]  /*1e8e0*/  @!PT LDS RZ, [RZ] ;  /* 0x00000000fffff984 */ /* 0x000fe20000000800 */
[----:B------:R-:W-:Y:S01]  /*1e8f0*/  @!PT LDS RZ, [RZ] ;  /* 0x00000000fffff984 */ /* 0x000fe20000000800 */
[----:B------:R0:W-:Y:S01]  /*1e900*/  LDGSTS.E.BYPASS.LTC128B.128 [R4+0x15c00], desc[UR38][R2.64], !P1 ;  /* 0x15c0000002047fae */ /* 0x0001e2000c901d66 */
[----:B------:R-:W-:-:S03]  /*1e910*/  MOV R13, R6 ;  /* 0x00000006000d7202 */ /* 0x000fc60000000f00 */
[----:B------:R0:W-:Y:S04]  /*1e920*/  LDGSTS.E.BYPASS.LTC128B.128 [R4+0x17c00], desc[UR38][R2.64+0x40], !P5 ;  /* 0x17c0004002047fae */ /* 0x0001e8000e901d66 */
[----:B------:R0:W-:Y:S01]  /*1e930*/  LDGSTS.E.BYPASS.LTC128B.128 [R4+0x19c00], desc[UR38][R2.64+0x80], !P4 ;  /* 0x19c0008002047fae */ /* 0x0001e2000e101d66 */
[----:B------:R-:W-:-:S07]  /*1e940*/  IMAD.MOV.U32 R20, RZ, RZ, R14 ;  /* 0x000000ffff147224 */ /* 0x000fce00078e000e */
[----:B0-----:R-:W-:Y:S05]  /*1e950*/  WARPSYNC.COLLECTIVE R15, `(.L_x_2667) ;  /* 0x000000000f087348 */ /* 0x001fea0003c00000 */
[----:B------:R1:W2:Y:S02]  /*1e960*/  SHFL.IDX P6, R14, R13, R12, R11 ;  /* 0x0000000c0d0e7389 */ /* 0x0002a400000c000b */
[----:B012---:R-:W-:Y:S01]  /*1e970*/  ENDCOLLECTIVE ;  /* 0x000000000000791b */ /* 0x007fe20003800000 */
.L_x_2667:
[----:B------:R-:W-:Y:S02]  /*1e980*/  IMAD.MOV.U32 R13, RZ, RZ, R7 ;  /* 0x000000ffff0d7224 */ /* 0x000fe400078e0007 */
[----:B------:R-:W-:Y:S02]  /*1e990*/  IMAD.MOV.U32 R12, RZ, RZ, 0x3 ;  /* 0x00000003ff0c7424 */ /* 0x000fe400078e00ff */
[----:B------:R-:W-:-:S07]  /*1e9a0*/  IMAD.MOV.U32 R2, RZ, RZ, R14 ;  /* 0x000000ffff027224 */ /* 0x000fce00078e000e */
[----:B------:R-:W-:Y:S05]  /*1e9b0*/  WARPSYNC.COLLECTIVE R15, `(.L_x_2668) ;  /* 0x000000000f087348 */ /* 0x000fea0003c00000 */
[----:B------:R0:W1:Y:S02]  /*1e9c0*/  SHFL.IDX P6, R14, R13, R12, R11 ;  /* 0x0000000c0d0e7389 */ /* 0x00006400000c000b */
[----:B01----:R-:W-:Y:S01]  /*1e9d0*/  ENDCOLLECTIVE ;  /* 0x000000000000791b */ /* 0x003fe20003800000 */
.L_x_2668:
        /* <DEDUP_REMOVED lines=14> */
.L_x_2669:
[----:B------:R-:W-:Y:S01]  /*1eac0*/  MOV R2, R14 ;  /* 0x0000000e00027202 */ /* 0x000fe20000000f00 */
[----:B------:R-:W-:Y:S06]  /*1ead0*/  BRA `(.L_x_2670) ;  /* 0xffffffb800dc7947 */ /* 0x000fec000383ffff */
.L_x_2544:
[----:B-1----:R1:W2:Y:S02]  /*1eae0*/  SYNCS.PHASECHK.TRANS64.TRYWAIT P0, [R5+URZ+0x2d860], R2 ;  /* 0x02d86002050075a7 */ /* 0x0022a4000800017f */
[----:B--2---:R-:W-:Y:S05]  /*1eaf0*/  @!P0 NANOSLEEP.SYNCS 0x989680 ;  /* 0x009896800000895d */ /* 0x004fea0003900000 */
[----:B------:R-:W2:Y:S02]  /*1eb00*/  @!P0 SYNCS.PHASECHK.TRANS64 P0, [R5+URZ+0x2d860], R2 ;  /* 0x02d86002050085a7 */ /* 0x000ea4000800007f */
[----:B--2---:R-:W-:Y:S05]  /*1eb10*/  @!P0 BRA `(.L_x_2544) ;  /* 0xfffffffc00f08947 */ /* 0x004fea000383ffff */
[----:B------:R-:W-:Y:S05]  /*1eb20*/  BRA `(.L_x_2671) ;  /* 0xffffffbc00407947 */ /* 0x000fea000383ffff */
.L_x_2545:
        /* <DEDUP_REMOVED lines=8> */
.L_x_2673:
[----:B------:R-:W-:Y:S05]  /*1ebb0*/  BSYNC B1 ;  /* 0x0000000000017941 */ /* 0x000fea0003800000 */
.L_x_2672:
[----:B------:R-:W-:Y:S01]  /*1ebc0*/  IMAD.MOV.U32 R13, RZ, RZ, R24 ;  /* 0x000000ffff0d7224 */ /* 0x000fe200078e0018 */
[----:B------:R-:W-:Y:S01]  /*1ebd0*/  MOV R12, RZ ;  /* 0x000000ff000c7202 */ /* 0x000fe20000000f00 */
[----:B------:R-:W-:Y:S02]  /*1ebe0*/  IMAD.MOV.U32 R11, RZ, RZ, 0x1c1f ;  /* 0x00001c1fff0b7424 */ /* 0x000fe400078e00ff */
[----:B------:R-:W-:Y:S02]  /*1ebf0*/  IMAD.MOV.U32 R15, RZ, RZ, -0x1 ;  /* 0xffffffffff0f7424 */ /* 0x000fe400078e00ff */
[----:B------:R-:W-:Y:S02]  /*1ec00*/  IMAD.MOV.U32 R3, RZ, RZ, R14 ;  /* 0x000000ffff037224 */ /* 0x000fe400078e000e */
[----:B------:R-:W-:-:S07]  /*1ec10*/  IMAD R4, R4, 0x2, R22 ;  /* 0x0000000204047824 */ /* 0x000fce00078e0216 */
[----:B------:R-:W-:Y:S05]  /*1ec20*/  WARPSYNC.COLLECTIVE R15, `(.L_x_2674) ;  /* 0x000000000f087348 */ /* 0x000fea0003c00000 */
[----:B------:R0:W1:Y:S02]  /*1ec30*/  SHFL.IDX P6, R14, R13, R12, R11 ;  /* 0x0000000c0d0e7389 */ /* 0x00006400000c000b */
[----:B01----:R-:W-:Y:S01]  /*1ec40*/  ENDCOLLECTIVE ;  /* 0x000000000000791b */ /* 0x003fe20003800000 */
.L_x_2674:
[----:B------:R-:W-:Y:S01]  /*1ec50*/  IMAD.MOV.U32 R13, RZ, RZ, R25 ;  /* 0x000000ffff0d7224 */ /* 0x000fe200078e0019 */
[----:B------:R-:W-:Y:S01]  /*1ec60*/  MOV R12, 0x1 ;  /* 0x00000001000c7802 */ /* 0x000fe20000000f00 */
[----:B------:R-:W-:-:S07]  /*1ec70*/  IMAD.MOV.U32 R2, RZ, RZ, R14 ;  /* 0x000000ffff027224 */ /* 0x000fce00078e000e */
[----:B------:R-:W-:Y:S05]  /*1ec80*/  WARPSYNC.COLLECTIVE R15, `(.L_x_2675) ;  /* 0x000000000f087348 */ /* 0x000fea0003c00000 */
[----:B------:R0:W1:Y:S02]  /*1ec90*/  SHFL.IDX P6, R14, R13, R12, R11 ;  /* 0x0000000c0d0e7389 */ /* 0x00006400000c000b */
[----:B01----:R-:W-:Y:S01]  /*1eca0*/  ENDCOLLECTIVE ;  /* 0x000000000000791b */ /* 0x003fe20003800000 */
.L_x_2675:
        /* <DEDUP_REMOVED lines=16> */
.L_x_2676:
[----:B------:R-:W-:Y:S02]  /*1edb0*/  IMAD.MOV.U32 R13, RZ, RZ, R25 ;  /* 0x000000ffff0d7224 */ /* 0x000fe400078e0019 */
[----:B------:R-:W-:Y:S02]  /*1edc0*/  IMAD.MOV.U32 R12, RZ, RZ, 0x2 ;  /* 0x00000002ff0c7424 */ /* 0x000fe400078e00ff */
[----:B------:R-:W-:-:S07]  /*1edd0*/  IMAD.MOV.U32 R2, RZ, RZ, R14 ;  /* 0x000000ffff027224 */ /* 0x000fce00078e000e */
[----:B------:R-:W-:Y:S05]  /*1ede0*/  WARPSYNC.COLLECTIVE R15, `(.L_x_2677) ;  /* 0x000000000f087348 */ /* 0x000fea0003c00000 */
[----:B------:R0:W1:Y:S02]  /*1edf0*/  SHFL.IDX P6, R14, R13, R12, R11 ;  /* 0x0000000c0d0e7389 */ /* 0x00006400000c000b */
[----:B01----:R-:W-:Y:S01]  /*1ee00*/  ENDCOLLECTIVE ;  /* 0x000000000000791b */ /* 0x003fe20003800000 */
.L_x_2677:
        /* <DEDUP_REMOVED lines=16> */
.L_x_2678:
[----:B------:R-:W-:Y:S02]  /*1ef10*/  IMAD.MOV.U32 R13, RZ, RZ, R25 ;  /* 0x000000ffff0d7224 */ /* 0x000fe400078e0019 */
[----:B------:R-:W-:Y:S02]  /*1ef20*/  IMAD.MOV.U32 R12, RZ, RZ, 0x3 ;  /* 0x00000003ff0c7424 */ /* 0x000fe400078e00ff */
[----:B------:R-:W-:-:S07]  /*1ef30*/  IMAD.MOV.U32 R2, RZ, RZ, R14 ;  /* 0x000000ffff027224 */ /* 0x000fce00078e000e */
[----:B------:R-:W-:Y:S05]  /*1ef40*/  WARPSYNC.COLLECTIVE R15, `(.L_x_2679) ;  /* 0x000000000f087348 */ /* 0x000fea0003c00000 */
[----:B------:R0:W1:Y:S02]  /*1ef50*/  SHFL.IDX P6, R14, R13, R12, R11 ;  /* 0x0000000c0d0e7389 */ /* 0x00006400000c000b */
[----:B01----:R-:W-:Y:S01]  /*1ef60*/  ENDCOLLECTIVE ;  /* 0x000000000000791b */ /* 0x003fe20003800000 */
.L_x_2679:
[----:B------:R-:W-:-:S05]  /*1ef70*/  IADD3 R2, P0, R2, R0, RZ ;  /* 0x0000000002027210 */ /* 0x000fca0007f1e0ff */
[----:B------:R-:W-:Y:S01]  /*1ef80*/  IMAD.X R3, RZ, RZ, R3, P0 ;  /* 0x000000ffff037224 */ /* 0x000fe200000e0603 */
[----:B------:R-:W-:Y:S02]  /*1ef90*/  ISETP.LT.OR P0, PT, R6, 0x41, P3 ;  /* 0x000000410600780c */ /* 0x000fe40001f01670 */
[----:B------:R-:W-:-:S11]  /*1efa0*/  MOV R13, R24 ;  /* 0x00000018000d7202 */ /* 0x000fd60000000f00 */
        /* <DEDUP_REMOVED lines=9> */
.L_x_2680:
        /* <DEDUP_REMOVED lines=8> */
.L_x_2553:
[----:B-1----:R1:W2:Y:S02]  /*1f0c0*/  SYNCS.PHASECHK.TRANS64.TRYWAIT P0, [R0+URZ+0x2d860], R3 ;  /* 0x02d86003000075a7 */ /* 0x0022a4000800017f */
[----:B--2---:R-:W-:Y:S05]  /*1f0d0*/  @!P0 NANOSLEEP.SYNCS 0x989680 ;  /* 0x009896800000895d */ /* 0x004fea0003900000 */
[----:B------:R-:W2:Y:S02]  /*1f0e0*/  @!P0 SYNCS.PHASECHK.TRANS64 P0, [R0+URZ+0x2d860], R3 ;  /* 0x02d86003000085a7 */ /* 0x000ea4000800007f */
[----:B--2---:R-:W-:Y:S05]  /*1f0f0*/  @!P0 BRA `(.L_x_2553) ;  /* 0xfffffffc00f08947 */ /* 0x004fea000383ffff */
[----:B------:R-:W-:Y:S05]  /*1f100*/  BRA `(.L_x_2682) ;  /* 0xffffffbc00c87947 */ /* 0x000fea000383ffff */
.L_x_2554:
        /* <DEDUP_REMOVED lines=8> */
.L_x_2684:
[----:B------:R-:W-:Y:S05]  /*1f190*/  BSYNC B0 ;  /* 0x0000000000007941 */ /* 0x000fea0003800000 */
.L_x_2683:
[----:B------:R-:W0:Y:S01]  /*1f1a0*/  S2R R2, SR_TID.X ;  /* 0x0000000000027919 */ /* 0x000e220000002100 */
[----:B------:R-:W-:Y:S01]  /*1f1b0*/  MOV R13, R24 ;  /* 0x00000018000d7202 */ /* 0x000fe20000000f00 */
[----:B------:R-:W-:Y:S01]  /*1f1c0*/  IMAD.MOV.U32 R12, RZ, RZ, RZ ;  /* 0x000000ffff0c7224 */ /* 0x000fe200078e00ff */
[----:B------:R-:W-:Y:S01]  /*1f1d0*/  LEA R4, R4, R22, 0x1 ;  /* 0x0000001604047211 */ /* 0x000fe200078e08ff */
[----:B------:R-:W-:Y:S02]  /*1f1e0*/  IMAD.MOV.U32 R11, RZ, RZ, 0x1c1f ;  /* 0x00001c1fff0b7424 */ /* 0x000fe400078e00ff */
[----:B------:R-:W-:Y:S02]  /*1f1f0*/  IMAD.MOV.U32 R15, RZ, RZ, -0x1 ;  /* 0xffffffffff0f7424 */ /* 0x000fe400078e00ff */
[----:B------:R-:W-:-:S07]  /*1f200*/  IMAD.MOV.U32 R3, RZ, RZ, R14 ;  /* 0x000000ffff037224 */ /* 0x000fce00078e000e */
[----:B0-----:R-:W-:Y:S05]  /*1f210*/  WARPSYNC.COLLECTIVE R15, `(.L_x_2685) ;  /* 0x000000000f087348 */ /* 0x001fea0003c00000 */
[----:B------:R1:W2:Y:S02]  /*1f220*/  SHFL.IDX P6, R14, R13, R12, R11 ;  /* 0x0000000c0d0e7389 */ /* 0x0002a400000c000b */
[----:B012---:R-:W-:Y:S01]  /*1f230*/  ENDCOLLECTIVE ;  /* 0x000000000000791b */ /* 0x007fe20003800000 */
.L_x_2685:
        /* <DEDUP_REMOVED lines=17> */
.L_x_2686:
        /* <DEDUP_REMOVED lines=14> */
.L_x_2687:
[----:B------:R-:W-:Y:S01]  /*1f430*/  IMAD.MOV.U32 R13, RZ, RZ, R25 ;  /* 0x000000ffff0d7224 */ /* 0x000fe200078e0019 */
[----:B------:R-:W-:Y:S02]  /*1f440*/  MOV R12, 0x2 ;  /* 0x00000002000c7802 */ /* 0x000fe40000000f00 */
[----:B------:R-:W-:-:S13]  /*1f450*/  IADD3 R2, P4, R14, R5, RZ ;  /* 0x000000050e027210 */ /* 0x000fda0007f9e0ff */
[----:B------:R-:W-:Y:S05]  /*1f460*/  WARPSYNC.COLLECTIVE R15, `(.L_x_2688) ;  /* 0x000000000f087348 */ /* 0x000fea0003c00000 */
[----:B------:R0:W1:Y:S02]  /*1f470*/  SHFL.IDX P6, R14, R13, R12, R11 ;  /* 0x0000000c0d0e7389 */ /* 0x00006400000c000b */
[----:B01----:R-:W-:Y:S01]  /*1f480*/  ENDCOLLECTIVE ;  /* 0x000000000000791b */ /* 0x003fe20003800000 */
.L_x_2688:
        /* <DEDUP_REMOVED lines=15> */
.L_x_2689:
[----:B------:R-:W-:Y:S02]  /*1f580*/  IMAD.MOV.U32 R13, RZ, RZ, R25 ;  /* 0x000000ffff0d7224 */ /* 0x000fe400078e0019 */
[----:B------:R-:W-:Y:S01]  /*1f590*/  IMAD.MOV.U32 R12, RZ, RZ, 0x3 ;  /* 0x00000003ff0c7424 */ /* 0x000fe200078e00ff */
[----:B------:R-:W-:-:S13]  /*1f5a0*/  IADD3 R2, P4, R14, R5, RZ ;  /* 0x000000050e027210 */ /* 0x000fda0007f9e0ff */
[----:B------:R-:W-:Y:S05]  /*1f5b0*/  WARPSYNC.COLLECTIVE R15, `(.L_x_2690) ;  /* 0x000000000f087348 */ /* 0x000fea0003c00000 */
[----:B------:R0:W1:Y:S02]  /*1f5c0*/  SHFL.IDX P6, R14, R13, R12, R11 ;  /* 0x0000000c0d0e7389 */ /* 0x00006400000c000b */
[----:B01----:R-:W-:Y:S01]  /*1f5d0*/  ENDCOLLECTIVE ;  /* 0x000000000000791b */ /* 0x003fe20003800000 */
.L_x_2690:
[----:B------:R-:W-:Y:S01]  /*1f5e0*/  IMAD.X R3, RZ, RZ, R3, P4 ;  /* 0x000000ffff037224 */ /* 0x000fe200020e0603 */
[----:B------:R-:W-:-:S04]  /*1f5f0*/  ISETP.LT.OR P4, PT, R6, 0x41, P1 ;  /* 0x000000410600780c */ /* 0x000fc80000f81670 */
[----:B------:R-:W-:Y:S01]  /*1f600*/  @!PT LDS RZ, [RZ] ;  /* 0x00000000fffff984 */ /* 0x000fe20000000800 */
[----:B------:R-:W-:Y:S01]  /*1f610*/  @!PT LDS RZ, [RZ] ;  /* 0x00000000fffff984 */ /* 0x000fe20000000800 */
[----:B------:R-:W-:Y:S01]  /*1f620*/  @!PT LDS RZ, [RZ] ;  /* 0x00000000fffff984 */ /* 0x000fe20000000800 */
[----:B------:R0:W-:Y:S01]  /*1f630*/  LDGSTS.E.BYPASS.LTC128B.128 [R4+0x1400], desc[UR38][R2.64], !P3 ;  /* 0x0140000002047fae */ /* 0x0001e2000d901d66 */
[----:B------:R-:W-:Y:S02]  /*1f640*/  ISETP.LT.OR P3, PT, R6, 0x41, P0 ;  /* 0x000000410600780c */ /* 0x000fe40000761670 */
[----:B------:R-:W-:-:S06]  /*1f650*/  MOV R13, R24 ;  /* 0x00000018000d7202 */ /* 0x000fcc0000000f00 */
[----:B------:R0:W-:Y:S05]  /*1f660*/  LDGSTS.E.BYPASS.LTC128B.128 [R4+0x3400], desc[UR38][R2.64+0x40], !P4 ;  /* 0x0340004002047fae */ /* 0x0001ea000e101d66 */
[----:B------:R0:W-:Y:S01]  /*1f670*/  LDGSTS.E.BYPASS.LTC128B.128 [R4+0x5400], desc[UR38][R2.64+0x80], !P3 ;  /* 0x0540008002047fae */ /* 0x0001e2000d901d66 */
[----:B------:R-:W-:-:S07]  /*1f680*/  IMAD.MOV.U32 R25, RZ, RZ, R14 ;  /* 0x000000ffff197224 */ /* 0x000fce00078e000e */
[----:B0-----:R-:W-:Y:S05]  /*1f690*/  WARPSYNC.COLLECTIVE R15, `(.L_x_2691) ;  /* 0x000000000f087348 */ /* 0x001fea0003c00000 */
[----:B------:R1:W2:Y:S02]  /*1f6a0*/  SHFL.IDX P6, R14, R13, R12, R11 ;  /* 0x0000000c0d0e7389 */ /* 0x0002a400000c000b */
[----:B012---:R-:W-:Y:S01]  /*1f6b0*/  ENDCOLLECTIVE ;  /* 0x000000000000791b */ /* 0x007fe20003800000 */
.L_x_2691:
[----:B------:R-:W-:Y:S05]  /*1f6c0*/  BRA `(.L_x_2692) ;  /* 0xffffffbc00287947 */ /* 0x000fea000383ffff */
.L_x_2559:
        /* <DEDUP_REMOVED lines=8> */
.L_x_2694:
[----:B------:R-:W-:Y:S05]  /*1f750*/  BSYNC B0 ;  /* 0x0000000000007941 */ /* 0x000fea0003800000 */
.L_x_2693:
[----:B------:R-:W-:Y:S01]  /*1f760*/  IMAD.MOV.U32 R13, RZ, RZ, R16 ;  /* 0x000000ffff0d7224 */ /* 0x000fe200078e0010 */
[----:B------:R-:W-:Y:S01]  /*1f770*/  MOV R12, 0x1 ;  /* 0x00000001000c7802 */ /* 0x000fe20000000f00 */
[----:B------:R-:W-:Y:S02]  /*1f780*/  IMAD.MOV.U32 R11, RZ, RZ, 0x1f ;  /* 0x0000001fff0b7424 */ /* 0x000fe400078e00ff */
[----:B------:R-:W-:Y:S02]  /*1f790*/  IMAD.MOV.U32 R15, RZ, RZ, -0x1 ;  /* 0xffffffffff0f7424 */ /* 0x000fe400078e00ff */
[----:B------:R-:W-:Y:S02]  /*1f7a0*/  IMAD.IADD R5, R19, 0x1, R7 ;  /* 0x0000000113057824 */ /* 0x000fe400078e0207 */
[----:B------:R-:W-:-:S07]  /*1f7b0*/  IMAD.MOV.U32 R0, RZ, RZ, R14 ;  /* 0x000000ffff007224 */ /* 0x000fce00078e000e */
[----:B------:R-:W-:Y:S05]  /*1f7c0*/  WARPSYNC.COLLECTIVE R15, `(.L_x_2695) ;  /* 0x000000000f087348 */ /* 0x000fea0003c00000 */
[----:B------:R0:W1:Y:S02]  /*1f7d0*/  SHFL.IDX P6, R14, R13, R12, R11 ;  /* 0x0000000c0d0e7389 */ /* 0x00006400000c000b */
[----:B01----:R-:W-:Y:S01]  /*1f7e0*/  ENDCOLLECTIVE ;  /* 0x000000000000791b */ /* 0x003fe20003800000 */
.L_x_2695:
        /* <DEDUP_REMOVED lines=18> */
.L_x_2696:
[----:B------:R-:W-:Y:S01]  /*1f910*/  IMAD.MOV.U32 R12, RZ, RZ, 0x2 ;  /* 0x00000002ff0c7424 */ /* 0x000fe200078e00ff */
[----:B------:R-:W-:-:S05]  /*1f920*/  SEL R5, R14, RZ, P1 ;  /* 0x000000ff0e057207 */ /* 0x000fca0000800000 */
[----:B------:R-:W-:-:S04]  /*1f930*/  IMAD.IADD R4, R2, 0x1, R5 ;  /* 0x0000000102047824 */ /* 0x000fc800078e0205 */
[----:B------:R-:W-:-:S07]  /*1f940*/  IMAD.MOV.U32 R13, RZ, RZ, R4 ;  /* 0x000000ffff0d7224 */ /* 0x000fce00078e0004 */
[----:B------:R-:W-:Y:S05]  /*1f950*/  WARPSYNC.COLLECTIVE R15, `(.L_x_2697) ;  /* 0x000000000f087348 */ /* 0x000fea0003c00000 */
[----:B------:R0:W1:Y:S02]  /*1f960*/  SHFL.UP P6, R14, R13, R12, R11 ;  /* 0x0400000c0d0e7389 */ /* 0x00006400000c000b */
[----:B01----:R-:W-:Y:S01]  /*1f970*/  ENDCOLLECTIVE ;  /* 0x000000000000791b */ /* 0x003fe20003800000 */
.L_x_2697:
[----:B------:R-:W-:Y:S02]  /*1f980*/  MOV R12, 0x4 ;  /* 0x00000004000c7802 */ /* 0x000fe40000000f00 */
[----:B------:R-:W-:-:S05]  /*1f990*/  SEL R5, R14, RZ, P2 ;  /* 0x000000ff0e057207 */ /* 0x000fca0001000000 */
[----:B------:R-:W-:-:S04]  /*1f9a0*/  IMAD.IADD R5, R4, 0x1, R5 ;  /* 0x0000000104057824 */ /* 0x000fc800078e0205 */
[----:B------:R-:W-:-:S07]  /*1f9b0*/  IMAD.MOV.U32 R13, RZ, RZ, R5 ;  /* 0x000000ffff0d7224 */ /* 0x000fce00078e0005 */
[----:B------:R-:W-:Y:S05]  /*1f9c0*/  WARPSYNC.COLLECTIVE R15, `(.L_x_2698) ;  /* 0x000000000f087348 */ /* 0x000fea0003c00000 */
[----:B------:R0:W1:Y:S02]  /*1f9d0*/  SHFL.UP P6, R14, R13, R12, R11 ;  /* 0x0400000c0d0e7389 */ /* 0x00006400000c000b */
[----:B01----:R-:W-:Y:S01]  /*1f9e0*/  ENDCOLLECTIVE ;  /* 0x000000000000791b */ /* 0x003fe20003800000 */
.L_x_2698:
[----:B------:R-:W-:Y:S01]  /*1f9f0*/  IMAD.MOV.U32 R12, RZ, RZ, 0x8 ;  /* 0x00000008ff0c7424 */ /* 0x000fe200078e00ff */
[----:B------:R-:W-:-:S05]  /*1fa00*/  SEL R6, R14, RZ, P3 ;  /* 0x000000ff0e067207 */ /* 0x000fca0001800000 */
[----:B------:R-:W-:-:S04]  /*1fa10*/  IMAD.IADD R6, R5, 0x1, R6 ;  /* 0x0000000105067824 */ /* 0x000fc800078e0206 */
[----:B------:R-:W-:-:S07]  /*1fa20*/  IMAD.MOV.U32 R13, RZ, RZ, R6 ;  /* 0x000000ffff0d7224 */ /* 0x000fce00078e0006 */
[----:B------:R-:W-:Y:S05]  /*1fa30*/  WARPSYNC.COLLECTIVE R15, `(.L_x_2699) ;  /* 0x000000000f087348 */ /* 0x000fea0003c00000 */
[----:B------:R0:W1:Y:S02]  /*1fa40*/  SHFL.UP P6, R14, R13, R12, R11 ;  /* 0x0400000c0d0e7389 */ /* 0x00006400000c000b */
[----:B01----:R-:W-:Y:S01]  /*1fa50*/  ENDCOLLECTIVE ;  /* 0x000000000000791b */ /* 0x003fe20003800000 */
.L_x_2699:
[----:B------:R-:W-:Y:S01]  /*1fa60*/  IMAD.MOV.U32 R12, RZ, RZ, 0x10 ;  /* 0x00000010ff0c7424 */ /* 0x000fe200078e00ff */
[----:B------:R-:W-:-:S05]  /*1fa70*/  SEL R3, R14, RZ, P4 ;  /* 0x000000ff0e037207 */ /* 0x000fca0002000000 */
[----:B------:R-:W-:-:S04]  /*1fa80*/  IMAD.IADD R4, R6, 0x1, R3 ;  /* 0x0000000106047824 */ /* 0x000fc800078e0203 */
[----:B------:R-:W-:-:S07]  /*1fa90*/  IMAD.MOV.U32 R13, RZ, RZ, R4 ;  /* 0x000000ffff0d7224 */ /* 0x000fce00078e0004 */
[----:B------:R-:W-:Y:S05]  /*1faa0*/  WARPSYNC.COLLECTIVE R15, `(.L_x_2700) ;  /* 0x000000000f087348 */ /* 0x000fea0003c00000 */
[----:B------:R0:W1:Y:S02]  /*1fab0*/  SHFL.UP P6, R14, R13, R12, R11 ;  /* 0x0400000c0d0e7389 */ /* 0x00006400000c000b */
[----:B01----:R-:W-:Y:S01]  /*1fac0*/  ENDCOLLECTIVE ;  /* 0x000000000000791b */ /* 0x003fe20003800000 */
.L_x_2700:
        /* <DEDUP_REMOVED lines=8> */
.L_x_2701:
[----:B------:R-:W-:Y:S05]  /*1fb50*/  BRA `(.L_x_2702) ;  /* 0xffffffbc00447947 */ /* 0x000fea000383ffff */
.L_x_2564:
[----:B------:R-:W-:Y:S01]  /*1fb60*/  BSSY B0, `(.L_x_2703) ;  /* 0x0000008000007945 */ /* 0x000fe20003800000 */
[----:B-----5:R-:W-:Y:S01]  /*1fb70*/  IMAD.MOV.U32 R13, RZ, RZ, R2 ;  /* 0x000000ffff0d7224 */ /* 0x020fe200078e0002 */
[----:B------:R-:W-:Y:S01]  /*1fb80*/  MOV R15, 0xffffffff ;  /* 0xffffffff000f7802 */ /* 0x000fe20000000f00 */
[----:B------:R-:W-:Y:S02]  /*1fb90*/  IMAD.MOV.U32 R12, RZ, RZ, 0x1 ;  /* 0x00000001ff0c7424 */ /* 0x000fe400078e00ff */
[----:B------:R-:W-:-:S07]  /*1fba0*/  IMAD.MOV.U32 R11, RZ, RZ, RZ ;  /* 0x000000ffff0b7224 */ /* 0x000fce00078e00ff */
[----:B012---:R-:W-:Y:S05]  /*1fbb0*/  WARPSYNC.COLLECTIVE R15, `(.L_x_2704) ;  /* 0x000000000f087348 */ /* 0x007fea0003c00000 */
[----:B------:R3:W4:Y:S02]  /*1fbc0*/  SHFL.UP P6, R14, R13, R12, R11 ;  /* 0x0400000c0d0e7389 */ /* 0x00072400000c000b */
[----:B01234-:R-:W-:Y:S01]  /*1fbd0*/  ENDCOLLECTIVE ;  /* 0x000000000000791b */ /* 0x01ffe20003800000 */
.L_x_2704:
[----:B------:R-:W-:Y:S05]  /*1fbe0*/  BSYNC B0 ;  /* 0x0000000000007941 */ /* 0x000fea0003800000 */
.L_x_2703:
        /* <DEDUP_REMOVED lines=8> */
.L_x_2705:
[----:B------:R-:W-:Y:S02]  /*1fc70*/  MOV R12, 0x4 ;  /* 0x00000004000c7802 */ /* 0x000fe40000000f00 */
[----:B------:R-:W-:-:S05]  /*1fc80*/  SEL R14, R14, RZ, P2 ;  /* 0x000000ff0e0e7207 */ /* 0x000fca0001000000 */
[----:B------:R-:W-:-:S04]  /*1fc90*/  IMAD.IADD R3, R13, 0x1, R14 ;  /* 0x000000010d037824 */ /* 0x000fc800078e020e */
[----:B------:R-:W-:-:S07]  /*1fca0*/  IMAD.MOV.U32 R13, RZ, RZ, R3 ;  /* 0x000000ffff0d7224 */ /* 0x000fce00078e0003 */
[----:B------:R-:W-:Y:S05]  /*1fcb0*/  WARPSYNC.COLLECTIVE R15, `(.L_x_2706) ;  /* 0x000000000f087348 */ /* 0x000fea0003c00000 */
[----:B------:R0:W1:Y:S02]  /*1fcc0*/  SHFL.UP P6, R14, R13, R12, R11 ;  /* 0x0400000c0d0e7389 */ /* 0x00006400000c000b */
[----:B01----:R-:W-:Y:S01]  /*1fcd0*/  ENDCOLLECTIVE ;  /* 0x000000000000791b */ /* 0x003fe20003800000 */
.L_x_2706:
[----:B------:R-:W-:Y:S01]  /*1fce0*/  IMAD.MOV.U32 R12, RZ, RZ, 0x8 ;  /* 0x00000008ff0c7424 */ /* 0x000fe200078e00ff */
[----:B------:R-:W-:-:S05]  /*1fcf0*/  SEL R4, R14, RZ, P3 ;  /* 0x000000ff0e047207 */ /* 0x000fca0001800000 */
[----:B------:R-:W-:-:S04]  /*1fd00*/  IMAD.IADD R4, R3, 0x1, R4 ;  /* 0x0000000103047824 */ /* 0x000fc800078e0204 */
[----:B------:R-:W-:-:S07]  /*1fd10*/  IMAD.MOV.U32 R13, RZ, RZ, R4 ;  /* 0x000000ffff0d7224 */ /* 0x000fce00078e0004 */
[----:B------:R-:W-:Y:S05]  /*1fd20*/  WARPSYNC.COLLECTIVE R15, `(.L_x_2707) ;  /* 0x000000000f087348 */ /* 0x000fea0003c00000 */
[----:B------:R0:W1:Y:S02]  /*1fd30*/  SHFL.UP P6, R14, R13, R12, R11 ;  /* 0x0400000c0d0e7389 */ /* 0x00006400000c000b */
[----:B01----:R-:W-:Y:S01]  /*1fd40*/  ENDCOLLECTIVE ;  /* 0x000000000000791b */ /* 0x003fe20003800000 */
.L_x_2707:
[----:B------:R-:W-:Y:S01]  /*1fd50*/  IMAD.MOV.U32 R12, RZ, RZ, 0x10 ;  /* 0x00000010ff0c7424 */ /* 0x000fe200078e00ff */
[----:B------:R-:W-:-:S05]  /*1fd60*/  SEL R5, R14, RZ, P4 ;  /* 0x000000ff0e057207 */ /* 0x000fca0002000000 */
[----:B------:R-:W-:-:S04]  /*1fd70*/  IMAD.IADD R5, R4, 0x1, R5 ;  /* 0x0000000104057824 */ /* 0x000fc800078e0205 */
[----:B------:R-:W-:-:S07]  /*1fd80*/  IMAD.MOV.U32 R13, RZ, RZ, R5 ;  /* 0x000000ffff0d7224 */ /* 0x000fce00078e0005 */
[----:B------:R-:W-:Y:S05]  /*1fd90*/  WARPSYNC.COLLECTIVE R15, `(.L_x_2708) ;  /* 0x000000000f087348 */ /* 0x000fea0003c00000 */
[----:B------:R0:W1:Y:S02]  /*1fda0*/  SHFL.UP P6, R14, R13, R12, R11 ;  /* 0x0400000c0d0e7389 */ /* 0x00006400000c000b */
[----:B01----:R-:W-:Y:S01]  /*1fdb0*/  ENDCOLLECTIVE ;  /* 0x000000000000791b */ /* 0x003fe20003800000 */
.L_x_2708:
        /* <DEDUP_REMOVED lines=8> */
.L_x_2709:
[----:B------:R-:W-:Y:S05]  /*1fe40*/  BRA `(.L_x_2710) ;  /* 0xffffffbc00247947 */ /* 0x000fea000383ffff */
.L_x_2566:
[----:B------:R-:W-:Y:S01]  /*1fe50*/  BSSY B0, `(.L_x_2711) ;  /* 0x0000006000007945 */ /* 0x000fe20003800000 */
[----:B------:R-:W-:Y:S01]  /*1fe60*/  PLOP3.LUT P6, PT, P6, PT, PT, 0x8, 0x0 ;  /* 0x000000000000781c */ /* 0x000fe200037ce170 */
[----:B------:R-:W-:-:S12]  /*1fe70*/  IMAD.MOV.U32 R15, RZ, RZ, -0x1 ;  /* 0xffffffffff0f7424 */ /* 0x000fd800078e00ff */
[----:B01---5:R-:W-:Y:S05]  /*1fe80*/  WARPSYNC.COLLECTIVE R15, `(.L_x_2712) ;  /* 0x000000000f087348 */ /* 0x023fea0003c00000 */
[----:B------:R-:W-:Y:S01]  /*1fe90*/  VOTE.ANY R14, PT, P6 ;  /* 0x00000000000e7806 */ /* 0x000fe200030e0100 */
[----:B01---5:R-:W-:Y:S06]  /*1fea0*/  ENDCOLLECTIVE ;  /* 0x000000000000791b */ /* 0x023fec0003800000 */
.L_x_2712:
[----:B------:R-:W-:Y:S05]  /*1feb0*/  BSYNC B0 ;  /* 0x0000000000007941 */ /* 0x000fea0003800000 */
.L_x_2711:
[----:B------:R-:W-:Y:S02]  /*1fec0*/  IMAD.MOV.U32 R5, RZ, RZ, R14 ;  /* 0x000000ffff057224 */ /* 0x000fe400078e000e */
[----:B------:R-:W-:Y:S02]  /*1fed0*/  IMAD.MOV.U32 R13, RZ, RZ, R2 ;  /* 0x000000ffff0d7224 */ /* 0x000fe400078e0002 */
[----:B------:R-:W0:Y:S01]  /*1fee0*/  POPC R6, R5 ;  /* 0x0000000500067309 */ /* 0x000e220000000000 */
[----:B------:R-:W-:Y:S02]  /*1fef0*/  IMAD.MOV.U32 R11, RZ, RZ, 0x1f ;  /* 0x0000001fff0b7424 */ /* 0x000fe400078e00ff */
[----:B------:R-:W-:Y:S01]  /*1ff00*/  IMAD.MOV.U32 R15, RZ, RZ, -0x1 ;  /* 0xffffffffff0f7424 */ /* 0x000fe200078e00ff */
[----:B0-----:R-:W-:-:S07]  /*1ff10*/  MOV R12, R6 ;  /* 0x00000006000c7202 */ /* 0x001fce0000000f00 */
[----:B------:R-:W-:Y:S05]  /*1ff20*/  WARPSYNC.COLLECTIVE R15, `(.L_x_2713) ;  /* 0x000000000f087348 */ /* 0x000fea0003c00000 */
[----:B------:R0:W1:Y:S02]  /*1ff30*/  SHFL.IDX P6, R14, R13, R12, R11 ;  /* 0x0000000c0d0e7389 */ /* 0x00006400000c000b */
[----:B01----:R-:W-:Y:S01]  /*1ff40*/  ENDCOLLECTIVE ;  /* 0x000000000000791b */ /* 0x003fe20003800000 */
.L_x_2713:
[----:B------:R-:W-:Y:S01]  /*1ff50*/  IMAD.MOV.U32 R17, RZ, RZ, R14 ;  /* 0x000000ffff117224 */ /* 0x000fe200078e000e */
[----:B------:R-:W-:Y:S06]  /*1ff60*/  BRA `(.L_x_2714) ;  /* 0xffffffbc00147947 */ /* 0x000fec000383ffff */
.L_x_2568:
[----:B------:R-:W-:Y:S01]  /*1ff70*/  BSSY B0, `(.L_x_2715) ;  /* 0x0000007000007945 */ /* 0x000fe20003800000 */
[----:B------:R-:W-:Y:S02]  /*1ff80*/  IMAD.MOV.U32 R13, RZ, RZ, R3 ;  /* 0x000000ffff0d7224 */ /* 0x000fe400078e0003 */
[----:B------:R-:W-:Y:S02]  /*1ff90*/  IMAD.MOV.U32 R11, RZ, RZ, 0x1f ;  /* 0x0000001fff0b7424 */ /* 0x000fe400078e00ff */
[----:B------:R-:W-:-:S07]  /*1ffa0*/  IMAD.MOV.U32 R15, RZ, RZ, -0x1 ;  /* 0xffffffffff0f7424 */ /* 0x000fce00078e00ff */
[----:B0123--:R-:W-:Y:S05]  /*1ffb0*/  WARPSYNC.COLLECTIVE R15, `(.L_x_2716) ;  /* 0x000000000f087348 */ /* 0x00ffea0003c00000 */
[----:B------:R4:W0:Y:S02]  /*1ffc0*/  SHFL.IDX P6, R14, R13, R12, R11 ;  /* 0x0000000c0d0e7389 */ /* 0x00082400000c000b */
[----:B01234-:R-:W-:Y:S01]  /*1ffd0*/  ENDCOLLECTIVE ;  /* 0x000000000000791b */ /* 0x01ffe20003800000 */
.L_x_2716:
[----:B------:R-:W-:Y:S05]  /*1ffe0*/  BSYNC B0 ;  /* 0x0000000000007941 */ /* 0x000fea0003800000 */
.L_x_2715:
[----:B------:R-:W-:Y:S01]  /*1fff0*/  MOV R5, R14 ;  /* 0x0000000e00057202 */ /* 0x000fe20000000f00 */
[----:B------:R-:W-:Y:S06]  /*20000*/  BRA `(.L_x_2567) ;  /* 0xffffffbc00087947 */ /* 0x000fec000383ffff */
.L_x_2572:
[----:B0-----:R0:W4:Y:S02]  /*20010*/  SYNCS.PHASECHK.TRANS64.TRYWAIT P0, [R5+URZ+0x2d820], R0 ;  /* 0x02d82000050075a7 */ /* 0x001124000800017f */
[----:B----4-:R-:W-:Y:S05]  /*20020*/  @!P0 NANOSLEEP.SYNCS 0x989680 ;  /* 0x009896800000895d */ /* 0x010fea0003900000 */
[----:B------:R-:W4:Y:S02]  /*20030*/  @!P0 SYNCS.PHASECHK.TRANS64 P0, [R5+URZ+0x2d820], R0 ;  /* 0x02d82000050085a7 */ /* 0x000f24000800007f */
[----:B----4-:R-:W-:Y:S05]  /*20040*/  @!P0 BRA `(.L_x_2572) ;  /* 0xfffffffc00f08947 */ /* 0x010fea000383ffff */
[----:B------:R-:W-:Y:S05]  /*20050*/  BRA `(.L_x_2717) ;  /* 0xffffffc000807947 */ /* 0x000fea000383ffff */
.L_x_2573:
[----:B------:R-:W4:Y:S01]  /*20060*/  S2R R2, SR_TID.X ;  /* 0x0000000000027919 */ /* 0x000f220000002100 */
[----:B------:R-:W-:Y:S01]  /*20070*/  BSSY B0, `(.L_x_2718) ;  /* 0x000000a000007945 */ /* 0x000fe20003800000 */
[----:B------:R-:W-:Y:S02]  /*20080*/  IMAD.MOV.U32 R12, RZ, RZ, RZ ;  /* 0x000000ffff0c7224 */ /* 0x000fe400078e00ff */
[----:B------:R-:W-:Y:S02]  /*20090*/  IMAD.MOV.U32 R11, RZ, RZ, 0x1f ;  /* 0x0000001fff0b7424 */ /* 0x000fe400078e00ff */
[----:B------:R-:W-:Y:S01]  /*200a0*/  IMAD.MOV.U32 R15, RZ, RZ, -0x1 ;  /* 0xffffffffff0f7424 */ /* 0x000fe200078e00ff */
[----:B----4-:R-:W-:-:S04]  /*200b0*/  SHF.R.U32.HI R2, RZ, 0x5, R2 ;  /* 0x00000005ff027819 */ /* 0x010fc80000011602 */
[----:B------:R-:W-:-:S05]  /*200c0*/  LOP3.LUT R2, R2, 0x3, RZ, 0xc0, !PT ;  /* 0x0000000302027812 */ /* 0x000fca00078ec0ff */
[----:B------:R-:W-:-:S07]  /*200d0*/  IMAD.MOV.U32 R13, RZ, RZ, R2 ;  /* 0x000000ffff0d7224 */ /* 0x000fce00078e0002 */
[----:B0123--:R-:W-:Y:S05]  /*200e0*/  WARPSYNC.COLLECTIVE R15, `(.L_x_2719) ;  /* 0x000000000f087348 */ /* 0x00ffea0003c00000 */
[----:B------:R4:W0:Y:S02]  /*200f0*/  SHFL.IDX P6, R14, R13, R12, R11 ;  /* 0x0000000c0d0e7389 */ /* 0x00082400000c000b */
[----:B01234-:R-:W-:Y:S01]  /*20100*/  ENDCOLLECTIVE ;  /* 0x000000000000791b */ /* 0x01ffe20003800000 */
.L_x_2719:
[----:B------:R-:W-:Y:S05]  /*20110*/  BSYNC B0 ;  /* 0x0000000000007941 */ /* 0x000fea0003800000 */
.L_x_2718:
[----:B------:R-:W-:Y:S05]  /*20120*/  BRA `(.L_x_2720) ;  /* 0xffffffc000687947 */ /* 0x000fea000383ffff */
.L_x_2574:
[----:B------:R-:W-:Y:S01]  /*20130*/  BSSY B0, `(.L_x_2721) ;  /* 0x0000006000007945 */ /* 0x000fe20003800000 */
[----:B------:R-:W-:-:S07]  /*20140*/  IMAD.MOV.U32 R15, RZ, RZ, -0x1 ;  /* 0xffffffffff0f7424 */ /* 0x000fce00078e00ff */
[----:B0123--:R-:W-:Y:S05]  /*20150*/  WARPSYNC.COLLECTIVE R15, `(.L_x_2722) ;  /* 0x000000000f0c7348 */ /* 0x00ffea0003c00000 */
[----:B------:R-:W-:Y:S02]  /*20160*/  ELECT P6, UR62, PT ;  /* 0x00000000003e782f */ /* 0x000fe400038c0000 */
[----:B------:R-:W-:Y:S01]  /*20170*/  MOV R14, UR62 ;  /* 0x0000003e000e7c02 */ /* 0x000fe20008000f00 */
[----:B0123--:R-:W-:Y:S10]  /*20180*/  ENDCOLLECTIVE ;  /* 0x000000000000791b */ /* 0x00fff40003800000 */
.L_x_2722:
[----:B------:R-:W-:Y:S05]  /*20190*/  BSYNC B0 ;  /* 0x0000000000007941 */ /* 0x000fea0003800000 */
.L_x_2721:
[----:B------:R-:W-:Y:S05]  /*201a0*/  BRA `(.L_x_2723) ;  /* 0xffffffc0005c7947 */ /* 0x000fea000383ffff */
.L_x_2576:
[----:B0-----:R0:W4:Y:S02]  /*201b0*/  SYNCS.PHASECHK.TRANS64.TRYWAIT P1, [R3+URZ+0x2d840], R2 ;  /* 0x02d84002030075a7 */ /* 0x001124000802017f */
[----:B----4-:R-:W-:Y:S05]  /*201c0*/  @!P1 NANOSLEEP.SYNCS 0x989680 ;  /* 0x009896800000995d */ /* 0x010fea0003900000 */
[----:B------:R-:W4:Y:S02]  /*201d0*/  @!P1 SYNCS.PHASECHK.TRANS64 P1, [R3+URZ+0x2d840], R2 ;  /* 0x02d84002030095a7 */ /* 0x000f24000802007f */
[----:B----4-:R-:W-:Y:S05]  /*201e0*/  @!P1 BRA `(.L_x_2576) ;  /* 0xfffffffc00f09947 */ /* 0x010fea000383ffff */
[----:B------:R-:W-:Y:S05]  /*201f0*/  BRA `(.L_x_2724) ;  /* 0xffffffc000807947 */ /* 0x000fea000383ffff */
.L_x_2578:
[----:B----4-:R4:W0:Y:S02]  /*20200*/  SYNCS.PHASECHK.TRANS64.TRYWAIT P1, [R5+URZ+0x2d840], R0 ;  /* 0x02d84000050075a7 */ /* 0x010824000802017f */
[----:B0-----:R-:W-:Y:S05]  /*20210*/  @!P1 NANOSLEEP.SYNCS 0x989680 ;  /* 0x009896800000995d */ /* 0x001fea0003900000 */
[----:B------:R-:W0:Y:S02]  /*20220*/  @!P1 SYNCS.PHASECHK.TRANS64 P1, [R5+URZ+0x2d840], R0 ;  /* 0x02d84000050095a7 */ /* 0x000e24000802007f */
[----:B0-----:R-:W-:Y:S05]  /*20230*/  @!P1 BRA `(.L_x_2578) ;  /* 0xfffffffc00f09947 */ /* 0x001fea000383ffff */
[----:B------:R-:W-:Y:S05]  /*20240*/  BRA `(.L_x_2725) ;  /* 0xffffffc000907947 */ /* 0x000fea000383ffff */
.L_x_2580:
[----:B------:R0:W0:Y:S02]  /*20250*/  SYNCS.PHASECHK.TRANS64.TRYWAIT P1, [R3+URZ+0x2d860], R2 ;  /* 0x02d86002030075a7 */ /* 0x000024000802017f */
[----:B0-----:R-:W-:Y:S05]  /*20260*/  @!P1 NANOSLEEP.SYNCS 0x989680 ;  /* 0x009896800000995d */ /* 0x001fea0003900000 */
[----:B------:R-:W0:Y:S02]  /*20270*/  @!P1 SYNCS.PHASECHK.TRANS64 P1, [R3+URZ+0x2d860], R2 ;  /* 0x02d86002030095a7 */ /* 0x000e24000802007f */
[----:B0-----:R-:W-:Y:S05]  /*20280*/  @!P1 BRA `(.L_x_2580) ;  /* 0xfffffffc00f09947 */ /* 0x001fea000383ffff */
[----:B------:R-:W-:Y:S05]  /*20290*/  BRA `(.L_x_2726) ;  /* 0xffffffc0008c7947 */ /* 0x000fea000383ffff */
.L_x_2727:
        /* <DEDUP_REMOVED lines=14> */
.L_x_2736:


//--------------------- .nv.global.init           --------------------------
	.section	.nv.global.init,"aw",@progbits
.nv.global.init:
	.type		$str$23,@object
	.size		$str$23,($str$24 - $str$23)
$str$23:
        /*0000*/ 	.byte	0x28, 0x61, 0x64, 0x64, 0x72, 0x65, 0x73, 0x73, 0x20, 0x26, 0x20, 0x6d, 0x61, 0x73, 0x6b, 0x29
        /*0010*/ 	.byte	0x20, 0x3d, 0x3d, 0x20, 0x30, 0x00
	.type		$str$24,@object
	.size		$str$24,(__unnamed_4 - $str$24)
$str$24:
        /*0016*/ 	.byte	0x2f, 0x74, 0x6d, 0x70, 0x2f, 0x6f, 0x73, 0x73, 0x5f, 0x6b, 0x65, 0x72, 0x6e, 0x65, 0x6c, 0x73
        /*0026*/ 	.byte	0x5f, 0x73, 0x72, 0x63, 0x2f, 0x66, 0x6c, 0x61, 0x73, 0x68, 0x5f, 0x61, 0x74, 0x74, 0x65, 0x6e
        /*0036*/ 	.byte	0x74, 0x69, 0x6f, 0x6e, 0x2f, 0x63, 0x73, 0x72, 0x63, 0x2f, 0x63, 0x75, 0x74, 0x6c, 0x61, 0x73
        /*0046*/ 	.byte	0x73, 0x2f, 0x69, 0x6e, 0x63, 0x6c, 0x75, 0x64, 0x65, 0x2f, 0x63, 0x75, 0x74, 0x65, 0x2f, 0x70
        /*0056*/ 	.byte	0x6f, 0x69, 0x6e, 0x74, 0x65, 0x72, 0x5f, 0x66, 0x6c, 0x61, 0x67, 0x67, 0x65, 0x64, 0x2e, 0x68
        /*0066*/ 	.byte	0x70, 0x70, 0x00
	.type		__unnamed_4,@object
	.size		__unnamed_4,(__unnamed_5 - __unnamed_4)
__unnamed_4:
        /* <DEDUP_REMOVED lines=24> */
	.type		__unnamed_5,@object
	.size		__unnamed_5,(__unnamed_3 - __unnamed_5)
__unnamed_5:
        /* <DEDUP_REMOVED lines=24> */
        /*0369*/ 	.byte	0x00
	.type		__unnamed_3,@object
	.size		__unnamed_3,(__unnamed_2 - __unnamed_3)
__unnamed_3:
        /* <DEDUP_REMOVED lines=29> */
	.type		__unnamed_2,@object
	.size		__unnamed_2,(__unnamed_1 - __unnamed_2)
__unnamed_2:
        /* <DEDUP_REMOVED lines=29> */
	.type		__unnamed_1,@object
	.size		__unnamed_1,(.L_0 - __unnamed_1)
__unnamed_1:
        /* <DEDUP_REMOVED lines=28> */
        /*08c2*/ 	.byte	0x31, 0x32, 0x32, 0x38, 0x38, 0x3e, 0x3e, 0x3e, 0x3e, 0x3e, 0x20, 0x26, 0x5d, 0x00
.L_0:


//--------------------- .nv.shared._ZN7cutlass13device_kernelIN5flash11enable_sm90INS1_16FlashAttnFwdSm90INS1_25CollectiveMainloopFwdSm90ILi2EN4cute5tupleIJNS5_1CILi1EEES8_S8_EEENS6_IJNS7_ILi192EEENS7_ILi128EEENS7_ILi96EEEEEELi96ENS_6half_tEfNS_4arch4Sm90ELb0ELb0ELb0ELb0ELb1ELb0ELb0ELb0ELb1ELb1ELb0ELb0EEENS1_21CollectiveEpilogueFwdINS6_IJSA_SC_SB_EEES9_SE_SG_Li384ELb0ELb1ELb0ELb0EEENS1_29StaticPersistentTileSchedulerILb0EEEEEEEEEvNT_6ParamsE --------------------------
	.section	.nv.shared._ZN7cutlass13device_kernelIN5flash11enable_sm90INS1_16FlashAttnFwdSm90INS1_25CollectiveMainloopFwdSm90ILi2EN4cute5tupleIJNS5_1CILi1EEES8_S8_EEENS6_IJNS7_ILi192EEENS7_ILi128EEENS7_ILi96EEEEEELi96ENS_6half_tEfNS_4arch4Sm90ELb0ELb0ELb0ELb0ELb1ELb0ELb0ELb0ELb1ELb1ELb0ELb0EEENS1_21CollectiveEpilogueFwdINS6_IJSA_SC_SB_EEES9_SE_SG_Li384ELb0ELb1ELb0ELb0EEENS1_29StaticPersistentTileSchedulerILb0EEEEEEEEEvNT_6ParamsE,"aw",@nobits
	.sectionflags	@""
	.align	16
	.zero		1024


//--------------------- .nv.shared.reserved.0     --------------------------
	.section	.nv.shared.reserved.0,"aw",@nobits
	.weak		__nv_reservedSMEM_offset_0_alias
	.size		__nv_reservedSMEM_offset_0_alias, 0, 0
	.other		__nv_reservedSMEM_offset_0_alias,@"STO_CUDA_RESERVED_SHARED STV_DEFAULT"
__nv_reservedSMEM_offset_0_alias:
	.zero		0


//--------------------- .nv.global                --------------------------
	.section	.nv.global,"aw",@nobits
.nv.global:
	.type		_ZN71_INTERNAL_deb91f2f_35_flash_fwd_hdim96_fp16_paged_sm90_cu_4cb42ef5_35514cute1_E,@object
	.size		_ZN71_INTERNAL_deb91f2f_35_flash_fwd_hdim96_fp16_paged_sm90_cu_4cb42ef5_35514cute1_E,(_ZN71_INTERNAL_deb91f2f_35_flash_fwd_hdim96_fp16_paged_sm90_cu_4cb42ef5_35514cuda3std3__45__cpo6cbeginE - _ZN71_INTERNAL_deb91f2f_35_flash_fwd_hdim96_fp16_paged_sm90_cu_4cb42ef5_35514cute1_E)
_ZN71_INTERNAL_deb91f2f_35_flash_fwd_hdim96_fp16_paged_sm90_cu_4cb42ef5_35514cute1_E:
	.zero		1
	.type		_ZN71_INTERNAL_deb91f2f_35_flash_fwd_hdim96_fp16_paged_sm90_cu_4cb42ef5_35514cuda3std3__45__cpo6cbeginE,@object
	.size		_ZN71_INTERNAL_deb91f2f_35_flash_fwd_hdim96_fp16_paged_sm90_cu_4cb42ef5_35514cuda3std3__45__cpo6cbeginE,(_ZN71_INTERNAL_deb91f2f_35_flash_fwd_hdim96_fp16_paged_sm90_cu_4cb42ef5_35514cuda3std3__48in_placeE - _ZN71_INTERNAL_deb91f2f_35_flash_fwd_hdim96_fp16_paged_sm90_cu_4cb42ef5_35514cuda3std3__45__cpo6cbeginE)
_ZN71_INTERNAL_deb91f2f_35_flash_fwd_hdim96_fp16_paged_sm90_cu_4cb42ef5_35514cuda3std3__45__cpo6cbeginE:
	.zero		1
	.type		_ZN71_INTERNAL_deb91f2f_35_flash_fwd_hdim96_fp16_paged_sm90_cu_4cb42ef5_35514cuda3std3__48in_placeE,@object
	.size		_ZN71_INTERNAL_deb91f2f_35_flash_fwd_hdim96_fp16_paged_sm90_cu_4cb42ef5_35514cuda3std3__48in_placeE,(_ZN71_INTERNAL_deb91f2f_35_flash_fwd_hdim96_fp16_paged_sm90_cu_4cb42ef5_35514cuda3std6ranges3__45__cpo9iter_moveE - _ZN71_INTERNAL_deb91f2f_35_flash_fwd_hdim96_fp16_paged_sm90_cu_4cb42ef5_35514cuda3std3__48in_placeE)
_ZN71_INTERNAL_deb91f2f_35_flash_fwd_hdim96_fp16_paged_sm90_cu_4cb42ef5_35514cuda3std3__48in_placeE:
	.zero		1
	.type		_ZN71_INTERNAL_deb91f2f_35_flash_fwd_hdim96_fp16_paged_sm90_cu_4cb42ef5_35514cuda3std6ranges3__45__cpo9iter_moveE,@object
	.size		_ZN71_INTERNAL_deb91f2f_35_flash_fwd_hdim96_fp16_paged_sm90_cu_4cb42ef5_35514cuda3std6ranges3__45__cpo9iter_moveE,(_ZN71_INTERNAL_deb91f2f_35_flash_fwd_hdim96_fp16_paged_sm90_cu_4cb42ef5_35514cuda3std3__45__cpo5beginE - _ZN71_INTERNAL_deb91f2f_35_flash_fwd_hdim96_fp16_paged_sm90_cu_4cb42ef5_35514cuda3std6ranges3__45__cpo9iter_moveE)
_ZN71_INTERNAL_deb91f2f_35_flash_fwd_hdim96_fp16_paged_sm90_cu_4cb42ef5_35514cuda3std6ranges3__45__cpo9iter_moveE:
	.zero		1
	.type		_ZN71_INTERNAL_deb91f2f_35_flash_fwd_hdim96_fp16_paged_sm90_cu_4cb42ef5_35514cuda3std3__45__cpo5beginE,@object
	.size		_ZN71_INTERNAL_deb91f2f_35_flash_fwd_hdim96_fp16_paged_sm90_cu_4cb42ef5_35514cuda3std3__45__cpo5beginE,(_ZN71_INTERNAL_deb91f2f_35_flash_fwd_hdim96_fp16_paged_sm90_cu_4cb42ef5_35514cuda3std3__473_GLOBAL__N__deb91f2f_35_flash_fwd_hdim96_fp16_paged_sm90_cu_4cb42ef5_35516ignoreE - _ZN71_INTERNAL_deb91f2f_35_flash_fwd_hdim96_fp16_paged_sm90_cu_4cb42ef5_35514cuda3std3__45__cpo5beginE)
_ZN71_INTERNAL_deb91f2f_35_flash_fwd_hdim96_fp16_paged_sm90_cu_4cb42ef5_35514cuda3std3__45__cpo5beginE:
	.zero		1
	.type		_ZN71_INTERNAL_deb91f2f_35_flash_fwd_hdim96_fp16_paged_sm90_cu_4cb42ef5_35514cuda3std3__473_GLOBAL__N__deb91f2f_35_flash_fwd_hdim96_fp16_paged_sm90_cu_4cb42ef5_35516ignoreE,@object
	.size		_ZN71_INTERNAL_deb91f2f_35_flash_fwd_hdim96_fp16_paged_sm90_cu_4cb42ef5_35514cuda3std3__473_GLOBAL__N__deb91f2f_35_flash_fwd_hdim96_fp16_paged_sm90_cu_4cb42ef5_35516ignoreE,(_ZN71_INTERNAL_deb91f2f_35_flash_fwd_hdim96_fp16_paged_sm90_cu_4cb42ef5_35514cute7productE - _ZN71_INTERNAL_deb91f2f_35_flash_fwd_hdim96_fp16_paged_sm90_cu_4cb42ef5_35514cuda3std3__473_GLOBAL__N__deb91f2f_35_flash_fwd_hdim96_fp16_paged_sm90_cu_4cb42ef5_35516ignoreE)
_ZN71_INTERNAL_deb91f2f_35_flash_fwd_hdim96_fp16_paged_sm90_cu_4cb42ef5_35514cuda3std3__473_GLOBAL__N__deb91f2f_35_flash_fwd_hdim96_fp16_paged_sm90_cu_4cb42ef5_35516ignoreE:
	.zero		1
	.type		_ZN71_INTERNAL_deb91f2f_35_flash_fwd_hdim96_fp16_paged_sm90_cu_4cb42ef5_35514cute7productE,@object
	.size		_ZN71_INTERNAL_deb91f2f_35_flash_fwd_hdim96_fp16_paged_sm90_cu_4cb42ef5_35514cute7productE,(_ZN71_INTERNAL_deb91f2f_35_flash_fwd_hdim96_fp16_paged_sm90_cu_4cb42ef5_35514cuda3std3__45__cpo3endE - _ZN71_INTERNAL_deb91f2f_35_flash_fwd_hdim96_fp16_paged_sm90_cu_4cb42ef5_35514cute7productE)
_ZN71_INTERNAL_deb91f2f_35_flash_fwd_hdim96_fp16_paged_sm90_cu_4cb42ef5_35514cute7productE:
	.zero		1
	.type		_ZN71_INTERNAL_deb91f2f_35_flash_fwd_hdim96_fp16_paged_sm90_cu_4cb42ef5_35514cuda3std3__45__cpo3endE,@object
	.size		_ZN71_INTERNAL_deb91f2f_35_flash_fwd_hdim96_fp16_paged_sm90_cu_4cb42ef5_35514cuda3std3__45__cpo3endE,(_ZN71_INTERNAL_deb91f2f_35_flash_fwd_hdim96_fp16_paged_sm90_cu_4cb42ef5_35514cuda3std3__419piecewise_constructE - _ZN71_INTERNAL_deb91f2f_35_flash_fwd_hdim96_fp16_paged_sm90_cu_4cb42ef5_35514cuda3std3__45__cpo3endE)
_ZN71_INTERNAL_deb91f2f_35_flash_fwd_hdim96_fp16_paged_sm90_cu_4cb42ef5_35514cuda3std3__45__cpo3endE:
	.zero		1
	.type		_ZN71_INTERNAL_deb91f2f_35_flash_fwd_hdim96_fp16_paged_sm90_cu_4cb42ef5_35514cuda3std3__419piecewise_constructE,@object
	.size		_ZN71_INTERNAL_deb91f2f_35_flash_fwd_hdim96_fp16_paged_sm90_cu_4cb42ef5_35514cuda3std3__419piecewise_constructE,(_ZN71_INTERNAL_deb91f2f_35_flash_fwd_hdim96_fp16_paged_sm90_cu_4cb42ef5_35514cuda3std3__45__cpo4cendE - _ZN71_INTERNAL_deb91f2f_35_flash_fwd_hdim96_fp16_paged_sm90_cu_4cb42ef5_35514cuda3std3__419piecewise_constructE)
_ZN71_INTERNAL_deb91f2f_35_flash_fwd_hdim96_fp16_paged_sm90_cu_4cb42ef5_35514cuda3std3__419piecewise_constructE:
	.zero		1
	.type		_ZN71_INTERNAL_deb91f2f_35_flash_fwd_hdim96_fp16_paged_sm90_cu_4cb42ef5_35514cuda3std3__45__cpo4cendE,@object
	.size		_ZN71_INTERNAL_deb91f2f_35_flash_fwd_hdim96_fp16_paged_sm90_cu_4cb42ef5_35514cuda3std3__45__cpo4cendE,(_ZN71_INTERNAL_deb91f2f_35_flash_fwd_hdim96_fp16_paged_sm90_cu_4cb42ef5_35514cuda3std6ranges3__45__cpo4swapE - _ZN71_INTERNAL_deb91f2f_35_flash_fwd_hdim96_fp16_paged_sm90_cu_4cb42ef5_35514cuda3std3__45__cpo4cendE)
_ZN71_INTERNAL_deb91f2f_35_flash_fwd_hdim96_fp16_paged_sm90_cu_4cb42ef5_35514cuda3std3__45__cpo4cendE:
	.zero		1
	.type		_ZN71_INTERNAL_deb91f2f_35_flash_fwd_hdim96_fp16_paged_sm90_cu_4cb42ef5_35514cuda3std6ranges3__45__cpo4swapE,@object
	.size		_ZN71_INTERNAL_deb91f2f_35_flash_fwd_hdim96_fp16_paged_sm90_cu_4cb42ef5_35514cuda3std6ranges3__45__cpo4swapE,(.L_12 - _ZN71_INTERNAL_deb91f2f_35_flash_fwd_hdim96_fp16_paged_sm90_cu_4cb42ef5_35514cuda3std6ranges3__45__cpo4swapE)
_ZN71_INTERNAL_deb91f2f_35_flash_fwd_hdim96_fp16_paged_sm90_cu_4cb42ef5_35514cuda3std6ranges3__45__cpo4swapE:
	.zero		1
.L_12:


//--------------------- .nv.shared._ZN7cutlass13device_kernelIN5flash11enable_sm90INS1_16FlashAttnFwdSm90INS1_25CollectiveMainloopFwdSm90ILi2EN4cute5tupleIJNS5_1CILi1EEES8_S8_EEENS6_IJNS7_ILi192EEENS7_ILi128EEENS7_ILi96EEEEEELi96ENS_6half_tEfNS_4arch4Sm90ELb0ELb0ELb0ELb1ELb1ELb0ELb0ELb0ELb1ELb1ELb0ELb0EEENS1_21CollectiveEpilogueFwdINS6_IJSA_SC_SB_EEES9_SE_SG_Li384ELb1ELb1ELb0ELb0EEENS1_36VarlenDynamicPersistentTileSchedulerILi192ELi128ELi384ELi128ELb0ELb1ELb1ELb0ELb1ELb1EEEEEEEEEvNT_6ParamsE --------------------------
	.section	.nv.shared._ZN7cutlass13device_kernelIN5flash11enable_sm90INS1_16FlashAttnFwdSm90INS1_25CollectiveMainloopFwdSm90ILi2EN4cute5tupleIJNS5_1CILi1EEES8_S8_EEENS6_IJNS7_ILi192EEENS7_ILi128EEENS7_ILi96EEEEEELi96ENS_6half_tEfNS_4arch4Sm90ELb0ELb0ELb0ELb1ELb1ELb0ELb0ELb0ELb1ELb1ELb0ELb0EEENS1_21CollectiveEpilogueFwdINS6_IJSA_SC_SB_EEES9_SE_SG_Li384ELb1ELb1ELb0ELb0EEENS1_36VarlenDynamicPersistentTileSchedulerILi192ELi128ELi384ELi128ELb0ELb1ELb1ELb0ELb1ELb1EEEEEEEEEvNT_6ParamsE,"aw",@nobits
	.sectionflags	@""
	.align	16
	.zero		1024


//--------------------- .nv.shared._ZN7cutlass13device_kernelIN5flash11enable_sm90INS1_16FlashAttnFwdSm90INS1_25CollectiveMainloopFwdSm90ILi2EN4cute5tupleIJNS5_1CILi1EEES8_S8_EEENS6_IJNS7_ILi192EEENS7_ILi128EEENS7_ILi96EEEEEELi96ENS_6half_tEfNS_4arch4Sm90ELb0ELb0ELb0ELb1ELb1ELb1ELb0ELb0ELb1ELb1ELb0ELb0EEENS1_21CollectiveEpilogueFwdINS6_IJSA_SC_SB_EEES9_SE_SG_Li384ELb1ELb1ELb0ELb0EEENS1_36VarlenDynamicPersistentTileSchedulerILi192ELi128ELi384ELi128ELb0ELb1ELb1ELb0ELb1ELb1EEEEEEEEEvNT_6ParamsE --------------------------
	.section	.nv.shared._ZN7cutlass13device_kernelIN5flash11enable_sm90INS1_16FlashAttnFwdSm90INS1_25CollectiveMainloopFwdSm90ILi2EN4cute5tupleIJNS5_1CILi1EEES8_S8_EEENS6_IJNS7_ILi192EEENS7_ILi128EEENS7_ILi96EEEEEELi96ENS_6half_tEfNS_4arch4Sm90ELb0ELb0ELb0ELb1ELb1ELb1ELb0ELb0ELb1ELb1ELb0ELb0EEENS1_21CollectiveEpilogueFwdINS6_IJSA_SC_SB_EEES9_SE_SG_Li384ELb1ELb1ELb0ELb0EEENS1_36VarlenDynamicPersistentTileSchedulerILi192ELi128ELi384ELi128ELb0ELb1ELb1ELb0ELb1ELb1EEEEEEEEEvNT_6ParamsE,"aw",@nobits
	.sectionflags	@""
	.align	16
	.zero		1024


//--------------------- .nv.shared._ZN7cutlass13device_kernelIN5flash11enable_sm90INS1_16FlashAttnFwdSm90INS1_25CollectiveMainloopFwdSm90ILi2EN4cute5tupleIJNS5_1CILi1EEES8_S8_EEENS6_IJNS7_ILi192EEENS7_ILi128EEENS7_ILi96EEEEEELi96ENS_6half_tEfNS_4arch4Sm90ELb0ELb1ELb0ELb0ELb1ELb0ELb0ELb0ELb1ELb1ELb0ELb0EEENS1_21CollectiveEpilogueFwdINS6_IJSA_SC_SB_EEES9_SE_SG_Li384ELb0ELb1ELb0ELb0EEENS1_30DynamicPersistentTileSchedulerILi384ELi128ELb0ELb1ELb1EEEEEEEEEvNT_6ParamsE --------------------------
	.section	.nv.shared._ZN7cutlass13device_kernelIN5flash11enable_sm90INS1_16FlashAttnFwdSm90INS1_25CollectiveMainloopFwdSm90ILi2EN4cute5tupleIJNS5_1CILi1EEES8_S8_EEENS6_IJNS7_ILi192EEENS7_ILi128EEENS7_ILi96EEEEEELi96ENS_6half_tEfNS_4arch4Sm90ELb0ELb1ELb0ELb0ELb1ELb0ELb0ELb0ELb1ELb1ELb0ELb0EEENS1_21CollectiveEpilogueFwdINS6_IJSA_SC_SB_EEES9_SE_SG_Li384ELb0ELb1ELb0ELb0EEENS1_30DynamicPersistentTileSchedulerILi384ELi128ELb0ELb1ELb1EEEEEEEEEvNT_6ParamsE,"aw",@nobits
	.sectionflags	@""
	.align	16
	.zero		1024


//--------------------- .nv.shared._ZN7cutlass13device_kernelIN5flash11enable_sm90INS1_16FlashAttnFwdSm90INS1_25CollectiveMainloopFwdSm90ILi2EN4cute5tupleIJNS5_1CILi1EEES8_S8_EEENS6_IJNS7_ILi192EEENS7_ILi128EEENS7_ILi96EEEEEELi96ENS_6half_tEfNS_4arch4Sm90ELb0ELb1ELb0ELb1ELb1ELb0ELb0ELb0ELb1ELb1ELb0ELb0EEENS1_21CollectiveEpilogueFwdINS6_IJSA_SC_SB_EEES9_SE_SG_Li384ELb1ELb1ELb0ELb0EEENS1_36VarlenDynamicPersistentTileSchedulerILi192ELi128ELi384ELi128ELb0ELb1ELb1ELb1ELb0ELb1EEEEEEEEEvNT_6ParamsE --------------------------
	.section	.nv.shared._ZN7cutlass13device_kernelIN5flash11enable_sm90INS1_16FlashAttnFwdSm90INS1_25CollectiveMainloopFwdSm90ILi2EN4cute5tupleIJNS5_1CILi1EEES8_S8_EEENS6_IJNS7_ILi192EEENS7_ILi128EEENS7_ILi96EEEEEELi96ENS_6half_tEfNS_4arch4Sm90ELb0ELb1ELb0ELb1ELb1ELb0ELb0ELb0ELb1ELb1ELb0ELb0EEENS1_21CollectiveEpilogueFwdINS6_IJSA_SC_SB_EEES9_SE_SG_Li384ELb1ELb1ELb0ELb0EEENS1_36VarlenDynamicPersistentTileSchedulerILi192ELi128ELi384ELi128ELb0ELb1ELb1ELb1ELb0ELb1EEEEEEEEEvNT_6ParamsE,"aw",@nobits
	.sectionflags	@""
	.align	16
	.zero		1024


//--------------------- .nv.shared._ZN7cutlass13device_kernelIN5flash11enable_sm90INS1_16FlashAttnFwdSm90INS1_25CollectiveMainloopFwdSm90ILi2EN4cute5tupleIJNS5_1CILi1EEES8_S8_EEENS6_IJNS7_ILi192EEENS7_ILi128EEENS7_ILi96EEEEEELi96ENS_6half_tEfNS_4arch4Sm90ELb0ELb1ELb0ELb1ELb1ELb1ELb0ELb0ELb1ELb1ELb0ELb0EEENS1_21CollectiveEpilogueFwdINS6_IJSA_SC_SB_EEES9_SE_SG_Li384ELb1ELb1ELb0ELb0EEENS1_36VarlenDynamicPersistentTileSchedulerILi192ELi128ELi384ELi128ELb0ELb1ELb1ELb1ELb0ELb1EEEEEEEEEvNT_6ParamsE --------------------------
	.section	.nv.shared._ZN7cutlass13device_kernelIN5flash11enable_sm90INS1_16FlashAttnFwdSm90INS1_25CollectiveMainloopFwdSm90ILi2EN4cute5tupleIJNS5_1CILi1EEES8_S8_EEENS6_IJNS7_ILi192EEENS7_ILi128EEENS7_ILi96EEEEEELi96ENS_6half_tEfNS_4arch4Sm90ELb0ELb1ELb0ELb1ELb1ELb1ELb0ELb0ELb1ELb1ELb0ELb0EEENS1_21CollectiveEpilogueFwdINS6_IJSA_SC_SB_EEES9_SE_SG_Li384ELb1ELb1ELb0ELb0EEENS1_36VarlenDynamicPersistentTileSchedulerILi192ELi128ELi384ELi128ELb0ELb1ELb1ELb1ELb0ELb1EEEEEEEEEvNT_6ParamsE,"aw",@nobits
	.sectionflags	@""
	.align	16
	.zero		1024


//--------------------- .nv.shared._ZN7cutlass13device_kernelIN5flash11enable_sm90INS1_16FlashAttnFwdSm90INS1_25CollectiveMainloopFwdSm90ILi2EN4cute5tupleIJNS5_1CILi1EEES8_S8_EEENS6_IJNS7_ILi192EEENS7_ILi128EEENS7_ILi96EEEEEELi96ENS_6half_tEfNS_4arch4Sm90ELb1ELb0ELb0ELb0ELb1ELb0ELb0ELb0ELb1ELb1ELb0ELb0EEENS1_21CollectiveEpilogueFwdINS6_IJSA_SC_SB_EEES9_SE_SG_Li384ELb0ELb1ELb0ELb0EEENS1_30DynamicPersistentTileSchedulerILi384ELi128ELb0ELb1ELb1EEEEEEEEEvNT_6ParamsE --------------------------
	.section	.nv.shared._ZN7cutlass13device_kernelIN5flash11enable_sm90INS1_16FlashAttnFwdSm90INS1_25CollectiveMainloopFwdSm90ILi2EN4cute5tupleIJNS5_1CILi1EEES8_S8_EEENS6_IJNS7_ILi192EEENS7_ILi128EEENS7_ILi96EEEEEELi96ENS_6half_tEfNS_4arch4Sm90ELb1ELb0ELb0ELb0ELb1ELb0ELb0ELb0ELb1ELb1ELb0ELb0EEENS1_21CollectiveEpilogueFwdINS6_IJSA_SC_SB_EEES9_SE_SG_Li384ELb0ELb1ELb0ELb0EEENS1_30DynamicPersistentTileSchedulerILi384ELi128ELb0ELb1ELb1EEEEEEEEEvNT_6ParamsE,"aw",@nobits
	.sectionflags	@""
	.align	16
	.zero		1024


//--------------------- .nv.shared._ZN7cutlass13device_kernelIN5flash11enable_sm90INS1_16FlashAttnFwdSm90INS1_25CollectiveMainloopFwdSm90ILi2EN4cute5tupleIJNS5_1CILi1EEES8_S8_EEENS6_IJNS7_ILi192EEENS7_ILi128EEENS7_ILi96EEEEEELi96ENS_6half_tEfNS_4arch4Sm90ELb1ELb0ELb0ELb1ELb1ELb0ELb0ELb0ELb1ELb1ELb0ELb0EEENS1_21CollectiveEpilogueFwdINS6_IJSA_SC_SB_EEES9_SE_SG_Li384ELb1ELb1ELb0ELb0EEENS1_36VarlenDynamicPersistentTileSchedulerILi192ELi128ELi384ELi128ELb0ELb1ELb1ELb1ELb1ELb1EEEEEEEEEvNT_6ParamsE --------------------------
	.section	.nv.shared._ZN7cutlass13device_kernelIN5flash11enable_sm90INS1_16FlashAttnFwdSm90INS1_25CollectiveMainloopFwdSm90ILi2EN4cute5tupleIJNS5_1CILi1EEES8_S8_EEENS6_IJNS7_ILi192EEENS7_ILi128EEENS7_ILi96EEEEEELi96ENS_6half_tEfNS_4arch4Sm90ELb1ELb0ELb0ELb1ELb1ELb0ELb0ELb0ELb1ELb1ELb0ELb0EEENS1_21CollectiveEpilogueFwdINS6_IJSA_SC_SB_EEES9_SE_SG_Li384ELb1ELb1ELb0ELb0EEENS1_36VarlenDynamicPersistentTileSchedulerILi192ELi128ELi384ELi128ELb0ELb1ELb1ELb1ELb1ELb1EEEEEEEEEvNT_6ParamsE,"aw",@nobits
	.sectionflags	@""
	.align	16
	.zero		1024


//--------------------- .nv.shared._ZN7cutlass13device_kernelIN5flash11enable_sm90INS1_16FlashAttnFwdSm90INS1_25CollectiveMainloopFwdSm90ILi2EN4cute5tupleIJNS5_1CILi1EEES8_S8_EEENS6_IJNS7_ILi192EEENS7_ILi128EEENS7_ILi96EEEEEELi96ENS_6half_tEfNS_4arch4Sm90ELb1ELb0ELb0ELb1ELb1ELb1ELb0ELb0ELb1ELb1ELb0ELb0EEENS1_21CollectiveEpilogueFwdINS6_IJSA_SC_SB_EEES9_SE_SG_Li384ELb1ELb1ELb0ELb0EEENS1_36VarlenDynamicPersistentTileSchedulerILi192ELi128ELi384ELi128ELb0ELb1ELb1ELb1ELb1ELb1EEEEEEEEEvNT_6ParamsE --------------------------
	.section	.nv.shared._ZN7cutlass13device_kernelIN5flash11enable_sm90INS1_16FlashAttnFwdSm90INS1_25CollectiveMainloopFwdSm90ILi2EN4cute5tupleIJNS5_1CILi1EEES8_S8_EEENS6_IJNS7_ILi192EEENS7_ILi128EEENS7_ILi96EEEEEELi96ENS_6half_tEfNS_4arch4Sm90ELb1ELb0ELb0ELb1ELb1ELb1ELb0ELb0ELb1ELb1ELb0ELb0EEENS1_21CollectiveEpilogueFwdINS6_IJSA_SC_SB_EEES9_SE_SG_Li384ELb1ELb1ELb0ELb0EEENS1_36VarlenDynamicPersistentTileSchedulerILi192ELi128ELi384ELi128ELb0ELb1ELb1ELb1ELb1ELb1EEEEEEEEEvNT_6ParamsE,"aw",@nobits
	.sectionflags	@""
	.align	16
	.zero		1024


//--------------------- .nv.constant0._ZN7cutlass13device_kernelIN5flash11enable_sm90INS1_16FlashAttnFwdSm90INS1_25CollectiveMainloopFwdSm90ILi2EN4cute5tupleIJNS5_1CILi1EEES8_S8_EEENS6_IJNS7_ILi192EEENS7_ILi128EEENS7_ILi96EEEEEELi96ENS_6half_tEfNS_4arch4Sm90ELb0ELb0ELb0ELb0ELb1ELb0ELb0ELb0ELb1ELb1ELb0ELb0EEENS1_21CollectiveEpilogueFwdINS6_IJSA_SC_SB_EEES9_SE_SG_Li384ELb0ELb1ELb0ELb0EEENS1_29StaticPersistentTileSchedulerILb0EEEEEEEEEvNT_6ParamsE --------------------------
	.section	.nv.constant0._ZN7cutlass13device_kernelIN5flash11enable_sm90INS1_16FlashAttnFwdSm90INS1_25CollectiveMainloopFwdSm90ILi2EN4cute5tupleIJNS5_1CILi1EEES8_S8_EEENS6_IJNS7_ILi192EEENS7_ILi128EEENS7_ILi96EEEEEELi96ENS_6half_tEfNS_4arch4Sm90ELb0ELb0ELb0ELb0ELb1ELb0ELb0ELb0ELb1ELb1ELb0ELb0EEENS1_21CollectiveEpilogueFwdINS6_IJSA_SC_SB_EEES9_SE_SG_Li384ELb0ELb1ELb0ELb0EEENS1_29StaticPersistentTileSchedulerILb0EEEEEEEEEvNT_6ParamsE,"a",@progbits
	.sectionflags	@""
	.align	4
.nv.constant0._ZN7cutlass13device_kernelIN5flash11enable_sm90INS1_16FlashAttnFwdSm90INS1_25CollectiveMainloopFwdSm90ILi2EN4cute5tupleIJNS5_1CILi1EEES8_S8_EEENS6_IJNS7_ILi192EEENS7_ILi128EEENS7_ILi96EEEEEELi96ENS_6half_tEfNS_4arch4Sm90ELb0ELb0ELb0ELb0ELb1ELb0ELb0ELb0ELb1ELb1ELb0ELb0EEENS1_21CollectiveEpilogueFwdINS6_IJSA_SC_SB_EEES9_SE_SG_Li384ELb0ELb1ELb0ELb0EEENS1_29StaticPersistentTileSchedulerILb0EEEEEEEEEvNT_6ParamsE:
	.zero		3200


//--------------------- .nv.constant0._ZN7cutlass13device_kernelIN5flash11enable_sm90INS1_16FlashAttnFwdSm90INS1_25CollectiveMainloopFwdSm90ILi2EN4cute5tupleIJNS5_1CILi1EEES8_S8_EEENS6_IJNS7_ILi192EEENS7_ILi128EEENS7_ILi96EEEEEELi96ENS_6half_tEfNS_4arch4Sm90ELb0ELb0ELb0ELb1ELb1ELb0ELb0ELb0ELb1ELb1ELb0ELb0EEENS1_21CollectiveEpilogueFwdINS6_IJSA_SC_SB_EEES9_SE_SG_Li384ELb1ELb1ELb0ELb0EEENS1_36VarlenDynamicPersistentTileSchedulerILi192ELi128ELi384ELi128ELb0ELb1ELb1ELb0ELb1ELb1EEEEEEEEEvNT_6ParamsE --------------------------
	.section	.nv.constant0._ZN7cutlass13device_kernelIN5flash11enable_sm90INS1_16FlashAttnFwdSm90INS1_25CollectiveMainloopFwdSm90ILi2EN4cute5tupleIJNS5_1CILi1EEES8_S8_EEENS6_IJNS7_ILi192EEENS7_ILi128EEENS7_ILi96EEEEEELi96ENS_6half_tEfNS_4arch4Sm90ELb0ELb0ELb0ELb1ELb1ELb0ELb0ELb0ELb1ELb1ELb0ELb0EEENS1_21CollectiveEpilogueFwdINS6_IJSA_SC_SB_EEES9_SE_SG_Li384ELb1ELb1ELb0ELb0EEENS1_36VarlenDynamicPersistentTileSchedulerILi192ELi128ELi384ELi128ELb0ELb1ELb1ELb0ELb1ELb1EEEEEEEEEvNT_6ParamsE,"a",@progbits
	.sectionflags	@""
	.align	4
.nv.constant0._ZN7cutlass13device_kernelIN5flash11enable_sm90INS1_16FlashAttnFwdSm90INS1_25CollectiveMainloopFwdSm90ILi2EN4cute5tupleIJNS5_1CILi1EEES8_S8_EEENS6_IJNS7_ILi192EEENS7_ILi128EEENS7_ILi96EEEEEELi96ENS_6half_tEfNS_4arch4Sm90ELb0ELb0ELb0ELb1ELb1ELb0ELb0ELb0ELb1ELb1ELb0ELb0EEENS1_21CollectiveEpilogueFwdINS6_IJSA_SC_SB_EEES9_SE_SG_Li384ELb1ELb1ELb0ELb0EEENS1_36VarlenDynamicPersistentTileSchedulerILi192ELi128ELi384ELi128ELb0ELb1ELb1ELb0ELb1ELb1EEEEEEEEEvNT_6ParamsE:
	.zero		3328


//--------------------- .nv.constant0._ZN7cutlass13device_kernelIN5flash11enable_sm90INS1_16FlashAttnFwdSm90INS1_25CollectiveMainloopFwdSm90ILi2EN4cute5tupleIJNS5_1CILi1EEES8_S8_EEENS6_IJNS7_ILi192EEENS7_ILi128EEENS7_ILi96EEEEEELi96ENS_6half_tEfNS_4arch4Sm90ELb0ELb0ELb0ELb1ELb1ELb1ELb0ELb0ELb1ELb1ELb0ELb0EEENS1_21CollectiveEpilogueFwdINS6_IJSA_SC_SB_EEES9_SE_SG_Li384ELb1ELb1ELb0ELb0EEENS1_36VarlenDynamicPersistentTileSchedulerILi192ELi128ELi384ELi128ELb0ELb1ELb1ELb0ELb1ELb1EEEEEEEEEvNT_6ParamsE --------------------------
	.section	.nv.constant0._ZN7cutlass13device_kernelIN5flash11enable_sm90INS1_16FlashAttnFwdSm90INS1_25CollectiveMainloopFwdSm90ILi2EN4cute5tupleIJNS5_1CILi1EEES8_S8_EEENS6_IJNS7_ILi192EEENS7_ILi128EEENS7_ILi96EEEEEELi96ENS_6half_tEfNS_4arch4Sm90ELb0ELb0ELb0ELb1ELb1ELb1ELb0ELb0ELb1ELb1ELb0ELb0EEENS1_21CollectiveEpilogueFwdINS6_IJSA_SC_SB_EEES9_SE_SG_Li384ELb1ELb1ELb0ELb0EEENS1_36VarlenDynamicPersistentTileSchedulerILi192ELi128ELi384ELi128ELb0ELb1ELb1ELb0ELb1ELb1EEEEEEEEEvNT_6ParamsE,"a",@progbits
	.sectionflags	@""
	.align	4
.nv.constant0._ZN7cutlass13device_kernelIN5flash11enable_sm90INS1_16FlashAttnFwdSm90INS1_25CollectiveMainloopFwdSm90ILi2EN4cute5tupleIJNS5_1CILi1EEES8_S8_EEENS6_IJNS7_ILi192EEENS7_ILi128EEENS7_ILi96EEEEEELi96ENS_6half_tEfNS_4arch4Sm90ELb0ELb0ELb0ELb1ELb1ELb1ELb0ELb0ELb1ELb1ELb0ELb0EEENS1_21CollectiveEpilogueFwdINS6_IJSA_SC_SB_EEES9_SE_SG_Li384ELb1ELb1ELb0ELb0EEENS1_36VarlenDynamicPersistentTileSchedulerILi192ELi128ELi384ELi128ELb0ELb1ELb1ELb0ELb1ELb1EEEEEEEEEvNT_6ParamsE:
	.zero		3328


//--------------------- .nv.constant0._ZN7cutlass13device_kernelIN5flash11enable_sm90INS1_16FlashAttnFwdSm90INS1_25CollectiveMainloopFwdSm90ILi2EN4cute5tupleIJNS5_1CILi1EEES8_S8_EEENS6_IJNS7_ILi192EEENS7_ILi128EEENS7_ILi96EEEEEELi96ENS_6half_tEfNS_4arch4Sm90ELb0ELb1ELb0ELb0ELb1ELb0ELb0ELb0ELb1ELb1ELb0ELb0EEENS1_21CollectiveEpilogueFwdINS6_IJSA_SC_SB_EEES9_SE_SG_Li384ELb0ELb1ELb0ELb0EEENS1_30DynamicPersistentTileSchedulerILi384ELi128ELb0ELb1ELb1EEEEEEEEEvNT_6ParamsE --------------------------
	.section	.nv.constant0._ZN7cutlass13device_kernelIN5flash11enable_sm90INS1_16FlashAttnFwdSm90INS1_25CollectiveMainloopFwdSm90ILi2EN4cute5tupleIJNS5_1CILi1EEES8_S8_EEENS6_IJNS7_ILi192EEENS7_ILi128EEENS7_ILi96EEEEEELi96ENS_6half_tEfNS_4arch4Sm90ELb0ELb1ELb0ELb0ELb1ELb0ELb0ELb0ELb1ELb1ELb0ELb0EEENS1_21CollectiveEpilogueFwdINS6_IJSA_SC_SB_EEES9_SE_SG_Li384ELb0ELb1ELb0ELb0EEENS1_30DynamicPersistentTileSchedulerILi384ELi128ELb0ELb1ELb1EEEEEEEEEvNT_6ParamsE,"a",@progbits
	.sectionflags	@""
	.align	4
.nv.constant0._ZN7cutlass13device_kernelIN5flash11enable_sm90INS1_16FlashAttnFwdSm90INS1_25CollectiveMainloopFwdSm90ILi2EN4cute5tupleIJNS5_1CILi1EEES8_S8_EEENS6_IJNS7_ILi192EEENS7_ILi128EEENS7_ILi96EEEEEELi96ENS_6half_tEfNS_4arch4Sm90ELb0ELb1ELb0ELb0ELb1ELb0ELb0ELb0ELb1ELb1ELb0ELb0EEENS1_21CollectiveEpilogueFwdINS6_IJSA_SC_SB_EEES9_SE_SG_Li384ELb0ELb1ELb0ELb0EEENS1_30DynamicPersistentTileSchedulerILi384ELi128ELb0ELb1ELb1EEEEEEEEEvNT_6ParamsE:
	.zero		3328


//--------------------- .nv.constant0._ZN7cutlass13device_kernelIN5flash11enable_sm90INS1_16FlashAttnFwdSm90INS1_25CollectiveMainloopFwdSm90ILi2EN4cute5tupleIJNS5_1CILi1EEES8_S8_EEENS6_IJNS7_ILi192EEENS7_ILi128EEENS7_ILi96EEEEEELi96ENS_6half_tEfNS_4arch4Sm90ELb0ELb1ELb0ELb1ELb1ELb0ELb0ELb0ELb1ELb1ELb0ELb0EEENS1_21CollectiveEpilogueFwdINS6_IJSA_SC_SB_EEES9_SE_SG_Li384ELb1ELb1ELb0ELb0EEENS1_36VarlenDynamicPersistentTileSchedulerILi192ELi128ELi384ELi128ELb0ELb1ELb1ELb1ELb0ELb1EEEEEEEEEvNT_6ParamsE --------------------------
	.section	.nv.constant0._ZN7cutlass13device_kernelIN5flash11enable_sm90INS1_16FlashAttnFwdSm90INS1_25CollectiveMainloopFwdSm90ILi2EN4cute5tupleIJNS5_1CILi1EEES8_S8_EEENS6_IJNS7_ILi192EEENS7_ILi128EEENS7_ILi96EEEEEELi96ENS_6half_tEfNS_4arch4Sm90ELb0ELb1ELb0ELb1ELb1ELb0ELb0ELb0ELb1ELb1ELb0ELb0EEENS1_21CollectiveEpilogueFwdINS6_IJSA_SC_SB_EEES9_SE_SG_Li384ELb1ELb1ELb0ELb0EEENS1_36VarlenDynamicPersistentTileSchedulerILi192ELi128ELi384ELi128ELb0ELb1ELb1ELb1ELb0ELb1EEEEEEEEEvNT_6ParamsE,"a",@progbits
	.sectionflags	@""
	.align	4
.nv.constant0._ZN7cutlass13device_kernelIN5flash11enable_sm90INS1_16FlashAttnFwdSm90INS1_25CollectiveMainloopFwdSm90ILi2EN4cute5tupleIJNS5_1CILi1EEES8_S8_EEENS6_IJNS7_ILi192EEENS7_ILi128EEENS7_ILi96EEEEEELi96ENS_6half_tEfNS_4arch4Sm90ELb0ELb1ELb0ELb1ELb1ELb0ELb0ELb0ELb1ELb1ELb0ELb0EEENS1_21CollectiveEpilogueFwdINS6_IJSA_SC_SB_EEES9_SE_SG_Li384ELb1ELb1ELb0ELb0EEENS1_36VarlenDynamicPersistentTileSchedulerILi192ELi128ELi384ELi128ELb0ELb1ELb1ELb1ELb0ELb1EEEEEEEEEvNT_6ParamsE:
	.zero		3328


//--------------------- .nv.constant0._ZN7cutlass13device_kernelIN5flash11enable_sm90INS1_16FlashAttnFwdSm90INS1_25CollectiveMainloopFwdSm90ILi2EN4cute5tupleIJNS5_1CILi1EEES8_S8_EEENS6_IJNS7_ILi192EEENS7_ILi128EEENS7_ILi96EEEEEELi96ENS_6half_tEfNS_4arch4Sm90ELb0ELb1ELb0ELb1ELb1ELb1ELb0ELb0ELb1ELb1ELb0ELb0EEENS1_21CollectiveEpilogueFwdINS6_IJSA_SC_SB_EEES9_SE_SG_Li384ELb1ELb1ELb0ELb0EEENS1_36VarlenDynamicPersistentTileSchedulerILi192ELi128ELi384ELi128ELb0ELb1ELb1ELb1ELb0ELb1EEEEEEEEEvNT_6ParamsE --------------------------
	.section	.nv.constant0._ZN7cutlass13device_kernelIN5flash11enable_sm90INS1_16FlashAttnFwdSm90INS1_25CollectiveMainloopFwdSm90ILi2EN4cute5tupleIJNS5_1CILi1EEES8_S8_EEENS6_IJNS7_ILi192EEENS7_ILi128EEENS7_ILi96EEEEEELi96ENS_6half_tEfNS_4arch4Sm90ELb0ELb1ELb0ELb1ELb1ELb1ELb0ELb0ELb1ELb1ELb0ELb0EEENS1_21CollectiveEpilogueFwdINS6_IJSA_SC_SB_EEES9_SE_SG_Li384ELb1ELb1ELb0ELb0EEENS1_36VarlenDynamicPersistentTileSchedulerILi192ELi128ELi384ELi128ELb0ELb1ELb1ELb1ELb0ELb1EEEEEEEEEvNT_6ParamsE,"a",@progbits
	.sectionflags	@""
	.align	4
.nv.constant0._ZN7cutlass13device_kernelIN5flash11enable_sm90INS1_16FlashAttnFwdSm90INS1_25CollectiveMainloopFwdSm90ILi2EN4cute5tupleIJNS5_1CILi1EEES8_S8_EEENS6_IJNS7_ILi192EEENS7_ILi128EEENS7_ILi96EEEEEELi96ENS_6half_tEfNS_4arch4Sm90ELb0ELb1ELb0ELb1ELb1ELb1ELb0ELb0ELb1ELb1ELb0ELb0EEENS1_21CollectiveEpilogueFwdINS6_IJSA_SC_SB_EEES9_SE_SG_Li384ELb1ELb1ELb0ELb0EEENS1_36VarlenDynamicPersistentTileSchedulerILi192ELi128ELi384ELi128ELb0ELb1ELb1ELb1ELb0ELb1EEEEEEEEEvNT_6ParamsE:
	.zero		3328


//--------------------- .nv.constant0._ZN7cutlass13device_kernelIN5flash11enable_sm90INS1_16FlashAttnFwdSm90INS1_25CollectiveMainloopFwdSm90ILi2EN4cute5tupleIJNS5_1CILi1EEES8_S8_EEENS6_IJNS7_ILi192EEENS7_ILi128EEENS7_ILi96EEEEEELi96ENS_6half_tEfNS_4arch4Sm90ELb1ELb0ELb0ELb0ELb1ELb0ELb0ELb0ELb1ELb1ELb0ELb0EEENS1_21CollectiveEpilogueFwdINS6_IJSA_SC_SB_EEES9_SE_SG_Li384ELb0ELb1ELb0ELb0EEENS1_30DynamicPersistentTileSchedulerILi384ELi128ELb0ELb1ELb1EEEEEEEEEvNT_6ParamsE --------------------------
	.section	.nv.constant0._ZN7cutlass13device_kernelIN5flash11enable_sm90INS1_16FlashAttnFwdSm90INS1_25CollectiveMainloopFwdSm90ILi2EN4cute5tupleIJNS5_1CILi1EEES8_S8_EEENS6_IJNS7_ILi192EEENS7_ILi128EEENS7_ILi96EEEEEELi96ENS_6half_tEfNS_4arch4Sm90ELb1ELb0ELb0ELb0ELb1ELb0ELb0ELb0ELb1ELb1ELb0ELb0EEENS1_21CollectiveEpilogueFwdINS6_IJSA_SC_SB_EEES9_SE_SG_Li384ELb0ELb1ELb0ELb0EEENS1_30DynamicPersistentTileSchedulerILi384ELi128ELb0ELb1ELb1EEEEEEEEEvNT_6ParamsE,"a",@progbits
	.sectionflags	@""
	.align	4
.nv.constant0._ZN7cutlass13device_kernelIN5flash11enable_sm90INS1_16FlashAttnFwdSm90INS1_25CollectiveMainloopFwdSm90ILi2EN4cute5tupleIJNS5_1CILi1EEES8_S8_EEENS6_IJNS7_ILi192EEENS7_ILi128EEENS7_ILi96EEEEEELi96ENS_6half_tEfNS_4arch4Sm90ELb1ELb0ELb0ELb0ELb1ELb0ELb0ELb0ELb1ELb1ELb0ELb0EEENS1_21CollectiveEpilogueFwdINS6_IJSA_SC_SB_EEES9_SE_SG_Li384ELb0ELb1ELb0ELb0EEENS1_30DynamicPersistentTileSchedulerILi384ELi128ELb0ELb1ELb1EEEEEEEEEvNT_6ParamsE:
	.zero		3328


//--------------------- .nv.constant0._ZN7cutlass13device_kernelIN5flash11enable_sm90INS1_16FlashAttnFwdSm90INS1_25CollectiveMainloopFwdSm90ILi2EN4cute5tupleIJNS5_1CILi1EEES8_S8_EEENS6_IJNS7_ILi192EEENS7_ILi128EEENS7_ILi96EEEEEELi96ENS_6half_tEfNS_4arch4Sm90ELb1ELb0ELb0ELb1ELb1ELb0ELb0ELb0ELb1ELb1ELb0ELb0EEENS1_21CollectiveEpilogueFwdINS6_IJSA_SC_SB_EEES9_SE_SG_Li384ELb1ELb1ELb0ELb0EEENS1_36VarlenDynamicPersistentTileSchedulerILi192ELi128ELi384ELi128ELb0ELb1ELb1ELb1ELb1ELb1EEEEEEEEEvNT_6ParamsE --------------------------
	.section	.nv.constant0._ZN7cutlass13device_kernelIN5flash11enable_sm90INS1_16FlashAttnFwdSm90INS1_25CollectiveMainloopFwdSm90ILi2EN4cute5tupleIJNS5_1CILi1EEES8_S8_EEENS6_IJNS7_ILi192EEENS7_ILi128EEENS7_ILi96EEEEEELi96ENS_6half_tEfNS_4arch4Sm90ELb1ELb0ELb0ELb1ELb1ELb0ELb0ELb0ELb1ELb1ELb0ELb0EEENS1_21CollectiveEpilogueFwdINS6_IJSA_SC_SB_EEES9_SE_SG_Li384ELb1ELb1ELb0ELb0EEENS1_36VarlenDynamicPersistentTileSchedulerILi192ELi128ELi384ELi128ELb0ELb1ELb1ELb1ELb1ELb1EEEEEEEEEvNT_6ParamsE,"a",@progbits
	.sectionflags	@""
	.align	4
.nv.constant0._ZN7cutlass13device_kernelIN5flash11enable_sm90INS1_16FlashAttnFwdSm90INS1_25CollectiveMainloopFwdSm90ILi2EN4cute5tupleIJNS5_1CILi1EEES8_S8_EEENS6_IJNS7_ILi192EEENS7_ILi128EEENS7_ILi96EEEEEELi96ENS_6half_tEfNS_4arch4Sm90ELb1ELb0ELb0ELb1ELb1ELb0ELb0ELb0ELb1ELb1ELb0ELb0EEENS1_21CollectiveEpilogueFwdINS6_IJSA_SC_SB_EEES9_SE_SG_Li384ELb1ELb1ELb0ELb0EEENS1_36VarlenDynamicPersistentTileSchedulerILi192ELi128ELi384ELi128ELb0ELb1ELb1ELb1ELb1ELb1EEEEEEEEEvNT_6ParamsE:
	.zero		3328


//--------------------- .nv.constant0._ZN7cutlass13device_kernelIN5flash11enable_sm90INS1_16FlashAttnFwdSm90INS1_25CollectiveMainloopFwdSm90ILi2EN4cute5tupleIJNS5_1CILi1EEES8_S8_EEENS6_IJNS7_ILi192EEENS7_ILi128EEENS7_ILi96EEEEEELi96ENS_6half_tEfNS_4arch4Sm90ELb1ELb0ELb0ELb1ELb1ELb1ELb0ELb0ELb1ELb1ELb0ELb0EEENS1_21CollectiveEpilogueFwdINS6_IJSA_SC_SB_EEES9_SE_SG_Li384ELb1ELb1ELb0ELb0EEENS1_36VarlenDynamicPersistentTileSchedulerILi192ELi128ELi384ELi128ELb0ELb1ELb1ELb1ELb1ELb1EEEEEEEEEvNT_6ParamsE --------------------------
	.section	.nv.constant0._ZN7cutlass13device_kernelIN5flash11enable_sm90INS1_16FlashAttnFwdSm90INS1_25CollectiveMainloopFwdSm90ILi2EN4cute5tupleIJNS5_1CILi1EEES8_S8_EEENS6_IJNS7_ILi192EEENS7_ILi128EEENS7_ILi96EEEEEELi96ENS_6half_tEfNS_4arch4Sm90ELb1ELb0ELb0ELb1ELb1ELb1ELb0ELb0ELb1ELb1ELb0ELb0EEENS1_21CollectiveEpilogueFwdINS6_IJSA_SC_SB_EEES9_SE_SG_Li384ELb1ELb1ELb0ELb0EEENS1_36VarlenDynamicPersistentTileSchedulerILi192ELi128ELi384ELi128ELb0ELb1ELb1ELb1ELb1ELb1EEEEEEEEEvNT_6ParamsE,"a",@progbits
	.sectionflags	@""
	.align	4
.nv.constant0._ZN7cutlass13device_kernelIN5flash11enable_sm90INS1_16FlashAttnFwdSm90INS1_25CollectiveMainloopFwdSm90ILi2EN4cute5tupleIJNS5_1CILi1EEES8_S8_EEENS6_IJNS7_ILi192EEENS7_ILi128EEENS7_ILi96EEEEEELi96ENS_6half_tEfNS_4arch4Sm90ELb1ELb0ELb0ELb1ELb1ELb1ELb0ELb0ELb1ELb1ELb0ELb0EEENS1_21CollectiveEpilogueFwdINS6_IJSA_SC_SB_EEES9_SE_SG_Li384ELb1ELb1ELb0ELb0EEENS1_36VarlenDynamicPersistentTileSchedulerILi192ELi128ELi384ELi128ELb0ELb1ELb1ELb1ELb1ELb1EEEEEEEEEvNT_6ParamsE:
	.zero		3328


//--------------------- SYMBOLS --------------------------

	.type		.nv.reservedSmem.offset0,@object
	.size		.nv.reservedSmem.offset0,0x4
	.type		__assertfail,@function
